def matmul_kernel(
    a_ptr,
    b_ptr,
    c_ptr,
    M,
    N,
    K,
    stride_am,
    stride_ak,
    stride_bk,
    stride_bn,
    stride_cm,
    stride_cn,
    BLOCK_M: tl.constexpr,
    BLOCK_N: tl.constexpr,
    BLOCK_K: tl.constexpr,
    GROUP_M: tl.constexpr,
):
    pid = tl.program_id(axis=0)
    num_pid_m = tl.cdiv(M, BLOCK_M)
    num_pid_n = tl.cdiv(N, BLOCK_N)
    num_pid_in_group = GROUP_M * num_pid_n
    group_id = pid // num_pid_in_group
    first_pid_m = group_id * GROUP_M
    group_size_m = min(num_pid_m - first_pid_m, GROUP_M)
    pid_m = first_pid_m + ((pid % num_pid_in_group) % group_size_m)
    pid_n = (pid % num_pid_in_group) // group_size_m

    offs_am = (pid_m * BLOCK_M + tl.arange(0, BLOCK_M)) % M
    offs_bn = (pid_n * BLOCK_N + tl.arange(0, BLOCK_N)) % N
    offs_k = tl.arange(0, BLOCK_K)
    a_ptrs = a_ptr + offs_am[:, None] * stride_am + offs_k[None, :] * stride_ak
    b_ptrs = b_ptr + offs_k[:, None] * stride_bk + offs_bn[None, :] * stride_bn

    acc = tl.zeros((BLOCK_M, BLOCK_N), dtype=tl.float32)
    for kk in range(0, tl.cdiv(K, BLOCK_K)):
        a = tl.load(a_ptrs, mask=offs_k[None, :] < K - kk * BLOCK_K, other=0.0)
        b = tl.load(b_ptrs, mask=offs_k[:, None] < K - kk * BLOCK_K, other=0.0)
        acc = tl.dot(a, b, acc)
        a_ptrs += BLOCK_K * stride_ak
        b_ptrs += BLOCK_K * stride_bk

    c = acc.to(c_ptr.dtype.element_ty)
    offs_cm = pid_m * BLOCK_M + tl.arange(0, BLOCK_M)
    offs_cn = pid_n * BLOCK_N + tl.arange(0, BLOCK_N)
    c_ptrs = c_ptr + offs_cm[:, None] * stride_cm + offs_cn[None, :] * stride_cn
    mask = (offs_cm[:, None] < M) & (offs_cn[None, :] < N)
    tl.store(c_ptrs, c, mask=mask)

# config = {"BLOCK_K": 128, "BLOCK_M": 64, "BLOCK_N": 512, "GROUP_M": 8, "arch": "sm_100", "dtype": "fp8e5m2", "num_ctas": 1, "num_stages": 3, "num_warps": 1}
# arch = sm_100


// ===== COMPILED SASS (sm_100a) =====

	.target	sm_100a

	.elftype	@"ET_EXEC"


//--------------------- .note.nv.tkinfo           --------------------------
	.section	.note.nv.tkinfo,"",@"SHT_NOTE"
	.sectionflags	@"SHF_NOTE_NV_TKINFO"
	.tkinfo
        /*0018*/ 	.word	0x00000081
        /*0030*/ 	.string	""
        /*0030*/ 	.string	"ptxas-blackwell"
        /*0030*/ 	.string	"Cuda compilation tools, release 12.9, V12.9.86"
        /*0030*/ 	.string	"Build cuda_12.9.r12.9/compiler.36037853_0"
        /*0030*/ 	.string	"-v  -suppress-debug-info  -lineinfo  -arch sm_100a "



//--------------------- .note.nv.cuver            --------------------------
	.section	.note.nv.cuver,"",@"SHT_NOTE"
	.sectionflags	@"SHF_NOTE_NV_CUVER"
        /*0018*/ 	.short	0x0001
        /*001a*/ 	.short	0x0064
        /*001c*/ 	.short	0x0001
        /*001e*/ 	.short	0x0000
        /*0020*/ 	.short	0x0001
        /*0022*/ 	.short	0x0000


//--------------------- .nv.info                  --------------------------
	.section	.nv.info,"",@"SHT_CUDA_INFO"
	.align	4


	//----- nvinfo : EIATTR_REGCOUNT
	.align		4
        /*0000*/ 	.byte	0x04, 0x2f
        /*0002*/ 	.short	(.L_1 - .L_0)
	.align		4
.L_0:
        /*0004*/ 	.word	index@(matmul_kernel)
        /*0008*/ 	.word	0x00000040


	//----- nvinfo : EIATTR_FRAME_SIZE
	.align		4
.L_1:
        /*000c*/ 	.byte	0x04, 0x11
        /*000e*/ 	.short	(.L_3 - .L_2)
	.align		4
.L_2:
        /*0010*/ 	.word	index@(matmul_kernel)
        /*0014*/ 	.word	0x0000a3e0


	//----- nvinfo : EIATTR_MIN_STACK_SIZE
	.align		4
.L_3:
        /*0018*/ 	.byte	0x04, 0x12
        /*001a*/ 	.short	(.L_5 - .L_4)
	.align		4
.L_4:
        /*001c*/ 	.word	index@(matmul_kernel)
        /*0020*/ 	.word	0x0000a3e0
.L_5:


//--------------------- .nv.info.matmul_kernel    --------------------------
	.section	.nv.info.matmul_kernel,"",@"SHT_CUDA_INFO"
	.sectionflags	@""
	.align	4


	//----- nvinfo : EIATTR_CUDA_API_VERSION
	.align		4
        /*0000*/ 	.byte	0x04, 0x37
        /*0002*/ 	.short	(.L_7 - .L_6)
.L_6:
        /*0004*/ 	.word	0x00000081


	//----- nvinfo : EIATTR_KPARAM_INFO
	.align		4
.L_7:
        /*0008*/ 	.byte	0x04, 0x17
        /*000a*/ 	.short	(.L_9 - .L_8)
.L_8:
        /*000c*/ 	.word	0x00000000
        /*0010*/ 	.short	0x000d
        /*0012*/ 	.short	0x0048
        /*0014*/ 	.byte	0x00, 0xf4, 0x21, 0x00


	//----- nvinfo : EIATTR_KPARAM_INFO
	.align		4
.L_9:
        /*0018*/ 	.byte	0x04, 0x17
        /*001a*/ 	.short	(.L_11 - .L_10)
.L_10:
        /*001c*/ 	.word	0x00000000
        /*0020*/ 	.short	0x000c
        /*0022*/ 	.short	0x0040
        /*0024*/ 	.byte	0x00, 0xf4, 0x21, 0x00


	//----- nvinfo : EIATTR_KPARAM_INFO
	.align		4
.L_11:
        /*0028*/ 	.byte	0x04, 0x17
        /*002a*/ 	.short	(.L_13 - .L_12)
.L_12:
        /*002c*/ 	.word	0x00000000
        /*0030*/ 	.short	0x000b
        /*0032*/ 	.short	0x0038
        /*0034*/ 	.byte	0x00, 0xf0, 0x11, 0x00


	//----- nvinfo : EIATTR_KPARAM_INFO
	.align		4
.L_13:
        /*0038*/ 	.byte	0x04, 0x17
        /*003a*/ 	.short	(.L_15 - .L_14)
.L_14:
        /*003c*/ 	.word	0x00000000
        /*0040*/ 	.short	0x000a
        /*0042*/ 	.short	0x0034
        /*0044*/ 	.byte	0x00, 0xf0, 0x11, 0x00


	//----- nvinfo : EIATTR_KPARAM_INFO
	.align		4
.L_15:
        /*0048*/ 	.byte	0x04, 0x17
        /*004a*/ 	.short	(.L_17 - .L_16)
.L_16:
        /*004c*/ 	.word	0x00000000
        /*0050*/ 	.short	0x0009
        /*0052*/ 	.short	0x0030
        /*0054*/ 	.byte	0x00, 0xf0, 0x11, 0x00


	//----- nvinfo : EIATTR_KPARAM_INFO
	.align		4
.L_17:
        /*0058*/ 	.byte	0x04, 0x17
        /*005a*/ 	.short	(.L_19 - .L_18)
.L_18:
        /*005c*/ 	.word	0x00000000
        /*0060*/ 	.short	0x0008
        /*0062*/ 	.short	0x002c
        /*0064*/ 	.byte	0x00, 0xf0, 0x11, 0x00


	//----- nvinfo : EIATTR_KPARAM_INFO
	.align		4
.L_19:
        /*0068*/ 	.byte	0x04, 0x17
        /*006a*/ 	.short	(.L_21 - .L_20)
.L_20:
        /*006c*/ 	.word	0x00000000
        /*0070*/ 	.short	0x0007
        /*0072*/ 	.short	0x0028
        /*0074*/ 	.byte	0x00, 0xf0, 0x11, 0x00


	//----- nvinfo : EIATTR_KPARAM_INFO
	.align		4
.L_21:
        /*0078*/ 	.byte	0x04, 0x17
        /*007a*/ 	.short	(.L_23 - .L_22)
.L_22:
        /*007c*/ 	.word	0x00000000
        /*0080*/ 	.short	0x0006
        /*0082*/ 	.short	0x0024
        /*0084*/ 	.byte	0x00, 0xf0, 0x11, 0x00


	//----- nvinfo : EIATTR_KPARAM_INFO
	.align		4
.L_23:
        /*0088*/ 	.byte	0x04, 0x17
        /*008a*/ 	.short	(.L_25 - .L_24)
.L_24:
        /*008c*/ 	.word	0x00000000
        /*0090*/ 	.short	0x0005
        /*0092*/ 	.short	0x0020
        /*0094*/ 	.byte	0x00, 0xf0, 0x11, 0x00


	//----- nvinfo : EIATTR_KPARAM_INFO
	.align		4
.L_25:
        /*0098*/ 	.byte	0x04, 0x17
        /*009a*/ 	.short	(.L_27 - .L_26)
.L_26:
        /*009c*/ 	.word	0x00000000
        /*00a0*/ 	.short	0x0004
        /*00a2*/ 	.short	0x001c
        /*00a4*/ 	.byte	0x00, 0xf0, 0x11, 0x00


	//----- nvinfo : EIATTR_KPARAM_INFO
	.align		4
.L_27:
        /*00a8*/ 	.byte	0x04, 0x17
        /*00aa*/ 	.short	(.L_29 - .L_28)
.L_28:
        /*00ac*/ 	.word	0x00000000
        /*00b0*/ 	.short	0x0003
        /*00b2*/ 	.short	0x0018
        /*00b4*/ 	.byte	0x00, 0xf0, 0x11, 0x00


	//----- nvinfo : EIATTR_KPARAM_INFO
	.align		4
.L_29:
        /*00b8*/ 	.byte	0x04, 0x17
        /*00ba*/ 	.short	(.L_31 - .L_30)
.L_30:
        /*00bc*/ 	.word	0x00000000
        /*00c0*/ 	.short	0x0002
        /*00c2*/ 	.short	0x0010
        /*00c4*/ 	.byte	0x00, 0xf4, 0x21, 0x00


	//----- nvinfo : EIATTR_KPARAM_INFO
	.align		4
.L_31:
        /*00c8*/ 	.byte	0x04, 0x17
        /*00ca*/ 	.short	(.L_33 - .L_32)
.L_32:
        /*00cc*/ 	.word	0x00000000
        /*00d0*/ 	.short	0x0001
        /*00d2*/ 	.short	0x0008
        /*00d4*/ 	.byte	0x00, 0xf4, 0x21, 0x00


	//----- nvinfo : EIATTR_KPARAM_INFO
	.align		4
.L_33:
        /*00d8*/ 	.byte	0x04, 0x17
        /*00da*/ 	.short	(.L_35 - .L_34)
.L_34:
        /*00dc*/ 	.word	0x00000000
        /*00e0*/ 	.short	0x0000
        /*00e2*/ 	.short	0x0000
        /*00e4*/ 	.byte	0x00, 0xf4, 0x21, 0x00


	//----- nvinfo : EIATTR_SPARSE_MMA_MASK
	.align		4
.L_35:
        /*00e8*/ 	.byte	0x03, 0x50
        /*00ea*/ 	.short	0x0000


	//----- nvinfo : EIATTR_MAXREG_COUNT
	.align		4
        /*00ec*/ 	.byte	0x03, 0x1b
        /*00ee*/ 	.short	0x00ff


	//----- nvinfo : EIATTR_NUM_BARRIERS
	.align		4
        /*00f0*/ 	.byte	0x02, 0x4c
        /*00f2*/ 	.byte	0x01
	.zero		1


	//----- nvinfo : EIATTR_ANNOTATIONS
	.align		4
        /*00f4*/ 	.byte	0x04, 0x55
        /*00f6*/ 	.short	(.L_37 - .L_36)


	//   ....[0]....
.L_36:
        /*00f8*/ 	.word	0x00000001
        /*00fc*/ 	.byte	0x50, 0x00, 0x00, 0x00, 0x01, 0x00, 0x00, 0x00, 0x90, 0x00, 0x00, 0x00, 0x01, 0x00, 0x00, 0x00
        /* <DEDUP_REMOVED lines=1932> */
        /*79cc*/ 	.byte	0x50, 0x09, 0x03, 0x00


	//----- nvinfo : EIATTR_COOP_GROUP_MASK_REGIDS
	.align		4
.L_37:
        /*79d0*/ 	.byte	0x04, 0x29
        /*79d2*/ 	.short	(.L_39 - .L_38)


	//   ....[0]....
.L_38:
        /*79d4*/ 	.word	0xffffffff


	//   ....[1]....
        /*79d8*/ 	.word	0xffffffff


	//   ....[2]....
        /*79dc*/ 	.word	0xffffffff


	//   ....[3]....
        /*79e0*/ 	.word	0xffffffff


	//   ....[4]....
        /*79e4*/ 	.word	0xffffffff


	//   ....[5]....
        /*79e8*/ 	.word	0xffffffff


	//   ....[6]....
        /*79ec*/ 	.word	0xffffffff


	//   ....[7]....
        /*79f0*/ 	.word	0xffffffff


	//   ....[8]....
        /*79f4*/ 	.word	0xffffffff


	//   ....[9]....
        /*79f8*/ 	.word	0xffffffff


	//   ....[10]....
        /*79fc*/ 	.word	0xffffffff


	//   ....[11]....
        /*7a00*/ 	.word	0xffffffff


	//   ....[12]....
        /*7a04*/ 	.word	0xffffffff


	//   ....[13]....
        /*7a08*/ 	.word	0xffffffff


	//   ....[14]....
        /*7a0c*/ 	.word	0xffffffff


	//   ....[15]....
        /*7a10*/ 	.word	0xffffffff


	//   ....[16]....
        /*7a14*/ 	.word	0xffffffff


	//   ....[17]....
        /*7a18*/ 	.word	0xffffffff


	//   ....[18]....
        /*7a1c*/ 	.word	0xffffffff


	//   ....[19]....
        /*7a20*/ 	.word	0xffffffff


	//   ....[20]....
        /*7a24*/ 	.word	0xffffffff


	//   ....[21]....
        /*7a28*/ 	.word	0xffffffff


	//   ....[22]....
        /*7a2c*/ 	.word	0xffffffff


	//   ....[23]....
        /*7a30*/ 	.word	0xffffffff


	//   ....[24]....
        /*7a34*/ 	.word	0xffffffff


	//   ....[25]....
        /*7a38*/ 	.word	0xffffffff


	//   ....[26]....
        /*7a3c*/ 	.word	0xffffffff


	//   ....[27]....
        /*7a40*/ 	.word	0xffffffff


	//   ....[28]....
        /*7a44*/ 	.word	0xffffffff


	//   ....[29]....
        /*7a48*/ 	.word	0xffffffff


	//   ....[30]....
        /*7a4c*/ 	.word	0xffffffff


	//   ....[31]....
        /*7a50*/ 	.word	0xffffffff


	//   ....[32]....
        /*7a54*/ 	.word	0xffffffff


	//   ....[33]....
        /*7a58*/ 	.word	0xffffffff


	//   ....[34]....
        /*7a5c*/ 	.word	0xffffffff


	//   ....[35]....
        /*7a60*/ 	.word	0xffffffff


	//   ....[36]....
        /*7a64*/ 	.word	0xffffffff


	//   ....[37]....
        /*7a68*/ 	.word	0xffffffff


	//   ....[38]....
        /*7a6c*/ 	.word	0xffffffff


	//   ....[39]....
        /*7a70*/ 	.word	0xffffffff


	//   ....[40]....
        /*7a74*/ 	.word	0xffffffff


	//   ....[41]....
        /*7a78*/ 	.word	0xffffffff


	//   ....[42]....
        /*7a7c*/ 	.word	0xffffffff


	//   ....[43]....
        /*7a80*/ 	.word	0xffffffff


	//   ....[44]....
        /*7a84*/ 	.word	0xffffffff


	//   ....[45]....
        /*7a88*/ 	.word	0xffffffff


	//   ....[46]....
        /*7a8c*/ 	.word	0xffffffff


	//   ....[47]....
        /*7a90*/ 	.word	0xffffffff


	//   ....[48]....
        /*7a94*/ 	.word	0xffffffff


	//   ....[49]....
        /*7a98*/ 	.word	0xffffffff


	//   ....[50]....
        /*7a9c*/ 	.word	0xffffffff


	//   ....[51]....
        /*7aa0*/ 	.word	0xffffffff


	//   ....[52]....
        /*7aa4*/ 	.word	0xffffffff


	//   ....[53]....
        /*7aa8*/ 	.word	0xffffffff


	//   ....[54]....
        /*7aac*/ 	.word	0xffffffff


	//   ....[55]....
        /*7ab0*/ 	.word	0xffffffff


	//   ....[56]....
        /*7ab4*/ 	.word	0xffffffff


	//   ....[57]....
        /*7ab8*/ 	.word	0xffffffff


	//   ....[58]....
        /*7abc*/ 	.word	0xffffffff


	//   ....[59]....
        /*7ac0*/ 	.word	0xffffffff


	//   ....[60]....
        /*7ac4*/ 	.word	0xffffffff


	//   ....[61]....
        /*7ac8*/ 	.word	0xffffffff


	//   ....[62]....
        /*7acc*/ 	.word	0xffffffff


	//   ....[63]....
        /*7ad0*/ 	.word	0xffffffff


	//   ....[64]....
        /*7ad4*/ 	.word	0xffffffff


	//   ....[65]....
        /*7ad8*/ 	.word	0xffffffff


	//   ....[66]....
        /*7adc*/ 	.word	0xffffffff


	//   ....[67]....
        /*7ae0*/ 	.word	0xffffffff


	//   ....[68]....
        /*7ae4*/ 	.word	0xffffffff


	//   ....[69]....
        /*7ae8*/ 	.word	0xffffffff


	//   ....[70]....
        /*7aec*/ 	.word	0xffffffff


	//   ....[71]....
        /*7af0*/ 	.word	0xffffffff


	//   ....[72]....
        /*7af4*/ 	.word	0xffffffff


	//   ....[73]....
        /*7af8*/ 	.word	0xffffffff


	//   ....[74]....
        /*7afc*/ 	.word	0xffffffff


	//   ....[75]....
        /*7b00*/ 	.word	0xffffffff


	//   ....[76]....
        /*7b04*/ 	.word	0xffffffff


	//   ....[77]....
        /*7b08*/ 	.word	0xffffffff


	//   ....[78]....
        /*7b0c*/ 	.word	0xffffffff


	//   ....[79]....
        /*7b10*/ 	.word	0xffffffff


	//   ....[80]....
        /*7b14*/ 	.word	0xffffffff


	//   ....[81]....
        /*7b18*/ 	.word	0xffffffff


	//   ....[82]....
        /*7b1c*/ 	.word	0xffffffff


	//   ....[83]....
        /*7b20*/ 	.word	0xffffffff


	//   ....[84]....
        /*7b24*/ 	.word	0xffffffff


	//   ....[85]....
        /*7b28*/ 	.word	0xffffffff


	//   ....[86]....
        /*7b2c*/ 	.word	0xffffffff


	//   ....[87]....
        /*7b30*/ 	.word	0xffffffff


	//   ....[88]....
        /*7b34*/ 	.word	0xffffffff


	//   ....[89]....
        /*7b38*/ 	.word	0xffffffff


	//   ....[90]....
        /*7b3c*/ 	.word	0xffffffff


	//   ....[91]....
        /*7b40*/ 	.word	0xffffffff


	//   ....[92]....
        /*7b44*/ 	.word	0xffffffff


	//   ....[93]....
        /*7b48*/ 	.word	0xffffffff


	//   ....[94]....
        /*7b4c*/ 	.word	0xffffffff


	//   ....[95]....
        /*7b50*/ 	.word	0xffffffff


	//   ....[96]....
        /*7b54*/ 	.word	0xffffffff


	//   ....[97]....
        /*7b58*/ 	.word	0xffffffff


	//   ....[98]....
        /*7b5c*/ 	.word	0xffffffff


	//   ....[99]....
        /*7b60*/ 	.word	0xffffffff


	//   ....[100]....
        /*7b64*/ 	.word	0xffffffff


	//   ....[101]....
        /*7b68*/ 	.word	0xffffffff


	//   ....[102]....
        /*7b6c*/ 	.word	0xffffffff


	//   ....[103]....
        /*7b70*/ 	.word	0xffffffff


	//   ....[104]....
        /*7b74*/ 	.word	0xffffffff


	//   ....[105]....
        /*7b78*/ 	.word	0xffffffff


	//   ....[106]....
        /*7b7c*/ 	.word	0xffffffff


	//   ....[107]....
        /*7b80*/ 	.word	0xffffffff


	//   ....[108]....
        /*7b84*/ 	.word	0xffffffff


	//   ....[109]....
        /*7b88*/ 	.word	0xffffffff


	//   ....[110]....
        /*7b8c*/ 	.word	0xffffffff


	//   ....[111]....
        /*7b90*/ 	.word	0xffffffff


	//   ....[112]....
        /*7b94*/ 	.word	0xffffffff


	//   ....[113]....
        /*7b98*/ 	.word	0xffffffff


	//   ....[114]....
        /*7b9c*/ 	.word	0xffffffff


	//   ....[115]....
        /*7ba0*/ 	.word	0xffffffff


	//   ....[116]....
        /*7ba4*/ 	.word	0xffffffff


	//   ....[117]....
        /*7ba8*/ 	.word	0xffffffff


	//   ....[118]....
        /*7bac*/ 	.word	0xffffffff


	//   ....[119]....
        /*7bb0*/ 	.word	0xffffffff


	//   ....[120]....
        /*7bb4*/ 	.word	0xffffffff


	//   ....[121]....
        /*7bb8*/ 	.word	0xffffffff


	//   ....[122]....
        /*7bbc*/ 	.word	0xffffffff


	//   ....[123]....
        /*7bc0*/ 	.word	0xffffffff


	//   ....[124]....
        /*7bc4*/ 	.word	0xffffffff


	//   ....[125]....
        /*7bc8*/ 	.word	0xffffffff


	//   ....[126]....
        /*7bcc*/ 	.word	0xffffffff


	//----- nvinfo : EIATTR_COOP_GROUP_INSTR_OFFSETS
	.align		4
.L_39:
        /*7bd0*/ 	.byte	0x04, 0x28
        /*7bd2*/ 	.short	(.L_41 - .L_40)


	//   ....[0]....
.L_40:
        /*7bd4*/ 	.word	0x001a9480


	//   ....[1]....
        /*7bd8*/ 	.word	0x001a9510


	//   ....[2]....
        /*7bdc*/ 	.word	0x001a9620


	//   ....[3]....
        /*7be0*/ 	.word	0x001a9750


	//   ....[4]....
        /*7be4*/ 	.word	0x001a9770


	//   ....[5]....
        /*7be8*/ 	.word	0x001a9840


	//   ....[6]....
        /*7bec*/ 	.word	0x001a98d0


	//   ....[7]....
        /*7bf0*/ 	.word	0x001a9920


	//   ....[8]....
        /*7bf4*/ 	.word	0x001a9970


	//   ....[9]....
        /*7bf8*/ 	.word	0x001a9a40


	//   ....[10]....
        /*7bfc*/ 	.word	0x001a9ae0


	//   ....[11]....
        /*7c00*/ 	.word	0x001a9b10


	//   ....[12]....
        /*7c04*/ 	.word	0x001a9c60


	//   ....[13]....
        /*7c08*/ 	.word	0x001a9d20


	//   ....[14]....
        /*7c0c*/ 	.word	0x001a9d60


	//   ....[15]....
        /*7c10*/ 	.word	0x001a9e10


	//   ....[16]....
        /*7c14*/ 	.word	0x001a9e60


	//   ....[17]....
        /*7c18*/ 	.word	0x001a9eb0


	//   ....[18]....
        /*7c1c*/ 	.word	0x001aa000


	//   ....[19]....
        /*7c20*/ 	.word	0x001aa0f0


	//   ....[20]....
        /*7c24*/ 	.word	0x001aa180


	//   ....[21]....
        /*7c28*/ 	.word	0x001aa1a0


	//   ....[22]....
        /*7c2c*/ 	.word	0x001aa1e0


	//   ....[23]....
        /*7c30*/ 	.word	0x001aa2a0


	//   ....[24]....
        /*7c34*/ 	.word	0x001aa2f0


	//   ....[25]....
        /*7c38*/ 	.word	0x001aa3e0


	//   ....[26]....
        /*7c3c*/ 	.word	0x001aa4e0


	//   ....[27]....
        /*7c40*/ 	.word	0x001aa500


	//   ....[28]....
        /*7c44*/ 	.word	0x001aa600


	//   ....[29]....
        /*7c48*/ 	.word	0x001aa6d0


	//   ....[30]....
        /*7c4c*/ 	.word	0x001aa720


	//   ....[31]....
        /*7c50*/ 	.word	0x001aa750


	//   ....[32]....
        /*7c54*/ 	.word	0x001aa800


	//   ....[33]....
        /*7c58*/ 	.word	0x001aa8c0


	//   ....[34]....
        /*7c5c*/ 	.word	0x001aa980


	//   ....[35]....
        /*7c60*/ 	.word	0x001aa9b0


	//   ....[36]....
        /*7c64*/ 	.word	0x001aaae0


	//   ....[37]....
        /*7c68*/ 	.word	0x001aab00


	//   ....[38]....
        /*7c6c*/ 	.word	0x001aab40


	//   ....[39]....
        /*7c70*/ 	.word	0x001aac00


	//   ....[40]....
        /*7c74*/ 	.word	0x001aac80


	//   ....[41]....
        /*7c78*/ 	.word	0x001aad00


	//   ....[42]....
        /*7c7c*/ 	.word	0x001aae50


	//   ....[43]....
        /*7c80*/ 	.word	0x001aae80


	//   ....[44]....
        /*7c84*/ 	.word	0x001ab010


	//   ....[45]....
        /*7c88*/ 	.word	0x001ab030


	//   ....[46]....
        /*7c8c*/ 	.word	0x001ab070


	//   ....[47]....
        /*7c90*/ 	.word	0x001ab0e0


	//   ....[48]....
        /*7c94*/ 	.word	0x001ab160


	//   ....[49]....
        /*7c98*/ 	.word	0x001ab1d0


	//   ....[50]....
        /*7c9c*/ 	.word	0x001ab230


	//   ....[51]....
        /*7ca0*/ 	.word	0x001ab300


	//   ....[52]....
        /*7ca4*/ 	.word	0x001ab380


	//   ....[53]....
        /*7ca8*/ 	.word	0x001ab420


	//   ....[54]....
        /*7cac*/ 	.word	0x001ab440


	//   ....[55]....
        /*7cb0*/ 	.word	0x001ab460


	//   ....[56]....
        /*7cb4*/ 	.word	0x001ab480


	//   ....[57]....
        /*7cb8*/ 	.word	0x001ab4f0


	//   ....[58]....
        /*7cbc*/ 	.word	0x001ab520


	//   ....[59]....
        /*7cc0*/ 	.word	0x001ab550


	//   ....[60]....
        /*7cc4*/ 	.word	0x001ab5e0


	//   ....[61]....
        /*7cc8*/ 	.word	0x001ab600


	//   ....[62]....
        /*7ccc*/ 	.word	0x001ab620


	//   ....[63]....
        /*7cd0*/ 	.word	0x001ab640


	//   ....[64]....
        /*7cd4*/ 	.word	0x001ab660


	//   ....[65]....
        /*7cd8*/ 	.word	0x001ab6d0


	//   ....[66]....
        /*7cdc*/ 	.word	0x001ab770


	//   ....[67]....
        /*7ce0*/ 	.word	0x001ab7b0


	//   ....[68]....
        /*7ce4*/ 	.word	0x001ab7f0


	//   ....[69]....
        /*7ce8*/ 	.word	0x001ab890


	//   ....[70]....
        /*7cec*/ 	.word	0x001ab8d0


	//   ....[71]....
        /*7cf0*/ 	.word	0x001ab900


	//   ....[72]....
        /*7cf4*/ 	.word	0x001aba50


	//   ....[73]....
        /*7cf8*/ 	.word	0x001abad0


	//   ....[74]....
        /*7cfc*/ 	.word	0x001abaf0


	//   ....[75]....
        /*7d00*/ 	.word	0x001abbf0


	//   ....[76]....
        /*7d04*/ 	.word	0x001abc20


	//   ....[77]....
        /*7d08*/ 	.word	0x001abdb0


	//   ....[78]....
        /*7d0c*/ 	.word	0x001abdd0


	//   ....[79]....
        /*7d10*/ 	.word	0x001abec0


	//   ....[80]....
        /*7d14*/ 	.word	0x001abf20


	//   ....[81]....
        /*7d18*/ 	.word	0x001abf40


	//   ....[82]....
        /*7d1c*/ 	.word	0x001ac070


	//   ....[83]....
        /*7d20*/ 	.word	0x001ac0a0


	//   ....[84]....
        /*7d24*/ 	.word	0x001ac0c0


	//   ....[85]....
        /*7d28*/ 	.word	0x001ac140


	//   ....[86]....
        /*7d2c*/ 	.word	0x001ac200


	//   ....[87]....
        /*7d30*/ 	.word	0x001ac380


	//   ....[88]....
        /*7d34*/ 	.word	0x001ac3a0


	//   ....[89]....
        /*7d38*/ 	.word	0x001ac3e0


	//   ....[90]....
        /*7d3c*/ 	.word	0x001ac4d0


	//   ....[91]....
        /*7d40*/ 	.word	0x001ac5f0


	//   ....[92]....
        /*7d44*/ 	.word	0x001ac610


	//   ....[93]....
        /*7d48*/ 	.word	0x001ac640


	//   ....[94]....
        /*7d4c*/ 	.word	0x001ac660


	//   ....[95]....
        /*7d50*/ 	.word	0x001ac830


	//   ....[96]....
        /*7d54*/ 	.word	0x001ac8e0


	//   ....[97]....
        /*7d58*/ 	.word	0x001ac900


	//   ....[98]....
        /*7d5c*/ 	.word	0x001ac920


	//   ....[99]....
        /*7d60*/ 	.word	0x001ac960


	//   ....[100]....
        /*7d64*/ 	.word	0x001ac9c0


	//   ....[101]....
        /*7d68*/ 	.word	0x001acb30


	//   ....[102]....
        /*7d6c*/ 	.word	0x001acc00


	//   ....[103]....
        /*7d70*/ 	.word	0x001acc20


	//   ....[104]....
        /*7d74*/ 	.word	0x001acc40


	//   ....[105]....
        /*7d78*/ 	.word	0x001acce0


	//   ....[106]....
        /*7d7c*/ 	.word	0x001acd40


	//   ....[107]....
        /*7d80*/ 	.word	0x001acdc0


	//   ....[108]....
        /*7d84*/ 	.word	0x001ace30


	//   ....[109]....
        /*7d88*/ 	.word	0x001acef0


	//   ....[110]....
        /*7d8c*/ 	.word	0x001acf20


	//   ....[111]....
        /*7d90*/ 	.word	0x001ad020


	//   ....[112]....
        /*7d94*/ 	.word	0x001ad0b0


	//   ....[113]....
        /*7d98*/ 	.word	0x001ad1a0


	//   ....[114]....
        /*7d9c*/ 	.word	0x001ad200


	//   ....[115]....
        /*7da0*/ 	.word	0x001ad240


	//   ....[116]....
        /*7da4*/ 	.word	0x001ad280


	//   ....[117]....
        /*7da8*/ 	.word	0x001ad340


	//   ....[118]....
        /*7dac*/ 	.word	0x001ad390


	//   ....[119]....
        /*7db0*/ 	.word	0x001ad4d0


	//   ....[120]....
        /*7db4*/ 	.word	0x001ad5a0


	//   ....[121]....
        /*7db8*/ 	.word	0x001ad5c0


	//   ....[122]....
        /*7dbc*/ 	.word	0x001ad670


	//   ....[123]....
        /*7dc0*/ 	.word	0x001ad690


	//   ....[124]....
        /*7dc4*/ 	.word	0x001ad6f0


	//   ....[125]....
        /*7dc8*/ 	.word	0x001ad720


	//   ....[126]....
        /*7dcc*/ 	.word	0x001ad740


	//----- nvinfo : EIATTR_VRC_CTA_INIT_COUNT
	.align		4
.L_41:
        /*7dd0*/ 	.byte	0x02, 0x4a
	.zero		1
	.zero		1


	//----- nvinfo : EIATTR_EXIT_INSTR_OFFSETS
	.align		4
        /*7dd4*/ 	.byte	0x04, 0x1c
        /*7dd6*/ 	.short	(.L_43 - .L_42)


	//   ....[0]....
.L_42:
        /*7dd8*/ 	.word	0x001c4240


	//   ....[1]....
        /*7ddc*/ 	.word	0x001c4270


	//----- nvinfo : EIATTR_REQNTID
	.align		4
.L_43:
        /*7de0*/ 	.byte	0x04, 0x10
        /*7de2*/ 	.short	(.L_45 - .L_44)
.L_44:
        /*7de4*/ 	.word	0x00000020
        /*7de8*/ 	.word	0x00000001
        /*7dec*/ 	.word	0x00000001


	//----- nvinfo : EIATTR_CBANK_PARAM_SIZE
	.align		4
.L_45:
        /*7df0*/ 	.byte	0x03, 0x19
        /*7df2*/ 	.short	0x0050


	//----- nvinfo : EIATTR_PARAM_CBANK
	.align		4
        /*7df4*/ 	.byte	0x04, 0x0a
        /*7df6*/ 	.short	(.L_47 - .L_46)
	.align		4
.L_46:
        /*7df8*/ 	.word	index@(.nv.constant0.matmul_kernel)
        /*7dfc*/ 	.short	0x0380
        /*7dfe*/ 	.short	0x0050


	//----- nvinfo : EIATTR_SW_WAR
	.align		4
.L_47:
        /*7e00*/ 	.byte	0x04, 0x36
        /*7e02*/ 	.short	(.L_49 - .L_48)
.L_48:
        /*7e04*/ 	.word	0x00000008
.L_49:


//--------------------- .nv.compat                --------------------------
	.section	.nv.compat,"",@"SHT_CUDA_COMPAT_INFO"
	.align	4
        /*0000*/ 	.byte	0x02, 0x02, 0x02, 0x00, 0x02, 0x05, 0x05, 0x00, 0x02, 0x03, 0x00, 0x00, 0x02, 0x06, 0x01, 0x00


//--------------------- .nv.callgraph             --------------------------
	.section	.nv.callgraph,"",@"SHT_CUDA_CALLGRAPH"
	.align	4
	.sectionentsize	8
	.align		4
        /*0000*/ 	.word	0x00000000
	.align		4
        /*0004*/ 	.word	0xffffffff
	.align		4
        /*0008*/ 	.word	0x00000000
	.align		4
        /*000c*/ 	.word	0xfffffffe
	.align		4
        /*0010*/ 	.word	0x00000000
	.align		4
        /*0014*/ 	.word	0xfffffffd
	.align		4
        /*0018*/ 	.word	0x00000000
	.align		4
        /*001c*/ 	.word	0xfffffffc


//--------------------- .text.matmul_kernel       --------------------------
	.section	.text.matmul_kernel,"ax",@progbits
	.align	128
        .global         matmul_kernel
        .type           matmul_kernel,@function
        .size           matmul_kernel,(.L_x_3 - matmul_kernel)
        .other          matmul_kernel,@"STO_CUDA_ENTRY STV_DEFAULT"
matmul_kernel:
.text.matmul_kernel:
[----:B------:R-:W0:Y:S02]  /*0000*/  LDC R1, c[0x0][0x37c] ;  /* 0x0000df00ff017b82 */ /* 0x000e240000000800 */
[----:B0-----:R-:W-:-:S06]  /*0010*/  VIADD R1, R1, 0xffff5c20 ;  /* 0xffff5c2001017836 */ /* 0x001fcc0000000000 */
[----:B------:R-:W0:Y:S01]  /*0020*/  LDC.64 R2, c[0x0][0x398] ;  /* 0x0000e600ff027b82 */ /* 0x000e220000000a00 */
[----:B------:R-:W1:Y:S01]  /*0030*/  S2R R7, SR_CTAID.X ;  /* 0x0000000000077919 */ /* 0x000e620000002500 */
[----:B------:R-:W2:Y:S01]  /*0040*/  LDCU UR5, c[0x0][0x3a0] ;  /* 0x00007400ff0577ac */ /* 0x000ea20008000800 */
[----:B------:R-:W-:Y:S01]  /*0050*/  STL [R1+0x990], RZ ;  /* 0x000990ff01007387 */ /* 0x000fe20000100800 */
[----:B------:R-:W-:Y:S01]  /*0060*/  UMOV UR4, 0x400 ;  /* 0x0000040000047882 */ /* 0x000fe20000000000 */
[----:B------:R-:W3:Y:S03]  /*0070*/  LDCU.64 UR62, c[0x0][0x358] ;  /* 0x00006b00ff3e77ac */ /* 0x000ee60008000a00 */
[----:B------:R-:W4:Y:S01]  /*0080*/  S2UR UR6, SR_CgaCtaId ;  /* 0x00000000000679c3 */ /* 0x000f220000008800 */
[----:B------:R-:W-:Y:S04]  /*0090*/  STL [R1+0x994], RZ ;  /* 0x000994ff01007387 */ /* 0x000fe80000100800 */
[----:B------:R-:W-:Y:S04]  /*00a0*/  STL [R1+0x998], RZ ;  /* 0x000998ff01007387 */ /* 0x000fe80000100800 */
[----:B------:R-:W-:Y:S01]  /*00b0*/  STL [R1+0x99c], RZ ;  /* 0x00099cff01007387 */ /* 0x000fe20000100800 */
[----:B--2---:R-:W-:-:S03]  /*00c0*/  UIADD3 UR5, UPT, UPT, UR5, 0x7f, URZ ;  /* 0x0000007f05057890 */ /* 0x004fc6000fffe0ff */
[----:B------:R-:W-:Y:S01]  /*00d0*/  STL [R1+0x9c0], RZ ;  /* 0x0009c0ff01007387 */ /* 0x000fe20000100800 */
[----:B0-----:R-:W-:-:S03]  /*00e0*/  VIADD R0, R3, 0x1ff ;  /* 0x000001ff03007836 */ /* 0x001fc60000000000 */
[----:B------:R-:W-:Y:S01]  /*00f0*/  STL [R1+0x9c4], RZ ;  /* 0x0009c4ff01007387 */ /* 0x000fe20000100800 */
[----:B------:R-:W-:-:S03]  /*0100*/  UISETP.GE.AND UP0, UPT, UR5, 0x80, UPT ;  /* 0x000000800500788c */ /* 0x000fc6000bf06270 */
[----:B------:R-:W-:Y:S01]  /*0110*/  STL [R1+0x9c8], RZ ;  /* 0x0009c8ff01007387 */ /* 0x000fe20000100800 */
[----:B------:R-:W-:Y:S01]  /*0120*/  SHF.R.S32.HI R5, RZ, 0x1f, R0 ;  /* 0x0000001fff057819 */ /* 0x000fe20000011400 */
[----:B----4-:R-:W-:Y:S02]  /*0130*/  ULEA UR4, UR6, UR4, 0x18 ;  /* 0x0000000406047291 */ /* 0x010fe4000f8ec0ff */
[----:B------:R-:W-:Y:S01]  /*0140*/  STL [R1+0x9cc], RZ ;  /* 0x0009ccff01007387 */ /* 0x000fe20000100800 */
[----:B------:R-:W-:Y:S02]  /*0150*/  LEA.HI R5, R5, R0, RZ, 0x9 ;  /* 0x0000000005057211 */ /* 0x000fe400078f48ff */
[----:B-1----:R-:W-:Y:S01]  /*0160*/  IABS R10, R7 ;  /* 0x00000007000a7213 */ /* 0x002fe20000000000 */
[----:B------:R-:W-:Y:S01]  /*0170*/  STL [R1+0x9f0], RZ ;  /* 0x0009f0ff01007387 */ /* 0x000fe20000100800 */
[----:B------:R-:W-:-:S03]  /*0180*/  SHF.R.S32.HI R5, RZ, 0x9, R5 ;  /* 0x00000009ff057819 */ /* 0x000fc60000011405 */
[----:B------:R-:W-:Y:S02]  /*0190*/  STL [R1+0x9f4], RZ ;  /* 0x0009f4ff01007387 */ /* 0x000fe40000100800 */
[----:B------:R-:W-:Y:S02]  /*01a0*/  IMAD.SHL.U32 R6, R5, 0x8, RZ ;  /* 0x0000000805067824 */ /* 0x000fe400078e00ff */
[----:B------:R-:W-:Y:S03]  /*01b0*/  STL [R1+0x9f8], RZ ;  /* 0x0009f8ff01007387 */ /* 0x000fe60000100800 */
[-C--:B------:R-:W-:Y:S01]  /*01c0*/  IABS R9, R6.reuse ;  /* 0x0000000600097213 */ /* 0x080fe20000000000 */
[----:B------:R-:W-:Y:S01]  /*01d0*/  STL [R1+0x9fc], RZ ;  /* 0x0009fcff01007387 */ /* 0x000fe20000100800 */
[----:B------:R-:W-:Y:S02]  /*01e0*/  IABS R12, R6 ;  /* 0x00000006000c7213 */ /* 0x000fe40000000000 */
[----:B------:R-:W0:Y:S01]  /*01f0*/  I2F.RP R0, R9 ;  /* 0x0000000900007306 */ /* 0x000e220000209400 */
[----:B------:R-:W-:Y:S04]  /*0200*/  STL [R1+0xd80], RZ ;  /* 0x000d80ff01007387 */ /* 0x000fe80000100800 */
[----:B------:R-:W-:Y:S04]  /*0210*/  STL [R1+0xd84], RZ ;  /* 0x000d84ff01007387 */ /* 0x000fe80000100800 */
[----:B------:R-:W-:Y:S04]  /*0220*/  STL [R1+0xd88], RZ ;  /* 0x000d88ff01007387 */ /* 0x000fe80000100800 */
[----:B------:R-:W-:Y:S01]  /*0230*/  STL [R1+0xd8c], RZ ;  /* 0x000d8cff01007387 */ /* 0x000fe20000100800 */
[----:B0-----:R-:W0:Y:S03]  /*0240*/  MUFU.RCP R0, R0 ;  /* 0x0000000000007308 */ /* 0x001e260000001000 */
[----:B------:R-:W-:Y:S04]  /*0250*/  STL [R1+0x1130], RZ ;  /* 0x001130ff01007387 */ /* 0x000fe80000100800 */
[----:B------:R-:W-:Y:S04]  /*0260*/  STL [R1+0x1134], RZ ;  /* 0x001134ff01007387 */ /* 0x000fe80000100800 */
[----:B------:R-:W-:Y:S04]  /*0270*/  STL [R1+0x1138], RZ ;  /* 0x001138ff01007387 */ /* 0x000fe80000100800 */
[----:B------:R-:W-:Y:S01]  /*0280*/  STL [R1+0x113c], RZ ;  /* 0x00113cff01007387 */ /* 0x000fe20000100800 */
[----:B0-----:R-:W-:-:S03]  /*0290*/  VIADD R4, R0, 0xffffffe ;  /* 0x0ffffffe00047836 */ /* 0x001fc60000000000 */
[----:B------:R-:W-:Y:S01]  /*02a0*/  STL [R1+0x1120], RZ ;  /* 0x001120ff01007387 */ /* 0x000fe20000100800 */
[----:B------:R-:W-:Y:S01]  /*02b0*/  IMAD.MOV R0, RZ, RZ, -R12 ;  /* 0x000000ffff007224 */ /* 0x000fe200078e0a0c */
[----:B------:R0:W1:Y:S02]  /*02c0*/  F2I.FTZ.U32.TRUNC.NTZ R5, R4 ;  /* 0x0000000400057305 */ /* 0x000064000021f000 */
[----:B------:R-:W-:Y:S04]  /*02d0*/  STL [R1+0x1124], RZ ;  /* 0x001124ff01007387 */ /* 0x000fe80000100800 */
[----:B------:R-:W-:Y:S04]  /*02e0*/  STL [R1+0x1128], RZ ;  /* 0x001128ff01007387 */ /* 0x000fe80000100800 */
[----:B------:R-:W-:Y:S01]  /*02f0*/  STL [R1+0x112c], RZ ;  /* 0x00112cff01007387 */ /* 0x000fe20000100800 */
[----:B0-----:R-:W-:-:S03]  /*0300*/  IMAD.MOV.U32 R4, RZ, RZ, RZ ;  /* 0x000000ffff047224 */ /* 0x001fc600078e00ff */
[----:B------:R-:W-:Y:S01]  /*0310*/  STL [R1+0x1110], RZ ;  /* 0x001110ff01007387 */ /* 0x000fe20000100800 */
[----:B-1----:R-:W-:-:S03]  /*0320*/  IMAD.MOV R8, RZ, RZ, -R5 ;  /* 0x000000ffff087224 */ /* 0x002fc600078e0a05 */
[----:B------:R-:W-:Y:S01]  /*0330*/  STL [R1+0x1114], RZ ;  /* 0x001114ff01007387 */ /* 0x000fe20000100800 */
[----:B------:R-:W-:-:S03]  /*0340*/  IMAD R11, R8, R9, RZ ;  /* 0x00000009080b7224 */ /* 0x000fc600078e02ff */
[----:B------:R-:W-:Y:S01]  /*0350*/  STL [R1+0x1118], RZ ;  /* 0x001118ff01007387 */ /* 0x000fe20000100800 */
[----:B------:R-:W-:Y:S02]  /*0360*/  IMAD.MOV.U32 R8, RZ, RZ, R10 ;  /* 0x000000ffff087224 */ /* 0x000fe400078e000a */
[----:B------:R-:W-:Y:S01]  /*0370*/  IMAD.HI.U32 R5, R5, R11, R4 ;  /* 0x0000000b05057227 */ /* 0x000fe200078e0004 */
[----:B------:R-:W-:Y:S04]  /*0380*/  STL [R1+0x111c], RZ ;  /* 0x00111cff01007387 */ /* 0x000fe80000100800 */
[----:B------:R-:W-:Y:S01]  /*0390*/  STL [R1+0x1100], RZ ;  /* 0x001100ff01007387 */ /* 0x000fe20000100800 */
[----:B------:R-:W-:-:S03]  /*03a0*/  IMAD.HI.U32 R5, R5, R8, RZ ;  /* 0x0000000805057227 */ /* 0x000fc600078e00ff */
[----:B------:R-:W-:Y:S01]  /*03b0*/  STL [R1+0x1104], RZ ;  /* 0x001104ff01007387 */ /* 0x000fe20000100800 */
[----:B------:R-:W-:-:S03]  /*03c0*/  IMAD R0, R5, R0, R8 ;  /* 0x0000000005007224 */ /* 0x000fc600078e0208 */
[----:B------:R-:W-:Y:S02]  /*03d0*/  STL [R1+0x1108], RZ ;  /* 0x001108ff01007387 */ /* 0x000fe40000100800 */
[----:B------:R-:W-:Y:S02]  /*03e0*/  ISETP.GT.U32.AND P1, PT, R9, R0, PT ;  /* 0x000000000900720c */ /* 0x000fe40003f24070 */
[----:B------:R-:W-:Y:S04]  /*03f0*/  STL [R1+0x110c], RZ ;  /* 0x00110cff01007387 */ /* 0x000fe80000100800 */
[----:B------:R-:W-:Y:S04]  /*0400*/  STL [R1+0x10f0], RZ ;  /* 0x0010f0ff01007387 */ /* 0x000fe80000100800 */
[----:B------:R-:W-:Y:S03]  /*0410*/  STL [R1+0x10f4], RZ ;  /* 0x0010f4ff01007387 */ /* 0x000fe60000100800 */
[----:B------:R-:W-:Y:S01]  /*0420*/  @!P1 IMAD.IADD R0, R0, 0x1, -R9 ;  /* 0x0000000100009824 */ /* 0x000fe200078e0a09 */
[----:B------:R-:W-:Y:S01]  /*0430*/  STL [R1+0x10f8], RZ ;  /* 0x0010f8ff01007387 */ /* 0x000fe20000100800 */
[----:B------:R-:W-:Y:S01]  /*0440*/  @!P1 VIADD R5, R5, 0x1 ;  /* 0x0000000105059836 */ /* 0x000fe20000000000 */
[----:B------:R-:W-:-:S02]  /*0450*/  ISETP.NE.AND P1, PT, R6, RZ, PT ;  /* 0x000000ff0600720c */ /* 0x000fc40003f25270 */
[----:B------:R-:W-:Y:S01]  /*0460*/  STL [R1+0x10fc], RZ ;  /* 0x0010fcff01007387 */ /* 0x000fe20000100800 */
[----:B------:R-:W-:Y:S02]  /*0470*/  ISETP.GE.U32.AND P0, PT, R0, R9, PT ;  /* 0x000000090000720c */ /* 0x000fe40003f06070 */
[----:B------:R-:W-:Y:S01]  /*0480*/  LOP3.LUT R0, R7, R6, RZ, 0x3c, !PT ;  /* 0x0000000607007212 */ /* 0x000fe200078e3cff */
[----:B------:R-:W-:Y:S03]  /*0490*/  STL [R1+0x10e0], RZ ;  /* 0x0010e0ff01007387 */ /* 0x000fe60000100800 */
[----:B------:R-:W-:Y:S01]  /*04a0*/  ISETP.GE.AND P2, PT, R0, RZ, PT ;  /* 0x000000ff0000720c */ /* 0x000fe20003f46270 */
[----:B------:R-:W-:Y:S01]  /*04b0*/  STL [R1+0x10e4], RZ ;  /* 0x0010e4ff01007387 */ /* 0x000fe20000100800 */
[----:B------:R-:W-:-:S03]  /*04c0*/  VIADD R0, R2, 0x3f ;  /* 0x0000003f02007836 */ /* 0x000fc60000000000 */
[----:B------:R-:W-:Y:S02]  /*04d0*/  STL [R1+0x10e8], RZ ;  /* 0x0010e8ff01007387 */ /* 0x000fe40000100800 */
[----:B------:R-:W-:Y:S02]  /*04e0*/  @P0 VIADD R5, R5, 0x1 ;  /* 0x0000000105050836 */ /* 0x000fe40000000000 */
[----:B------:R-:W-:Y:S02]  /*04f0*/  STL [R1+0x10ec], RZ ;  /* 0x0010ecff01007387 */ /* 0x000fe40000100800 */
[----:B------:R-:W-:Y:S01]  /*0500*/  IMAD.MOV.U32 R4, RZ, RZ, R5 ;  /* 0x000000ffff047224 */ /* 0x000fe200078e0005 */
[----:B------:R-:W-:Y:S01]  /*0510*/  SHF.R.S32.HI R5, RZ, 0x1f, R0 ;  /* 0x0000001fff057819 */ /* 0x000fe20000011400 */
[----:B------:R-:W-:Y:S02]  /*0520*/  STL [R1+0x10d0], RZ ;  /* 0x0010d0ff01007387 */ /* 0x000fe40000100800 */
[----:B------:R-:W-:Y:S01]  /*0530*/  @!P2 IMAD.MOV R4, RZ, RZ, -R4 ;  /* 0x000000ffff04a224 */ /* 0x000fe200078e0a04 */
[----:B------:R-:W-:Y:S01]  /*0540*/  @!P1 LOP3.LUT R4, RZ, R6, RZ, 0x33, !PT ;  /* 0x00000006ff049212 */ /* 0x000fe200078e33ff */
[----:B------:R-:W-:Y:S01]  /*0550*/  STL [R1+0x10d4], RZ ;  /* 0x0010d4ff01007387 */ /* 0x000fe20000100800 */
[----:B------:R-:W-:-:S03]  /*0560*/  LEA.HI R5, R5, R0, RZ, 0x6 ;  /* 0x0000000005057211 */ /* 0x000fc600078f30ff */
[----:B------:R-:W-:Y:S01]  /*0570*/  STL [R1+0x10d8], RZ ;  /* 0x0010d8ff01007387 */ /* 0x000fe20000100800 */
[----:B------:R-:W-:Y:S02]  /*0580*/  IMAD.SHL.U32 R8, R4, 0x8, RZ ;  /* 0x0000000804087824 */ /* 0x000fe400078e00ff */
[----:B------:R-:W-:Y:S01]  /*0590*/  IMAD.MOV R4, RZ, RZ, -R4 ;  /* 0x000000ffff047224 */ /* 0x000fe200078e0a04 */
[----:B------:R-:W-:Y:S02]  /*05a0*/  STL [R1+0x10dc], RZ ;  /* 0x0010dcff01007387 */ /* 0x000fe40000100800 */
[----:B------:R-:W-:Y:S01]  /*05b0*/  LEA.HI.SX32 R5, R5, -R8, 0x1a ;  /* 0x8000000805057211 */ /* 0x000fe200078fd2ff */
[----:B------:R-:W-:Y:S01]  /*05c0*/  IMAD R6, R6, R4, R7 ;  /* 0x0000000406067224 */ /* 0x000fe200078e0207 */
[----:B------:R-:W-:Y:S02]  /*05d0*/  STL [R1+0x10c0], RZ ;  /* 0x0010c0ff01007387 */ /* 0x000fe40000100800 */
[----:B------:R-:W-:-:S02]  /*05e0*/  VIMNMX R13, PT, PT, R5, 0x8, PT ;  /* 0x00000008050d7848 */ /* 0x000fc40003fe0100 */
[----:B------:R-:W-:Y:S01]  /*05f0*/  STL [R1+0x10c4], RZ ;  /* 0x0010c4ff01007387 */ /* 0x000fe20000100800 */
[----:B------:R-:W-:Y:S02]  /*0600*/  IABS R11, R6 ;  /* 0x00000006000b7213 */ /* 0x000fe40000000000 */
[----:B------:R-:W-:Y:S01]  /*0610*/  IABS R9, R13 ;  /* 0x0000000d00097213 */ /* 0x000fe20000000000 */
[----:B------:R-:W-:Y:S03]  /*0620*/  STL [R1+0x10c8], RZ ;  /* 0x0010c8ff01007387 */ /* 0x000fe60000100800 */
        /* <DEDUP_REMOVED lines=11> */
[----:B------:R-:W-:Y:S04]  /*06e0*/  STL [R1+0x10ac], RZ ;  /* 0x0010acff01007387 */ /* 0x000fe80000100800 */
[----:B------:R-:W-:Y:S01]  /*06f0*/  STL [R1+0x1090], RZ ;  /* 0x001090ff01007387 */ /* 0x000fe20000100800 */
[----:B------:R-:W0:Y:S03]  /*0700*/  F2I.FTZ.U32.TRUNC.NTZ R5, R5 ;  /* 0x0000000500057305 */ /* 0x000e26000021f000 */
[----:B------:R-:W-:Y:S04]  /*0710*/  STL [R1+0x1094], RZ ;  /* 0x001094ff01007387 */ /* 0x000fe80000100800 */
[----:B------:R-:W-:Y:S04]  /*0720*/  STL [R1+0x1098], RZ ;  /* 0x001098ff01007387 */ /* 0x000fe80000100800 */
[----:B------:R-:W-:Y:S04]  /*0730*/  STL [R1+0x109c], RZ ;  /* 0x00109cff01007387 */ /* 0x000fe80000100800 */
[----:B------:R-:W-:Y:S01]  /*0740*/  STL [R1+0x1080], RZ ;  /* 0x001080ff01007387 */ /* 0x000fe20000100800 */
[----:B0-----:R-:W-:-:S03]  /*0750*/  IMAD.MOV R10, RZ, RZ, -R5 ;  /* 0x000000ffff0a7224 */ /* 0x001fc600078e0a05 */
[----:B------:R-:W-:Y:S01]  /*0760*/  STL [R1+0x1084], RZ ;  /* 0x001084ff01007387 */ /* 0x000fe20000100800 */
[----:B------:R-:W-:Y:S01]  /*0770*/  IMAD.MOV.U32 R4, RZ, RZ, R10 ;  /* 0x000000ffff047224 */ /* 0x000fe200078e000a */
[----:B------:R-:W-:Y:S02]  /*0780*/  IABS R10, R13 ;  /* 0x0000000d000a7213 */ /* 0x000fe40000000000 */
[----:B------:R-:W-:Y:S01]  /*0790*/  STL [R1+0x1088], RZ ;  /* 0x001088ff01007387 */ /* 0x000fe20000100800 */
[----:B------:R-:W-:Y:S02]  /*07a0*/  IMAD R7, R4, R9, RZ ;  /* 0x0000000904077224 */ /* 0x000fe400078e02ff */
[----:B------:R-:W-:Y:S01]  /*07b0*/  IMAD.MOV.U32 R4, RZ, RZ, RZ ;  /* 0x000000ffff047224 */ /* 0x000fe200078e00ff */
[----:B------:R-:W-:Y:S03]  /*07c0*/  STL [R1+0x108c], RZ ;  /* 0x00108cff01007387 */ /* 0x000fe60000100800 */
[----:B------:R-:W-:Y:S01]  /*07d0*/  IMAD.HI.U32 R4, R5, R7, R4 ;  /* 0x0000000705047227 */ /* 0x000fe200078e0004 */
[----:B------:R-:W-:Y:S03]  /*07e0*/  STL [R1+0x1070], RZ ;  /* 0x001070ff01007387 */ /* 0x000fe60000100800 */
[----:B------:R-:W-:Y:S01]  /*07f0*/  IMAD.MOV R5, RZ, RZ, -R10 ;  /* 0x000000ffff057224 */ /* 0x000fe200078e0a0a */
        /* <DEDUP_REMOVED lines=18> */
[----:B------:R-:W-:Y:S04]  /*0920*/  STL [R1+0x1058], RZ ;  /* 0x001058ff01007387 */ /* 0x000fe80000100800 */
[----:B------:R-:W-:Y:S02]  /*0930*/  STL [R1+0x105c], RZ ;  /* 0x00105cff01007387 */ /* 0x000fe40000100800 */
[----:B------:R-:W-:-:S02]  /*0940*/  @P0 VIADD R0, R0, 0x1 ;  /* 0x0000000100000836 */ /* 0x000fc40000000000 */
[----:B------:R-:W-:Y:S04]  /*0950*/  STL [R1+0x1040], RZ ;  /* 0x001040ff01007387 */ /* 0x000fe80000100800 */
[----:B------:R-:W-:Y:S01]  /*0960*/  STL [R1+0x1044], RZ ;  /* 0x001044ff01007387 */ /* 0x000fe20000100800 */
[----:B------:R-:W-:Y:S01]  /*0970*/  @!P2 IMAD.MOV R0, RZ, RZ, -R0 ;  /* 0x000000ffff00a224 */ /* 0x000fe200078e0a00 */
[----:B------:R-:W-:Y:S02]  /*0980*/  @!P1 LOP3.LUT R0, RZ, R13, RZ, 0x33, !PT ;  /* 0x0000000dff009212 */ /* 0x000fe400078e33ff */
[----:B------:R-:W-:Y:S03]  /*0990*/  STL [R1+0x1048], RZ ;  /* 0x001048ff01007387 */ /* 0x000fe60000100800 */
[----:B------:R-:W-:Y:S01]  /*09a0*/  IMAD.MOV R4, RZ, RZ, -R0 ;  /* 0x000000ffff047224 */ /* 0x000fe200078e0a00 */
[----:B------:R-:W-:Y:S01]  /*09b0*/  STL [R1+0x104c], RZ ;  /* 0x00104cff01007387 */ /* 0x000fe20000100800 */
[----:B------:R-:W-:-:S02]  /*09c0*/  IMAD.SHL.U32 R5, R0, 0x200, RZ ;  /* 0x0000020000057824 */ /* 0x000fc400078e00ff */
[----:B------:R-:W-:Y:S01]  /*09d0*/  IMAD R4, R13, R4, R6 ;  /* 0x000000040d047224 */ /* 0x000fe200078e0206 */
[----:B------:R-:W-:Y:S01]  /*09e0*/  STL [R1+0x1030], RZ ;  /* 0x001030ff01007387 */ /* 0x000fe20000100800 */
[C---:B------:R-:W-:Y:S02]  /*09f0*/  VIADD R7, R5.reuse, 0x2 ;  /* 0x0000000205077836 */ /* 0x040fe40000000000 */
[----:B------:R-:W-:Y:S01]  /*0a00*/  IMAD.IADD R4, R8, 0x1, R4 ;  /* 0x0000000108047824 */ /* 0x000fe200078e0204 */
[----:B------:R-:W-:Y:S01]  /*0a10*/  STL [R1+0x1034], RZ ;  /* 0x001034ff01007387 */ /* 0x000fe20000100800 */
[C---:B------:R-:W-:Y:S02]  /*0a20*/  VIADD R8, R5.reuse, 0x1 ;  /* 0x0000000105087836 */ /* 0x040fe40000000000 */
[C---:B------:R-:W-:Y:S01]  /*0a30*/  VIADD R0, R5.reuse, 0x3 ;  /* 0x0000000305007836 */ /* 0x040fe20000000000 */
[----:B------:R-:W-:Y:S01]  /*0a40*/  STL [R1+0x1038], RZ ;  /* 0x001038ff01007387 */ /* 0x000fe20000100800 */
[----:B------:R-:W-:-:S02]  /*0a50*/  VIADD R29, R5, 0x175 ;  /* 0x00000175051d7836 */ /* 0x000fc40000000000 */
[C---:B------:R-:W-:Y:S01]  /*0a60*/  VIADD R53, R5.reuse, 0x189 ;  /* 0x0000018905357836 */ /* 0x040fe20000000000 */
[----:B------:R-:W-:Y:S01]  /*0a70*/  STL [R1+0x103c], RZ ;  /* 0x00103cff01007387 */ /* 0x000fe20000100800 */
[C---:B------:R-:W-:Y:S02]  /*0a80*/  VIADD R27, R5.reuse, 0x18e ;  /* 0x0000018e051b7836 */ /* 0x040fe40000000000 */
[C---:B------:R-:W-:Y:S01]  /*0a90*/  VIADD R57, R5.reuse, 0x190 ;  /* 0x0000019005397836 */ /* 0x040fe20000000000 */
[----:B------:R-:W-:Y:S01]  /*0aa0*/  STL [R1+0x1020], RZ ;  /* 0x001020ff01007387 */ /* 0x000fe20000100800 */
[C---:B------:R-:W-:Y:S02]  /*0ab0*/  VIADD R56, R5.reuse, 0x194 ;  /* 0x0000019405387836 */ /* 0x040fe40000000000 */
[C---:B------:R-:W-:Y:S01]  /*0ac0*/  VIADD R15, R5.reuse, 0x19f ;  /* 0x0000019f050f7836 */ /* 0x040fe20000000000 */
[----:B------:R-:W-:Y:S04]  /*0ad0*/  STL [R1+0x1024], RZ ;  /* 0x001024ff01007387 */ /* 0x000fe80000100800 */
        /* <DEDUP_REMOVED lines=938> */
[----:B------:R-:W-:Y:S04]  /*4580*/  STL [R1+0x134], R5 ;  /* 0x0001340501007387 */ /* 0x000fe80000100800 */
[----:B------:R0:W-:Y:S04]  /*4590*/  STL [R1+0x1b70], R8 ;  /* 0x001b700801007387 */ /* 0x0001e80000100800 */
[----:B------:R1:W-:Y:S04]  /*45a0*/  STL [R1+0x1b6c], R7 ;  /* 0x001b6c0701007387 */ /* 0x0003e80000100800 */
[----:B------:R2:W-:Y:S01]  /*45b0*/  STL [R1+0x1b68], R0 ;  /* 0x001b680001007387 */ /* 0x0005e20000100800 */
[C---:B0-----:R-:W-:Y:S01]  /*45c0*/  VIADD R8, R5.reuse, 0x4 ;  /* 0x0000000405087836 */ /* 0x041fe20000000000 */
[----:B------:R-:W0:Y:S01]  /*45d0*/  S2R R14, SR_TID.X ;  /* 0x00000000000e7919 */ /* 0x000e220000002100 */
[----:B-1----:R-:W-:-:S03]  /*45e0*/  VIADD R7, R5, 0x5 ;  /* 0x0000000505077836 */ /* 0x002fc60000000000 */
[----:B------:R1:W-:Y:S01]  /*45f0*/  STL [R1+0x1b64], R8 ;  /* 0x001b640801007387 */ /* 0x0003e20000100800 */
[----:B--2---:R-:W-:-:S03]  /*4600*/  VIADD R0, R5, 0x6 ;  /* 0x0000000605007836 */ /* 0x004fc60000000000 */
[----:B------:R2:W-:Y:S04]  /*4610*/  STL [R1+0x1b60], R7 ;  /* 0x001b600701007387 */ /* 0x0005e80000100800 */
[----:B------:R4:W-:Y:S01]  /*4620*/  STL [R1+0x1b58], R0 ;  /* 0x001b580001007387 */ /* 0x0009e20000100800 */
[C---:B-1----:R-:W-:Y:S02]  /*4630*/  VIADD R8, R5.reuse, 0x7 ;  /* 0x0000000705087836 */ /* 0x042fe40000000000 */
[----:B--2---:R-:W-:-:S03]  /*4640*/  VIADD R7, R5, 0x8 ;  /* 0x0000000805077836 */ /* 0x004fc60000000000 */
[----:B------:R1:W-:Y:S01]  /*4650*/  STL [R1+0x1b54], R8 ;  /* 0x001b540801007387 */ /* 0x0003e20000100800 */
[----:B----4-:R-:W-:-:S03]  /*4660*/  VIADD R0, R5, 0x9 ;  /* 0x0000000905007836 */ /* 0x010fc60000000000 */
[----:B------:R2:W-:Y:S04]  /*4670*/  STL [R1+0x1b50], R7 ;  /* 0x001b500701007387 */ /* 0x0005e80000100800 */
[----:B------:R4:W-:Y:S01]  /*4680*/  STL [R1+0x1b4c], R0 ;  /* 0x001b4c0001007387 */ /* 0x0009e20000100800 */
[C---:B-1----:R-:W-:Y:S01]  /*4690*/  VIADD R8, R5.reuse, 0xa ;  /* 0x0000000a05087836 */ /* 0x042fe20000000000 */
[----:B0-----:R-:W-:Y:S01]  /*46a0*/  LOP3.LUT R6, R14, 0x1f, RZ, 0xc0, !PT ;  /* 0x0000001f0e067812 */ /* 0x001fe200078ec0ff */
[----:B--2---:R-:W-:-:S03]  /*46b0*/  VIADD R7, R5, 0xb ;  /* 0x0000000b05077836 */ /* 0x004fc60000000000 */
[----:B------:R0:W-:Y:S01]  /*46c0*/  STL [R1+0x1b48], R8 ;  /* 0x001b480801007387 */ /* 0x0001e20000100800 */
[----:B----4-:R-:W-:-:S03]  /*46d0*/  VIADD R0, R5, 0xc ;  /* 0x0000000c05007836 */ /* 0x010fc60000000000 */
[----:B------:R1:W-:Y:S04]  /*46e0*/  STL [R1+0x1b44], R7 ;  /* 0x001b440701007387 */ /* 0x0003e80000100800 */
[----:B------:R2:W-:Y:S01]  /*46f0*/  STL [R1+0x1b40], R0 ;  /* 0x001b400001007387 */ /* 0x0005e20000100800 */
[C---:B0-----:R-:W-:Y:S02]  /*4700*/  VIADD R8, R5.reuse, 0xd ;  /* 0x0000000d05087836 */ /* 0x041fe40000000000 */
[----:B-1----:R-:W-:-:S03]  /*4710*/  VIADD R7, R5, 0xe ;  /* 0x0000000e05077836 */ /* 0x002fc60000000000 */
[----:B------:R0:W-:Y:S01]  /*4720*/  STL [R1+0x1b3c], R8 ;  /* 0x001b3c0801007387 */ /* 0x0001e20000100800 */
[----:B--2---:R-:W-:-:S03]  /*4730*/  VIADD R0, R5, 0xf ;  /* 0x0000000f05007836 */ /* 0x004fc60000000000 */
        /* <DEDUP_REMOVED lines=719> */
[----:B--2---:R-:W-:-:S05]  /*7430*/  VIADD R0, R5, 0x177 ;  /* 0x0000017705007836 */ /* 0x004fca0000000000 */
[----:B------:R1:W-:Y:S01]  /*7440*/  STL [R1+0x168], R0 ;  /* 0x0001680001007387 */ /* 0x0003e20000100800 */
[----:B0-----:R-:W-:-:S03]  /*7450*/  VIADD R8, R5, 0x17a ;  /* 0x0000017a05087836 */ /* 0x001fc60000000000 */
[----:B------:R0:W-:Y:S01]  /*7460*/  STL [R1+0x164], R7 ;  /* 0x0001640701007387 */ /* 0x0001e20000100800 */
[C---:B-1----:R-:W-:Y:S02]  /*7470*/  VIADD R0, R5.reuse, 0x179 ;  /* 0x0000017905007836 */ /* 0x042fe40000000000 */
[----:B0-----:R-:W-:-:S03]  /*7480*/  VIADD R7, R5, 0x17b ;  /* 0x0000017b05077836 */ /* 0x001fc60000000000 */
[----:B------:R0:W-:Y:S04]  /*7490*/  STL [R1+0x160], R0 ;  /* 0x0001600001007387 */ /* 0x0001e80000100800 */
        /* <DEDUP_REMOVED lines=30> */
[----:B------:R1:W-:Y:S01]  /*7680*/  STL [R1+0x114], R8 ;  /* 0x0001140801007387 */ /* 0x0003e20000100800 */
[C---:B0-----:R-:W-:Y:S02]  /*7690*/  VIADD R0, R5.reuse, 0x18b ;  /* 0x0000018b05007836 */ /* 0x041fe40000000000 */
[----:B-1----:R-:W-:-:S03]  /*76a0*/  VIADD R8, R5, 0x195 ;  /* 0x0000019505087836 */ /* 0x002fc60000000000 */
[----:B------:R0:W-:Y:S04]  /*76b0*/  STL [R1+0x110], R0 ;  /* 0x0001100001007387 */ /* 0x0001e80000100800 */
        /* <DEDUP_REMOVED lines=34> */
[----:B0-----:R-:W-:Y:S02]  /*78e0*/  IMAD.SHL.U32 R0, R4, 0x40, RZ ;  /* 0x0000004004007824 */ /* 0x001fe400078e00ff */
[C---:B------:R-:W-:Y:S02]  /*78f0*/  VIADD R4, R5.reuse, 0x1a3 ;  /* 0x000001a305047836 */ /* 0x040fe40000000000 */
[C---:B-1----:R-:W-:Y:S02]  /*7900*/  VIADD R8, R5.reuse, 0x1a4 ;  /* 0x000001a405087836 */ /* 0x042fe40000000000 */
[----:B--2---:R-:W-:-:S05]  /*7910*/  VIADD R7, R5, 0x1a2 ;  /* 0x000001a205077836 */ /* 0x004fca0000000000 */
[----:B------:R0:W-:Y:S04]  /*7920*/  STL [R1+0xb4], R7 ;  /* 0x0000b40701007387 */ /* 0x0001e80000100800 */
[----:B------:R1:W-:Y:S04]  /*7930*/  STL [R1+0xb0], R4 ;  /* 0x0000b00401007387 */ /* 0x0003e80000100800 */
[----:B------:R-:W-:Y:S01]  /*7940*/  STL [R1+0xac], R8 ;  /* 0x0000ac0801007387 */ /* 0x000fe20000100800 */
[C---:B0-----:R-:W-:Y:S02]  /*7950*/  LOP3.LUT R7, R0.reuse, 0x1f, R14, 0xf8, !PT ;  /* 0x0000001f00077812 */ /* 0x041fe400078ef80e */
[----:B-1----:R-:W-:Y:S01]  /*7960*/  LOP3.LUT R4, R0, 0x20, R6, 0xfe, !PT ;  /* 0x0000002000047812 */ /* 0x002fe200078efe06 */
[----:B------:R-:W-:-:S02]  /*7970*/  IMAD.MOV.U32 R0, RZ, RZ, R5 ;  /* 0x000000ffff007224 */ /* 0x000fc400078e0005 */
[----:B------:R-:W-:Y:S02]  /*7980*/  STL [R1+0x1d74], R7 ;  /* 0x001d740701007387 */ /* 0x000fe40000100800 */
[C---:B------:R-:W-:Y:S02]  /*7990*/  VIADD R6, R0.reuse, 0x1a5 ;  /* 0x000001a500067836 */ /* 0x040fe40000000000 */
[----:B------:R0:W-:Y:S01]  /*79a0*/  STL [R1+0x1d70], R4 ;  /* 0x001d700401007387 */ /* 0x0001e20000100800 */
[C---:B------:R-:W-:Y:S02]  /*79b0*/  VIADD R5, R0.reuse, 0x1a6 ;  /* 0x000001a600057836 */ /* 0x040fe40000000000 */
[C---:B------:R-:W-:Y:S01]  /*79c0*/  VIADD R28, R0.reuse, 0x1ae ;  /* 0x000001ae001c7836 */ /* 0x040fe20000000000 */
[----:B------:R1:W-:Y:S01]  /*79d0*/  STL [R1+0xa8], R6 ;  /* 0x0000a80601007387 */ /* 0x0003e20000100800 */
[C---:B------:R-:W-:Y:S02]  /*79e0*/  VIADD R52, R0.reuse, 0x1b1 ;  /* 0x000001b100347836 */ /* 0x040fe40000000000 */
[C---:B------:R-:W-:Y:S01]  /*79f0*/  VIADD R55, R0.reuse, 0x1c8 ;  /* 0x000001c800377836 */ /* 0x040fe20000000000 */
[----:B------:R2:W-:Y:S01]  /*7a00*/  STL [R1+0xa4], R5 ;  /* 0x0000a40501007387 */ /* 0x0005e20000100800 */
[----:B------:R-:W-:-:S02]  /*7a10*/  VIADD R54, R0, 0x1cd ;  /* 0x000001cd00367836 */ /* 0x000fc40000000000 */
[C---:B0-----:R-:W-:Y:S02]  /*7a20*/  VIADD R4, R0.reuse, 0x1a7 ;  /* 0x000001a700047836 */ /* 0x041fe40000000000 */
[C---:B------:R-:W-:Y:S02]  /*7a30*/  VIADD R61, R0.reuse, 0x1d0 ;  /* 0x000001d0003d7836 */ /* 0x040fe40000000000 */
[C---:B-1----:R-:W-:Y:S01]  /*7a40*/  VIADD R6, R0.reuse, 0x1a8 ;  /* 0x000001a800067836 */ /* 0x042fe20000000000 */
[----:B------:R0:W-:Y:S01]  /*7a50*/  STL [R1+0xa0], R4 ;  /* 0x0000a00401007387 */ /* 0x0001e20000100800 */
[C---:B------:R-:W-:Y:S02]  /*7a60*/  VIADD R60, R0.reuse, 0x1d1 ;  /* 0x000001d1003c7836 */ /* 0x040fe40000000000 */
[C---:B--2---:R-:W-:Y:S01]  /*7a70*/  VIADD R5, R0.reuse, 0x1a9 ;  /* 0x000001a900057836 */ /* 0x044fe20000000000 */
[----:B------:R1:W-:Y:S01]  /*7a80*/  STL [R1+0x9c], R6 ;  /* 0x00009c0601007387 */ /* 0x0003e20000100800 */
[----:B------:R-:W-:-:S02]  /*7a90*/  VIADD R59, R0, 0x1d2 ;  /* 0x000001d2003b7836 */ /* 0x000fc40000000000 */
[C---:B------:R-:W-:Y:S01]  /*7aa0*/  VIADD R58, R0.reuse, 0x1d3 ;  /* 0x000001d3003a7836 */ /* 0x040fe20000000000 */
[----:B------:R2:W-:Y:S01]  /*7ab0*/  STL [R1+0x98], R5 ;  /* 0x0000980501007387 */ /* 0x0005e20000100800 */
[C---:B------:R-:W-:Y:S02]  /*7ac0*/  VIADD R51, R0.reuse, 0x1d4 ;  /* 0x000001d400337836 */ /* 0x040fe40000000000 */
[C---:B0-----:R-:W-:Y:S02]  /*7ad0*/  VIADD R4, R0.reuse, 0x1aa ;  /* 0x000001aa00047836 */ /* 0x041fe40000000000 */
[C---:B------:R-:W-:Y:S02]  /*7ae0*/  VIADD R50, R0.reuse, 0x1d5 ;  /* 0x000001d500327836 */ /* 0x040fe40000000000 */
[C---:B-1----:R-:W-:Y:S01]  /*7af0*/  VIADD R6, R0.reuse, 0x1ab ;  /* 0x000001ab00067836 */ /* 0x042fe20000000000 */
[----:B------:R0:W-:Y:S01]  /*7b00*/  STL [R1+0x94], R4 ;  /* 0x0000940401007387 */ /* 0x0001e20000100800 */
[----:B------:R-:W-:-:S02]  /*7b10*/  VIADD R49, R0, 0x1d6 ;  /* 0x000001d600317836 */ /* 0x000fc40000000000 */
[C---:B--2---:R-:W-:Y:S01]  /*7b20*/  VIADD R5, R0.reuse, 0x1ac ;  /* 0x000001ac00057836 */ /* 0x044fe20000000000 */
[----:B------:R1:W-:Y:S01]  /*7b30*/  STL [R1+0x90], R6 ;  /* 0x0000900601007387 */ /* 0x0003e20000100800 */
[C---:B------:R-:W-:Y:S02]  /*7b40*/  VIADD R48, R0.reuse, 0x1d7 ;  /* 0x000001d700307836 */ /* 0x040fe40000000000 */
[C---:B------:R-:W-:Y:S01]  /*7b50*/  VIADD R47, R0.reuse, 0x1d8 ;  /* 0x000001d8002f7836 */ /* 0x040fe20000000000 */
[----:B------:R2:W-:Y:S01]  /*7b60*/  STL [R1+0x8c], R5 ;  /* 0x00008c0501007387 */ /* 0x0005e20000100800 */
[C---:B------:R-:W-:Y:S02]  /*7b70*/  VIADD R46, R0.reuse, 0x1d9 ;  /* 0x000001d9002e7836 */ /* 0x040fe40000000000 */
[C---:B0-----:R-:W-:Y:S02]  /*7b80*/  VIADD R4, R0.reuse, 0x1ad ;  /* 0x000001ad00047836 */ /* 0x041fe40000000000 */
[----:B------:R-:W-:-:S02]  /*7b90*/  VIADD R45, R0, 0x1da ;  /* 0x000001da002d7836 */ /* 0x000fc40000000000 */
[C---:B-1----:R-:W-:Y:S01]  /*7ba0*/  VIADD R6, R0.reuse, 0x1b6 ;  /* 0x000001b600067836 */ /* 0x042fe20000000000 */
[----:B------:R0:W-:Y:S01]  /*7bb0*/  STL [R1+0x88], R4 ;  /* 0x0000880401007387 */ /* 0x0001e20000100800 */
[C---:B------:R-:W-:Y:S02]  /*7bc0*/  VIADD R44, R0.reuse, 0x1db ;  /* 0x000001db002c7836 */ /* 0x040fe40000000000 */
[C---:B--2---:R-:W-:Y:S02]  /*7bd0*/  VIADD R5, R0.reuse, 0x1af ;  /* 0x000001af00057836 */ /* 0x044fe40000000000 */
[C---:B------:R-:W-:Y:S02]  /*7be0*/  VIADD R43, R0.reuse, 0x1dc ;  /* 0x000001dc002b7836 */ /* 0x040fe40000000000 */
[C---:B------:R-:W-:Y:S01]  /*7bf0*/  VIADD R42, R0.reuse, 0x1dd ;  /* 0x000001dd002a7836 */ /* 0x040fe20000000000 */
[----:B------:R1:W-:Y:S01]  /*7c00*/  STL [R1+0x80], R5 ;  /* 0x0000800501007387 */ /* 0x0003e20000100800 */
[----:B------:R-:W-:-:S02]  /*7c10*/  VIADD R41, R0, 0x1de ;  /* 0x000001de00297836 */ /* 0x000fc40000000000 */
[C---:B0-----:R-:W-:Y:S02]  /*7c20*/  VIADD R4, R0.reuse, 0x1b0 ;  /* 0x000001b000047836 */ /* 0x041fe40000000000 */
[C---:B------:R-:W-:Y:S02]  /*7c30*/  VIADD R40, R0.reuse, 0x1df ;  /* 0x000001df00287836 */ /* 0x040fe40000000000 */
[C---:B------:R-:W-:Y:S01]  /*7c40*/  VIADD R39, R0.reuse, 0x1e0 ;  /* 0x000001e000277836 */ /* 0x040fe20000000000 */
[----:B------:R0:W-:Y:S01]  /*7c50*/  STL [R1+0x7c], R4 ;  /* 0x00007c0401007387 */ /* 0x0001e20000100800 */
[C---:B------:R-:W-:Y:S02]  /*7c60*/  VIADD R38, R0.reuse, 0x1e1 ;  /* 0x000001e100267836 */ /* 0x040fe40000000000 */
[C---:B-1----:R-:W-:Y:S02]  /*7c70*/  VIADD R5, R0.reuse, 0x1b2 ;  /* 0x000001b200057836 */ /* 0x042fe40000000000 */
[----:B------:R-:W-:-:S02]  /*7c80*/  VIADD R37, R0, 0x1e2 ;  /* 0x000001e200257836 */ /* 0x000fc40000000000 */
[C---:B------:R-:W-:Y:S01]  /*7c90*/  VIADD R36, R0.reuse, 0x1e3 ;  /* 0x000001e300247836 */ /* 0x040fe20000000000 */
[----:B------:R1:W-:Y:S01]  /*7ca0*/  STL [R1+0x74], R5 ;  /* 0x0000740501007387 */ /* 0x0003e20000100800 */
[C---:B------:R-:W-:Y:S02]  /*7cb0*/  VIADD R35, R0.reuse, 0x1e4 ;  /* 0x000001e400237836 */ /* 0x040fe40000000000 */
[C---:B0-----:R-:W-:Y:S02]  /*7cc0*/  VIADD R4, R0.reuse, 0x1b3 ;  /* 0x000001b300047836 */ /* 0x041fe40000000000 */
[C---:B------:R-:W-:Y:S02]  /*7cd0*/  VIADD R34, R0.reuse, 0x1e5 ;  /* 0x000001e500227836 */ /* 0x040fe40000000000 */
[C---:B------:R-:W-:Y:S01]  /*7ce0*/  VIADD R33, R0.reuse, 0x1e6 ;  /* 0x000001e600217836 */ /* 0x040fe20000000000 */
[----:B------:R0:W-:Y:S01]  /*7cf0*/  STL [R1+0x70], R4 ;  /* 0x0000700401007387 */ /* 0x0001e20000100800 */
[----:B------:R-:W-:-:S02]  /*7d00*/  VIADD R32, R0, 0x1e7 ;  /* 0x000001e700207836 */ /* 0x000fc40000000000 */
[C---:B-1----:R-:W-:Y:S02]  /*7d10*/  VIADD R5, R0.reuse, 0x1b4 ;  /* 0x000001b400057836 */ /* 0x042fe40000000000 */
[C---:B------:R-:W-:Y:S02]  /*7d20*/  VIADD R31, R0.reuse, 0x1e8 ;  /* 0x000001e8001f7836 */ /* 0x040fe40000000000 */
[C---:B------:R-:W-:Y:S01]  /*7d30*/  VIADD R30, R0.reuse, 0x1e9 ;  /* 0x000001e9001e7836 */ /* 0x040fe20000000000 */
[----:B------:R1:W-:Y:S01]  /*7d40*/  STL [R1+0x6c], R5 ;  /* 0x00006c0501007387 */ /* 0x0003e20000100800 */
[C---:B------:R-:W-:Y:S02]  /*7d50*/  VIADD R25, R0.reuse, 0x1ea ;  /* 0x000001ea00197836 */ /* 0x040fe40000000000 */
[C---:B0-----:R-:W-:Y:S02]  /*7d60*/  VIADD R4, R0.reuse, 0x1b5 ;  /* 0x000001b500047836 */ /* 0x041fe40000000000 */
[----:B------:R-:W-:-:S02]  /*7d70*/  VIADD R24, R0, 0x1eb ;  /* 0x000001eb00187836 */ /* 0x000fc40000000000 */
[C---:B------:R-:W-:Y:S01]  /*7d80*/  VIADD R23, R0.reuse, 0x1ec ;  /* 0x000001ec00177836 */ /* 0x040fe20000000000 */
[----:B------:R0:W-:Y:S01]  /*7d90*/  STL [R1+0x68], R4 ;  /* 0x0000680401007387 */ /* 0x0001e20000100800 */
[C---:B------:R-:W-:Y:S02]  /*7da0*/  VIADD R22, R0.reuse, 0x1ed ;  /* 0x000001ed00167836 */ /* 0x040fe40000000000 */
[C---:B-1----:R-:W-:Y:S01]  /*7db0*/  VIADD R5, R0.reuse, 0x1b7 ;  /* 0x000001b700057836 */ /* 0x042fe20000000000 */
        /* <DEDUP_REMOVED lines=61> */
[----:B------:R0:W-:Y:S02]  /*8190*/  STL [R1], R4 ;  /* 0x0000000401007387 */ /* 0x0001e40000100800 */
[C---:B0-----:R-:W-:Y:S02]  /*81a0*/  VIADD R4, R0.reuse, 0x1fe ;  /* 0x000001fe00047836 */ /* 0x041fe40000000000 */
[----:B------:R-:W-:Y:S01]  /*81b0*/  VIADD R0, R0, 0x1ff ;  /* 0x000001ff00007836 */ /* 0x000fe20000000000 */
[----:B---3--:R-:W-:Y:S06]  /*81c0*/  BRA.U !UP0, `(.L_x_0) ;  /* 0x000015f908a87547 */ /* 0x008fec000b800000 */
[----:B------:R-:W-:Y:S01]  /*81d0*/  STL [R1+0x7cf0], R40 ;  /* 0x007cf02801007387 */ /* 0x000fe20000100800 */
[----:B------:R-:W-:Y:S01]  /*81e0*/  IMAD.MOV.U32 R26, RZ, RZ, RZ ;  /* 0x000000ffff1a7224 */ /* 0x000fe200078e00ff */
[----:B------:R-:W-:Y:S01]  /*81f0*/  ISETP.GE.AND P5, PT, R0, RZ, PT ;  /* 0x000000ff0000720c */ /* 0x000fe20003fa6270 */
[----:B------:R-:W0:Y:S01]  /*8200*/  LDCU.128 UR20, c[0x0][0x380] ;  /* 0x00007000ff1477ac */ /* 0x000e220008000c00 */
[----:B------:R-:W-:Y:S01]  /*8210*/  STL [R1+0x7cec], R41 ;  /* 0x007cec2901007387 */ /* 0x000fe20000100800 */
[----:B------:R-:W1:Y:S03]  /*8220*/  LDCU UR74, c[0x0][0x3a4] ;  /* 0x00007480ff4a77ac */ /* 0x000e660008000800 */
[----:B------:R2:W-:Y:S01]  /*8230*/  STL [R1+0x7ce8], R42 ;  /* 0x007ce82a01007387 */ /* 0x0005e20000100800 */
[----:B------:R-:W3:Y:S01]  /*8240*/  LDCU UR75, c[0x0][0x3b0] ;  /* 0x00007600ff4b77ac */ /* 0x000ee20008000800 */
[----:B------:R-:W4:Y:S02]  /*8250*/  LDCU UR6, c[0x0][0x3a8] ;  /* 0x00007500ff0677ac */ /* 0x000f240008000800 */
[----:B--2---:R-:W2:Y:S01]  /*8260*/  LDL.LU R42, [R1+0x4c] ;  /* 0x00004c00012a7983 */ /* 0x004ea20000300800 */
[----:B------:R-:W5:Y:S03]  /*8270*/  LDCU UR7, c[0x0][0x3a8] ;  /* 0x00007500ff0777ac */ /* 0x000f660008000800 */
[----:B------:R-:W-:Y:S01]  /*8280*/  STL [R1+0x7ce4], R43 ;  /* 0x007ce42b01007387 */ /* 0x000fe20000100800 */
[----:B------:R-:W0:Y:S03]  /*8290*/  LDCU UR8, c[0x0][0x3a8] ;  /* 0x00007500ff0877ac */ /* 0x000e260008000800 */
[----:B------:R-:W-:Y:S01]  /*82a0*/  STL [R1+0x7ce0], R44 ;  /* 0x007ce02c01007387 */ /* 0x000fe20000100800 */
[----:B------:R-:W0:Y:S03]  /*82b0*/  LDCU UR9, c[0x0][0x3a8] ;  /* 0x00007500ff0977ac */ /* 0x000e260008000800 */
[----:B------:R1:W-:Y:S01]  /*82c0*/  STL [R1+0x7cdc], R45 ;  /* 0x007cdc2d01007387 */ /* 0x0003e20000100800 */
[----:B------:R-:W0:Y:S01]  /*82d0*/  LDCU UR10, c[0x0][0x3a8] ;  /* 0x00007500ff0a77ac */ /* 0x000e220008000800 */
[----:B------:R-:W0:Y:S01]  /*82e0*/  LDCU UR11, c[0x0][0x3a8] ;  /* 0x00007500ff0b77ac */ /* 0x000e220008000800 */
[----:B------:R-:W0:Y:S01]  /*82f0*/  LDCU UR12, c[0x0][0x3a8] ;  /* 0x00007500ff0c77ac */ /* 0x000e220008000800 */
[----:B-1----:R-:W3:Y:S01]  /*8300*/  LDL.LU R45, [R1+0x14] ;  /* 0x00001400012d7983 */ /* 0x002ee20000300800 */
[----:B------:R-:W1:Y:S03]  /*8310*/  LDCU UR13, c[0x0][0x3a8] ;  /* 0x00007500ff0d77ac */ /* 0x000e660008000800 */
[----:B------:R-:W-:Y:S01]  /*8320*/  STL [R1+0x7cd8], R46 ;  /* 0x007cd82e01007387 */ /* 0x000fe20000100800 */
[----:B------:R-:W0:Y:S03]  /*8330*/  LDCU UR14, c[0x0][0x3a8] ;  /* 0x00007500ff0e77ac */ /* 0x000e260008000800 */
        /* <DEDUP_REMOVED lines=10> */
[----:B------:R1:W-:Y:S01]  /*83e0*/  STL [R1+0x7cc0], R58 ;  /* 0x007cc03a01007387 */ /* 0x0003e20000100800 */
[----:B------:R-:W0:Y:S01]  /*83f0*/  LDCU UR24, c[0x0][0x3a8] ;  /* 0x00007500ff1877ac */ /* 0x000e220008000800 */
[----:B------:R-:W0:Y:S02]  /*8400*/  LDCU UR25, c[0x0][0x3a8] ;  /* 0x00007500ff1977ac */ /* 0x000e240008000800 */
[----:B-1----:R-:W3:Y:S01]  /*8410*/  LDL.LU R58, [R1+0x3c] ;  /* 0x00003c00013a7983 */ /* 0x002ee20000300800 */
[----:B------:R-:W1:Y:S03]  /*8420*/  LDCU UR26, c[0x0][0x3a8] ;  /* 0x00007500ff1a77ac */ /* 0x000e660008000800 */
[----:B------:R-:W3:Y:S01]  /*8430*/  LDL.LU R49, [R1+0x100] ;  /* 0x0001000001317983 */ /* 0x000ee20000300800 */
[----:B------:R-:W0:Y:S03]  /*8440*/  LDCU UR27, c[0x0][0x3a8] ;  /* 0x00007500ff1b77ac */ /* 0x000e260008000800 */
[----:B------:R-:W3:Y:S01]  /*8450*/  LDL R40, [R1+0x1d74] ;  /* 0x001d740001287983 */ /* 0x000ee20000100800 */
[----:B------:R-:W0:Y:S03]  /*8460*/  LDCU UR28, c[0x0][0x3a8] ;  /* 0x00007500ff1c77ac */ /* 0x000e260008000800 */
[----:B------:R-:W4:Y:S01]  /*8470*/  LDL R41, [R1+0x1d70] ;  /* 0x001d700001297983 */ /* 0x000f220000100800 */
[----:B------:R-:W-:Y:S01]  /*8480*/  IMAD.MOV.U32 R43, RZ, RZ, R52 ;  /* 0x000000ffff2b7224 */ /* 0x000fe200078e0034 */
[----:B------:R-:W-:Y:S01]  /*8490*/  IABS R52, R2 ;  /* 0x0000000200347213 */ /* 0x000fe20000000000 */
[----:B------:R-:W-:Y:S01]  /*84a0*/  IMAD.MOV.U32 R50, RZ, RZ, R27 ;  /* 0x000000ffff327224 */ /* 0x000fe200078e001b */
[----:B------:R0:W-:Y:S01]  /*84b0*/  STL [R1+0x7cbc], R59 ;  /* 0x007cbc3b01007387 */ /* 0x0001e20000100800 */
[----:B------:R-:W-:Y:S01]  /*84c0*/  IMAD.MOV.U32 R51, RZ, RZ, R29 ;  /* 0x000000ffff337224 */ /* 0x000fe200078e001d */
[----:B------:R-:W1:Y:S01]  /*84d0*/  LDCU UR29, c[0x0][0x3a8] ;  /* 0x00007500ff1d77ac */ /* 0x000e620008000800 */
[----:B------:R-:W-:Y:S01]  /*84e0*/  IMAD.MOV.U32 R48, RZ, RZ, R28 ;  /* 0x000000ffff307224 */ /* 0x000fe200078e001c */
[----:B------:R-:W-:Y:S01]  /*84f0*/  STL [R1+0x7cb8], R60 ;  /* 0x007cb83c01007387 */ /* 0x000fe20000100800 */
[----:B------:R-:W-:Y:S01]  /*8500*/  IMAD.MOV.U32 R47, RZ, RZ, R54 ;  /* 0x000000ffff2f7224 */ /* 0x000fe200078e0036 */
[----:B------:R-:W-:Y:S01]  /*8510*/  IABS R54, R4 ;  /* 0x0000000400367213 */ /* 0x000fe20000000000 */
[----:B------:R-:W-:Y:S01]  /*8520*/  IMAD.MOV.U32 R44, RZ, RZ, R57 ;  /* 0x000000ffff2c7224 */ /* 0x000fe200078e0039 */
[----:B------:R5:W-:Y:S01]  /*8530*/  STL [R1+0x7cb4], R61 ;  /* 0x007cb43d01007387 */ /* 0x000be20000100800 */
[----:B------:R-:W-:Y:S01]  /*8540*/  IMAD.MOV.U32 R46, RZ, RZ, R55 ;  /* 0x000000ffff2e7224 */ /* 0x000fe200078e0037 */
[----:B------:R-:W1:Y:S01]  /*8550*/  LDCU UR30, c[0x0][0x3a8] ;  /* 0x00007500ff1e77ac */ /* 0x000e620008000800 */
[----:B0-----:R-:W-:Y:S01]  /*8560*/  IMAD.MOV.U32 R59, RZ, RZ, R53 ;  /* 0x000000ffff3b7224 */ /* 0x001fe200078e0035 */
[----:B------:R-:W0:Y:S01]  /*8570*/  LDCU UR31, c[0x0][0x3a8] ;  /* 0x00007500ff1f77ac */ /* 0x000e220008000800 */
[----:B-----5:R-:W-:Y:S01]  /*8580*/  IMAD.MOV.U32 R61, RZ, RZ, R56 ;  /* 0x000000ffff3d7224 */ /* 0x020fe200078e0038 */
[----:B------:R-:W-:Y:S01]  /*8590*/  IABS R56, R3 ;  /* 0x0000000300387213 */ /* 0x000fe20000000000 */
[----:B------:R-:W5:Y:S03]  /*85a0*/  LDCU UR32, c[0x0][0x3a8] ;  /* 0x00007500ff2077ac */ /* 0x000f660008000800 */
[----:B------:R-:W0:Y:S01]  /*85b0*/  I2F.RP R29, R56 ;  /* 0x00000038001d7306 */ /* 0x000e220000209400 */
[----:B------:R-:W1:Y:S01]  /*85c0*/  LDCU UR33, c[0x0][0x3a8] ;  /* 0x00007500ff2177ac */ /* 0x000e620008000800 */
[----:B------:R-:W1:Y:S01]  /*85d0*/  LDCU UR34, c[0x0][0x3a8] ;  /* 0x00007500ff2277ac */ /* 0x000e620008000800 */
[----:B------:R-:W1:Y:S01]  /*85e0*/  LDCU UR35, c[0x0][0x3a8] ;  /* 0x00007500ff2377ac */ /* 0x000e620008000800 */
[----:B------:R-:W1:Y:S04]  /*85f0*/  LDCU UR36, c[0x0][0x3a8] ;  /* 0x00007500ff2477ac */ /* 0x000e680008000800 */
[----:B0-----:R-:W0:Y:S01]  /*8600*/  MUFU.RCP R29, R29 ;  /* 0x0000001d001d7308 */ /* 0x001e220000001000 */
[----:B------:R-:W1:Y:S01]  /*8610*/  LDCU UR37, c[0x0][0x3a8] ;  /* 0x00007500ff2577ac */ /* 0x000e620008000800 */
[----:B------:R-:W1:Y:S01]  /*8620*/  LDCU UR38, c[0x0][0x3a8] ;  /* 0x00007500ff2677ac */ /* 0x000e620008000800 */
[----:B------:R-:W1:Y:S01]  /*8630*/  LDCU UR39, c[0x0][0x3a8] ;  /* 0x00007500ff2777ac */ /* 0x000e620008000800 */
[----:B------:R-:W1:Y:S01]  /*8640*/  LDCU UR40, c[0x0][0x3a8] ;  /* 0x00007500ff2877ac */ /* 0x000e620008000800 */
[----:B0-----:R-:W-:Y:S01]  /*8650*/  VIADD R29, R29, 0xffffffe ;  /* 0x0ffffffe1d1d7836 */ /* 0x001fe20000000000 */
[----:B------:R-:W0:Y:S01]  /*8660*/  LDCU UR41, c[0x0][0x3a8] ;  /* 0x00007500ff2977ac */ /* 0x000e220008000800 */
[----:B------:R-:W0:Y:S04]  /*8670*/  LDCU UR42, c[0x0][0x3a8] ;  /* 0x00007500ff2a77ac */ /* 0x000e280008000800 */
[----:B------:R-:W-:Y:S01]  /*8680*/  F2I.FTZ.U32.TRUNC.NTZ R29, R29 ;  /* 0x0000001d001d7305 */ /* 0x000fe2000021f000 */
[----:B------:R-:W0:Y:S01]  /*8690*/  LDCU UR43, c[0x0][0x3a8] ;  /* 0x00007500ff2b77ac */ /* 0x000e220008000800 */
        /* <DEDUP_REMOVED lines=28> */
[----:B--2---:R-:W-:-:S02]  /*8860*/  IMAD.MOV.U32 R60, RZ, RZ, R42 ;  /* 0x000000ffff3c7224 */ /* 0x004fc400078e002a */
[----:B------:R-:W-:Y:S02]  /*8870*/  IMAD.MOV.U32 R42, RZ, RZ, R15 ;  /* 0x000000ffff2a7224 */ /* 0x000fe400078e000f */
[----:B------:R-:W2:Y:S08]  /*8880*/  I2F.RP R15, R52 ;  /* 0x00000034000f7306 */ /* 0x000eb00000209400 */
[----:B--2---:R-:W2:Y:S02]  /*8890*/  MUFU.RCP R15, R15 ;  /* 0x0000000f000f7308 */ /* 0x004ea40000001000 */
[----:B--2---:R-:W-:-:S06]  /*88a0*/  VIADD R15, R15, 0xffffffe ;  /* 0x0ffffffe0f0f7836 */ /* 0x004fcc0000000000 */
[----:B------:R-:W2:Y:S02]  /*88b0*/  F2I.FTZ.U32.TRUNC.NTZ R27, R15 ;  /* 0x0000000f001b7305 */ /* 0x000ea4000021f000 */
[----:B--2---:R-:W-:-:S04]  /*88c0*/  IMAD.MOV R28, RZ, RZ, -R27 ;  /* 0x000000ffff1c7224 */ /* 0x004fc800078e0a1b */
[----:B------:R-:W-:-:S04]  /*88d0*/  IMAD R28, R28, R52, RZ ;  /* 0x000000341c1c7224 */ /* 0x000fc800078e02ff */
[----:B------:R-:W-:Y:S01]  /*88e0*/  IMAD.HI.U32 R28, R27, R28, R26 ;  /* 0x0000001c1b1c7227 */ /* 0x000fe200078e001a */
[----:B---3--:R-:W-:Y:S02]  /*88f0*/  IABS R53, R40 ;  /* 0x0000002800357213 */ /* 0x008fe40000000000 */
[----:B----4-:R-:W-:-:S03]  /*8900*/  IABS R15, R41 ;  /* 0x00000029000f7213 */ /* 0x010fc60000000000 */
[----:B------:R-:W-:Y:S02]  /*8910*/  IMAD.MOV.U32 R27, RZ, RZ, R53 ;  /* 0x000000ffff1b7224 */ /* 0x000fe400078e0035 */
[----:B------:R-:W-:Y:S02]  /*8920*/  IMAD.MOV.U32 R26, RZ, RZ, R15 ;  /* 0x000000ffff1a7224 */ /* 0x000fe400078e000f */
[----:B------:R-:W-:-:S04]  /*8930*/  IMAD.HI.U32 R53, R28, R27, RZ ;  /* 0x0000001b1c357227 */ /* 0x000fc800078e00ff */
[----:B------:R-:W-:-:S04]  /*8940*/  IMAD.HI.U32 R28, R28, R26, RZ ;  /* 0x0000001a1c1c7227 */ /* 0x000fc800078e00ff */
[----:B------:R-:W-:Y:S02]  /*8950*/  IMAD.MOV R28, RZ, RZ, -R28 ;  /* 0x000000ffff1c7224 */ /* 0x000fe400078e0a1c */
[----:B------:R-:W-:Y:S02]  /*8960*/  IMAD.MOV R53, RZ, RZ, -R53 ;  /* 0x000000ffff357224 */ /* 0x000fe400078e0a35 */
[C---:B------:R-:W-:Y:S02]  /*8970*/  IMAD R26, R52.reuse, R28, R26 ;  /* 0x0000001c341a7224 */ /* 0x040fe400078e021a */
[C---:B------:R-:W-:Y:S01]  /*8980*/  IMAD R27, R52.reuse, R53, R27 ;  /* 0x00000035341b7224 */ /* 0x040fe200078e021b */
[----:B------:R-:W-:Y:S01]  /*8990*/  IABS R53, R0 ;  /* 0x0000000000357213 */ /* 0x000fe20000000000 */
[----:B------:R-:W-:Y:S01]  /*89a0*/  IMAD.MOV R15, RZ, RZ, -R29 ;  /* 0x000000ffff0f7224 */ /* 0x000fe200078e0a1d */
[C---:B------:R-:W-:Y:S01]  /*89b0*/  ISETP.GT.U32.AND P1, PT, R52.reuse, R26, PT ;  /* 0x0000001a3400720c */ /* 0x040fe20003f24070 */
[----:B------:R-:W-:Y:S01]  /*89c0*/  IMAD.MOV.U32 R28, RZ, RZ, RZ ;  /* 0x000000ffff1c7224 */ /* 0x000fe200078e00ff */
[----:B------:R-:W-:Y:S01]  /*89d0*/  ISETP.GT.U32.AND P0, PT, R52, R27, PT ;  /* 0x0000001b3400720c */ /* 0x000fe20003f04070 */
[----:B------:R-:W-:-:S04]  /*89e0*/  IMAD R15, R15, R56, RZ ;  /* 0x000000380f0f7224 */ /* 0x000fc800078e02ff */
[----:B------:R-:W-:Y:S01]  /*89f0*/  IMAD.HI.U32 R15, R29, R15, R28 ;  /* 0x0000000f1d0f7227 */ /* 0x000fe200078e001c */
[----:B------:R-:W-:Y:S02]  /*8a00*/  ISETP.GE.AND P4, PT, R41, RZ, PT ;  /* 0x000000ff2900720c */ /* 0x000fe40003f86270 */
[----:B------:R-:W-:Y:S01]  /*8a10*/  IABS R28, R5 ;  /* 0x00000005001c7213 */ /* 0x000fe20000000000 */
[----:B------:R-:W-:Y:S02]  /*8a20*/  IMAD.MOV.U32 R29, RZ, RZ, R54 ;  /* 0x000000ffff1d7224 */ /* 0x000fe400078e0036 */
[--C-:B------:R-:W-:Y:S02]  /*8a30*/  @!P1 IMAD.IADD R26, R26, 0x1, -R52.reuse ;  /* 0x000000011a1a9824 */ /* 0x100fe400078e0a34 */
[----:B------:R-:W-:Y:S02]  /*8a40*/  @!P0 IMAD.IADD R27, R27, 0x1, -R52 ;  /* 0x000000011b1b8824 */ /* 0x000fe400078e0a34 */
[----:B------:R-:W-:Y:S01]  /*8a50*/  IMAD.HI.U32 R57, R15, R53, RZ ;  /* 0x000000350f397227 */ /* 0x000fe200078e00ff */
[----:B------:R-:W-:-:S02]  /*8a60*/  ISETP.GT.U32.AND P3, PT, R52, R26, PT ;  /* 0x0000001a3400720c */ /* 0x000fc40003f64070 */
[----:B------:R-:W-:Y:S01]  /*8a70*/  ISETP.GT.U32.AND P1, PT, R52, R27, PT ;  /* 0x0000001b3400720c */ /* 0x000fe20003f24070 */
[----:B------:R-:W-:-:S04]  /*8a80*/  IMAD.HI.U32 R54, R15, R29, RZ ;  /* 0x0000001d0f367227 */ /* 0x000fc800078e00ff */
[----:B------:R-:W-:Y:S02]  /*8a90*/  IMAD.MOV R57, RZ, RZ, -R57 ;  /* 0x000000ffff397224 */ /* 0x000fe400078e0a39 */
[----:B------:R-:W-:Y:S02]  /*8aa0*/  IMAD.MOV R54, RZ, RZ, -R54 ;  /* 0x000000ffff367224 */ /* 0x000fe400078e0a36 */
[----:B------:R-:W-:Y:S02]  /*8ab0*/  IMAD R53, R56, R57, R53 ;  /* 0x0000003938357224 */ /* 0x000fe400078e0235 */
[--C-:B------:R-:W-:Y:S01]  /*8ac0*/  @!P3 IMAD.IADD R26, R26, 0x1, -R52.reuse ;  /* 0x000000011a1ab824 */ /* 0x100fe200078e0a34 */
[----:B------:R-:W-:Y:S01]  /*8ad0*/  ISETP.GE.AND P3, PT, R40, RZ, PT ;  /* 0x000000ff2800720c */ /* 0x000fe20003f66270 */
[----:B------:R-:W-:Y:S01]  /*8ae0*/  @!P1 IMAD.IADD R27, R27, 0x1, -R52 ;  /* 0x000000011b1b9824 */ /* 0x000fe200078e0a34 */
[----:B------:R-:W2:Y:S01]  /*8af0*/  LDL.LU R57, [R1+0x18] ;  /* 0x0000180001397983 */ /* 0x000ea20000300800 */
[----:B------:R-:W-:Y:S01]  /*8b00*/  IMAD R29, R56, R54, R29 ;  /* 0x00000036381d7224 */ /* 0x000fe200078e021d */
[----:B------:R-:W-:Y:S01]  /*8b10*/  ISETP.NE.AND P1, PT, R2, RZ, PT ;  /* 0x000000ff0200720c */ /* 0x000fe20003f25270 */
[----:B------:R-:W-:Y:S01]  /*8b20*/  IMAD.HI.U32 R55, R15, R28, RZ ;  /* 0x0000001c0f377227 */ /* 0x000fe200078e00ff */
[----:B------:R-:W-:Y:S01]  /*8b30*/  LOP3.LUT R52, RZ, R2, RZ, 0x33, !PT ;  /* 0x00000002ff347212 */ /* 0x000fe200078e33ff */
[----:B------:R-:W3:Y:S04]  /*8b40*/  LDL.LU R54, [R1+0xa4] ;  /* 0x0000a40001367983 */ /* 0x000ee80000300800 */
[----:B------:R-:W4:Y:S02]  /*8b50*/  LDL.LU R0, [R1+0x138] ;  /* 0x0001380001007983 */ /* 0x000f240000300800 */
[----:B------:R-:W-:-:S02]  /*8b60*/  @!P3 IMAD.MOV R27, RZ, RZ, -R27 ;  /* 0x000000ffff1bb224 */ /* 0x000fc400078e0a1b */
[----:B------:R-:W2:Y:S01]  /*8b70*/  LDL.LU R40, [R1+0x7cf0] ;  /* 0x007cf00001287983 */ /* 0x000ea20000300800 */
[----:B------:R-:W-:Y:S02]  /*8b80*/  @!P4 IMAD.MOV R26, RZ, RZ, -R26 ;  /* 0x000000ffff1ac224 */ /* 0x000fe400078e0a1a */
[----:B------:R-:W-:Y:S01]  /*8b90*/  SEL R27, R52, R27, !P1 ;  /* 0x0000001b341b7207 */ /* 0x000fe20004800000 */
[----:B------:R-:W2:Y:S01]  /*8ba0*/  LDL.LU R41, [R1+0x7cec] ;  /* 0x007cec0001297983 */ /* 0x000ea20000300800 */
[----:B------:R-:W-:-:S03]  /*8bb0*/  ISETP.GE.AND P4, PT, R5, RZ, PT ;  /* 0x000000ff0500720c */ /* 0x000fc60003f86270 */
[----:B------:R-:W2:Y:S04]  /*8bc0*/  LDL.LU R5, [R1+0xb4] ;  /* 0x0000b40001057983 */ /* 0x000ea80000300800 */
[----:B------:R0:W-:Y:S04]  /*8bd0*/  STL [R1+0x974], R27 ;  /* 0x0009741b01007387 */ /* 0x0001e80000100800 */
[----:B0-----:R-:W2:Y:S01]  /*8be0*/  LDL.LU R27, [R1+0xe8] ;  /* 0x0000e800011b7983 */ /* 0x001ea20000300800 */
[C---:B------:R-:W-:Y:S02]  /*8bf0*/  ISETP.GT.U32.AND P2, PT, R56.reuse, R53, PT ;  /* 0x000000353800720c */ /* 0x040fe40003f44070 */
[----:B------:R-:W-:Y:S01]  /*8c00*/  ISETP.GT.U32.AND P6, PT, R56, R29, PT ;  /* 0x0000001d3800720c */ /* 0x000fe20003fc4070 */
[----:B------:R-:W-:-:S04]  /*8c10*/  IMAD.MOV R55, RZ, RZ, -R55 ;  /* 0x000000ffff377224 */ /* 0x000fc800078e0a37 */
[----:B------:R-:W-:-:S06]  /*8c20*/  IMAD R28, R56, R55, R28 ;  /* 0x00000037381c7224 */ /* 0x000fcc00078e021c */
[--C-:B------:R-:W-:Y:S02]  /*8c30*/  @!P2 IMAD.IADD R53, R53, 0x1, -R56.reuse ;  /* 0x000000013535a824 */ /* 0x100fe400078e0a38 */
[----:B------:R-:W-:-:S03]  /*8c40*/  @!P6 IMAD.IADD R29, R29, 0x1, -R56 ;  /* 0x000000011d1de824 */ /* 0x000fc600078e0a38 */
[C---:B------:R-:W-:Y:S02]  /*8c50*/  ISETP.GT.U32.AND P2, PT, R56.reuse, R53, PT ;  /* 0x000000353800720c */ /* 0x040fe40003f44070 */
[----:B------:R-:W-:Y:S02]  /*8c60*/  ISETP.GT.U32.AND P3, PT, R56, R28, PT ;  /* 0x0000001c3800720c */ /* 0x000fe40003f64070 */
[----:B------:R-:W-:Y:S02]  /*8c70*/  ISETP.GE.AND P0, PT, R4, RZ, PT ;  /* 0x000000ff0400720c */ /* 0x000fe40003f06270 */
[----:B------:R-:W-:Y:S02]  /*8c80*/  ISETP.GT.U32.AND P6, PT, R56, R29, PT ;  /* 0x0000001d3800720c */ /* 0x000fe40003fc4070 */
[----:B------:R-:W-:Y:S01]  /*8c90*/  SEL R26, R52, R26, !P1 ;  /* 0x0000001a341a7207 */ /* 0x000fe20004800000 */
[----:B------:R-:W-:-:S04]  /*8ca0*/  IMAD.MOV.U32 R52, RZ, RZ, R50 ;  /* 0x000000ffff347224 */ /* 0x000fc800078e0032 */
[----:B------:R-:W-:Y:S01]  /*8cb0*/  @!P2 IMAD.IADD R53, R53, 0x1, -R56 ;  /* 0x000000013535a824 */ /* 0x000fe200078e0a38 */
[----:B------:R-:W-:Y:S01]  /*8cc0*/  STL [R1+0x970], R26 ;  /* 0x0009701a01007387 */ /* 0x000fe20000100800 */
[----:B------:R-:W-:Y:S02]  /*8cd0*/  IMAD.MOV.U32 R50, RZ, RZ, R42 ;  /* 0x000000ffff327224 */ /* 0x000fe400078e002a */
[----:B------:R-:W-:Y:S02]  /*8ce0*/  IMAD.MOV.U32 R42, RZ, RZ, R53 ;  /* 0x000000ffff2a7224 */ /* 0x000fe400078e0035 */
[--C-:B------:R-:W-:Y:S02]  /*8cf0*/  @!P3 IMAD.IADD R28, R28, 0x1, -R56.reuse ;  /* 0x000000011c1cb824 */ /* 0x100fe400078e0a38 */
[----:B------:R-:W-:Y:S02]  /*8d00*/  @!P6 IMAD.IADD R29, R29, 0x1, -R56 ;  /* 0x000000011d1de824 */ /* 0x000fe400078e0a38 */
[----:B------:R-:W-:Y:S01]  /*8d10*/  @!P5 IMAD.MOV R42, RZ, RZ, -R42 ;  /* 0x000000ffff2ad224 */ /* 0x000fe200078e0a2a */
[----:B------:R-:W-:Y:S01]  /*8d20*/  ISETP.GT.U32.AND P5, PT, R56, R28, PT ;  /* 0x0000001c3800720c */ /* 0x000fe20003fa4070 */
[----:B------:R-:W-:Y:S01]  /*8d30*/  @!P0 IMAD.MOV R29, RZ, RZ, -R29 ;  /* 0x000000ffff1d8224 */ /* 0x000fe200078e0a1d */
[----:B------:R-:W-:-:S02]  /*8d40*/  ISETP.GE.AND P2, PT, R7, RZ, PT ;  /* 0x000000ff0700720c */ /* 0x000fc40003f46270 */
[----:B------:R0:W-:Y:S04]  /*8d50*/  STL [R1+0x7c4], R42 ;  /* 0x0007c42a01007387 */ /* 0x0001e80000100800 */
[----:B0-----:R-:W3:Y:S04]  /*8d60*/  LDL.LU R42, [R1+0x7ce8] ;  /* 0x007ce800012a7983 */ /* 0x001ee80000300800 */
[----:B------:R0:W-:Y:S01]  /*8d70*/  STL [R1+0x7c0], R29 ;  /* 0x0007c01d01007387 */ /* 0x0001e20000100800 */
[----:B------:R-:W-:Y:S02]  /*8d80*/  @!P5 IMAD.IADD R28, R28, 0x1, -R56 ;  /* 0x000000011c1cd824 */ /* 0x000fe400078e0a38 */
[----:B----4-:R-:W-:-:S04]  /*8d90*/  IMAD.MOV.U32 R4, RZ, RZ, R0 ;  /* 0x000000ffff047224 */ /* 0x010fc800078e0000 */
[----:B------:R-:W-:Y:S01]  /*8da0*/  IMAD.MOV.U32 R55, RZ, RZ, R4 ;  /* 0x000000ffff377224 */ /* 0x000fe200078e0004 */
[----:B------:R-:W-:Y:S01]  /*8db0*/  IABS R4, R7 ;  /* 0x0000000700047213 */ /* 0x000fe20000000000 */
[----:B--2---:R-:W-:Y:S02]  /*8dc0*/  IMAD.MOV.U32 R26, RZ, RZ, R27 ;  /* 0x000000ffff1a7224 */ /* 0x004fe400078e001b */
[----:B------:R-:W-:Y:S02]  /*8dd0*/  IMAD.MOV.U32 R27, RZ, RZ, R5 ;  /* 0x000000ffff1b7224 */ /* 0x000fe400078e0005 */
[----:B------:R-:W-:-:S04]  /*8de0*/  IMAD.HI.U32 R5, R15, R4, RZ ;  /* 0x000000040f057227 */ /* 0x000fc800078e00ff */
[----:B------:R-:W-:Y:S02]  /*8df0*/  IMAD.MOV R5, RZ, RZ, -R5 ;  /* 0x000000ffff057224 */ /* 0x000fe400078e0a05 */
[----:B------:R-:W-:Y:S02]  /*8e00*/  IMAD.MOV.U32 R53, RZ, RZ, R26 ;  /* 0x000000ffff357224 */ /* 0x000fe400078e001a */
[----:B------:R-:W-:Y:S01]  /*8e10*/  IMAD R7, R56, R5, R4 ;  /* 0x0000000538077224 */ /* 0x000fe200078e0204 */
[----:B------:R-:W-:Y:S01]  /*8e20*/  IABS R5, R11 ;  /* 0x0000000b00057213 */ /* 0x000fe20000000000 */
[----:B0-----:R-:W-:Y:S02]  /*8e30*/  IMAD.MOV.U32 R29, RZ, RZ, R53 ;  /* 0x000000ffff1d7224 */ /* 0x001fe400078e0035 */
[----:B------:R-:W-:Y:S02]  /*8e40*/  IMAD.MOV.U32 R53, RZ, RZ, R27 ;  /* 0x000000ffff357224 */ /* 0x000fe400078e001b */
[----:B------:R-:W-:-:S04]  /*8e50*/  IMAD.HI.U32 R27, R15, R5, RZ ;  /* 0x000000050f1b7227 */ /* 0x000fc800078e00ff */
[----:B------:R-:W-:-:S04]  /*8e60*/  IMAD.MOV R27, RZ, RZ, -R27 ;  /* 0x000000ffff1b7224 */ /* 0x000fc800078e0a1b */
[----:B------:R-:W-:Y:S02]  /*8e70*/  IMAD R5, R56, R27, R5 ;  /* 0x0000001b38057224 */ /* 0x000fe400078e0205 */
[----:B------:R-:W-:Y:S02]  /*8e80*/  IMAD.MOV.U32 R27, RZ, RZ, R43 ;  /* 0x000000ffff1b7224 */ /* 0x000fe400078e002b */
[----:B------:R-:W-:Y:S02]  /*8e90*/  IMAD.MOV.U32 R43, RZ, RZ, R28 ;  /* 0x000000ffff2b7224 */ /* 0x000fe400078e001c */
[----:B------:R-:W2:Y:S01]  /*8ea0*/  LDL.LU R28, [R1+0x98] ;  /* 0x00009800011c7983 */ /* 0x000ea20000300800 */
[----:B------:R-:W-:-:S05]  /*8eb0*/  IABS R0, R6 ;  /* 0x0000000600007213 */ /* 0x000fca0000000000 */
[----:B------:R-:W-:-:S04]  /*8ec0*/  IMAD.HI.U32 R2, R15, R0, RZ ;  /* 0x000000000f027227 */ /* 0x000fc800078e00ff */
[----:B------:R-:W-:-:S04]  /*8ed0*/  IMAD.MOV R2, RZ, RZ, -R2 ;  /* 0x000000ffff027224 */ /* 0x000fc800078e0a02 */
[----:B------:R-:W-:-:S05]  /*8ee0*/  IMAD R0, R56, R2, R0 ;  /* 0x0000000238007224 */ /* 0x000fca00078e0200 */
[----:B------:R-:W-:Y:S02]  /*8ef0*/  ISETP.GT.U32.AND P6, PT, R56, R0, PT ;  /* 0x000000003800720c */ /* 0x000fe40003fc4070 */
[----:B------:R-:W-:Y:S02]  /*8f00*/  ISETP.GE.AND P1, PT, R6, RZ, PT ;  /* 0x000000ff0600720c */ /* 0x000fe40003f26270 */
[----:B------:R-:W-:Y:S02]  /*8f10*/  IABS R6, R8 ;  /* 0x0000000800067213 */ /* 0x000fe40000000000 */
[----:B------:R-:W-:-:S03]  /*8f20*/  IABS R4, R9 ;  /* 0x0000000900047213 */ /* 0x000fc60000000000 */
[----:B------:R-:W-:-:S04]  /*8f30*/  IMAD.HI.U32 R26, R15, R6, RZ ;  /* 0x000000060f1a7227 */ /* 0x000fc800078e00ff */
[----:B------:R-:W-:Y:S01]  /*8f40*/  @!P6 IMAD.IADD R0, R0, 0x1, -R56 ;  /* 0x000000010000e824 */ /* 0x000fe200078e0a38 */
[----:B------:R-:W-:Y:S01]  /*8f50*/  ISETP.GE.AND P3, PT, R8, RZ, PT ;  /* 0x000000ff0800720c */ /* 0x000fe20003f66270 */
[----:B------:R-:W-:-:S03]  /*8f60*/  IMAD.HI.U32 R8, R15, R4, RZ ;  /* 0x000000040f087227 */ /* 0x000fc600078e00ff */
[C---:B------:R-:W-:Y:S01]  /*8f70*/  ISETP.GT.U32.AND P6, PT, R56.reuse, R0, PT ;  /* 0x000000003800720c */ /* 0x040fe20003fc4070 */
[----:B------:R-:W-:Y:S01]  /*8f80*/  IMAD.MOV R26, RZ, RZ, -R26 ;  /* 0x000000ffff1a7224 */ /* 0x000fe200078e0a1a */
[C---:B------:R-:W-:Y:S01]  /*8f90*/  ISETP.GT.U32.AND P0, PT, R56.reuse, R7, PT ;  /* 0x000000073800720c */ /* 0x040fe20003f04070 */
[----:B------:R-:W-:Y:S02]  /*8fa0*/  IMAD.MOV R8, RZ, RZ, -R8 ;  /* 0x000000ffff087224 */ /* 0x000fe400078e0a08 */
[C---:B------:R-:W-:Y:S01]  /*8fb0*/  IMAD R6, R56.reuse, R26, R6 ;  /* 0x0000001a38067224 */ /* 0x040fe200078e0206 */
[----:B------:R-:W-:Y:S01]  /*8fc0*/  IABS R2, R10 ;  /* 0x0000000a00027213 */ /* 0x000fe20000000000 */
[----:B------:R-:W-:-:S03]  /*8fd0*/  IMAD R26, R56, R8, R4 ;  /* 0x00000008381a7224 */ /* 0x000fc600078e0204 */
[----:B------:R-:W-:Y:S01]  /*8fe0*/  ISETP.GT.U32.AND P5, PT, R56, R6, PT ;  /* 0x000000063800720c */ /* 0x000fe20003fa4070 */
[----:B------:R-:W-:-:S04]  /*8ff0*/  IMAD.HI.U32 R4, R15, R2, RZ ;  /* 0x000000020f047227 */ /* 0x000fc800078e00ff */
[----:B------:R-:W-:Y:S01]  /*9000*/  @!P6 IMAD.IADD R0, R0, 0x1, -R56 ;  /* 0x000000010000e824 */ /* 0x000fe200078e0a38 */
[C---:B------:R-:W-:Y:S01]  /*9010*/  ISETP.GT.U32.AND P6, PT, R56.reuse, R26, PT ;  /* 0x0000001a3800720c */ /* 0x040fe20003fc4070 */
[----:B------:R-:W-:Y:S02]  /*9020*/  IMAD.MOV R4, RZ, RZ, -R4 ;  /* 0x000000ffff047224 */ /* 0x000fe400078e0a04 */
[----:B------:R-:W-:Y:S02]  /*9030*/  @!P0 IMAD.IADD R7, R7, 0x1, -R56 ;  /* 0x0000000107078824 */ /* 0x000fe400078e0a38 */
[----:B------:R-:W-:Y:S02]  /*9040*/  IMAD R2, R56, R4, R2 ;  /* 0x0000000438027224 */ /* 0x000fe400078e0202 */
[----:B------:R-:W-:Y:S01]  /*9050*/  @!P5 IMAD.IADD R6, R6, 0x1, -R56 ;  /* 0x000000010606d824 */ /* 0x000fe200078e0a38 */
[C---:B------:R-:W-:Y:S01]  /*9060*/  ISETP.GT.U32.AND P5, PT, R56.reuse, R7, PT ;  /* 0x000000073800720c */ /* 0x040fe20003fa4070 */
[----:B------:R-:W-:Y:S01]  /*9070*/  @!P1 IMAD.MOV R0, RZ, RZ, -R0 ;  /* 0x000000ffff009224 */ /* 0x000fe200078e0a00 */
[----:B------:R-:W-:-:S03]  /*9080*/  ISETP.GT.U32.AND P1, PT, R56, R2, PT ;  /* 0x000000023800720c */ /* 0x000fc60003f24070 */
[----:B------:R-:W-:Y:S01]  /*9090*/  @!P6 IMAD.IADD R26, R26, 0x1, -R56 ;  /* 0x000000011a1ae824 */ /* 0x000fe200078e0a38 */
[----:B------:R-:W-:Y:S01]  /*90a0*/  ISETP.GT.U32.AND P6, PT, R56, R6, PT ;  /* 0x000000063800720c */ /* 0x000fe20003fc4070 */
[----:B------:R-:W-:-:S03]  /*90b0*/  @!P4 IMAD.MOV R43, RZ, RZ, -R43 ;  /* 0x000000ffff2bc224 */ /* 0x000fc600078e0a2b */
[----:B------:R-:W-:-:S03]  /*90c0*/  ISETP.GT.U32.AND P4, PT, R56, R26, PT ;  /* 0x0000001a3800720c */ /* 0x000fc60003f84070 */
[--C-:B------:R-:W-:Y:S02]  /*90d0*/  @!P5 IMAD.IADD R7, R7, 0x1, -R56.reuse ;  /* 0x000000010707d824 */ /* 0x100fe400078e0a38 */
[----:B------:R-:W-:Y:S01]  /*90e0*/  @!P1 IMAD.IADD R2, R2, 0x1, -R56 ;  /* 0x0000000102029824 */ /* 0x000fe200078e0a38 */
[----:B------:R-:W-:Y:S01]  /*90f0*/  ISETP.GE.AND P1, PT, R11, RZ, PT ;  /* 0x000000ff0b00720c */ /* 0x000fe20003f26270 */
[----:B------:R-:W-:Y:S02]  /*9100*/  IMAD.MOV.U32 R11, RZ, RZ, R44 ;  /* 0x000000ffff0b7224 */ /* 0x000fe400078e002c */
[----:B------:R-:W-:Y:S02]  /*9110*/  @!P6 IMAD.IADD R6, R6, 0x1, -R56 ;  /* 0x000000010606e824 */ /* 0x000fe400078e0a38 */
[----:B------:R-:W-:Y:S02]  /*9120*/  IMAD.MOV.U32 R44, RZ, RZ, R7 ;  /* 0x000000ffff2c7224 */ /* 0x000fe400078e0007 */
[----:B------:R-:W-:-:S02]  /*9130*/  IMAD.MOV.U32 R7, RZ, RZ, R45 ;  /* 0x000000ffff077224 */ /* 0x000fc400078e002d */
[----:B------:R-:W-:Y:S02]  /*9140*/  IMAD.MOV.U32 R45, RZ, RZ, R6 ;  /* 0x000000ffff2d7224 */ /* 0x000fe400078e0006 */
[----:B------:R-:W-:Y:S01]  /*9150*/  @!P2 IMAD.MOV R44, RZ, RZ, -R44 ;  /* 0x000000ffff2ca224 */ /* 0x000fe200078e0a2c */
[----:B------:R0:W-:Y:S01]  /*9160*/  STL [R1+0x7bc], R43 ;  /* 0x0007bc2b01007387 */ /* 0x0001e20000100800 */
[----:B------:R-:W-:Y:S02]  /*9170*/  @!P4 IMAD.IADD R26, R26, 0x1, -R56 ;  /* 0x000000011a1ac824 */ /* 0x000fe400078e0a38 */
[----:B------:R-:W-:Y:S01]  /*9180*/  IMAD.MOV.U32 R6, RZ, RZ, R7 ;  /* 0x000000ffff067224 */ /* 0x000fe200078e0007 */
[----:B0-----:R-:W4:Y:S04]  /*9190*/  LDL.LU R43, [R1+0x7ce4] ;  /* 0x007ce400012b7983 */ /* 0x001f280000300800 */
[----:B------:R-:W-:Y:S04]  /*91a0*/  STL [R1+0x7b8], R0 ;  /* 0x0007b80001007387 */ /* 0x000fe80000100800 */
[----:B------:R0:W-:Y:S04]  /*91b0*/  STL [R1+0x7b4], R44 ;  /* 0x0007b42c01007387 */ /* 0x0001e80000100800 */
[----:B0-----:R-:W3:Y:S01]  /*91c0*/  LDL.LU R44, [R1+0x7ce0] ;  /* 0x007ce000012c7983 */ /* 0x001ee20000300800 */
[----:B--2---:R-:W-:-:S02]  /*91d0*/  IMAD.MOV.U32 R7, RZ, RZ, R28 ;  /* 0x000000ffff077224 */ /* 0x004fc400078e001c */
[----:B------:R-:W-:Y:S02]  /*91e0*/  IMAD.MOV.U32 R28, RZ, RZ, R53 ;  /* 0x000000ffff1c7224 */ /* 0x000fe400078e0035 */
[----:B------:R-:W-:Y:S02]  /*91f0*/  IMAD.MOV.U32 R53, RZ, RZ, R61 ;  /* 0x000000ffff357224 */ /* 0x000fe400078e003d */
[----:B------:R-:W-:Y:S02]  /*9200*/  IMAD.MOV.U32 R61, RZ, RZ, R46 ;  /* 0x000000ffff3d7224 */ /* 0x000fe400078e002e */
[----:B------:R-:W-:Y:S02]  /*9210*/  IMAD.MOV.U32 R46, RZ, RZ, R26 ;  /* 0x000000ffff2e7224 */ /* 0x000fe400078e001a */
[----:B------:R-:W2:Y:S01]  /*9220*/  LDL.LU R26, [R1+0x10] ;  /* 0x00001000011a7983 */ /* 0x000ea20000300800 */
[----:B------:R-:W-:Y:S02]  /*9230*/  IABS R8, R12 ;  /* 0x0000000c00087213 */ /* 0x000fe40000000000 */
[----:B------:R-:W-:-:S03]  /*9240*/  ISETP.GE.AND P0, PT, R9, RZ, PT ;  /* 0x000000ff0900720c */ /* 0x000fc60003f06270 */
[----:B------:R-:W-:Y:S01]  /*9250*/  IMAD.HI.U32 R9, R15, R8, RZ ;  /* 0x000000080f097227 */ /* 0x000fe200078e00ff */
[----:B------:R-:W-:-:S03]  /*9260*/  IABS R4, R13 ;  /* 0x0000000d00047213 */ /* 0x000fc60000000000 */
[----:B------:R-:W-:Y:S01]  /*9270*/  IMAD.MOV R9, RZ, RZ, -R9 ;  /* 0x000000ffff097224 */ /* 0x000fe200078e0a09 */
[----:B------:R-:W-:-:S03]  /*9280*/  ISETP.GT.U32.AND P5, PT, R56, R5, PT ;  /* 0x000000053800720c */ /* 0x000fc60003fa4070 */
[----:B------:R-:W-:Y:S02]  /*9290*/  IMAD R8, R56, R9, R8 ;  /* 0x0000000938087224 */ /* 0x000fe400078e0208 */
[----:B------:R-:W-:-:S03]  /*92a0*/  IMAD.HI.U32 R9, R15, R4, RZ ;  /* 0x000000040f097227 */ /* 0x000fc600078e00ff */
[----:B------:R-:W-:Y:S01]  /*92b0*/  ISETP.GT.U32.AND P6, PT, R56, R8, PT ;  /* 0x000000083800720c */ /* 0x000fe20003fc4070 */
[----:B------:R-:W-:-:S04]  /*92c0*/  IMAD.MOV R9, RZ, RZ, -R9 ;  /* 0x000000ffff097224 */ /* 0x000fc800078e0a09 */
[C---:B------:R-:W-:Y:S01]  /*92d0*/  IMAD R9, R56.reuse, R9, R4 ;  /* 0x0000000938097224 */ /* 0x040fe200078e0204 */
[----:B------:R-:W-:Y:S01]  /*92e0*/  IABS R0, R14 ;  /* 0x0000000e00007213 */ /* 0x000fe20000000000 */
[----:B------:R-:W-:Y:S01]  /*92f0*/  @!P5 IMAD.IADD R5, R5, 0x1, -R56 ;  /* 0x000000010505d824 */ /* 0x000fe200078e0a38 */
[C---:B------:R-:W-:Y:S01]  /*9300*/  ISETP.GT.U32.AND P5, PT, R56.reuse, R2, PT ;  /* 0x000000023800720c */ /* 0x040fe20003fa4070 */
[----:B------:R-:W-:Y:S01]  /*9310*/  @!P0 IMAD.MOV R46, RZ, RZ, -R46 ;  /* 0x000000ffff2e8224 */ /* 0x000fe200078e0a2e */
[----:B------:R-:W-:Y:S02]  /*9320*/  ISETP.GT.U32.AND P0, PT, R56, R9, PT ;  /* 0x000000093800720c */ /* 0x000fe40003f04070 */
[----:B------:R-:W-:Y:S01]  /*9330*/  ISETP.GE.AND P4, PT, R10, RZ, PT ;  /* 0x000000ff0a00720c */ /* 0x000fe20003f86270 */
[----:B------:R-:W-:Y:S01]  /*9340*/  @!P6 IMAD.IADD R8, R8, 0x1, -R56 ;  /* 0x000000010808e824 */ /* 0x000fe200078e0a38 */
[----:B------:R-:W-:Y:S01]  /*9350*/  ISETP.GT.U32.AND P6, PT, R56, R5, PT ;  /* 0x000000053800720c */ /* 0x000fe20003fc4070 */
[----:B------:R-:W-:-:S04]  /*9360*/  IMAD.HI.U32 R10, R15, R0, RZ ;  /* 0x000000000f0a7227 */ /* 0x000fc800078e00ff */
[----:B------:R-:W-:Y:S02]  /*9370*/  IMAD.MOV R10, RZ, RZ, -R10 ;  /* 0x000000ffff0a7224 */ /* 0x000fe400078e0a0a */
[----:B------:R-:W-:Y:S02]  /*9380*/  @!P5 IMAD.IADD R2, R2, 0x1, -R56 ;  /* 0x000000010202d824 */ /* 0x000fe400078e0a38 */
[----:B------:R-:W-:Y:S01]  /*9390*/  IMAD R0, R56, R10, R0 ;  /* 0x0000000a38007224 */ /* 0x000fe200078e0200 */
[----:B------:R-:W-:Y:S01]  /*93a0*/  IABS R4, R16 ;  /* 0x0000001000047213 */ /* 0x000fe20000000000 */
[--C-:B------:R-:W-:Y:S01]  /*93b0*/  @!P0 IMAD.IADD R9, R9, 0x1, -R56.reuse ;  /* 0x0000000109098824 */ /* 0x100fe200078e0a38 */
[----:B------:R-:W-:Y:S01]  /*93c0*/  ISETP.GE.AND P0, PT, R16, RZ, PT ;  /* 0x000000ff1000720c */ /* 0x000fe20003f06270 */
[----:B------:R-:W-:Y:S02]  /*93d0*/  IMAD.MOV.U32 R16, RZ, RZ, R47 ;  /* 0x000000ffff107224 */ /* 0x000fe400078e002f */
[----:B------:R-:W-:Y:S01]  /*93e0*/  @!P6 IMAD.IADD R5, R5, 0x1, -R56 ;  /* 0x000000010505e824 */ /* 0x000fe200078e0a38 */
[C---:B------:R-:W-:Y:S01]  /*93f0*/  ISETP.GT.U32.AND P6, PT, R56.reuse, R0, PT ;  /* 0x000000003800720c */ /* 0x040fe20003fc4070 */
[----:B------:R-:W-:Y:S01]  /*9400*/  IMAD.MOV.U32 R47, RZ, RZ, R2 ;  /* 0x000000ffff2f7224 */ /* 0x000fe200078e0002 */
[----:B------:R-:W-:Y:S01]  /*9410*/  ISETP.GT.U32.AND P2, PT, R56, R8, PT ;  /* 0x000000083800720c */ /* 0x000fe20003f44070 */
[----:B------:R-:W-:-:S02]  /*9420*/  @!P3 IMAD.MOV R45, RZ, RZ, -R45 ;  /* 0x000000ffff2db224 */ /* 0x000fc400078e0a2d */
[----:B------:R-:W-:Y:S01]  /*9430*/  @!P4 IMAD.MOV R47, RZ, RZ, -R47 ;  /* 0x000000ffff2fc224 */ /* 0x000fe200078e0a2f */
[----:B------:R-:W-:Y:S02]  /*9440*/  ISETP.GT.U32.AND P4, PT, R56, R9, PT ;  /* 0x000000093800720c */ /* 0x000fe40003f84070 */
[----:B------:R-:W-:Y:S02]  /*9450*/  ISETP.GE.AND P3, PT, R12, RZ, PT ;  /* 0x000000ff0c00720c */ /* 0x000fe40003f66270 */
[----:B------:R-:W-:-:S03]  /*9460*/  ISETP.GE.AND P5, PT, R13, RZ, PT ;  /* 0x000000ff0d00720c */ /* 0x000fc60003fa6270 */
[--C-:B------:R-:W-:Y:S02]  /*9470*/  @!P6 IMAD.IADD R0, R0, 0x1, -R56.reuse ;  /* 0x000000010000e824 */ /* 0x100fe400078e0a38 */
[--C-:B------:R-:W-:Y:S02]  /*9480*/  @!P2 IMAD.IADD R8, R8, 0x1, -R56.reuse ;  /* 0x000000010808a824 */ /* 0x100fe400078e0a38 */
[----:B------:R-:W-:Y:S01]  /*9490*/  @!P1 IMAD.MOV R5, RZ, RZ, -R5 ;  /* 0x000000ffff059224 */ /* 0x000fe200078e0a05 */
[----:B------:R-:W-:Y:S01]  /*94a0*/  ISETP.GT.U32.AND P1, PT, R56, R0, PT ;  /* 0x000000003800720c */ /* 0x000fe20003f24070 */
[----:B------:R-:W-:Y:S02]  /*94b0*/  @!P4 IMAD.IADD R9, R9, 0x1, -R56 ;  /* 0x000000010909c824 */ /* 0x000fe400078e0a38 */
[----:B------:R-:W-:Y:S01]  /*94c0*/  @!P3 IMAD.MOV R8, RZ, RZ, -R8 ;  /* 0x000000ffff08b224 */ /* 0x000fe200078e0a08 */
[----:B------:R-:W-:Y:S01]  /*94d0*/  ISETP.GE.AND P3, PT, R17, RZ, PT ;  /* 0x000000ff1100720c */ /* 0x000fe20003f66270 */
[----:B------:R0:W-:Y:S04]  /*94e0*/  STL [R1+0x7b0], R45 ;  /* 0x0007b02d01007387 */ /* 0x0001e80000100800 */
[----:B0-----:R-:W3:Y:S04]  /*94f0*/  LDL.LU R45, [R1+0x7cdc] ;  /* 0x007cdc00012d7983 */ /* 0x001ee80000300800 */
[----:B------:R0:W-:Y:S01]  /*9500*/  STL [R1+0x7ac], R46 ;  /* 0x0007ac2e01007387 */ /* 0x0001e20000100800 */
[----:B------:R-:W-:-:S03]  /*9510*/  @!P1 IMAD.IADD R0, R0, 0x1, -R56 ;  /* 0x0000000100009824 */ /* 0x000fc600078e0a38 */
[----:B0-----:R-:W3:Y:S04]  /*9520*/  LDL.LU R46, [R1+0x7cd8] ;  /* 0x007cd800012e7983 */ /* 0x001ee80000300800 */
[----:B------:R0:W-:Y:S04]  /*9530*/  STL [R1+0x7a8], R47 ;  /* 0x0007a82f01007387 */ /* 0x0001e80000100800 */
[----:B0-----:R-:W3:Y:S04]  /*9540*/  LDL.LU R47, [R1+0x7cd4] ;  /* 0x007cd400012f7983 */ /* 0x001ee80000300800 */
[----:B------:R-:W-:Y:S04]  /*9550*/  STL [R1+0x7a4], R5 ;  /* 0x0007a40501007387 */ /* 0x000fe80000100800 */
[----:B------:R-:W-:Y:S01]  /*9560*/  STL [R1+0x7a0], R8 ;  /* 0x0007a00801007387 */ /* 0x000fe20000100800 */
[----:B--2---:R-:W-:-:S02]  /*9570*/  IMAD.MOV.U32 R12, RZ, RZ, R26 ;  /* 0x000000ffff0c7224 */ /* 0x004fc400078e001a */
[----:B------:R-:W-:Y:S01]  /*9580*/  IMAD.MOV.U32 R26, RZ, RZ, R7 ;  /* 0x000000ffff1a7224 */ /* 0x000fe200078e0007 */
[----:B------:R-:W-:Y:S01]  /*9590*/  IABS R7, R17 ;  /* 0x0000001100077213 */ /* 0x000fe20000000000 */
[----:B------:R-:W-:-:S04]  /*95a0*/  IMAD.MOV.U32 R17, RZ, RZ, R9 ;  /* 0x000000ffff117224 */ /* 0x000fc800078e0009 */
[----:B------:R-:W-:-:S05]  /*95b0*/  @!P5 IMAD.MOV R17, RZ, RZ, -R17 ;  /* 0x000000ffff11d224 */ /* 0x000fca00078e0a11 */
[----:B------:R0:W-:Y:S02]  /*95c0*/  STL [R1+0x79c], R17 ;  /* 0x00079c1101007387 */ /* 0x0001e40000100800 */
[----:B0-----:R-:W-:Y:S02]  /*95d0*/  IMAD.MOV.U32 R17, RZ, RZ, R53 ;  /* 0x000000ffff117224 */ /* 0x001fe400078e0035 */
[----:B------:R-:W-:Y:S02]  /*95e0*/  IMAD.MOV.U32 R53, RZ, RZ, R59 ;  /* 0x000000ffff357224 */ /* 0x000fe400078e003b */
[----:B------:R-:W-:Y:S02]  /*95f0*/  IMAD.MOV.U32 R59, RZ, RZ, R58 ;  /* 0x000000ffff3b7224 */ /* 0x000fe400078e003a */
[----:B------:R-:W-:Y:S02]  /*9600*/  IMAD.MOV.U32 R58, RZ, RZ, R49 ;  /* 0x000000ffff3a7224 */ /* 0x000fe400078e0031 */
[----:B------:R-:W-:-:S02]  /*9610*/  IMAD.MOV.U32 R49, RZ, RZ, R48 ;  /* 0x000000ffff317224 */ /* 0x000fc400078e0030 */
[----:B------:R-:W-:Y:S02]  /*9620*/  IMAD.MOV.U32 R48, RZ, RZ, R0 ;  /* 0x000000ffff307224 */ /* 0x000fe400078e0000 */
[----:B------:R-:W2:Y:S01]  /*9630*/  LDL.LU R0, [R1+0x4] ;  /* 0x0000040001007983 */ /* 0x000ea20000300800 */
[----:B------:R-:W-:Y:S02]  /*9640*/  IMAD.MOV.U32 R13, RZ, RZ, R6 ;  /* 0x000000ffff0d7224 */ /* 0x000fe400078e0006 */
[----:B------:R-:W-:Y:S01]  /*9650*/  IMAD.HI.U32 R6, R15, R4, RZ ;  /* 0x000000040f067227 */ /* 0x000fe200078e00ff */
[----:B------:R-:W-:-:S03]  /*9660*/  ISETP.GE.AND P2, PT, R14, RZ, PT ;  /* 0x000000ff0e00720c */ /* 0x000fc60003f46270 */
[----:B------:R-:W-:Y:S02]  /*9670*/  IMAD.MOV R6, RZ, RZ, -R6 ;  /* 0x000000ffff067224 */ /* 0x000fe400078e0a06 */
[----:B------:R-:W-:Y:S01]  /*9680*/  IMAD.MOV.U32 R14, RZ, RZ, R11 ;  /* 0x000000ffff0e7224 */ /* 0x000fe200078e000b */
[----:B------:R-:W-:Y:S01]  /*9690*/  IABS R10, R18 ;  /* 0x00000012000a7213 */ /* 0x000fe20000000000 */
[----:B------:R-:W-:Y:S02]  /*96a0*/  IMAD R11, R56, R6, R4 ;  /* 0x00000006380b7224 */ /* 0x000fe400078e0204 */
[----:B------:R-:W-:-:S03]  /*96b0*/  IMAD.HI.U32 R4, R15, R7, RZ ;  /* 0x000000070f047227 */ /* 0x000fc600078e00ff */
[----:B------:R-:W-:Y:S01]  /*96c0*/  ISETP.GT.U32.AND P6, PT, R56, R11, PT ;  /* 0x0000000b3800720c */ /* 0x000fe20003fc4070 */
[----:B------:R-:W-:-:S04]  /*96d0*/  IMAD.HI.U32 R2, R15, R10, RZ ;  /* 0x0000000a0f027227 */ /* 0x000fc800078e00ff */
[----:B------:R-:W-:Y:S02]  /*96e0*/  IMAD.MOV R4, RZ, RZ, -R4 ;  /* 0x000000ffff047224 */ /* 0x000fe400078e0a04 */
[----:B------:R-:W-:Y:S02]  /*96f0*/  IMAD.MOV R2, RZ, RZ, -R2 ;  /* 0x000000ffff027224 */ /* 0x000fe400078e0a02 */
[C---:B------:R-:W-:Y:S01]  /*9700*/  IMAD R4, R56.reuse, R4, R7 ;  /* 0x0000000438047224 */ /* 0x040fe200078e0207 */
[----:B------:R-:W-:Y:S01]  /*9710*/  IABS R6, R19 ;  /* 0x0000001300067213 */ /* 0x000fe20000000000 */
[----:B------:R-:W-:-:S03]  /*9720*/  IMAD R2, R56, R2, R10 ;  /* 0x0000000238027224 */ /* 0x000fc600078e020a */
[C---:B------:R-:W-:Y:S01]  /*9730*/  ISETP.GT.U32.AND P4, PT, R56.reuse, R4, PT ;  /* 0x000000043800720c */ /* 0x040fe20003f84070 */
[----:B------:R-:W-:Y:S01]  /*9740*/  @!P6 IMAD.IADD R11, R11, 0x1, -R56 ;  /* 0x000000010b0be824 */ /* 0x000fe200078e0a38 */
[----:B------:R-:W-:Y:S01]  /*9750*/  ISETP.GT.U32.AND P6, PT, R56, R2, PT ;  /* 0x000000023800720c */ /* 0x000fe20003fc4070 */
[----:B------:R-:W-:-:S04]  /*9760*/  IMAD.HI.U32 R5, R15, R6, RZ ;  /* 0x000000060f057227 */ /* 0x000fc800078e00ff */
[----:B------:R-:W-:-:S04]  /*9770*/  IMAD.MOV R5, RZ, RZ, -R5 ;  /* 0x000000ffff057224 */ /* 0x000fc800078e0a05 */
[----:B------:R-:W-:Y:S01]  /*9780*/  IMAD R10, R56, R5, R6 ;  /* 0x00000005380a7224 */ /* 0x000fe200078e0206 */
[----:B------:R-:W-:Y:S01]  /*9790*/  IABS R6, R20 ;  /* 0x0000001400067213 */ /* 0x000fe20000000000 */
[--C-:B------:R-:W-:Y:S02]  /*97a0*/  @!P4 IMAD.IADD R4, R4, 0x1, -R56.reuse ;  /* 0x000000010404c824 */ /* 0x100fe400078e0a38 */
[----:B------:R-:W-:Y:S01]  /*97b0*/  @!P6 IMAD.IADD R2, R2, 0x1, -R56 ;  /* 0x000000010202e824 */ /* 0x000fe200078e0a38 */
[C---:B------:R-:W-:Y:S01]  /*97c0*/  ISETP.GT.U32.AND P4, PT, R56.reuse, R11, PT ;  /* 0x0000000b3800720c */ /* 0x040fe20003f84070 */
[----:B------:R-:W-:Y:S01]  /*97d0*/  IMAD.HI.U32 R9, R15, R6, RZ ;  /* 0x000000060f097227 */ /* 0x000fe200078e00ff */
[----:B------:R-:W-:Y:S02]  /*97e0*/  ISETP.GT.U32.AND P6, PT, R56, R4, PT ;  /* 0x000000043800720c */ /* 0x000fe40003fc4070 */
[----:B------:R-:W-:Y:S01]  /*97f0*/  ISETP.GE.AND P1, PT, R18, RZ, PT ;  /* 0x000000ff1200720c */ /* 0x000fe20003f26270 */
[----:B------:R-:W-:Y:S01]  /*9800*/  IMAD.MOV.U32 R18, RZ, RZ, R16 ;  /* 0x000000ffff127224 */ /* 0x000fe200078e0010 */
[----:B------:R-:W-:Y:S01]  /*9810*/  IABS R5, R21 ;  /* 0x0000001500057213 */ /* 0x000fe20000000000 */
[----:B------:R-:W-:-:S02]  /*9820*/  IMAD.MOV.U32 R16, RZ, RZ, R14 ;  /* 0x000000ffff107224 */ /* 0x000fc400078e000e */
[----:B------:R-:W-:Y:S02]  /*9830*/  IMAD.MOV R9, RZ, RZ, -R9 ;  /* 0x000000ffff097224 */ /* 0x000fe400078e0a09 */
[----:B------:R-:W-:Y:S02]  /*9840*/  IMAD.MOV.U32 R14, RZ, RZ, R13 ;  /* 0x000000ffff0e7224 */ /* 0x000fe400078e000d */
[----:B------:R-:W-:Y:S02]  /*9850*/  IMAD.MOV.U32 R13, RZ, RZ, R12 ;  /* 0x000000ffff0d7224 */ /* 0x000fe400078e000c */
[----:B------:R-:W-:-:S04]  /*9860*/  IMAD.HI.U32 R12, R15, R5, RZ ;  /* 0x000000050f0c7227 */ /* 0x000fc800078e00ff */
[----:B------:R-:W-:Y:S02]  /*9870*/  IMAD R6, R56, R9, R6 ;  /* 0x0000000938067224 */ /* 0x000fe400078e0206 */
[----:B------:R-:W-:Y:S02]  /*9880*/  IMAD.MOV R12, RZ, RZ, -R12 ;  /* 0x000000ffff0c7224 */ /* 0x000fe400078e0a0c */
[--C-:B------:R-:W-:Y:S01]  /*9890*/  @!P6 IMAD.IADD R4, R4, 0x1, -R56.reuse ;  /* 0x000000010404e824 */ /* 0x100fe200078e0a38 */
[C---:B------:R-:W-:Y:S01]  /*98a0*/  ISETP.GT.U32.AND P6, PT, R56.reuse, R6, PT ;  /* 0x000000063800720c */ /* 0x040fe20003fc4070 */
[----:B------:R-:W-:Y:S01]  /*98b0*/  @!P4 IMAD.IADD R11, R11, 0x1, -R56 ;  /* 0x000000010b0bc824 */ /* 0x000fe200078e0a38 */
[----:B------:R-:W-:Y:S01]  /*98c0*/  IABS R8, R22 ;  /* 0x0000001600087213 */ /* 0x000fe20000000000 */
[----:B------:R-:W-:Y:S02]  /*98d0*/  IMAD R5, R56, R12, R5 ;  /* 0x0000000c38057224 */ /* 0x000fe400078e0205 */
[----:B------:R-:W-:Y:S01]  /*98e0*/  IMAD.MOV.U32 R12, RZ, RZ, R49 ;  /* 0x000000ffff0c7224 */ /* 0x000fe200078e0031 */
[----:B------:R-:W-:Y:S01]  /*98f0*/  ISETP.GE.AND P4, PT, R19, RZ, PT ;  /* 0x000000ff1300720c */ /* 0x000fe20003f86270 */
[----:B------:R-:W-:-:S02]  /*9900*/  IMAD.MOV.U32 R49, RZ, RZ, R11 ;  /* 0x000000ffff317224 */ /* 0x000fc400078e000b */
[----:B------:R-:W-:Y:S02]  /*9910*/  @!P2 IMAD.MOV R48, RZ, RZ, -R48 ;  /* 0x000000ffff30a224 */ /* 0x000fe400078e0a30 */
[----:B------:R-:W-:-:S03]  /*9920*/  @!P0 IMAD.MOV R49, RZ, RZ, -R49 ;  /* 0x000000ffff318224 */ /* 0x000fc600078e0a31 */
[----:B------:R0:W-:Y:S01]  /*9930*/  STL [R1+0x798], R48 ;  /* 0x0007983001007387 */ /* 0x0001e20000100800 */
[----:B------:R-:W-:Y:S01]  /*9940*/  @!P6 IMAD.IADD R6, R6, 0x1, -R56 ;  /* 0x000000010606e824 */ /* 0x000fe200078e0a38 */
[----:B------:R-:W-:Y:S02]  /*9950*/  ISETP.GE.AND P6, PT, R21, RZ, PT ;  /* 0x000000ff1500720c */ /* 0x000fe40003fc6270 */
[----:B0-----:R-:W3:Y:S04]  /*9960*/  LDL.LU R48, [R1+0x7cd0] ;  /* 0x007cd00001307983 */ /* 0x001ee80000300800 */
[----:B------:R-:W3:Y:S04]  /*9970*/  LDL.LU R11, [R1+0xb8] ;  /* 0x0000b800010b7983 */ /* 0x000ee80000300800 */
[----:B------:R0:W-:Y:S04]  /*9980*/  STL [R1+0x794], R49 ;  /* 0x0007943101007387 */ /* 0x0001e80000100800 */
[----:B0-----:R-:W3:Y:S04]  /*9990*/  LDL.LU R49, [R1+0x7ccc] ;  /* 0x007ccc0001317983 */ /* 0x001ee80000300800 */
[----:B------:R-:W3:Y:S01]  /*99a0*/  LDL.LU R21, [R1+0x74] ;  /* 0x0000740001157983 */ /* 0x000ee20000300800 */
[----:B--2---:R-:W-:-:S02]  /*99b0*/  IMAD.MOV.U32 R19, RZ, RZ, R0 ;  /* 0x000000ffff137224 */ /* 0x004fc400078e0000 */
[----:B------:R-:W-:-:S04]  /*99c0*/  IMAD.HI.U32 R0, R15, R8, RZ ;  /* 0x000000080f007227 */ /* 0x000fc800078e00ff */
[----:B------:R-:W-:-:S04]  /*99d0*/  IMAD.MOV R0, RZ, RZ, -R0 ;  /* 0x000000ffff007224 */ /* 0x000fc800078e0a00 */
[C---:B------:R-:W-:Y:S02]  /*99e0*/  IMAD R0, R56.reuse, R0, R8 ;  /* 0x0000000038007224 */ /* 0x040fe400078e0208 */
[----:B------:R-:W2:Y:S01]  /*99f0*/  LDL.LU R8, [R1+0x94] ;  /* 0x0000940001087983 */ /* 0x000ea20000300800 */
[----:B------:R-:W-:Y:S02]  /*9a00*/  ISETP.GT.U32.AND P2, PT, R56, R10, PT ;  /* 0x0000000a3800720c */ /* 0x000fe40003f44070 */
[----:B------:R-:W-:-:S05]  /*9a10*/  IABS R7, R23 ;  /* 0x0000001700077213 */ /* 0x000fca0000000000 */
[----:B------:R-:W-:Y:S01]  /*9a20*/  IMAD.HI.U32 R9, R15, R7, RZ ;  /* 0x000000070f097227 */ /* 0x000fe200078e00ff */
[----:B------:R-:W-:-:S03]  /*9a30*/  ISETP.GT.U32.AND P5, PT, R56, R2, PT ;  /* 0x000000023800720c */ /* 0x000fc60003fa4070 */
[----:B------:R-:W-:Y:S02]  /*9a40*/  IMAD.MOV R9, RZ, RZ, -R9 ;  /* 0x000000ffff097224 */ /* 0x000fe400078e0a09 */
[----:B------:R-:W-:Y:S02]  /*9a50*/  @!P2 IMAD.IADD R10, R10, 0x1, -R56 ;  /* 0x000000010a0aa824 */ /* 0x000fe400078e0a38 */
[----:B------:R-:W-:-:S03]  /*9a60*/  IMAD R7, R56, R9, R7 ;  /* 0x0000000938077224 */ /* 0x000fc600078e0207 */
[----:B------:R-:W-:Y:S01]  /*9a70*/  ISETP.GT.U32.AND P2, PT, R56, R10, PT ;  /* 0x0000000a3800720c */ /* 0x000fe20003f44070 */
[----:B------:R-:W-:-:S04]  /*9a80*/  IMAD.MOV.U32 R9, RZ, RZ, R4 ;  /* 0x000000ffff097224 */ /* 0x000fc800078e0004 */
[----:B------:R-:W-:Y:S01]  /*9a90*/  @!P3 IMAD.MOV R9, RZ, RZ, -R9 ;  /* 0x000000ffff09b224 */ /* 0x000fe200078e0a09 */
[----:B------:R-:W-:Y:S01]  /*9aa0*/  STL [R1+0x790], R4 ;  /* 0x0007900401007387 */ /* 0x000fe20000100800 */
[----:B------:R-:W-:-:S03]  /*9ab0*/  @!P5 IMAD.IADD R2, R2, 0x1, -R56 ;  /* 0x000000010202d824 */ /* 0x000fc600078e0a38 */
[----:B------:R2:W-:Y:S03]  /*9ac0*/  @!P3 STL [R1+0x790], R9 ;  /* 0x000790090100b387 */ /* 0x0005e60000100800 */
[----:B------:R-:W-:Y:S01]  /*9ad0*/  @!P2 IMAD.IADD R10, R10, 0x1, -R56 ;  /* 0x000000010a0aa824 */ /* 0x000fe200078e0a38 */
[----:B------:R-:W-:Y:S02]  /*9ae0*/  ISETP.GE.AND P0, PT, R20, RZ, PT ;  /* 0x000000ff1400720c */ /* 0x000fe40003f06270 */
[----:B------:R-:W-:Y:S01]  /*9af0*/  ISETP.GT.U32.AND P3, PT, R56, R6, PT ;  /* 0x000000063800720c */ /* 0x000fe20003f64070 */
[----:B--2---:R-:W-:Y:S02]  /*9b00*/  IMAD.MOV.U32 R9, RZ, RZ, R8 ;  /* 0x000000ffff097224 */ /* 0x004fe400078e0008 */
[----:B---3--:R-:W-:Y:S02]  /*9b10*/  IMAD.MOV.U32 R8, RZ, RZ, R21 ;  /* 0x000000ffff087224 */ /* 0x008fe400078e0015 */
[----:B------:R-:W-:-:S02]  /*9b20*/  IMAD.MOV.U32 R21, RZ, RZ, R26 ;  /* 0x000000ffff157224 */ /* 0x000fc400078e001a */
[----:B------:R-:W-:Y:S02]  /*9b30*/  IMAD.MOV.U32 R26, RZ, RZ, R50 ;  /* 0x000000ffff1a7224 */ /* 0x000fe400078e0032 */
[----:B------:R-:W-:Y:S02]  /*9b40*/  IMAD.MOV.U32 R50, RZ, RZ, R2 ;  /* 0x000000ffff327224 */ /* 0x000fe400078e0002 */
[----:B------:R-:W-:Y:S02]  /*9b50*/  IMAD.MOV.U32 R2, RZ, RZ, R51 ;  /* 0x000000ffff027224 */ /* 0x000fe400078e0033 */
[----:B------:R-:W-:Y:S02]  /*9b60*/  IMAD.MOV.U32 R51, RZ, RZ, R10 ;  /* 0x000000ffff337224 */ /* 0x000fe400078e000a */
[----:B------:R-:W2:Y:S01]  /*9b70*/  LDL.LU R10, [R1+0x8c] ;  /* 0x00008c00010a7983 */ /* 0x000ea20000300800 */
[----:B------:R-:W-:Y:S01]  /*9b80*/  IMAD.MOV.U32 R20, RZ, RZ, R11 ;  /* 0x000000ffff147224 */ /* 0x000fe200078e000b */
[----:B------:R-:W-:-:S05]  /*9b90*/  IABS R11, R24 ;  /* 0x00000018000b7213 */ /* 0x000fca0000000000 */
[----:B------:R-:W-:-:S04]  /*9ba0*/  IMAD.HI.U32 R4, R15, R11, RZ ;  /* 0x0000000b0f047227 */ /* 0x000fc800078e00ff */
[----:B------:R-:W-:Y:S01]  /*9bb0*/  IMAD.MOV R4, RZ, RZ, -R4 ;  /* 0x000000ffff047224 */ /* 0x000fe200078e0a04 */
[----:B------:R-:W-:-:S03]  /*9bc0*/  ISETP.GT.U32.AND P2, PT, R56, R0, PT ;  /* 0x000000003800720c */ /* 0x000fc60003f44070 */
[----:B------:R-:W-:Y:S02]  /*9bd0*/  IMAD R4, R56, R4, R11 ;  /* 0x0000000438047224 */ /* 0x000fe400078e020b */
[----:B------:R-:W-:Y:S01]  /*9be0*/  @!P3 IMAD.IADD R6, R6, 0x1, -R56 ;  /* 0x000000010606b824 */ /* 0x000fe200078e0a38 */
[C---:B------:R-:W-:Y:S01]  /*9bf0*/  ISETP.GT.U32.AND P5, PT, R56.reuse, R5, PT ;  /* 0x000000053800720c */ /* 0x040fe20003fa4070 */
[----:B------:R-:W-:Y:S01]  /*9c00*/  @!P4 IMAD.MOV R51, RZ, RZ, -R51 ;  /* 0x000000ffff33c224 */ /* 0x000fe200078e0a33 */
[C---:B------:R-:W-:Y:S02]  /*9c10*/  ISETP.GT.U32.AND P3, PT, R56.reuse, R4, PT ;  /* 0x000000043800720c */ /* 0x040fe40003f64070 */
[----:B------:R-:W-:-:S03]  /*9c20*/  ISETP.GT.U32.AND P4, PT, R56, R7, PT ;  /* 0x000000073800720c */ /* 0x000fc60003f84070 */
[----:B------:R-:W-:Y:S02]  /*9c30*/  @!P2 IMAD.IADD R0, R0, 0x1, -R56 ;  /* 0x000000010000a824 */ /* 0x000fe400078e0a38 */
[----:B------:R-:W-:-:S04]  /*9c40*/  @!P0 IMAD.MOV R6, RZ, RZ, -R6 ;  /* 0x000000ffff068224 */ /* 0x000fc800078e0a06 */
[--C-:B------:R-:W-:Y:S02]  /*9c50*/  @!P5 IMAD.IADD R5, R5, 0x1, -R56.reuse ;  /* 0x000000010505d824 */ /* 0x100fe400078e0a38 */
[--C-:B------:R-:W-:Y:S02]  /*9c60*/  @!P3 IMAD.IADD R4, R4, 0x1, -R56.reuse ;  /* 0x000000010404b824 */ /* 0x100fe400078e0a38 */
[----:B------:R-:W-:Y:S01]  /*9c70*/  @!P4 IMAD.IADD R7, R7, 0x1, -R56 ;  /* 0x000000010707c824 */ /* 0x000fe200078e0a38 */
[C---:B------:R-:W-:Y:S02]  /*9c80*/  ISETP.GT.U32.AND P4, PT, R56.reuse, R0, PT ;  /* 0x000000003800720c */ /* 0x040fe40003f84070 */
[C---:B------:R-:W-:Y:S02]  /*9c90*/  ISETP.GT.U32.AND P0, PT, R56.reuse, R4, PT ;  /* 0x000000043800720c */ /* 0x040fe40003f04070 */
[----:B------:R-:W-:Y:S01]  /*9ca0*/  ISETP.GT.U32.AND P5, PT, R56, R5, PT ;  /* 0x000000053800720c */ /* 0x000fe20003fa4070 */
[----:B------:R-:W-:Y:S01]  /*9cb0*/  @!P1 IMAD.MOV R50, RZ, RZ, -R50 ;  /* 0x000000ffff329224 */ /* 0x000fe200078e0a32 */
[----:B------:R-:W-:-:S02]  /*9cc0*/  ISETP.GE.AND P1, PT, R22, RZ, PT ;  /* 0x000000ff1600720c */ /* 0x000fc40003f26270 */
[----:B------:R-:W-:Y:S01]  /*9cd0*/  ISETP.GE.AND P2, PT, R24, RZ, PT ;  /* 0x000000ff1800720c */ /* 0x000fe20003f46270 */
[----:B------:R-:W-:Y:S01]  /*9ce0*/  IMAD.MOV.U32 R24, RZ, RZ, R9 ;  /* 0x000000ffff187224 */ /* 0x000fe200078e0009 */
[----:B------:R-:W-:-:S03]  /*9cf0*/  ISETP.GT.U32.AND P3, PT, R56, R7, PT ;  /* 0x000000073800720c */ /* 0x000fc60003f64070 */
[--C-:B------:R-:W-:Y:S01]  /*9d00*/  @!P4 IMAD.IADD R0, R0, 0x1, -R56.reuse ;  /* 0x000000010000c824 */ /* 0x100fe200078e0a38 */
[----:B------:R-:W-:Y:S01]  /*9d10*/  IABS R9, R31 ;  /* 0x0000001f00097213 */ /* 0x000fe20000000000 */
[--C-:B------:R-:W-:Y:S01]  /*9d20*/  @!P0 IMAD.IADD R4, R4, 0x1, -R56.reuse ;  /* 0x0000000104048824 */ /* 0x100fe200078e0a38 */
[----:B------:R-:W-:Y:S01]  /*9d30*/  ISETP.GE.AND P0, PT, R31, RZ, PT ;  /* 0x000000ff1f00720c */ /* 0x000fe20003f06270 */
[----:B------:R-:W-:Y:S02]  /*9d40*/  @!P5 IMAD.IADD R5, R5, 0x1, -R56 ;  /* 0x000000010505d824 */ /* 0x000fe400078e0a38 */
[----:B------:R-:W-:Y:S01]  /*9d50*/  IMAD.MOV.U32 R31, RZ, RZ, R0 ;  /* 0x000000ffff1f7224 */ /* 0x000fe200078e0000 */
[----:B------:R-:W-:Y:S01]  /*9d60*/  ISETP.GE.AND P5, PT, R23, RZ, PT ;  /* 0x000000ff1700720c */ /* 0x000fe20003fa6270 */
[----:B------:R0:W-:Y:S01]  /*9d70*/  STL [R1+0x78c], R50 ;  /* 0x00078c3201007387 */ /* 0x0001e20000100800 */
[----:B------:R-:W-:Y:S01]  /*9d80*/  @!P6 IMAD.MOV R5, RZ, RZ, -R5 ;  /* 0x000000ffff05e224 */ /* 0x000fe200078e0a05 */
[----:B------:R-:W-:Y:S01]  /*9d90*/  ISETP.GE.AND P4, PT, R30, RZ, PT ;  /* 0x000000ff1e00720c */ /* 0x000fe20003f86270 */
[----:B------:R-:W-:Y:S01]  /*9da0*/  IMAD.MOV.U32 R11, RZ, RZ, R8 ;  /* 0x000000ffff0b7224 */ /* 0x000fe200078e0008 */
[----:B------:R-:W-:Y:S01]  /*9db0*/  IABS R8, R30 ;  /* 0x0000001e00087213 */ /* 0x000fe20000000000 */
[----:B------:R-:W-:Y:S01]  /*9dc0*/  @!P1 IMAD.MOV R31, RZ, RZ, -R31 ;  /* 0x000000ffff1f9224 */ /* 0x000fe200078e0a1f */
[----:B------:R-:W-:Y:S01]  /*9dd0*/  ISETP.GE.AND P6, PT, R25, RZ, PT ;  /* 0x000000ff1900720c */ /* 0x000fe20003fc6270 */
[----:B------:R-:W-:Y:S01]  /*9de0*/  IMAD.MOV.U32 R22, RZ, RZ, R2 ;  /* 0x000000ffff167224 */ /* 0x000fe200078e0002 */
[----:B------:R-:W-:Y:S01]  /*9df0*/  IABS R2, R25 ;  /* 0x0000001900027213 */ /* 0x000fe20000000000 */
[----:B0-----:R-:W3:Y:S01]  /*9e00*/  LDL.LU R50, [R1+0x7cc8] ;  /* 0x007cc80001327983 */ /* 0x001ee20000300800 */
[----:B------:R-:W-:-:S03]  /*9e10*/  IMAD.MOV.U32 R30, RZ, RZ, R12 ;  /* 0x000000ffff1e7224 */ /* 0x000fc600078e000c */
[----:B------:R0:W-:Y:S01]  /*9e20*/  STL [R1+0x788], R51 ;  /* 0x0007883301007387 */ /* 0x0001e20000100800 */
[----:B------:R-:W-:-:S03]  /*9e30*/  @!P3 IMAD.IADD R7, R7, 0x1, -R56 ;  /* 0x000000010707b824 */ /* 0x000fc600078e0a38 */
[----:B0-----:R-:W3:Y:S04]  /*9e40*/  LDL.LU R51, [R1+0x7cc4] ;  /* 0x007cc40001337983 */ /* 0x001ee80000300800 */
[----:B------:R-:W-:Y:S04]  /*9e50*/  STL [R1+0x784], R6 ;  /* 0x0007840601007387 */ /* 0x000fe80000100800 */
[----:B------:R-:W-:Y:S04]  /*9e60*/  STL [R1+0x780], R5 ;  /* 0x0007800501007387 */ /* 0x000fe80000100800 */
[----:B------:R0:W-:Y:S02]  /*9e70*/  STL [R1+0x77c], R31 ;  /* 0x00077c1f01007387 */ /* 0x0001e40000100800 */
[----:B0-----:R-:W-:-:S02]  /*9e80*/  IMAD.MOV.U32 R31, RZ, RZ, R30 ;  /* 0x000000ffff1f7224 */ /* 0x001fc400078e001e */
[----:B--2---:R-:W-:-:S04]  /*9e90*/  IMAD.MOV.U32 R23, RZ, RZ, R10 ;  /* 0x000000ffff177224 */ /* 0x004fc800078e000a */
[----:B------:R-:W-:-:S04]  /*9ea0*/  IMAD.MOV.U32 R25, RZ, RZ, R23 ;  /* 0x000000ffff197224 */ /* 0x000fc800078e0017 */
[----:B------:R-:W-:Y:S02]  /*9eb0*/  IMAD.MOV.U32 R30, RZ, RZ, R25 ;  /* 0x000000ffff1e7224 */ /* 0x000fe400078e0019 */
[----:B------:R-:W-:Y:S02]  /*9ec0*/  IMAD.MOV.U32 R25, RZ, RZ, R19 ;  /* 0x000000ffff197224 */ /* 0x000fe400078e0013 */
[----:B------:R-:W-:Y:S02]  /*9ed0*/  IMAD.MOV.U32 R19, RZ, RZ, R28 ;  /* 0x000000ffff137224 */ /* 0x000fe400078e001c */
[----:B------:R-:W-:Y:S02]  /*9ee0*/  IMAD.MOV.U32 R28, RZ, RZ, R58 ;  /* 0x000000ffff1c7224 */ /* 0x000fe400078e003a */
[----:B------:R-:W-:Y:S02]  /*9ef0*/  IMAD.MOV.U32 R58, RZ, RZ, R7 ;  /* 0x000000ffff3a7224 */ /* 0x000fe400078e0007 */
[----:B------:R-:W-:-:S02]  /*9f00*/  IMAD.MOV.U32 R7, RZ, RZ, R59 ;  /* 0x000000ffff077224 */ /* 0x000fc400078e003b */
[----:B------:R-:W-:Y:S02]  /*9f10*/  IMAD.MOV.U32 R59, RZ, RZ, R4 ;  /* 0x000000ffff3b7224 */ /* 0x000fe400078e0004 */
[----:B------:R-:W2:Y:S01]  /*9f20*/  LDL.LU R4, [R1+0x20] ;  /* 0x0000200001047983 */ /* 0x000ea20000300800 */
[----:B------:R-:W-:-:S04]  /*9f30*/  IMAD.HI.U32 R10, R15, R2, RZ ;  /* 0x000000020f0a7227 */ /* 0x000fc800078e00ff */
[----:B------:R-:W-:-:S04]  /*9f40*/  IMAD.MOV R10, RZ, RZ, -R10 ;  /* 0x000000ffff0a7224 */ /* 0x000fc800078e0a0a */
[----:B------:R-:W-:-:S05]  /*9f50*/  IMAD R2, R56, R10, R2 ;  /* 0x0000000a38027224 */ /* 0x000fca00078e0202 */
[----:B------:R-:W-:Y:S01]  /*9f60*/  ISETP.GT.U32.AND P3, PT, R56, R2, PT ;  /* 0x000000023800720c */ /* 0x000fe20003f64070 */
[----:B------:R-:W-:-:S04]  /*9f70*/  IMAD.HI.U32 R6, R15, R9, RZ ;  /* 0x000000090f067227 */ /* 0x000fc800078e00ff */
[----:B------:R-:W-:Y:S02]  /*9f80*/  IMAD.MOV R6, RZ, RZ, -R6 ;  /* 0x000000ffff067224 */ /* 0x000fe400078e0a06 */
[----:B------:R-:W-:-:S06]  /*9f90*/  IMAD.MOV.U32 R23, RZ, RZ, R11 ;  /* 0x000000ffff177224 */ /* 0x000fcc00078e000b */
[----:B------:R-:W-:Y:S02]  /*9fa0*/  @!P3 IMAD.IADD R2, R2, 0x1, -R56 ;  /* 0x000000010202b824 */ /* 0x000fe400078e0a38 */
[----:B------:R-:W-:-:S03]  /*9fb0*/  IMAD R11, R56, R6, R9 ;  /* 0x00000006380b7224 */ /* 0x000fc600078e0209 */
[----:B------:R-:W-:Y:S02]  /*9fc0*/  ISETP.GT.U32.AND P3, PT, R56, R2, PT ;  /* 0x000000023800720c */ /* 0x000fe40003f64070 */
[----:B------:R-:W-:Y:S01]  /*9fd0*/  IABS R6, R33 ;  /* 0x0000002100067213 */ /* 0x000fe20000000000 */
[----:B------:R-:W-:-:S04]  /*9fe0*/  IMAD.HI.U32 R5, R15, R8, RZ ;  /* 0x000000080f057227 */ /* 0x000fc800078e00ff */
[----:B------:R-:W-:-:S04]  /*9ff0*/  IMAD.HI.U32 R12, R15, R6, RZ ;  /* 0x000000060f0c7227 */ /* 0x000fc800078e00ff */
[----:B------:R-:W-:Y:S02]  /*a000*/  @!P5 IMAD.MOV R58, RZ, RZ, -R58 ;  /* 0x000000ffff3ad224 */ /* 0x000fe400078e0a3a */
[----:B------:R-:W-:Y:S02]  /*a010*/  IMAD.MOV R5, RZ, RZ, -R5 ;  /* 0x000000ffff057224 */ /* 0x000fe400078e0a05 */
[----:B------:R-:W-:Y:S02]  /*a020*/  @!P2 IMAD.MOV R59, RZ, RZ, -R59 ;  /* 0x000000ffff3ba224 */ /* 0x000fe400078e0a3b */
[----:B------:R-:W-:Y:S02]  /*a030*/  IMAD.MOV R12, RZ, RZ, -R12 ;  /* 0x000000ffff0c7224 */ /* 0x000fe400078e0a0c */
[----:B------:R-:W-:Y:S01]  /*a040*/  @!P3 IMAD.IADD R2, R2, 0x1, -R56 ;  /* 0x000000010202b824 */ /* 0x000fe200078e0a38 */
[----:B------:R0:W-:Y:S01]  /*a050*/  STL [R1+0x778], R58 ;  /* 0x0007783a01007387 */ /* 0x0001e20000100800 */
[----:B------:R-:W-:-:S02]  /*a060*/  IMAD R8, R56, R5, R8 ;  /* 0x0000000538087224 */ /* 0x000fc400078e0208 */
[C---:B------:R-:W-:Y:S01]  /*a070*/  IMAD R6, R56.reuse, R12, R6 ;  /* 0x0000000c38067224 */ /* 0x040fe200078e0206 */
[----:B------:R-:W-:Y:S01]  /*a080*/  IABS R9, R32 ;  /* 0x0000002000097213 */ /* 0x000fe20000000000 */
[----:B------:R-:W-:Y:S02]  /*a090*/  IMAD.MOV.U32 R12, RZ, RZ, R60 ;  /* 0x000000ffff0c7224 */ /* 0x000fe400078e003c */
[----:B------:R-:W-:Y:S01]  /*a0a0*/  IMAD.MOV.U32 R60, RZ, RZ, R2 ;  /* 0x000000ffff3c7224 */ /* 0x000fe200078e0002 */
[----:B0-----:R-:W3:Y:S04]  /*a0b0*/  LDL.LU R58, [R1+0x7cc0] ;  /* 0x007cc000013a7983 */ /* 0x001ee80000300800 */
[----:B------:R0:W-:Y:S01]  /*a0c0*/  STL [R1+0x774], R59 ;  /* 0x0007743b01007387 */ /* 0x0001e20000100800 */
[----:B------:R-:W-:Y:S01]  /*a0d0*/  ISETP.GT.U32.AND P1, PT, R56, R8, PT ;  /* 0x000000083800720c */ /* 0x000fe20003f24070 */
[----:B------:R-:W-:-:S02]  /*a0e0*/  IMAD.HI.U32 R0, R15, R9, RZ ;  /* 0x000000090f007227 */ /* 0x000fc400078e00ff */
[----:B0-----:R-:W3:Y:S04]  /*a0f0*/  LDL.LU R59, [R1+0x7cbc] ;  /* 0x007cbc00013b7983 */ /* 0x001ee80000300800 */
[----:B------:R-:W3:Y:S01]  /*a100*/  LDL.LU R2, [R1+0x24] ;  /* 0x0000240001027983 */ /* 0x000ee20000300800 */
[----:B------:R-:W-:Y:S01]  /*a110*/  IMAD.MOV R0, RZ, RZ, -R0 ;  /* 0x000000ffff007224 */ /* 0x000fe200078e0a00 */
[----:B------:R-:W-:-:S03]  /*a120*/  ISETP.GT.U32.AND P5, PT, R56, R11, PT ;  /* 0x0000000b3800720c */ /* 0x000fc60003fa4070 */
[----:B------:R-:W-:Y:S01]  /*a130*/  IMAD R0, R56, R0, R9 ;  /* 0x0000000038007224 */ /* 0x000fe200078e0209 */
[----:B------:R-:W-:Y:S01]  /*a140*/  IABS R5, R34 ;  /* 0x0000002200057213 */ /* 0x000fe20000000000 */
[----:B------:R-:W-:-:S03]  /*a150*/  @!P1 IMAD.IADD R8, R8, 0x1, -R56 ;  /* 0x0000000108089824 */ /* 0x000fc600078e0a38 */
[C---:B------:R-:W-:Y:S02]  /*a160*/  ISETP.GT.U32.AND P3, PT, R56.reuse, R0, PT ;  /* 0x000000003800720c */ /* 0x040fe40003f64070 */
[----:B------:R-:W-:-:S03]  /*a170*/  ISETP.GT.U32.AND P1, PT, R56, R8, PT ;  /* 0x000000083800720c */ /* 0x000fc60003f24070 */
[----:B------:R-:W-:-:S05]  /*a180*/  @!P5 IMAD.IADD R11, R11, 0x1, -R56 ;  /* 0x000000010b0bd824 */ /* 0x000fca00078e0a38 */
[----:B------:R-:W-:-:S03]  /*a190*/  ISETP.GT.U32.AND P5, PT, R56, R11, PT ;  /* 0x0000000b3800720c */ /* 0x000fc60003fa4070 */
[--C-:B------:R-:W-:Y:S02]  /*a1a0*/  @!P3 IMAD.IADD R0, R0, 0x1, -R56.reuse ;  /* 0x000000010000b824 */ /* 0x100fe400078e0a38 */
[----:B------:R-:W-:-:S03]  /*a1b0*/  @!P1 IMAD.IADD R8, R8, 0x1, -R56 ;  /* 0x0000000108089824 */ /* 0x000fc600078e0a38 */
[----:B------:R-:W-:Y:S01]  /*a1c0*/  ISETP.GT.U32.AND P3, PT, R56, R0, PT ;  /* 0x000000003800720c */ /* 0x000fe20003f64070 */
[----:B------:R-:W-:Y:S02]  /*a1d0*/  @!P6 IMAD.MOV R60, RZ, RZ, -R60 ;  /* 0x000000ffff3ce224 */ /* 0x000fe400078e0a3c */
[----:B------:R-:W-:Y:S02]  /*a1e0*/  @!P4 IMAD.MOV R8, RZ, RZ, -R8 ;  /* 0x000000ffff08c224 */ /* 0x000fe400078e0a08 */
[----:B------:R-:W-:Y:S01]  /*a1f0*/  @!P5 IMAD.IADD R11, R11, 0x1, -R56 ;  /* 0x000000010b0bd824 */ /* 0x000fe200078e0a38 */
[----:B------:R0:W-:Y:S01]  /*a200*/  STL [R1+0x770], R60 ;  /* 0x0007703c01007387 */ /* 0x0001e20000100800 */
[----:B------:R-:W-:-:S06]  /*a210*/  IABS R10, R35 ;  /* 0x00000023000a7213 */ /* 0x000fcc0000000000 */
[----:B------:R-:W-:Y:S01]  /*a220*/  @!P3 IMAD.IADD R0, R0, 0x1, -R56 ;  /* 0x000000010000b824 */ /* 0x000fe200078e0a38 */
[----:B------:R-:W-:Y:S01]  /*a230*/  ISETP.GE.AND P3, PT, R34, RZ, PT ;  /* 0x000000ff2200720c */ /* 0x000fe20003f66270 */
[----:B0-----:R-:W4:Y:S04]  /*a240*/  LDL.LU R60, [R1+0x7cb8] ;  /* 0x007cb800013c7983 */ /* 0x001f280000300800 */
[----:B------:R0:W-:Y:S04]  /*a250*/  STL [R1+0x76c], R8 ;  /* 0x00076c0801007387 */ /* 0x0001e80000100800 */
[----:B------:R-:W4:Y:S01]  /*a260*/  LDL.LU R34, [R1+0x38] ;  /* 0x0000380001227983 */ /* 0x000f220000300800 */
[----:B--2---:R-:W-:-:S02]  /*a270*/  IMAD.MOV.U32 R9, RZ, RZ, R4 ;  /* 0x000000ffff097224 */ /* 0x004fc400078e0004 */
[----:B------:R-:W-:-:S04]  /*a280*/  IMAD.HI.U32 R4, R15, R5, RZ ;  /* 0x000000050f047227 */ /* 0x000fc800078e00ff */
[----:B------:R-:W-:-:S04]  /*a290*/  IMAD.MOV R4, RZ, RZ, -R4 ;  /* 0x000000ffff047224 */ /* 0x000fc800078e0a04 */
[----:B------:R-:W-:-:S05]  /*a2a0*/  IMAD R4, R56, R4, R5 ;  /* 0x0000000438047224 */ /* 0x000fca00078e0205 */
[----:B------:R-:W-:-:S13]  /*a2b0*/  ISETP.GT.U32.AND P1, PT, R56, R4, PT ;  /* 0x000000043800720c */ /* 0x000fda0003f24070 */
[----:B------:R-:W-:Y:S01]  /*a2c0*/  @!P1 IMAD.IADD R4, R4, 0x1, -R56 ;  /* 0x0000000104049824 */ /* 0x000fe200078e0a38 */
[----:B------:R-:W-:Y:S01]  /*a2d0*/  ISETP.GE.AND P1, PT, R35, RZ, PT ;  /* 0x000000ff2300720c */ /* 0x000fe20003f26270 */
[----:B------:R-:W-:Y:S02]  /*a2e0*/  IMAD.MOV.U32 R35, RZ, RZ, R61 ;  /* 0x000000ffff237224 */ /* 0x000fe400078e003d */
[----:B------:R-:W-:Y:S02]  /*a2f0*/  IMAD.MOV.U32 R61, RZ, RZ, R11 ;  /* 0x000000ffff3d7224 */ /* 0x000fe400078e000b */
[----:B------:R-:W2:Y:S01]  /*a300*/  LDL.LU R11, [R1+0xc] ;  /* 0x00000c00010b7983 */ /* 0x000ea20000300800 */
[----:B------:R-:W-:Y:S02]  /*a310*/  ISETP.GT.U32.AND P6, PT, R56, R6, PT ;  /* 0x000000063800720c */ /* 0x000fe40003fc4070 */
[----:B------:R-:W-:Y:S01]  /*a320*/  ISETP.GE.AND P2, PT, R32, RZ, PT ;  /* 0x000000ff2000720c */ /* 0x000fe20003f46270 */
[----:B------:R-:W-:-:S02]  /*a330*/  IMAD.MOV.U32 R32, RZ, RZ, R7 ;  /* 0x000000ffff207224 */ /* 0x000fc400078e0007 */
[----:B------:R-:W-:-:S04]  /*a340*/  IMAD.HI.U32 R7, R15, R10, RZ ;  /* 0x0000000a0f077227 */ /* 0x000fc800078e00ff */
[----:B------:R-:W-:-:S04]  /*a350*/  IMAD.MOV R7, RZ, RZ, -R7 ;  /* 0x000000ffff077224 */ /* 0x000fc800078e0a07 */
[----:B------:R-:W-:Y:S02]  /*a360*/  @!P6 IMAD.IADD R6, R6, 0x1, -R56 ;  /* 0x000000010606e824 */ /* 0x000fe400078e0a38 */
[----:B------:R-:W-:-:S03]  /*a370*/  IMAD R10, R56, R7, R10 ;  /* 0x00000007380a7224 */ /* 0x000fc600078e020a */
[----:B------:R-:W-:Y:S02]  /*a380*/  ISETP.GT.U32.AND P4, PT, R56, R6, PT ;  /* 0x000000063800720c */ /* 0x000fe40003f84070 */
[----:B------:R-:W-:Y:S02]  /*a390*/  ISETP.GE.AND P6, PT, R33, RZ, PT ;  /* 0x000000ff2100720c */ /* 0x000fe40003fc6270 */
[----:B------:R-:W-:-:S05]  /*a3a0*/  IABS R5, R37 ;  /* 0x0000002500057213 */ /* 0x000fca0000000000 */
[----:B0-----:R-:W-:-:S04]  /*a3b0*/  IMAD.HI.U32 R8, R15, R5, RZ ;  /* 0x000000050f087227 */ /* 0x001fc800078e00ff */
[----:B------:R-:W-:Y:S02]  /*a3c0*/  IMAD.MOV R8, RZ, RZ, -R8 ;  /* 0x000000ffff087224 */ /* 0x000fe400078e0a08 */
[----:B---3--:R-:W-:Y:S01]  /*a3d0*/  IMAD.MOV.U32 R7, RZ, RZ, R2 ;  /* 0x000000ffff077224 */ /* 0x008fe200078e0002 */
[----:B------:R-:W-:-:S03]  /*a3e0*/  IABS R2, R36 ;  /* 0x0000002400027213 */ /* 0x000fc60000000000 */
[----:B------:R-:W-:Y:S02]  /*a3f0*/  IMAD.MOV.U32 R33, RZ, RZ, R7 ;  /* 0x000000ffff217224 */ /* 0x000fe400078e0007 */
[----:B------:R-:W-:-:S04]  /*a400*/  IMAD.HI.U32 R7, R15, R2, RZ ;  /* 0x000000020f077227 */ /* 0x000fc800078e00ff */
[----:B------:R-:W-:Y:S02]  /*a410*/  IMAD.MOV R7, RZ, RZ, -R7 ;  /* 0x000000ffff077224 */ /* 0x000fe400078e0a07 */
[----:B------:R-:W-:Y:S02]  /*a420*/  @!P4 IMAD.IADD R6, R6, 0x1, -R56 ;  /* 0x000000010606c824 */ /* 0x000fe400078e0a38 */
[C---:B------:R-:W-:Y:S01]  /*a430*/  IMAD R2, R56.reuse, R7, R2 ;  /* 0x0000000738027224 */ /* 0x040fe200078e0202 */
[C---:B------:R-:W-:Y:S01]  /*a440*/  ISETP.GT.U32.AND P5, PT, R56.reuse, R10, PT ;  /* 0x0000000a3800720c */ /* 0x040fe20003fa4070 */
[C---:B------:R-:W-:Y:S02]  /*a450*/  IMAD R5, R56.reuse, R8, R5 ;  /* 0x0000000838057224 */ /* 0x040fe400078e0205 */
[----:B------:R-:W-:Y:S01]  /*a460*/  IMAD.MOV.U32 R7, RZ, RZ, R6 ;  /* 0x000000ffff077224 */ /* 0x000fe200078e0006 */
[----:B------:R-:W-:-:S03]  /*a470*/  ISETP.GT.U32.AND P4, PT, R56, R2, PT ;  /* 0x000000023800720c */ /* 0x000fc60003f84070 */
[----:B------:R-:W-:Y:S01]  /*a480*/  @!P6 IMAD.MOV R7, RZ, RZ, -R7 ;  /* 0x000000ffff07e224 */ /* 0x000fe200078e0a07 */
[C---:B------:R-:W-:Y:S01]  /*a490*/  ISETP.GT.U32.AND P6, PT, R56.reuse, R5, PT ;  /* 0x000000053800720c */ /* 0x040fe20003fc4070 */
[----:B------:R-:W-:Y:S01]  /*a4a0*/  @!P0 IMAD.MOV R61, RZ, RZ, -R61 ;  /* 0x000000ffff3d8224 */ /* 0x000fe200078e0a3d */
[----:B------:R-:W-:Y:S01]  /*a4b0*/  ISETP.GT.U32.AND P0, PT, R56, R4, PT ;  /* 0x000000043800720c */ /* 0x000fe20003f04070 */
[----:B------:R-:W-:Y:S02]  /*a4c0*/  IMAD.MOV.U32 R8, RZ, RZ, R0 ;  /* 0x000000ffff087224 */ /* 0x000fe400078e0000 */
[----:B------:R-:W-:Y:S01]  /*a4d0*/  @!P5 IMAD.IADD R10, R10, 0x1, -R56 ;  /* 0x000000010a0ad824 */ /* 0x000fe200078e0a38 */
[----:B------:R-:W-:Y:S01]  /*a4e0*/  IABS R0, R38 ;  /* 0x0000002600007213 */ /* 0x000fe20000000000 */
[----:B------:R-:W-:Y:S02]  /*a4f0*/  @!P2 IMAD.MOV R8, RZ, RZ, -R8 ;  /* 0x000000ffff08a224 */ /* 0x000fe400078e0a08 */
[----:B------:R-:W-:Y:S01]  /*a500*/  @!P4 IMAD.IADD R2, R2, 0x1, -R56 ;  /* 0x000000010202c824 */ /* 0x000fe200078e0a38 */
[----:B------:R0:W-:Y:S01]  /*a510*/  STL [R1+0x768], R61 ;  /* 0x0007683d01007387 */ /* 0x0001e20000100800 */
[----:B------:R-:W-:-:S02]  /*a520*/  ISETP.GT.U32.AND P5, PT, R56, R10, PT ;  /* 0x0000000a3800720c */ /* 0x000fc40003fa4070 */
[--C-:B------:R-:W-:Y:S01]  /*a530*/  @!P6 IMAD.IADD R5, R5, 0x1, -R56.reuse ;  /* 0x000000010505e824 */ /* 0x100fe200078e0a38 */
[----:B------:R-:W-:Y:S02]  /*a540*/  ISETP.GT.U32.AND P6, PT, R56, R2, PT ;  /* 0x000000023800720c */ /* 0x000fe40003fc4070 */
[----:B------:R-:W-:Y:S01]  /*a550*/  IABS R6, R39 ;  /* 0x0000002700067213 */ /* 0x000fe20000000000 */
[----:B0-----:R-:W3:Y:S04]  /*a560*/  LDL.LU R61, [R1+0x7cb4] ;  /* 0x007cb400013d7983 */ /* 0x001ee80000300800 */
[----:B------:R0:W-:Y:S01]  /*a570*/  STL [R1+0x764], R8 ;  /* 0x0007640801007387 */ /* 0x0001e20000100800 */
[----:B------:R-:W-:-:S03]  /*a580*/  @!P0 IMAD.IADD R4, R4, 0x1, -R56 ;  /* 0x0000000104048824 */ /* 0x000fc600078e0a38 */
[----:B------:R1:W-:Y:S01]  /*a590*/  STL [R1+0x760], R7 ;  /* 0x0007600701007387 */ /* 0x0003e20000100800 */
[----:B0-----:R-:W-:Y:S01]  /*a5a0*/  IMAD.HI.U32 R8, R15, R0, RZ ;  /* 0x000000000f087227 */ /* 0x001fe200078e00ff */
[----:B------:R-:W-:-:S03]  /*a5b0*/  ISETP.GE.AND P2, PT, R36, RZ, PT ;  /* 0x000000ff2400720c */ /* 0x000fc60003f46270 */
[----:B------:R-:W-:Y:S02]  /*a5c0*/  IMAD.MOV R8, RZ, RZ, -R8 ;  /* 0x000000ffff087224 */ /* 0x000fe400078e0a08 */
[----:B-1----:R-:W-:Y:S02]  /*a5d0*/  IMAD.MOV.U32 R7, RZ, RZ, R6 ;  /* 0x000000ffff077224 */ /* 0x002fe400078e0006 */
[----:B------:R-:W-:Y:S01]  /*a5e0*/  @!P3 IMAD.MOV R4, RZ, RZ, -R4 ;  /* 0x000000ffff04b224 */ /* 0x000fe200078e0a04 */
[C---:B------:R-:W-:Y:S01]  /*a5f0*/  ISETP.GT.U32.AND P3, PT, R56.reuse, R5, PT ;  /* 0x000000053800720c */ /* 0x040fe20003f64070 */
[----:B------:R-:W-:Y:S01]  /*a600*/  IMAD.MOV.U32 R36, RZ, RZ, R9 ;  /* 0x000000ffff247224 */ /* 0x000fe200078e0009 */
[----:B------:R-:W-:Y:S01]  /*a610*/  IABS R6, R40 ;  /* 0x0000002800067213 */ /* 0x000fe20000000000 */
[----:B------:R-:W-:Y:S02]  /*a620*/  IMAD R0, R56, R8, R0 ;  /* 0x0000000838007224 */ /* 0x000fe400078e0200 */
[----:B------:R-:W-:-:S04]  /*a630*/  IMAD.HI.U32 R9, R15, R7, RZ ;  /* 0x000000070f097227 */ /* 0x000fc800078e00ff */
[--C-:B------:R-:W-:Y:S01]  /*a640*/  @!P5 IMAD.IADD R10, R10, 0x1, -R56.reuse ;  /* 0x000000010a0ad824 */ /* 0x100fe200078e0a38 */
[----:B------:R-:W-:Y:S01]  /*a650*/  ISETP.GE.AND P5, PT, R38, RZ, PT ;  /* 0x000000ff2600720c */ /* 0x000fe20003fa6270 */
[--C-:B------:R-:W-:Y:S01]  /*a660*/  @!P6 IMAD.IADD R2, R2, 0x1, -R56.reuse ;  /* 0x000000010202e824 */ /* 0x100fe200078e0a38 */
[C---:B------:R-:W-:Y:S01]  /*a670*/  ISETP.GT.U32.AND P6, PT, R56.reuse, R0, PT ;  /* 0x000000003800720c */ /* 0x040fe20003fc4070 */
[----:B------:R-:W-:Y:S01]  /*a680*/  IMAD.MOV R9, RZ, RZ, -R9 ;  /* 0x000000ffff097224 */ /* 0x000fe200078e0a09 */
[----:B------:R0:W-:Y:S01]  /*a690*/  STL [R1+0x75c], R4 ;  /* 0x00075c0401007387 */ /* 0x0001e20000100800 */
[----:B------:R-:W-:Y:S02]  /*a6a0*/  @!P3 IMAD.IADD R5, R5, 0x1, -R56 ;  /* 0x000000010505b824 */ /* 0x000fe400078e0a38 */
[----:B0-----:R-:W-:-:S05]  /*a6b0*/  IMAD R4, R56, R9, R7 ;  /* 0x0000000938047224 */ /* 0x001fca00078e0207 */
[----:B------:R-:W-:-:S03]  /*a6c0*/  ISETP.GT.U32.AND P3, PT, R56, R4, PT ;  /* 0x000000043800720c */ /* 0x000fc60003f64070 */
[----:B------:R-:W-:Y:S01]  /*a6d0*/  @!P6 IMAD.IADD R0, R0, 0x1, -R56 ;  /* 0x000000010000e824 */ /* 0x000fe200078e0a38 */
[----:B------:R-:W-:Y:S01]  /*a6e0*/  ISETP.GE.AND P0, PT, R37, RZ, PT ;  /* 0x000000ff2500720c */ /* 0x000fe20003f06270 */
[----:B------:R-:W-:Y:S02]  /*a6f0*/  IMAD.MOV.U32 R37, RZ, RZ, R10 ;  /* 0x000000ffff257224 */ /* 0x000fe400078e000a */
[----:B------:R-:W-:Y:S01]  /*a700*/  @!P2 IMAD.MOV R2, RZ, RZ, -R2 ;  /* 0x000000ffff02a224 */ /* 0x000fe200078e0a02 */
[----:B------:R-:W-:Y:S01]  /*a710*/  ISETP.GT.U32.AND P2, PT, R56, R0, PT ;  /* 0x000000003800720c */ /* 0x000fe20003f44070 */
[----:B------:R-:W-:Y:S01]  /*a720*/  @!P1 IMAD.MOV R37, RZ, RZ, -R37 ;  /* 0x000000ffff259224 */ /* 0x000fe200078e0a25 */
[----:B------:R-:W-:Y:S02]  /*a730*/  IABS R8, R42 ;  /* 0x0000002a00087213 */ /* 0x000fe40000000000 */
[----:B----4-:R-:W-:Y:S01]  /*a740*/  IABS R9, R43 ;  /* 0x0000002b00097213 */ /* 0x010fe20000000000 */
[----:B------:R-:W-:Y:S01]  /*a750*/  @!P3 IMAD.IADD R4, R4, 0x1, -R56 ;  /* 0x000000010404b824 */ /* 0x000fe200078e0a38 */
[----:B------:R0:W-:Y:S01]  /*a760*/  STL [R1+0x758], R37 ;  /* 0x0007582501007387 */ /* 0x0001e20000100800 */
[----:B------:R-:W-:Y:S01]  /*a770*/  ISETP.GE.AND P4, PT, R39, RZ, PT ;  /* 0x000000ff2700720c */ /* 0x000fe20003f86270 */
[----:B------:R-:W-:Y:S01]  /*a780*/  IMAD.MOV.U32 R39, RZ, RZ, R25 ;  /* 0x000000ffff277224 */ /* 0x000fe200078e0019 */
[----:B------:R-:W-:Y:S01]  /*a790*/  IABS R10, R44 ;  /* 0x0000002c000a7213 */ /* 0x000fe20000000000 */
[----:B------:R-:W-:Y:S01]  /*a7a0*/  IMAD.MOV.U32 R25, RZ, RZ, R13 ;  /* 0x000000ffff197224 */ /* 0x000fe200078e000d */
[----:B------:R-:W-:Y:S01]  /*a7b0*/  ISETP.GT.U32.AND P3, PT, R56, R4, PT ;  /* 0x000000043800720c */ /* 0x000fe20003f64070 */
[----:B------:R-:W-:-:S04]  /*a7c0*/  IMAD.HI.U32 R13, R15, R9, RZ ;  /* 0x000000090f0d7227 */ /* 0x000fc800078e00ff */
[----:B0-----:R-:W-:Y:S02]  /*a7d0*/  IMAD.MOV.U32 R37, RZ, RZ, R35 ;  /* 0x000000ffff257224 */ /* 0x001fe400078e0023 */
[----:B------:R-:W-:Y:S02]  /*a7e0*/  IMAD.MOV.U32 R35, RZ, RZ, R33 ;  /* 0x000000ffff237224 */ /* 0x000fe400078e0021 */
[----:B------:R-:W-:Y:S02]  /*a7f0*/  IMAD.MOV.U32 R33, RZ, RZ, R12 ;  /* 0x000000ffff217224 */ /* 0x000fe400078e000c */
[----:B------:R-:W-:Y:S01]  /*a800*/  IMAD.HI.U32 R12, R15, R8, RZ ;  /* 0x000000080f0c7227 */ /* 0x000fe200078e00ff */
[----:B------:R-:W-:-:S03]  /*a810*/  ISETP.GE.AND P1, PT, R40, RZ, PT ;  /* 0x000000ff2800720c */ /* 0x000fc60003f26270 */
[----:B------:R-:W-:Y:S01]  /*a820*/  IMAD.MOV.U32 R40, RZ, RZ, R18 ;  /* 0x000000ffff287224 */ /* 0x000fe200078e0012 */
[----:B------:R-:W-:Y:S01]  /*a830*/  IABS R7, R41 ;  /* 0x0000002900077213 */ /* 0x000fe20000000000 */
[----:B------:R-:W-:Y:S02]  /*a840*/  IMAD.MOV.U32 R18, RZ, RZ, R14 ;  /* 0x000000ffff127224 */ /* 0x000fe400078e000e */
[----:B------:R-:W-:Y:S02]  /*a850*/  IMAD.MOV R12, RZ, RZ, -R12 ;  /* 0x000000ffff0c7224 */ /* 0x000fe400078e0a0c */
[----:B------:R-:W-:-:S04]  /*a860*/  IMAD.HI.U32 R14, R15, R10, RZ ;  /* 0x0000000a0f0e7227 */ /* 0x000fc800078e00ff */
[----:B------:R-:W-:Y:S02]  /*a870*/  IMAD.MOV R13, RZ, RZ, -R13 ;  /* 0x000000ffff0d7224 */ /* 0x000fe400078e0a0d */
[----:B------:R-:W-:Y:S02]  /*a880*/  @!P2 IMAD.IADD R0, R0, 0x1, -R56 ;  /* 0x000000010000a824 */ /* 0x000fe400078e0a38 */
[----:B------:R-:W-:Y:S01]  /*a890*/  @!P0 IMAD.MOV R5, RZ, RZ, -R5 ;  /* 0x000000ffff058224 */ /* 0x000fe200078e0a05 */
[----:B------:R-:W-:Y:S01]  /*a8a0*/  ISETP.GE.AND P0, PT, R41, RZ, PT ;  /* 0x000000ff2900720c */ /* 0x000fe20003f06270 */
[C---:B------:R-:W-:Y:S02]  /*a8b0*/  IMAD R8, R56.reuse, R12, R8 ;  /* 0x0000000c38087224 */ /* 0x040fe400078e0208 */
[----:B------:R-:W-:Y:S02]  /*a8c0*/  IMAD.MOV R14, RZ, RZ, -R14 ;  /* 0x000000ffff0e7224 */ /* 0x000fe400078e0a0e */
[----:B------:R-:W-:-:S02]  /*a8d0*/  IMAD R9, R56, R13, R9 ;  /* 0x0000000d38097224 */ /* 0x000fc400078e0209 */
[----:B------:R-:W-:Y:S02]  /*a8e0*/  IMAD.MOV.U32 R41, RZ, RZ, R0 ;  /* 0x000000ffff297224 */ /* 0x000fe400078e0000 */
[----:B------:R-:W-:Y:S01]  /*a8f0*/  @!P3 IMAD.IADD R4, R4, 0x1, -R56 ;  /* 0x000000010404b824 */ /* 0x000fe200078e0a38 */
[C---:B------:R-:W-:Y:S01]  /*a900*/  ISETP.GT.U32.AND P3, PT, R56.reuse, R8, PT ;  /* 0x000000083800720c */ /* 0x040fe20003f64070 */
[C---:B------:R-:W-:Y:S02]  /*a910*/  IMAD R10, R56.reuse, R14, R10 ;  /* 0x0000000e380a7224 */ /* 0x040fe400078e020a */
[----:B------:R-:W-:Y:S01]  /*a920*/  @!P5 IMAD.MOV R41, RZ, RZ, -R41 ;  /* 0x000000ffff29d224 */ /* 0x000fe200078e0a29 */
[----:B------:R-:W-:Y:S01]  /*a930*/  ISETP.GT.U32.AND P5, PT, R56, R9, PT ;  /* 0x000000093800720c */ /* 0x000fe20003fa4070 */
[----:B------:R0:W-:Y:S04]  /*a940*/  STL [R1+0x754], R2 ;  /* 0x0007540201007387 */ /* 0x0001e80000100800 */
[----:B------:R1:W-:Y:S01]  /*a950*/  STL [R1+0x750], R5 ;  /* 0x0007500501007387 */ /* 0x0003e20000100800 */
[----:B0-----:R-:W-:Y:S01]  /*a960*/  IABS R2, R45 ;  /* 0x0000002d00027213 */ /* 0x001fe20000000000 */
[----:B-1----:R-:W-:Y:S01]  /*a970*/  IMAD.MOV.U32 R5, RZ, RZ, R4 ;  /* 0x000000ffff057224 */ /* 0x002fe200078e0004 */
[----:B------:R-:W-:-:S03]  /*a980*/  IABS R4, R46 ;  /* 0x0000002e00047213 */ /* 0x000fc60000000000 */
[----:B------:R-:W-:-:S04]  /*a990*/  IMAD.HI.U32 R0, R15, R2, RZ ;  /* 0x000000020f007227 */ /* 0x000fc800078e00ff */
[----:B------:R-:W-:Y:S01]  /*a9a0*/  @!P4 IMAD.MOV R5, RZ, RZ, -R5 ;  /* 0x000000ffff05c224 */ /* 0x000fe200078e0a05 */
[----:B------:R-:W-:Y:S01]  /*a9b0*/  STL [R1+0x74c], R41 ;  /* 0x00074c2901007387 */ /* 0x000fe20000100800 */
[--C-:B------:R-:W-:Y:S02]  /*a9c0*/  @!P3 IMAD.IADD R8, R8, 0x1, -R56.reuse ;  /* 0x000000010808b824 */ /* 0x100fe400078e0a38 */
[----:B------:R-:W-:Y:S01]  /*a9d0*/  @!P5 IMAD.IADD R9, R9, 0x1, -R56 ;  /* 0x000000010909d824 */ /* 0x000fe200078e0a38 */
[----:B------:R0:W-:Y:S02]  /*a9e0*/  STL [R1+0x748], R5 ;  /* 0x0007480501007387 */ /* 0x0001e40000100800 */
[----:B------:R-:W-:Y:S01]  /*a9f0*/  ISETP.GT.U32.AND P5, PT, R56, R8, PT ;  /* 0x000000083800720c */ /* 0x000fe20003fa4070 */
[----:B0-----:R-:W-:Y:S02]  /*aa00*/  IMAD.MOV R5, RZ, RZ, -R0 ;  /* 0x000000ffff057224 */ /* 0x001fe400078e0a00 */
[----:B------:R-:W-:-:S02]  /*aa10*/  IMAD.MOV.U32 R0, RZ, RZ, R4 ;  /* 0x000000ffff007224 */ /* 0x000fc400078e0004 */
[----:B--2---:R-:W-:Y:S02]  /*aa20*/  IMAD.MOV.U32 R38, RZ, RZ, R11 ;  /* 0x000000ffff267224 */ /* 0x004fe400078e000b */
[----:B------:R-:W-:-:S04]  /*aa30*/  IMAD.HI.U32 R11, R15, R6, RZ ;  /* 0x000000060f0b7227 */ /* 0x000fc800078e00ff */
[----:B------:R-:W-:-:S04]  /*aa40*/  IMAD.MOV R11, RZ, RZ, -R11 ;  /* 0x000000ffff0b7224 */ /* 0x000fc800078e0a0b */
[----:B------:R-:W-:-:S05]  /*aa50*/  IMAD R6, R56, R11, R6 ;  /* 0x0000000b38067224 */ /* 0x000fca00078e0206 */
[----:B------:R-:W-:Y:S01]  /*aa60*/  ISETP.GT.U32.AND P6, PT, R56, R6, PT ;  /* 0x000000063800720c */ /* 0x000fe20003fc4070 */
[----:B------:R-:W-:-:S12]  /*aa70*/  IMAD.HI.U32 R11, R15, R7, RZ ;  /* 0x000000070f0b7227 */ /* 0x000fd800078e00ff */
[----:B------:R-:W-:-:S05]  /*aa80*/  @!P6 IMAD.IADD R6, R6, 0x1, -R56 ;  /* 0x000000010606e824 */ /* 0x000fca00078e0a38 */
[----:B------:R-:W-:Y:S01]  /*aa90*/  ISETP.GT.U32.AND P6, PT, R56, R6, PT ;  /* 0x000000063800720c */ /* 0x000fe20003fc4070 */
[----:B------:R-:W-:-:S04]  /*aaa0*/  IMAD.MOV R11, RZ, RZ, -R11 ;  /* 0x000000ffff0b7224 */ /* 0x000fc800078e0a0b */
[----:B------:R-:W-:-:S08]  /*aab0*/  IMAD R7, R56, R11, R7 ;  /* 0x0000000b38077224 */ /* 0x000fd000078e0207 */
[----:B------:R-:W-:Y:S01]  /*aac0*/  @!P6 IMAD.IADD R6, R6, 0x1, -R56 ;  /* 0x000000010606e824 */ /* 0x000fe200078e0a38 */
[C---:B------:R-:W-:Y:S02]  /*aad0*/  ISETP.GT.U32.AND P6, PT, R56.reuse, R10, PT ;  /* 0x0000000a3800720c */ /* 0x040fe40003fc4070 */
[C---:B------:R-:W-:Y:S01]  /*aae0*/  ISETP.GT.U32.AND P2, PT, R56.reuse, R7, PT ;  /* 0x000000073800720c */ /* 0x040fe20003f44070 */
[----:B------:R-:W-:Y:S02]  /*aaf0*/  IMAD R2, R56, R5, R2 ;  /* 0x0000000538027224 */ /* 0x000fe400078e0202 */
[----:B------:R-:W-:-:S08]  /*ab00*/  IMAD.HI.U32 R5, R15, R0, RZ ;  /* 0x000000000f057227 */ /* 0x000fd000078e00ff */
[--C-:B------:R-:W-:Y:S01]  /*ab10*/  @!P6 IMAD.IADD R10, R10, 0x1, -R56.reuse ;  /* 0x000000010a0ae824 */ /* 0x100fe200078e0a38 */
[----:B------:R-:W-:Y:S01]  /*ab20*/  ISETP.GT.U32.AND P6, PT, R56, R9, PT ;  /* 0x000000093800720c */ /* 0x000fe20003fc4070 */
[----:B------:R-:W-:Y:S02]  /*ab30*/  @!P2 IMAD.IADD R7, R7, 0x1, -R56 ;  /* 0x000000010707a824 */ /* 0x000fe400078e0a38 */
[----:B------:R-:W-:-:S03]  /*ab40*/  IMAD.MOV R5, RZ, RZ, -R5 ;  /* 0x000000ffff057224 */ /* 0x000fc600078e0a05 */
[C---:B------:R-:W-:Y:S01]  /*ab50*/  ISETP.GT.U32.AND P3, PT, R56.reuse, R7, PT ;  /* 0x000000073800720c */ /* 0x040fe20003f64070 */
[----:B------:R-:W-:Y:S02]  /*ab60*/  IMAD R0, R56, R5, R0 ;  /* 0x0000000538007224 */ /* 0x000fe400078e0200 */
[----:B------:R-:W-:Y:S01]  /*ab70*/  @!P5 IMAD.IADD R8, R8, 0x1, -R56 ;  /* 0x000000010808d824 */ /* 0x000fe200078e0a38 */
[----:B------:R-:W-:-:S03]  /*ab80*/  ISETP.GT.U32.AND P5, PT, R56, R2, PT ;  /* 0x000000023800720c */ /* 0x000fc60003fa4070 */
[----:B------:R-:W-:Y:S01]  /*ab90*/  @!P6 IMAD.IADD R9, R9, 0x1, -R56 ;  /* 0x000000010909e824 */ /* 0x000fe200078e0a38 */
[----:B------:R-:W-:Y:S01]  /*aba0*/  ISETP.GT.U32.AND P6, PT, R56, R0, PT ;  /* 0x000000003800720c */ /* 0x000fe20003fc4070 */
[----:B------:R-:W-:-:S04]  /*abb0*/  IMAD.MOV.U32 R11, RZ, RZ, R6 ;  /* 0x000000ffff0b7224 */ /* 0x000fc800078e0006 */
[----:B------:R-:W-:Y:S01]  /*abc0*/  @!P1 IMAD.MOV R11, RZ, RZ, -R11 ;  /* 0x000000ffff0b9224 */ /* 0x000fe200078e0a0b */
[----:B------:R-:W-:Y:S01]  /*abd0*/  ISETP.GT.U32.AND P1, PT, R56, R10, PT ;  /* 0x0000000a3800720c */ /* 0x000fe20003f24070 */
[--C-:B------:R-:W-:Y:S02]  /*abe0*/  @!P3 IMAD.IADD R7, R7, 0x1, -R56.reuse ;  /* 0x000000010707b824 */ /* 0x100fe400078e0a38 */
[--C-:B------:R-:W-:Y:S02]  /*abf0*/  @!P5 IMAD.IADD R2, R2, 0x1, -R56.reuse ;  /* 0x000000010202d824 */ /* 0x100fe400078e0a38 */
[----:B------:R-:W-:Y:S01]  /*ac00*/  IMAD.MOV.U32 R13, RZ, RZ, R7 ;  /* 0x000000ffff0d7224 */ /* 0x000fe200078e0007 */
[----:B------:R-:W-:Y:S01]  /*ac10*/  ISETP.GE.AND P4, PT, R42, RZ, PT ;  /* 0x000000ff2a00720c */ /* 0x000fe20003f86270 */
[----:B------:R-:W-:Y:S01]  /*ac20*/  @!P6 IMAD.IADD R0, R0, 0x1, -R56 ;  /* 0x000000010000e824 */ /* 0x000fe200078e0a38 */
[----:B------:R-:W-:Y:S01]  /*ac30*/  ISETP.GE.AND P2, PT, R43, RZ, PT ;  /* 0x000000ff2b00720c */ /* 0x000fe20003f46270 */
[----:B------:R-:W-:Y:S01]  /*ac40*/  @!P0 IMAD.MOV R13, RZ, RZ, -R13 ;  /* 0x000000ffff0d8224 */ /* 0x000fe200078e0a0d */
[----:B------:R-:W-:-:S02]  /*ac50*/  ISETP.GE.AND P3, PT, R44, RZ, PT ;  /* 0x000000ff2c00720c */ /* 0x000fc40003f66270 */
[C---:B------:R-:W-:Y:S02]  /*ac60*/  ISETP.GT.U32.AND P0, PT, R56.reuse, R2, PT ;  /* 0x000000023800720c */ /* 0x040fe40003f04070 */
[----:B------:R-:W-:Y:S01]  /*ac70*/  ISETP.GT.U32.AND P6, PT, R56, R0, PT ;  /* 0x000000003800720c */ /* 0x000fe20003fc4070 */
[----:B------:R-:W-:Y:S01]  /*ac80*/  @!P1 IMAD.IADD R10, R10, 0x1, -R56 ;  /* 0x000000010a0a9824 */ /* 0x000fe200078e0a38 */
[----:B------:R-:W-:Y:S02]  /*ac90*/  ISETP.GE.AND P1, PT, R45, RZ, PT ;  /* 0x000000ff2d00720c */ /* 0x000fe40003f26270 */
[----:B------:R-:W-:Y:S01]  /*aca0*/  ISETP.GE.AND P5, PT, R46, RZ, PT ;  /* 0x000000ff2e00720c */ /* 0x000fe20003fa6270 */
[----:B------:R-:W-:Y:S02]  /*acb0*/  IMAD.MOV.U32 R7, RZ, RZ, R10 ;  /* 0x000000ffff077224 */ /* 0x000fe400078e000a */
[----:B------:R-:W-:Y:S02]  /*acc0*/  @!P4 IMAD.MOV R8, RZ, RZ, -R8 ;  /* 0x000000ffff08c224 */ /* 0x000fe400078e0a08 */
[----:B------:R-:W-:Y:S01]  /*acd0*/  @!P2 IMAD.MOV R9, RZ, RZ, -R9 ;  /* 0x000000ffff09a224 */ /* 0x000fe200078e0a09 */
[----:B------:R-:W-:Y:S01]  /*ace0*/  STL [R1+0x744], R11 ;  /* 0x0007440b01007387 */ /* 0x000fe20000100800 */
[----:B------:R-:W-:-:S02]  /*acf0*/  @!P3 IMAD.MOV R7, RZ, RZ, -R7 ;  /* 0x000000ffff07b224 */ /* 0x000fc400078e0a07 */
[--C-:B------:R-:W-:Y:S01]  /*ad00*/  @!P0 IMAD.IADD R2, R2, 0x1, -R56.reuse ;  /* 0x0000000102028824 */ /* 0x100fe200078e0a38 */
[----:B------:R-:W-:Y:S01]  /*ad10*/  STL [R1+0x740], R13 ;  /* 0x0007400d01007387 */ /* 0x000fe20000100800 */
[----:B------:R-:W-:-:S03]  /*ad20*/  @!P6 IMAD.IADD R0, R0, 0x1, -R56 ;  /* 0x000000010000e824 */ /* 0x000fc600078e0a38 */
[----:B------:R0:W-:Y:S04]  /*ad30*/  STL [R1+0x73c], R8 ;  /* 0x00073c0801007387 */ /* 0x0001e80000100800 */
[----:B------:R-:W-:Y:S04]  /*ad40*/  STL [R1+0x738], R9 ;  /* 0x0007380901007387 */ /* 0x000fe80000100800 */
[----:B------:R1:W-:Y:S01]  /*ad50*/  STL [R1+0x734], R7 ;  /* 0x0007340701007387 */ /* 0x0003e20000100800 */
[----:B0-----:R-:W-:Y:S01]  /*ad60*/  IMAD.MOV.U32 R8, RZ, RZ, R2 ;  /* 0x000000ffff087224 */ /* 0x001fe200078e0002 */
[----:B------:R-:W-:-:S03]  /*ad70*/  IABS R4, R47 ;  /* 0x0000002f00047213 */ /* 0x000fc60000000000 */
[----:B------:R-:W-:Y:S02]  /*ad80*/  @!P1 IMAD.MOV R8, RZ, RZ, -R8 ;  /* 0x000000ffff089224 */ /* 0x000fe400078e0a08 */
[----:B-1----:R-:W-:Y:S01]  /*ad90*/  IMAD.MOV.U32 R7, RZ, RZ, R0 ;  /* 0x000000ffff077224 */ /* 0x002fe200078e0000 */
[----:B------:R-:W-:-:S03]  /*ada0*/  ISETP.GE.AND P2, PT, R47, RZ, PT ;  /* 0x000000ff2f00720c */ /* 0x000fc60003f46270 */
[----:B------:R-:W-:Y:S01]  /*adb0*/  @!P5 IMAD.MOV R7, RZ, RZ, -R7 ;  /* 0x000000ffff07d224 */ /* 0x000fe200078e0a07 */
[----:B------:R-:W-:Y:S01]  /*adc0*/  STL [R1+0x730], R8 ;  /* 0x0007300801007387 */ /* 0x000fe20000100800 */
[----:B------:R-:W-:Y:S02]  /*add0*/  IMAD.MOV.U32 R47, RZ, RZ, R39 ;  /* 0x000000ffff2f7224 */ /* 0x000fe400078e0027 */
[----:B------:R-:W-:Y:S01]  /*ade0*/  IMAD.MOV.U32 R39, RZ, RZ, R25 ;  /* 0x000000ffff277224 */ /* 0x000fe200078e0019 */
[----:B------:R0:W-:Y:S01]  /*adf0*/  STL [R1+0x72c], R7 ;  /* 0x00072c0701007387 */ /* 0x0001e20000100800 */
[----:B------:R-:W-:-:S03]  /*ae00*/  IMAD.MOV.U32 R25, RZ, RZ, R27 ;  /* 0x000000ffff197224 */ /* 0x000fc600078e001b */
[----:B------:R-:W2:Y:S01]  /*ae10*/  LDL.LU R27, [R1+0x48] ;  /* 0x00004800011b7983 */ /* 0x000ea20000300800 */
[----:B------:R-:W-:Y:S01]  /*ae20*/  IABS R11, R48 ;  /* 0x00000030000b7213 */ /* 0x000fe20000000000 */
[----:B------:R-:W-:-:S04]  /*ae30*/  IMAD.HI.U32 R6, R15, R4, RZ ;  /* 0x000000040f067227 */ /* 0x000fc800078e00ff */
[----:B------:R-:W-:-:S04]  /*ae40*/  IMAD.HI.U32 R12, R15, R11, RZ ;  /* 0x0000000b0f0c7227 */ /* 0x000fc800078e00ff */
[----:B------:R-:W-:Y:S02]  /*ae50*/  IMAD.MOV R6, RZ, RZ, -R6 ;  /* 0x000000ffff067224 */ /* 0x000fe400078e0a06 */
[----:B------:R-:W-:Y:S02]  /*ae60*/  IMAD.MOV R12, RZ, RZ, -R12 ;  /* 0x000000ffff0c7224 */ /* 0x000fe400078e0a0c */
[C---:B------:R-:W-:Y:S02]  /*ae70*/  IMAD R4, R56.reuse, R6, R4 ;  /* 0x0000000638047224 */ /* 0x040fe400078e0204 */
[----:B------:R-:W-:-:S03]  /*ae80*/  IMAD R11, R56, R12, R11 ;  /* 0x0000000c380b7224 */ /* 0x000fc600078e020b */
[C---:B------:R-:W-:Y:S02]  /*ae90*/  ISETP.GT.U32.AND P4, PT, R56.reuse, R4, PT ;  /* 0x000000043800720c */ /* 0x040fe40003f84070 */
[----:B------:R-:W-:Y:S02]  /*aea0*/  ISETP.GT.U32.AND P6, PT, R56, R11, PT ;  /* 0x0000000b3800720c */ /* 0x000fe40003fc4070 */
[----:B------:R-:W-:-:S09]  /*aeb0*/  IABS R5, R49 ;  /* 0x0000003100057213 */ /* 0x000fd20000000000 */
[--C-:B------:R-:W-:Y:S02]  /*aec0*/  @!P4 IMAD.IADD R4, R4, 0x1, -R56.reuse ;  /* 0x000000010404c824 */ /* 0x100fe400078e0a38 */
[----:B------:R-:W-:Y:S02]  /*aed0*/  @!P6 IMAD.IADD R11, R11, 0x1, -R56 ;  /* 0x000000010b0be824 */ /* 0x000fe400078e0a38 */
[----:B------:R-:W-:Y:S01]  /*aee0*/  IMAD.HI.U32 R6, R15, R5, RZ ;  /* 0x000000050f067227 */ /* 0x000fe200078e00ff */
[C---:B------:R-:W-:Y:S02]  /*aef0*/  ISETP.GT.U32.AND P4, PT, R56.reuse, R4, PT ;  /* 0x000000043800720c */ /* 0x040fe40003f84070 */
[----:B------:R-:W-:Y:S01]  /*af00*/  ISETP.GT.U32.AND P6, PT, R56, R11, PT ;  /* 0x0000000b3800720c */ /* 0x000fe20003fc4070 */
[----:B------:R-:W-:Y:S01]  /*af10*/  IMAD.MOV R6, RZ, RZ, -R6 ;  /* 0x000000ffff067224 */ /* 0x000fe200078e0a06 */
[----:B0-----:R-:W-:Y:S02]  /*af20*/  IABS R7, R60 ;  /* 0x0000003c00077213 */ /* 0x001fe40000000000 */
[----:B------:R-:W-:Y:S01]  /*af30*/  ISETP.GE.AND P3, PT, R48, RZ, PT ;  /* 0x000000ff3000720c */ /* 0x000fe20003f66270 */
[----:B------:R-:W-:-:S02]  /*af40*/  IMAD R5, R56, R6, R5 ;  /* 0x0000000638057224 */ /* 0x000fc400078e0205 */
[----:B------:R-:W-:-:S04]  /*af50*/  IMAD.HI.U32 R6, R15, R7, RZ ;  /* 0x000000070f067227 */ /* 0x000fc800078e00ff */
[----:B------:R-:W-:Y:S02]  /*af60*/  @!P4 IMAD.IADD R4, R4, 0x1, -R56 ;  /* 0x000000010404c824 */ /* 0x000fe400078e0a38 */
[----:B------:R-:W-:Y:S02]  /*af70*/  IMAD.MOV R6, RZ, RZ, -R6 ;  /* 0x000000ffff067224 */ /* 0x000fe400078e0a06 */
[----:B------:R-:W-:Y:S02]  /*af80*/  @!P6 IMAD.IADD R11, R11, 0x1, -R56 ;  /* 0x000000010b0be824 */ /* 0x000fe400078e0a38 */
[----:B------:R-:W-:Y:S02]  /*af90*/  IMAD.MOV.U32 R46, RZ, RZ, R40 ;  /* 0x000000ffff2e7224 */ /* 0x000fe400078e0028 */
[----:B------:R-:W-:Y:S02]  /*afa0*/  IMAD.MOV.U32 R14, RZ, RZ, R4 ;  /* 0x000000ffff0e7224 */ /* 0x000fe400078e0004 */
[----:B------:R-:W-:-:S02]  /*afb0*/  IMAD R6, R56, R6, R7 ;  /* 0x0000000638067224 */ /* 0x000fc400078e0207 */
[----:B------:R-:W-:Y:S02]  /*afc0*/  IMAD.MOV.U32 R40, RZ, RZ, R18 ;  /* 0x000000ffff287224 */ /* 0x000fe400078e0012 */
[----:B------:R-:W-:Y:S02]  /*afd0*/  IMAD.MOV.U32 R7, RZ, RZ, R11 ;  /* 0x000000ffff077224 */ /* 0x000fe400078e000b */
[----:B------:R-:W-:Y:S02]  /*afe0*/  IMAD.MOV.U32 R18, RZ, RZ, R16 ;  /* 0x000000ffff127224 */ /* 0x000fe400078e0010 */
[----:B------:R-:W-:Y:S02]  /*aff0*/  IMAD.MOV.U32 R16, RZ, RZ, R57 ;  /* 0x000000ffff107224 */ /* 0x000fe400078e0039 */
[----:B------:R-:W4:Y:S01]  /*b000*/  LDL.LU R57, [R1+0x11c] ;  /* 0x00011c0001397983 */ /* 0x000f220000300800 */
[----:B------:R-:W-:Y:S02]  /*b010*/  @!P2 IMAD.MOV R14, RZ, RZ, -R14 ;  /* 0x000000ffff0ea224 */ /* 0x000fe400078e0a0e */
[----:B------:R-:W-:Y:S01]  /*b020*/  @!P3 IMAD.MOV R7, RZ, RZ, -R7 ;  /* 0x000000ffff07b224 */ /* 0x000fe200078e0a07 */
[----:B------:R-:W3:Y:S01]  /*b030*/  LDL.LU R43, [R1] ;  /* 0x00000000012b7983 */ /* 0x000ee20000300800 */
[----:B------:R-:W-:-:S02]  /*b040*/  IMAD.MOV.U32 R42, RZ, RZ, R39 ;  /* 0x000000ffff2a7224 */ /* 0x000fc400078e0027 */
[----:B------:R-:W-:Y:S01]  /*b050*/  IMAD.MOV.U32 R39, RZ, RZ, R36 ;  /* 0x000000ffff277224 */ /* 0x000fe200078e0024 */
[----:B------:R-:W-:Y:S01]  /*b060*/  STL [R1+0x728], R14 ;  /* 0x0007280e01007387 */ /* 0x000fe20000100800 */
[----:B------:R-:W-:-:S03]  /*b070*/  IMAD.MOV.U32 R45, RZ, RZ, R38 ;  /* 0x000000ffff2d7224 */ /* 0x000fc600078e0026 */
[----:B------:R0:W-:Y:S01]  /*b080*/  STL [R1+0x20c], R7 ;  /* 0x00020c0701007387 */ /* 0x0001e20000100800 */
[----:B------:R-:W-:-:S03]  /*b090*/  IMAD.MOV.U32 R38, RZ, RZ, R35 ;  /* 0x000000ffff267224 */ /* 0x000fc600078e0023 */
[----:B------:R-:W3:Y:S01]  /*b0a0*/  LDL.LU R36, [R1+0x28] ;  /* 0x0000280001247983 */ /* 0x000ee20000300800 */
[----:B------:R-:W-:Y:S01]  /*b0b0*/  IABS R12, R50 ;  /* 0x00000032000c7213 */ /* 0x000fe20000000000 */
[----:B--2---:R-:W-:Y:S02]  /*b0c0*/  IMAD.MOV.U32 R35, RZ, RZ, R27 ;  /* 0x000000ffff237224 */ /* 0x004fe400078e001b */
[----:B------:R-:W2:Y:S02]  /*b0d0*/  LDL.LU R27, [R1+0x40] ;  /* 0x00004000011b7983 */ /* 0x000ea40000300800 */
[----:B------:R-:W-:-:S04]  /*b0e0*/  IMAD.HI.U32 R0, R15, R12, RZ ;  /* 0x0000000c0f007227 */ /* 0x000fc800078e00ff */
[----:B------:R-:W-:Y:S01]  /*b0f0*/  IMAD.MOV R0, RZ, RZ, -R0 ;  /* 0x000000ffff007224 */ /* 0x000fe200078e0a00 */
[----:B------:R-:W-:-:S03]  /*b100*/  ISETP.GT.U32.AND P4, PT, R56, R5, PT ;  /* 0x000000053800720c */ /* 0x000fc60003f84070 */
[----:B------:R-:W-:Y:S01]  /*b110*/  IMAD R12, R56, R0, R12 ;  /* 0x00000000380c7224 */ /* 0x000fe200078e020c */
[----:B------:R-:W-:-:S04]  /*b120*/  IABS R10, R51 ;  /* 0x00000033000a7213 */ /* 0x000fc80000000000 */
[----:B------:R-:W-:Y:S01]  /*b130*/  ISETP.GT.U32.AND P6, PT, R56, R12, PT ;  /* 0x0000000c3800720c */ /* 0x000fe20003fc4070 */
[----:B------:R-:W-:Y:S01]  /*b140*/  IMAD.HI.U32 R2, R15, R10, RZ ;  /* 0x0000000a0f027227 */ /* 0x000fe200078e00ff */
[----:B------:R-:W-:-:S03]  /*b150*/  IABS R9, R58 ;  /* 0x0000003a00097213 */ /* 0x000fc60000000000 */
[----:B------:R-:W-:Y:S01]  /*b160*/  @!P4 IMAD.IADD R5, R5, 0x1, -R56 ;  /* 0x000000010505c824 */ /* 0x000fe200078e0a38 */
[----:B------:R-:W-:Y:S01]  /*b170*/  IABS R8, R59 ;  /* 0x0000003b00087213 */ /* 0x000fe20000000000 */
[----:B------:R-:W-:Y:S02]  /*b180*/  IMAD.MOV R2, RZ, RZ, -R2 ;  /* 0x000000ffff027224 */ /* 0x000fe400078e0a02 */
[----:B------:R-:W-:-:S04]  /*b190*/  IMAD.HI.U32 R0, R15, R9, RZ ;  /* 0x000000090f007227 */ /* 0x000fc800078e00ff */
[----:B------:R-:W-:Y:S01]  /*b1a0*/  @!P6 IMAD.IADD R12, R12, 0x1, -R56 ;  /* 0x000000010c0ce824 */ /* 0x000fe200078e0a38 */
[C---:B------:R-:W-:Y:S01]  /*b1b0*/  ISETP.GT.U32.AND P6, PT, R56.reuse, R5, PT ;  /* 0x000000053800720c */ /* 0x040fe20003fc4070 */
[C---:B------:R-:W-:Y:S02]  /*b1c0*/  IMAD R2, R56.reuse, R2, R10 ;  /* 0x0000000238027224 */ /* 0x040fe400078e020a */
[----:B------:R-:W-:Y:S01]  /*b1d0*/  IMAD.HI.U32 R13, R15, R8, RZ ;  /* 0x000000080f0d7227 */ /* 0x000fe200078e00ff */
[----:B------:R-:W-:-:S03]  /*b1e0*/  ISETP.GT.U32.AND P2, PT, R56, R12, PT ;  /* 0x0000000c3800720c */ /* 0x000fc60003f44070 */
[----:B------:R-:W-:Y:S01]  /*b1f0*/  IMAD.MOV R0, RZ, RZ, -R0 ;  /* 0x000000ffff007224 */ /* 0x000fe200078e0a00 */
[C---:B------:R-:W-:Y:S01]  /*b200*/  ISETP.GT.U32.AND P3, PT, R56.reuse, R2, PT ;  /* 0x000000023800720c */ /* 0x040fe20003f64070 */
[----:B------:R-:W-:Y:S02]  /*b210*/  IMAD.MOV R13, RZ, RZ, -R13 ;  /* 0x000000ffff0d7224 */ /* 0x000fe400078e0a0d */
[C---:B------:R-:W-:Y:S02]  /*b220*/  IMAD R0, R56.reuse, R0, R9 ;  /* 0x0000000038007224 */ /* 0x040fe400078e0209 */
[C---:B------:R-:W-:Y:S02]  /*b230*/  IMAD R8, R56.reuse, R13, R8 ;  /* 0x0000000d38087224 */ /* 0x040fe400078e0208 */
[--C-:B------:R-:W-:Y:S01]  /*b240*/  @!P6 IMAD.IADD R5, R5, 0x1, -R56.reuse ;  /* 0x000000010505e824 */ /* 0x100fe200078e0a38 */
[----:B------:R-:W-:Y:S01]  /*b250*/  ISETP.GT.U32.AND P6, PT, R56, R0, PT ;  /* 0x000000003800720c */ /* 0x000fe20003fc4070 */
[----:B------:R-:W-:Y:S01]  /*b260*/  @!P2 IMAD.IADD R12, R12, 0x1, -R56 ;  /* 0x000000010c0ca824 */ /* 0x000fe200078e0a38 */
[----:B------:R-:W-:-:S02]  /*b270*/  ISETP.GT.U32.AND P2, PT, R56, R8, PT ;  /* 0x000000083800720c */ /* 0x000fc40003f44070 */
[----:B------:R-:W-:Y:S01]  /*b280*/  ISETP.GE.AND P0, PT, R49, RZ, PT ;  /* 0x000000ff3100720c */ /* 0x000fe20003f06270 */
[----:B------:R-:W-:Y:S01]  /*b290*/  @!P3 IMAD.IADD R2, R2, 0x1, -R56 ;  /* 0x000000010202b824 */ /* 0x000fe200078e0a38 */
[----:B------:R-:W-:Y:S01]  /*b2a0*/  ISETP.GT.U32.AND P3, PT, R56, R6, PT ;  /* 0x000000063800720c */ /* 0x000fe20003f64070 */
[----:B------:R-:W-:Y:S01]  /*b2b0*/  IMAD.MOV.U32 R44, RZ, RZ, R5 ;  /* 0x000000ffff2c7224 */ /* 0x000fe200078e0005 */
[----:B------:R-:W-:-:S05]  /*b2c0*/  IABS R10, R47 ;  /* 0x0000002f000a7213 */ /* 0x000fca0000000000 */
[--C-:B------:R-:W-:Y:S02]  /*b2d0*/  @!P6 IMAD.IADD R0, R0, 0x1, -R56.reuse ;  /* 0x000000010000e824 */ /* 0x100fe400078e0a38 */
[----:B------:R-:W-:Y:S02]  /*b2e0*/  @!P2 IMAD.IADD R8, R8, 0x1, -R56 ;  /* 0x000000010808a824 */ /* 0x000fe400078e0a38 */
[----:B------:R-:W-:Y:S01]  /*b2f0*/  @!P0 IMAD.MOV R44, RZ, RZ, -R44 ;  /* 0x000000ffff2c8224 */ /* 0x000fe200078e0a2c */
[C---:B------:R-:W-:Y:S01]  /*b300*/  ISETP.GT.U32.AND P0, PT, R56.reuse, R0, PT ;  /* 0x000000003800720c */ /* 0x040fe20003f04070 */
[----:B0-----:R-:W-:Y:S01]  /*b310*/  IMAD.HI.U32 R7, R15, R10, RZ ;  /* 0x0000000a0f077227 */ /* 0x001fe200078e00ff */
[----:B------:R-:W-:-:S03]  /*b320*/  ISETP.GT.U32.AND P2, PT, R56, R2, PT ;  /* 0x000000023800720c */ /* 0x000fc60003f44070 */
[----:B------:R-:W-:Y:S01]  /*b330*/  @!P3 IMAD.IADD R6, R6, 0x1, -R56 ;  /* 0x000000010606b824 */ /* 0x000fe200078e0a38 */
[----:B------:R-:W-:Y:S01]  /*b340*/  ISETP.GT.U32.AND P3, PT, R56, R8, PT ;  /* 0x000000083800720c */ /* 0x000fe20003f64070 */
[----:B------:R-:W-:Y:S01]  /*b350*/  IMAD.MOV R7, RZ, RZ, -R7 ;  /* 0x000000ffff077224 */ /* 0x000fe200078e0a07 */
[----:B------:R-:W-:Y:S02]  /*b360*/  ISETP.GE.AND P1, PT, R50, RZ, PT ;  /* 0x000000ff3200720c */ /* 0x000fe40003f26270 */
[----:B------:R-:W-:Y:S01]  /*b370*/  ISETP.GE.AND P5, PT, R51, RZ, PT ;  /* 0x000000ff3300720c */ /* 0x000fe20003fa6270 */
[----:B------:R-:W-:Y:S02]  /*b380*/  IMAD R7, R56, R7, R10 ;  /* 0x0000000738077224 */ /* 0x000fe400078e020a */
[----:B------:R-:W-:Y:S01]  /*b390*/  @!P0 IMAD.IADD R0, R0, 0x1, -R56 ;  /* 0x0000000100008824 */ /* 0x000fe200078e0a38 */
[----:B------:R-:W-:Y:S01]  /*b3a0*/  ISETP.GE.AND P4, PT, R58, RZ, PT ;  /* 0x000000ff3a00720c */ /* 0x000fe20003f86270 */
[----:B------:R-:W-:Y:S01]  /*b3b0*/  IMAD.MOV.U32 R5, RZ, RZ, R12 ;  /* 0x000000ffff057224 */ /* 0x000fe200078e000c */
[----:B------:R-:W-:Y:S01]  /*b3c0*/  ISETP.GT.U32.AND P0, PT, R56, R7, PT ;  /* 0x000000073800720c */ /* 0x000fe20003f04070 */
[----:B------:R-:W-:-:S02]  /*b3d0*/  IMAD.MOV.U32 R41, RZ, RZ, R40 ;  /* 0x000000ffff297224 */ /* 0x000fc400078e0028 */
[--C-:B------:R-:W-:Y:S02]  /*b3e0*/  @!P2 IMAD.IADD R2, R2, 0x1, -R56.reuse ;  /* 0x000000010202a824 */ /* 0x100fe400078e0a38 */
[----:B------:R-:W-:Y:S01]  /*b3f0*/  @!P3 IMAD.IADD R8, R8, 0x1, -R56 ;  /* 0x000000010808b824 */ /* 0x000fe200078e0a38 */
[----:B------:R-:W-:Y:S01]  /*b400*/  ISETP.GE.AND P3, PT, R59, RZ, PT ;  /* 0x000000ff3b00720c */ /* 0x000fe20003f66270 */
[----:B------:R-:W-:Y:S02]  /*b410*/  IMAD.MOV.U32 R40, RZ, RZ, R37 ;  /* 0x000000ffff287224 */ /* 0x000fe400078e0025 */
[----:B------:R-:W-:Y:S02]  /*b420*/  IMAD.MOV.U32 R37, RZ, RZ, R16 ;  /* 0x000000ffff257224 */ /* 0x000fe400078e0010 */
[----:B----4-:R-:W-:Y:S02]  /*b430*/  IMAD.MOV.U32 R16, RZ, RZ, R57 ;  /* 0x000000ffff107224 */ /* 0x010fe400078e0039 */
[----:B------:R-:W-:Y:S01]  /*b440*/  @!P1 IMAD.MOV R5, RZ, RZ, -R5 ;  /* 0x000000ffff059224 */ /* 0x000fe200078e0a05 */
[----:B------:R-:W4:Y:S01]  /*b450*/  LDL.LU R57, [R1+0x34] ;  /* 0x0000340001397983 */ /* 0x000f220000300800 */
[----:B------:R-:W-:-:S03]  /*b460*/  @!P5 IMAD.MOV R2, RZ, RZ, -R2 ;  /* 0x000000ffff02d224 */ /* 0x000fc600078e0a02 */
[----:B------:R0:W-:Y:S01]  /*b470*/  STL [R1+0x21c], R44 ;  /* 0x00021c2c01007387 */ /* 0x0001e20000100800 */
[----:B------:R-:W-:-:S03]  /*b480*/  @!P0 IMAD.IADD R7, R7, 0x1, -R56 ;  /* 0x0000000107078824 */ /* 0x000fc600078e0a38 */
[----:B------:R-:W-:Y:S01]  /*b490*/  STL [R1+0x220], R5 ;  /* 0x0002200501007387 */ /* 0x000fe20000100800 */
[----:B0-----:R-:W-:Y:S02]  /*b4a0*/  IMAD.MOV.U32 R44, RZ, RZ, R40 ;  /* 0x000000ffff2c7224 */ /* 0x001fe400078e0028 */
[----:B------:R-:W-:Y:S01]  /*b4b0*/  IMAD.MOV.U32 R40, RZ, RZ, R39 ;  /* 0x000000ffff287224 */ /* 0x000fe200078e0027 */
[----:B------:R0:W-:Y:S01]  /*b4c0*/  STL [R1+0x234], R2 ;  /* 0x0002340201007387 */ /* 0x0001e20000100800 */
[----:B------:R-:W-:Y:S02]  /*b4d0*/  IMAD.MOV.U32 R39, RZ, RZ, R38 ;  /* 0x000000ffff277224 */ /* 0x000fe400078e0026 */
[----:B------:R-:W-:Y:S02]  /*b4e0*/  IMAD.MOV.U32 R38, RZ, RZ, R37 ;  /* 0x000000ffff267224 */ /* 0x000fe400078e0025 */
[----:B---3--:R-:W-:Y:S01]  /*b4f0*/  IMAD.MOV.U32 R37, RZ, RZ, R36 ;  /* 0x000000ffff257224 */ /* 0x008fe200078e0024 */
[----:B------:R-:W-:Y:S01]  /*b500*/  IABS R4, R43 ;  /* 0x0000002b00047213 */ /* 0x000fe20000000000 */
[----:B------:R-:W-:Y:S01]  /*b510*/  IMAD.MOV.U32 R36, RZ, RZ, R35 ;  /* 0x000000ffff247224 */ /* 0x000fe200078e0023 */
[----:B------:R-:W-:Y:S01]  /*b520*/  ISETP.GE.AND P0, PT, R43, RZ, PT ;  /* 0x000000ff2b00720c */ /* 0x000fe20003f06270 */
[----:B0-----:R-:W-:-:S02]  /*b530*/  IMAD.MOV.U32 R2, RZ, RZ, R8 ;  /* 0x000000ffff027224 */ /* 0x001fc400078e0008 */
[----:B------:R-:W-:Y:S02]  /*b540*/  @!P4 IMAD.MOV R0, RZ, RZ, -R0 ;  /* 0x000000ffff00c224 */ /* 0x000fe400078e0a00 */
[----:B------:R-:W-:Y:S02]  /*b550*/  IMAD.MOV.U32 R35, RZ, RZ, R34 ;  /* 0x000000ffff237224 */ /* 0x000fe400078e0022 */
[----:B------:R-:W-:Y:S02]  /*b560*/  IMAD.MOV.U32 R34, RZ, RZ, R32 ;  /* 0x000000ffff227224 */ /* 0x000fe400078e0020 */
[----:B------:R-:W-:Y:S02]  /*b570*/  IMAD.MOV.U32 R43, RZ, RZ, R40 ;  /* 0x000000ffff2b7224 */ /* 0x000fe400078e0028 */
[----:B------:R-:W-:Y:S02]  /*b580*/  @!P3 IMAD.MOV R2, RZ, RZ, -R2 ;  /* 0x000000ffff02b224 */ /* 0x000fe400078e0a02 */
[----:B------:R-:W-:-:S02]  /*b590*/  IMAD.MOV.U32 R40, RZ, RZ, R39 ;  /* 0x000000ffff287224 */ /* 0x000fc400078e0027 */
[----:B------:R-:W-:Y:S01]  /*b5a0*/  IMAD.MOV.U32 R39, RZ, RZ, R38 ;  /* 0x000000ffff277224 */ /* 0x000fe200078e0026 */
[----:B------:R0:W-:Y:S01]  /*b5b0*/  STL [R1+0x238], R0 ;  /* 0x0002380001007387 */ /* 0x0001e20000100800 */
[----:B------:R-:W-:Y:S02]  /*b5c0*/  IMAD.MOV.U32 R38, RZ, RZ, R37 ;  /* 0x000000ffff267224 */ /* 0x000fe400078e0025 */
[----:B------:R-:W-:Y:S02]  /*b5d0*/  IMAD.MOV.U32 R37, RZ, RZ, R35 ;  /* 0x000000ffff257224 */ /* 0x000fe400078e0023 */
[----:B------:R-:W-:Y:S02]  /*b5e0*/  IMAD.MOV.U32 R35, RZ, RZ, R34 ;  /* 0x000000ffff237224 */ /* 0x000fe400078e0022 */
[----:B--2---:R-:W-:Y:S02]  /*b5f0*/  IMAD.MOV.U32 R32, RZ, RZ, R27 ;  /* 0x000000ffff207224 */ /* 0x004fe400078e001b */
[----:B------:R-:W2:Y:S02]  /*b600*/  LDL.LU R27, [R1+0x90] ;  /* 0x00009000011b7983 */ /* 0x000ea40000300800 */
[----:B------:R-:W-:-:S02]  /*b610*/  IMAD.MOV.U32 R34, RZ, RZ, R32 ;  /* 0x000000ffff227224 */ /* 0x000fc400078e0020 */
[----:B------:R1:W-:Y:S04]  /*b620*/  STL [R1+0x2fc], R2 ;  /* 0x0002fc0201007387 */ /* 0x0003e80000100800 */
[----:B------:R-:W3:Y:S01]  /*b630*/  LDL.LU R32, [R1+0x30] ;  /* 0x0000300001207983 */ /* 0x000ee20000300800 */
[----:B------:R-:W-:-:S05]  /*b640*/  IABS R13, R61 ;  /* 0x0000003d000d7213 */ /* 0x000fca0000000000 */
[----:B------:R-:W-:-:S04]  /*b650*/  IMAD.HI.U32 R14, R15, R13, RZ ;  /* 0x0000000d0f0e7227 */ /* 0x000fc800078e00ff */
[----:B------:R-:W-:-:S04]  /*b660*/  IMAD.MOV R14, RZ, RZ, -R14 ;  /* 0x000000ffff0e7224 */ /* 0x000fc800078e0a0e */
[----:B------:R-:W-:-:S05]  /*b670*/  IMAD R14, R56, R14, R13 ;  /* 0x0000000e380e7224 */ /* 0x000fca00078e020d */
[----:B------:R-:W-:Y:S01]  /*b680*/  ISETP.GT.U32.AND P6, PT, R56, R14, PT ;  /* 0x0000000e3800720c */ /* 0x000fe20003fc4070 */
[----:B------:R-:W-:Y:S01]  /*b690*/  IMAD.MOV.U32 R11, RZ, RZ, R4 ;  /* 0x000000ffff0b7224 */ /* 0x000fe200078e0004 */
[----:B------:R-:W-:-:S03]  /*b6a0*/  IABS R9, R46 ;  /* 0x0000002e00097213 */ /* 0x000fc60000000000 */
[----:B------:R-:W-:-:S04]  /*b6b0*/  IMAD.HI.U32 R4, R15, R11, RZ ;  /* 0x0000000b0f047227 */ /* 0x000fc800078e00ff */
[----:B------:R-:W-:Y:S02]  /*b6c0*/  IMAD.MOV R4, RZ, RZ, -R4 ;  /* 0x000000ffff047224 */ /* 0x000fe400078e0a04 */
[----:B------:R-:W-:-:S04]  /*b6d0*/  IMAD.HI.U32 R13, R15, R9, RZ ;  /* 0x000000090f0d7227 */ /* 0x000fc800078e00ff */
[----:B------:R-:W-:Y:S01]  /*b6e0*/  @!P6 IMAD.IADD R14, R14, 0x1, -R56 ;  /* 0x000000010e0ee824 */ /* 0x000fe200078e0a38 */
[C---:B------:R-:W-:Y:S01]  /*b6f0*/  ISETP.GT.U32.AND P6, PT, R56.reuse, R6, PT ;  /* 0x000000063800720c */ /* 0x040fe20003fc4070 */
[C---:B------:R-:W-:Y:S02]  /*b700*/  IMAD R4, R56.reuse, R4, R11 ;  /* 0x0000000438047224 */ /* 0x040fe400078e020b */
[----:B------:R-:W-:Y:S01]  /*b710*/  IMAD.MOV R13, RZ, RZ, -R13 ;  /* 0x000000ffff0d7224 */ /* 0x000fe200078e0a0d */
[C---:B------:R-:W-:Y:S02]  /*b720*/  ISETP.GT.U32.AND P1, PT, R56.reuse, R14, PT ;  /* 0x0000000e3800720c */ /* 0x040fe40003f24070 */
[C---:B------:R-:W-:Y:S01]  /*b730*/  ISETP.GT.U32.AND P2, PT, R56.reuse, R4, PT ;  /* 0x000000043800720c */ /* 0x040fe20003f44070 */
[----:B------:R-:W-:Y:S01]  /*b740*/  IMAD R9, R56, R13, R9 ;  /* 0x0000000d38097224 */ /* 0x000fe200078e0209 */
[----:B------:R-:W-:-:S05]  /*b750*/  IABS R10, R45 ;  /* 0x0000002d000a7213 */ /* 0x000fca0000000000 */
[----:B------:R-:W-:Y:S01]  /*b760*/  @!P6 IMAD.IADD R6, R6, 0x1, -R56 ;  /* 0x000000010606e824 */ /* 0x000fe200078e0a38 */
[C---:B------:R-:W-:Y:S01]  /*b770*/  ISETP.GT.U32.AND P6, PT, R56.reuse, R9, PT ;  /* 0x000000093800720c */ /* 0x040fe20003fc4070 */
[----:B------:R-:W-:Y:S01]  /*b780*/  IMAD.HI.U32 R11, R15, R10, RZ ;  /* 0x0000000a0f0b7227 */ /* 0x000fe200078e00ff */
[----:B------:R-:W-:-:S03]  /*b790*/  ISETP.GT.U32.AND P5, PT, R56, R7, PT ;  /* 0x000000073800720c */ /* 0x000fc60003fa4070 */
[--C-:B------:R-:W-:Y:S01]  /*b7a0*/  @!P1 IMAD.IADD R14, R14, 0x1, -R56.reuse ;  /* 0x000000010e0e9824 */ /* 0x100fe200078e0a38 */
[----:B------:R-:W-:Y:S01]  /*b7b0*/  ISETP.GE.AND P1, PT, R60, RZ, PT ;  /* 0x000000ff3c00720c */ /* 0x000fe20003f26270 */
[----:B------:R-:W-:Y:S02]  /*b7c0*/  IMAD.MOV R11, RZ, RZ, -R11 ;  /* 0x000000ffff0b7224 */ /* 0x000fe400078e0a0b */
[----:B------:R-:W-:Y:S01]  /*b7d0*/  @!P2 IMAD.IADD R4, R4, 0x1, -R56 ;  /* 0x000000010404a824 */ /* 0x000fe200078e0a38 */
[----:B------:R-:W-:Y:S01]  /*b7e0*/  ISETP.GE.AND P2, PT, R61, RZ, PT ;  /* 0x000000ff3d00720c */ /* 0x000fe20003f46270 */
[C---:B------:R-:W-:Y:S02]  /*b7f0*/  IMAD R10, R56.reuse, R11, R10 ;  /* 0x0000000b380a7224 */ /* 0x040fe400078e020a */
[----:B------:R-:W-:Y:S01]  /*b800*/  @!P6 IMAD.IADD R9, R9, 0x1, -R56 ;  /* 0x000000010909e824 */ /* 0x000fe200078e0a38 */
[C---:B------:R-:W-:Y:S01]  /*b810*/  ISETP.GT.U32.AND P6, PT, R56.reuse, R4, PT ;  /* 0x000000043800720c */ /* 0x040fe20003fc4070 */
[----:B0-----:R-:W-:Y:S01]  /*b820*/  IMAD.MOV.U32 R0, RZ, RZ, R6 ;  /* 0x000000ffff007224 */ /* 0x001fe200078e0006 */
[C---:B------:R-:W-:Y:S01]  /*b830*/  ISETP.GT.U32.AND P3, PT, R56.reuse, R10, PT ;  /* 0x0000000a3800720c */ /* 0x040fe20003f64070 */
[----:B-1----:R-:W-:Y:S01]  /*b840*/  IMAD.MOV.U32 R2, RZ, RZ, R14 ;  /* 0x000000ffff027224 */ /* 0x002fe200078e000e */
[----:B------:R-:W-:Y:S01]  /*b850*/  ISETP.GT.U32.AND P4, PT, R56, R9, PT ;  /* 0x000000093800720c */ /* 0x000fe20003f84070 */
[----:B------:R-:W-:Y:S01]  /*b860*/  @!P1 IMAD.MOV R0, RZ, RZ, -R0 ;  /* 0x000000ffff009224 */ /* 0x000fe200078e0a00 */
[----:B------:R-:W-:Y:S01]  /*b870*/  ISETP.GE.AND P1, PT, R47, RZ, PT ;  /* 0x000000ff2f00720c */ /* 0x000fe20003f26270 */
[----:B------:R-:W-:Y:S01]  /*b880*/  @!P5 IMAD.IADD R7, R7, 0x1, -R56 ;  /* 0x000000010707d824 */ /* 0x000fe200078e0a38 */
[----:B------:R-:W-:Y:S01]  /*b890*/  ISETP.GE.AND P5, PT, R45, RZ, PT ;  /* 0x000000ff2d00720c */ /* 0x000fe20003fa6270 */
[----:B------:R-:W-:-:S02]  /*b8a0*/  @!P2 IMAD.MOV R2, RZ, RZ, -R2 ;  /* 0x000000ffff02a224 */ /* 0x000fc400078e0a02 */
[----:B------:R-:W-:Y:S02]  /*b8b0*/  IMAD.MOV.U32 R45, RZ, RZ, R40 ;  /* 0x000000ffff2d7224 */ /* 0x000fe400078e0028 */
[----:B------:R-:W-:Y:S02]  /*b8c0*/  @!P6 IMAD.IADD R4, R4, 0x1, -R56 ;  /* 0x000000010404e824 */ /* 0x000fe400078e0a38 */
[----:B------:R-:W-:Y:S01]  /*b8d0*/  IMAD.MOV.U32 R40, RZ, RZ, R39 ;  /* 0x000000ffff287224 */ /* 0x000fe200078e0027 */
[----:B------:R-:W-:Y:S01]  /*b8e0*/  ISETP.GE.AND P6, PT, R46, RZ, PT ;  /* 0x000000ff2e00720c */ /* 0x000fe20003fc6270 */
[----:B------:R-:W-:Y:S01]  /*b8f0*/  IMAD.MOV.U32 R39, RZ, RZ, R38 ;  /* 0x000000ffff277224 */ /* 0x000fe200078e0026 */
[----:B------:R-:W-:Y:S01]  /*b900*/  STL [R1+0x310], R0 ;  /* 0x0003100001007387 */ /* 0x000fe20000100800 */
[----:B------:R-:W-:Y:S01]  /*b910*/  IMAD.MOV.U32 R38, RZ, RZ, R35 ;  /* 0x000000ffff267224 */ /* 0x000fe200078e0023 */
[----:B------:R-:W-:Y:S01]  /*b920*/  IABS R13, R41 ;  /* 0x00000029000d7213 */ /* 0x000fe20000000000 */
[----:B------:R-:W-:Y:S01]  /*b930*/  IMAD.MOV.U32 R35, RZ, RZ, R34 ;  /* 0x000000ffff237224 */ /* 0x000fe200078e0022 */
[----:B------:R0:W-:Y:S01]  /*b940*/  STL [R1+0x318], R2 ;  /* 0x0003180201007387 */ /* 0x0001e20000100800 */
[----:B------:R-:W-:Y:S01]  /*b950*/  @!P3 IMAD.IADD R10, R10, 0x1, -R56 ;  /* 0x000000010a0ab824 */ /* 0x000fe200078e0a38 */
[----:B------:R-:W-:Y:S01]  /*b960*/  ISETP.GE.AND P3, PT, R41, RZ, PT ;  /* 0x000000ff2900720c */ /* 0x000fe20003f66270 */
[----:B------:R-:W-:-:S02]  /*b970*/  @!P0 IMAD.MOV R4, RZ, RZ, -R4 ;  /* 0x000000ffff048224 */ /* 0x000fc400078e0a04 */
[----:B------:R-:W-:Y:S02]  /*b980*/  IMAD.MOV.U32 R41, RZ, RZ, R40 ;  /* 0x000000ffff297224 */ /* 0x000fe400078e0028 */
[----:B------:R-:W-:Y:S02]  /*b990*/  @!P4 IMAD.IADD R9, R9, 0x1, -R56 ;  /* 0x000000010909c824 */ /* 0x000fe400078e0a38 */
[----:B0-----:R-:W-:Y:S02]  /*b9a0*/  IMAD.MOV.U32 R2, RZ, RZ, R7 ;  /* 0x000000ffff027224 */ /* 0x001fe400078e0007 */
[----:B------:R-:W-:Y:S02]  /*b9b0*/  IMAD.MOV.U32 R40, RZ, RZ, R39 ;  /* 0x000000ffff287224 */ /* 0x000fe400078e0027 */
[----:B------:R-:W-:Y:S01]  /*b9c0*/  @!P1 IMAD.MOV R2, RZ, RZ, -R2 ;  /* 0x000000ffff029224 */ /* 0x000fe200078e0a02 */
[----:B------:R-:W-:Y:S01]  /*b9d0*/  ISETP.GE.AND P1, PT, R41, RZ, PT ;  /* 0x000000ff2900720c */ /* 0x000fe20003f26270 */
[----:B------:R-:W-:-:S04]  /*b9e0*/  IMAD.MOV.U32 R6, RZ, RZ, R9 ;  /* 0x000000ffff067224 */ /* 0x000fc800078e0009 */
[----:B------:R-:W-:Y:S01]  /*b9f0*/  @!P6 IMAD.MOV R6, RZ, RZ, -R6 ;  /* 0x000000ffff06e224 */ /* 0x000fe200078e0a06 */
[----:B------:R-:W-:Y:S02]  /*ba00*/  IABS R5, R42 ;  /* 0x0000002a00057213 */ /* 0x000fe40000000000 */
[----:B------:R-:W-:Y:S01]  /*ba10*/  ISETP.GE.AND P4, PT, R42, RZ, PT ;  /* 0x000000ff2a00720c */ /* 0x000fe20003f86270 */
[----:B---3--:R-:W-:Y:S02]  /*ba20*/  IMAD.MOV.U32 R34, RZ, RZ, R32 ;  /* 0x000000ffff227224 */ /* 0x008fe400078e0020 */
[----:B------:R-:W-:Y:S02]  /*ba30*/  IMAD.MOV.U32 R32, RZ, RZ, R31 ;  /* 0x000000ffff207224 */ /* 0x000fe400078e001f */
[----:B------:R-:W3:Y:S01]  /*ba40*/  LDL.LU R31, [R1+0x128] ;  /* 0x00012800011f7983 */ /* 0x000ee20000300800 */
[----:B------:R-:W-:-:S03]  /*ba50*/  IMAD.MOV.U32 R39, RZ, RZ, R34 ;  /* 0x000000ffff277224 */ /* 0x000fc600078e0022 */
[----:B------:R0:W-:Y:S01]  /*ba60*/  STL [R1+0x324], R4 ;  /* 0x0003240401007387 */ /* 0x0001e20000100800 */
[----:B------:R-:W-:Y:S01]  /*ba70*/  IMAD.MOV.U32 R34, RZ, RZ, R25 ;  /* 0x000000ffff227224 */ /* 0x000fe200078e0019 */
[----:B0-----:R-:W-:Y:S01]  /*ba80*/  IABS R4, R41 ;  /* 0x0000002900047213 */ /* 0x001fe20000000000 */
[----:B------:R-:W-:Y:S02]  /*ba90*/  IMAD.MOV.U32 R41, RZ, RZ, R40 ;  /* 0x000000ffff297224 */ /* 0x000fe400078e0028 */
[----:B------:R-:W-:Y:S02]  /*baa0*/  IMAD.MOV.U32 R40, RZ, RZ, R39 ;  /* 0x000000ffff287224 */ /* 0x000fe400078e0027 */
[----:B----4-:R-:W-:Y:S01]  /*bab0*/  IMAD.MOV.U32 R39, RZ, RZ, R57 ;  /* 0x000000ffff277224 */ /* 0x010fe200078e0039 */
[----:B------:R0:W-:Y:S01]  /*bac0*/  STL [R1+0x338], R2 ;  /* 0x0003380201007387 */ /* 0x0001e20000100800 */
[----:B------:R-:W-:Y:S02]  /*bad0*/  IMAD.MOV.U32 R47, RZ, RZ, R40 ;  /* 0x000000ffff2f7224 */ /* 0x000fe400078e0028 */
[----:B------:R-:W-:Y:S01]  /*bae0*/  IMAD.MOV.U32 R40, RZ, RZ, R39 ;  /* 0x000000ffff287224 */ /* 0x000fe200078e0027 */
[----:B------:R-:W4:Y:S01]  /*baf0*/  LDL.LU R25, [R1+0xd4] ;  /* 0x0000d40001197983 */ /* 0x000f220000300800 */
[----:B------:R-:W-:-:S02]  /*bb00*/  IMAD.MOV.U32 R39, RZ, RZ, R38 ;  /* 0x000000ffff277224 */ /* 0x000fc400078e0026 */
[----:B------:R-:W-:Y:S01]  /*bb10*/  IMAD.MOV.U32 R38, RZ, RZ, R37 ;  /* 0x000000ffff267224 */ /* 0x000fe200078e0025 */
[----:B------:R-:W2:Y:S01]  /*bb20*/  LDL.LU R57, [R1+0xd8] ;  /* 0x0000d80001397983 */ /* 0x000ea20000300800 */
[----:B------:R-:W-:Y:S02]  /*bb30*/  IMAD.MOV.U32 R37, RZ, RZ, R36 ;  /* 0x000000ffff257224 */ /* 0x000fe400078e0024 */
[----:B------:R-:W-:Y:S01]  /*bb40*/  IMAD.MOV.U32 R36, RZ, RZ, R35 ;  /* 0x000000ffff247224 */ /* 0x000fe200078e0023 */
[----:B------:R1:W-:Y:S04]  /*bb50*/  STL [R1+0x358], R6 ;  /* 0x0003580601007387 */ /* 0x0003e80000100800 */
[----:B------:R-:W2:Y:S04]  /*bb60*/  LDL.LU R42, [R1+0x2c] ;  /* 0x00002c00012a7983 */ /* 0x000ea80000300800 */
[----:B------:R-:W2:Y:S01]  /*bb70*/  LDL.LU R35, [R1+0x44] ;  /* 0x0000440001237983 */ /* 0x000ea20000300800 */
[----:B------:R-:W-:Y:S01]  /*bb80*/  ISETP.GT.U32.AND P0, PT, R56, R10, PT ;  /* 0x0000000a3800720c */ /* 0x000fe20003f04070 */
[----:B------:R-:W-:-:S02]  /*bb90*/  IMAD.MOV.U32 R46, RZ, RZ, R40 ;  /* 0x000000ffff2e7224 */ /* 0x000fc400078e0028 */
[----:B------:R-:W-:Y:S02]  /*bba0*/  IMAD.MOV.U32 R40, RZ, RZ, R39 ;  /* 0x000000ffff287224 */ /* 0x000fe400078e0027 */
[----:B------:R-:W-:Y:S02]  /*bbb0*/  IMAD.MOV.U32 R39, RZ, RZ, R38 ;  /* 0x000000ffff277224 */ /* 0x000fe400078e0026 */
[----:B------:R-:W-:-:S06]  /*bbc0*/  IMAD.MOV.U32 R38, RZ, RZ, R37 ;  /* 0x000000ffff267224 */ /* 0x000fcc00078e0025 */
[----:B------:R-:W-:Y:S02]  /*bbd0*/  @!P0 IMAD.IADD R10, R10, 0x1, -R56 ;  /* 0x000000010a0a8824 */ /* 0x000fe400078e0a38 */
[----:B------:R-:W-:Y:S02]  /*bbe0*/  IMAD.MOV.U32 R37, RZ, RZ, R36 ;  /* 0x000000ffff257224 */ /* 0x000fe400078e0024 */
[----:B------:R-:W-:-:S05]  /*bbf0*/  @!P5 IMAD.MOV R10, RZ, RZ, -R10 ;  /* 0x000000ffff0ad224 */ /* 0x000fca00078e0a0a */
[----:B------:R-:W-:Y:S01]  /*bc00*/  STL [R1+0x36c], R10 ;  /* 0x00036c0a01007387 */ /* 0x000fe20000100800 */
[----:B------:R-:W-:-:S04]  /*bc10*/  IMAD.HI.U32 R12, R15, R5, RZ ;  /* 0x000000050f0c7227 */ /* 0x000fc800078e00ff */
[----:B------:R-:W-:-:S04]  /*bc20*/  IMAD.MOV R12, RZ, RZ, -R12 ;  /* 0x000000ffff0c7224 */ /* 0x000fc800078e0a0c */
[----:B------:R-:W-:-:S05]  /*bc30*/  IMAD R5, R56, R12, R5 ;  /* 0x0000000c38057224 */ /* 0x000fca00078e0205 */
[----:B------:R-:W-:Y:S01]  /*bc40*/  ISETP.GT.U32.AND P2, PT, R56, R5, PT ;  /* 0x000000053800720c */ /* 0x000fe20003f44070 */
[----:B------:R-:W-:-:S04]  /*bc50*/  IMAD.HI.U32 R0, R15, R13, RZ ;  /* 0x0000000d0f007227 */ /* 0x000fc800078e00ff */
[----:B------:R-:W-:-:S04]  /*bc60*/  IMAD.MOV R0, RZ, RZ, -R0 ;  /* 0x000000ffff007224 */ /* 0x000fc800078e0a00 */
[----:B------:R-:W-:-:S04]  /*bc70*/  IMAD R0, R56, R0, R13 ;  /* 0x0000000038007224 */ /* 0x000fc800078e020d */
[----:B------:R-:W-:Y:S01]  /*bc80*/  @!P2 IMAD.IADD R5, R5, 0x1, -R56 ;  /* 0x000000010505a824 */ /* 0x000fe200078e0a38 */
[----:B------:R-:W-:-:S04]  /*bc90*/  ISETP.GT.U32.AND P6, PT, R56, R0, PT ;  /* 0x000000003800720c */ /* 0x000fc80003fc4070 */
[----:B------:R-:W-:Y:S01]  /*bca0*/  ISETP.GT.U32.AND P2, PT, R56, R5, PT ;  /* 0x000000053800720c */ /* 0x000fe20003f44070 */
[----:B--2---:R-:W-:Y:S02]  /*bcb0*/  IMAD.MOV.U32 R36, RZ, RZ, R35 ;  /* 0x000000ffff247224 */ /* 0x004fe400078e0023 */
[----:B------:R-:W-:Y:S02]  /*bcc0*/  IMAD.MOV.U32 R35, RZ, RZ, R32 ;  /* 0x000000ffff237224 */ /* 0x000fe400078e0020 */
[----:B------:R-:W-:Y:S02]  /*bcd0*/  IMAD.MOV.U32 R32, RZ, RZ, R23 ;  /* 0x000000ffff207224 */ /* 0x000fe400078e0017 */
[----:B------:R-:W2:Y:S01]  /*bce0*/  LDL.LU R23, [R1+0x6c] ;  /* 0x00006c0001177983 */ /* 0x000ea20000300800 */
[----:B0-----:R-:W-:Y:S01]  /*bcf0*/  IABS R2, R44 ;  /* 0x0000002c00027213 */ /* 0x001fe20000000000 */
[----:B-1----:R-:W-:-:S04]  /*bd00*/  IMAD.HI.U32 R6, R15, R4, RZ ;  /* 0x000000040f067227 */ /* 0x002fc800078e00ff */
[----:B------:R-:W-:-:S04]  /*bd10*/  IMAD.HI.U32 R7, R15, R2, RZ ;  /* 0x000000020f077227 */ /* 0x000fc800078e00ff */
[----:B------:R-:W-:Y:S02]  /*bd20*/  IMAD.MOV R6, RZ, RZ, -R6 ;  /* 0x000000ffff067224 */ /* 0x000fe400078e0a06 */
[----:B------:R-:W-:Y:S02]  /*bd30*/  @!P2 IMAD.IADD R5, R5, 0x1, -R56 ;  /* 0x000000010505a824 */ /* 0x000fe400078e0a38 */
[----:B------:R-:W-:Y:S02]  /*bd40*/  IMAD.MOV R7, RZ, RZ, -R7 ;  /* 0x000000ffff077224 */ /* 0x000fe400078e0a07 */
[----:B------:R-:W-:Y:S01]  /*bd50*/  IMAD R4, R56, R6, R4 ;  /* 0x0000000638047224 */ /* 0x000fe200078e0204 */
[----:B------:R-:W-:Y:S01]  /*bd60*/  IABS R8, R43 ;  /* 0x0000002b00087213 */ /* 0x000fe20000000000 */
[----:B------:R-:W-:Y:S02]  /*bd70*/  @!P6 IMAD.IADD R0, R0, 0x1, -R56 ;  /* 0x000000010000e824 */ /* 0x000fe400078e0a38 */
[C---:B------:R-:W-:Y:S01]  /*bd80*/  IMAD R2, R56.reuse, R7, R2 ;  /* 0x0000000738027224 */ /* 0x040fe200078e0202 */
[C---:B------:R-:W-:Y:S01]  /*bd90*/  ISETP.GT.U32.AND P5, PT, R56.reuse, R4, PT ;  /* 0x000000043800720c */ /* 0x040fe20003fa4070 */
[----:B------:R-:W-:Y:S01]  /*bda0*/  IMAD.MOV.U32 R12, RZ, RZ, R5 ;  /* 0x000000ffff0c7224 */ /* 0x000fe200078e0005 */
[----:B------:R-:W-:Y:S01]  /*bdb0*/  ISETP.GT.U32.AND P6, PT, R56, R0, PT ;  /* 0x000000003800720c */ /* 0x000fe20003fc4070 */
[----:B------:R-:W-:-:S04]  /*bdc0*/  IMAD.HI.U32 R11, R15, R8, RZ ;  /* 0x000000080f0b7227 */ /* 0x000fc800078e00ff */
[----:B------:R-:W-:Y:S01]  /*bdd0*/  @!P4 IMAD.MOV R12, RZ, RZ, -R12 ;  /* 0x000000ffff0cc224 */ /* 0x000fe200078e0a0c */
[----:B------:R-:W-:Y:S01]  /*bde0*/  ISETP.GT.U32.AND P4, PT, R56, R2, PT ;  /* 0x000000023800720c */ /* 0x000fe20003f84070 */
[----:B------:R-:W-:-:S04]  /*bdf0*/  IMAD.MOV R11, RZ, RZ, -R11 ;  /* 0x000000ffff0b7224 */ /* 0x000fc800078e0a0b */
[----:B------:R-:W-:Y:S01]  /*be00*/  IMAD R8, R56, R11, R8 ;  /* 0x0000000b38087224 */ /* 0x000fe200078e0208 */
[----:B------:R-:W-:Y:S01]  /*be10*/  IABS R5, R41 ;  /* 0x0000002900057213 */ /* 0x000fe20000000000 */
[--C-:B------:R-:W-:Y:S02]  /*be20*/  @!P5 IMAD.IADD R4, R4, 0x1, -R56.reuse ;  /* 0x000000010404d824 */ /* 0x100fe400078e0a38 */
[----:B------:R-:W-:Y:S01]  /*be30*/  @!P6 IMAD.IADD R0, R0, 0x1, -R56 ;  /* 0x000000010000e824 */ /* 0x000fe200078e0a38 */
[----:B------:R-:W-:Y:S01]  /*be40*/  ISETP.GT.U32.AND P6, PT, R56, R8, PT ;  /* 0x000000083800720c */ /* 0x000fe20003fc4070 */
[----:B------:R-:W-:-:S04]  /*be50*/  IMAD.HI.U32 R11, R15, R5, RZ ;  /* 0x000000050f0b7227 */ /* 0x000fc800078e00ff */
[----:B------:R-:W-:Y:S01]  /*be60*/  @!P4 IMAD.IADD R2, R2, 0x1, -R56 ;  /* 0x000000010202c824 */ /* 0x000fe200078e0a38 */
[----:B------:R-:W-:Y:S01]  /*be70*/  ISETP.GT.U32.AND P4, PT, R56, R4, PT ;  /* 0x000000043800720c */ /* 0x000fe20003f84070 */
[----:B------:R-:W-:-:S04]  /*be80*/  IMAD.MOV R11, RZ, RZ, -R11 ;  /* 0x000000ffff0b7224 */ /* 0x000fc800078e0a0b */
[----:B------:R-:W-:Y:S02]  /*be90*/  IMAD R5, R56, R11, R5 ;  /* 0x0000000b38057224 */ /* 0x000fe400078e0205 */
[----:B------:R-:W-:-:S06]  /*bea0*/  @!P6 IMAD.IADD R8, R8, 0x1, -R56 ;  /* 0x000000010808e824 */ /* 0x000fcc00078e0a38 */
[----:B------:R-:W-:Y:S01]  /*beb0*/  @!P4 IMAD.IADD R4, R4, 0x1, -R56 ;  /* 0x000000010404c824 */ /* 0x000fe200078e0a38 */
[C---:B------:R-:W-:Y:S02]  /*bec0*/  ISETP.GT.U32.AND P4, PT, R56.reuse, R5, PT ;  /* 0x000000053800720c */ /* 0x040fe40003f84070 */
[----:B------:R-:W-:Y:S01]  /*bed0*/  ISETP.GT.U32.AND P6, PT, R56, R8, PT ;  /* 0x000000083800720c */ /* 0x000fe20003fc4070 */
[----:B------:R0:W-:Y:S01]  /*bee0*/  STL [R1+0x374], R12 ;  /* 0x0003740c01007387 */ /* 0x0001e20000100800 */
[----:B------:R-:W-:Y:S01]  /*bef0*/  ISETP.GE.AND P0, PT, R44, RZ, PT ;  /* 0x000000ff2c00720c */ /* 0x000fe20003f06270 */
[----:B------:R-:W-:Y:S01]  /*bf00*/  IMAD.MOV.U32 R44, RZ, RZ, R40 ;  /* 0x000000ffff2c7224 */ /* 0x000fe200078e0028 */
[----:B------:R-:W-:Y:S01]  /*bf10*/  ISETP.GE.AND P2, PT, R43, RZ, PT ;  /* 0x000000ff2b00720c */ /* 0x000fe20003f46270 */
[----:B------:R-:W-:Y:S02]  /*bf20*/  IMAD.MOV.U32 R43, RZ, RZ, R39 ;  /* 0x000000ffff2b7224 */ /* 0x000fe400078e0027 */
[----:B------:R-:W-:-:S02]  /*bf30*/  IMAD.MOV.U32 R40, RZ, RZ, R36 ;  /* 0x000000ffff287224 */ /* 0x000fc400078e0024 */
[----:B0-----:R-:W-:Y:S02]  /*bf40*/  IMAD.MOV.U32 R12, RZ, RZ, R0 ;  /* 0x000000ffff0c7224 */ /* 0x001fe400078e0000 */
[----:B------:R-:W-:Y:S02]  /*bf50*/  IMAD.MOV.U32 R39, RZ, RZ, R37 ;  /* 0x000000ffff277224 */ /* 0x000fe400078e0025 */
[----:B------:R-:W-:Y:S02]  /*bf60*/  @!P3 IMAD.MOV R12, RZ, RZ, -R12 ;  /* 0x000000ffff0cb224 */ /* 0x000fe400078e0a0c */
[----:B------:R-:W-:Y:S02]  /*bf70*/  IMAD.MOV.U32 R37, RZ, RZ, R32 ;  /* 0x000000ffff257224 */ /* 0x000fe400078e0020 */
[--C-:B------:R-:W-:Y:S01]  /*bf80*/  @!P4 IMAD.IADD R5, R5, 0x1, -R56.reuse ;  /* 0x000000010505c824 */ /* 0x100fe200078e0a38 */
[----:B------:R-:W-:Y:S01]  /*bf90*/  ISETP.GE.AND P4, PT, R41, RZ, PT ;  /* 0x000000ff2900720c */ /* 0x000fe20003f86270 */
[----:B------:R-:W-:Y:S01]  /*bfa0*/  IMAD.MOV.U32 R32, RZ, RZ, R17 ;  /* 0x000000ffff207224 */ /* 0x000fe200078e0011 */
[----:B------:R-:W-:Y:S01]  /*bfb0*/  IABS R9, R45 ;  /* 0x0000002d00097213 */ /* 0x000fe20000000000 */
[----:B------:R-:W-:Y:S01]  /*bfc0*/  @!P6 IMAD.IADD R8, R8, 0x1, -R56 ;  /* 0x000000010808e824 */ /* 0x000fe200078e0a38 */
[----:B------:R-:W-:Y:S01]  /*bfd0*/  ISETP.GE.AND P6, PT, R45, RZ, PT ;  /* 0x000000ff2d00720c */ /* 0x000fe20003fc6270 */
[----:B------:R-:W-:-:S02]  /*bfe0*/  IMAD.MOV.U32 R41, RZ, RZ, R40 ;  /* 0x000000ffff297224 */ /* 0x000fc400078e0028 */
[----:B------:R-:W-:Y:S02]  /*bff0*/  IMAD.MOV.U32 R45, RZ, RZ, R39 ;  /* 0x000000ffff2d7224 */ /* 0x000fe400078e0027 */
[----:B------:R-:W-:Y:S02]  /*c000*/  IMAD.MOV.U32 R40, RZ, RZ, R38 ;  /* 0x000000ffff287224 */ /* 0x000fe400078e0026 */
[----:B------:R-:W-:Y:S02]  /*c010*/  IMAD.MOV.U32 R39, RZ, RZ, R33 ;  /* 0x000000ffff277224 */ /* 0x000fe400078e0021 */
[----:B--2---:R-:W-:Y:S02]  /*c020*/  IMAD.MOV.U32 R36, RZ, RZ, R23 ;  /* 0x000000ffff247224 */ /* 0x004fe400078e0017 */
[----:B------:R-:W-:Y:S02]  /*c030*/  IMAD.MOV.U32 R23, RZ, RZ, R53 ;  /* 0x000000ffff177224 */ /* 0x000fe400078e0035 */
[----:B------:R-:W2:Y:S04]  /*c040*/  LDL.LU R53, [R1+0xf4] ;  /* 0x0000f40001357983 */ /* 0x000ea80000300800 */
[----:B------:R-:W2:Y:S04]  /*c050*/  LDL.LU R17, [R1+0x88] ;  /* 0x0000880001117983 */ /* 0x000ea80000300800 */
[----:B------:R-:W-:Y:S04]  /*c060*/  STL [R1+0x380], R12 ;  /* 0x0003800c01007387 */ /* 0x000fe80000100800 */
[----:B------:R-:W2:Y:S04]  /*c070*/  LDL.LU R38, [R1+0x64] ;  /* 0x0000640001267983 */ /* 0x000ea80000300800 */
[----:B------:R-:W3:Y:S01]  /*c080*/  LDL.LU R33, [R1+0x68] ;  /* 0x0000680001217983 */ /* 0x000ee20000300800 */
[----:B------:R-:W-:-:S04]  /*c090*/  IMAD.HI.U32 R7, R15, R9, RZ ;  /* 0x000000090f077227 */ /* 0x000fc800078e00ff */
[----:B------:R-:W-:-:S04]  /*c0a0*/  IMAD.MOV R7, RZ, RZ, -R7 ;  /* 0x000000ffff077224 */ /* 0x000fc800078e0a07 */
[----:B------:R-:W-:-:S05]  /*c0b0*/  IMAD R9, R56, R7, R9 ;  /* 0x0000000738097224 */ /* 0x000fca00078e0209 */
[----:B------:R-:W-:Y:S02]  /*c0c0*/  ISETP.GT.U32.AND P5, PT, R56, R9, PT ;  /* 0x000000093800720c */ /* 0x000fe40003fa4070 */
[----:B------:R-:W-:-:S05]  /*c0d0*/  IABS R6, R42 ;  /* 0x0000002a00067213 */ /* 0x000fca0000000000 */
[----:B------:R-:W-:Y:S01]  /*c0e0*/  IMAD.HI.U32 R10, R15, R6, RZ ;  /* 0x000000060f0a7227 */ /* 0x000fe200078e00ff */
[----:B------:R-:W-:-:S03]  /*c0f0*/  IABS R7, R47 ;  /* 0x0000002f00077213 */ /* 0x000fc60000000000 */
[----:B------:R-:W-:Y:S02]  /*c100*/  IMAD.MOV R10, RZ, RZ, -R10 ;  /* 0x000000ffff0a7224 */ /* 0x000fe400078e0a0a */
[----:B------:R-:W-:Y:S02]  /*c110*/  @!P5 IMAD.IADD R9, R9, 0x1, -R56 ;  /* 0x000000010909d824 */ /* 0x000fe400078e0a38 */
[C---:B------:R-:W-:Y:S02]  /*c120*/  IMAD R6, R56.reuse, R10, R6 ;  /* 0x0000000a38067224 */ /* 0x040fe400078e0206 */
[----:B------:R-:W-:Y:S01]  /*c130*/  IMAD.HI.U32 R10, R15, R7, RZ ;  /* 0x000000070f0a7227 */ /* 0x000fe200078e00ff */
[----:B------:R-:W-:-:S03]  /*c140*/  ISETP.GT.U32.AND P5, PT, R56, R9, PT ;  /* 0x000000093800720c */ /* 0x000fc60003fa4070 */
[----:B------:R-:W-:Y:S01]  /*c150*/  IMAD.MOV R10, RZ, RZ, -R10 ;  /* 0x000000ffff0a7224 */ /* 0x000fe200078e0a0a */
[----:B------:R-:W-:-:S03]  /*c160*/  ISETP.GT.U32.AND P3, PT, R56, R2, PT ;  /* 0x000000023800720c */ /* 0x000fc60003f64070 */
[----:B------:R-:W-:-:S06]  /*c170*/  IMAD R7, R56, R10, R7 ;  /* 0x0000000a38077224 */ /* 0x000fcc00078e0207 */
[----:B------:R-:W-:Y:S01]  /*c180*/  @!P5 IMAD.IADD R9, R9, 0x1, -R56 ;  /* 0x000000010909d824 */ /* 0x000fe200078e0a38 */
[----:B------:R-:W-:-:S03]  /*c190*/  ISETP.GT.U32.AND P5, PT, R56, R7, PT ;  /* 0x000000073800720c */ /* 0x000fc60003fa4070 */
[----:B------:R-:W-:Y:S01]  /*c1a0*/  @!P3 IMAD.IADD R2, R2, 0x1, -R56 ;  /* 0x000000010202b824 */ /* 0x000fe200078e0a38 */
[----:B------:R-:W-:-:S03]  /*c1b0*/  ISETP.GT.U32.AND P3, PT, R56, R6, PT ;  /* 0x000000063800720c */ /* 0x000fc60003f64070 */
[----:B------:R-:W-:-:S06]  /*c1c0*/  @!P0 IMAD.MOV R2, RZ, RZ, -R2 ;  /* 0x000000ffff028224 */ /* 0x000fcc00078e0a02 */
[----:B------:R-:W-:Y:S02]  /*c1d0*/  @!P5 IMAD.IADD R7, R7, 0x1, -R56 ;  /* 0x000000010707d824 */ /* 0x000fe400078e0a38 */
[----:B------:R-:W-:-:S03]  /*c1e0*/  IMAD.MOV.U32 R13, RZ, RZ, R4 ;  /* 0x000000ffff0d7224 */ /* 0x000fc600078e0004 */
[----:B------:R-:W-:Y:S01]  /*c1f0*/  ISETP.GT.U32.AND P0, PT, R56, R7, PT ;  /* 0x000000073800720c */ /* 0x000fe20003f04070 */
[----:B------:R-:W-:Y:S01]  /*c200*/  @!P3 IMAD.IADD R6, R6, 0x1, -R56 ;  /* 0x000000010606b824 */ /* 0x000fe200078e0a38 */
[----:B------:R-:W-:Y:S01]  /*c210*/  ISETP.GE.AND P3, PT, R42, RZ, PT ;  /* 0x000000ff2a00720c */ /* 0x000fe20003f66270 */
[----:B------:R-:W-:Y:S02]  /*c220*/  IMAD.MOV.U32 R42, RZ, RZ, R40 ;  /* 0x000000ffff2a7224 */ /* 0x000fe400078e0028 */
[----:B------:R-:W-:Y:S02]  /*c230*/  IMAD.MOV.U32 R40, RZ, RZ, R39 ;  /* 0x000000ffff287224 */ /* 0x000fe400078e0027 */
[----:B------:R-:W-:Y:S01]  /*c240*/  @!P1 IMAD.MOV R13, RZ, RZ, -R13 ;  /* 0x000000ffff0d9224 */ /* 0x000fe200078e0a0d */
[----:B------:R-:W-:Y:S01]  /*c250*/  IABS R10, R43 ;  /* 0x0000002b000a7213 */ /* 0x000fe20000000000 */
[----:B------:R-:W-:-:S04]  /*c260*/  @!P2 IMAD.MOV R8, RZ, RZ, -R8 ;  /* 0x000000ffff08a224 */ /* 0x000fc800078e0a08 */
[----:B------:R-:W-:Y:S01]  /*c270*/  @!P0 IMAD.IADD R7, R7, 0x1, -R56 ;  /* 0x0000000107078824 */ /* 0x000fe200078e0a38 */
[----:B------:R-:W-:Y:S01]  /*c280*/  ISETP.GE.AND P0, PT, R43, RZ, PT ;  /* 0x000000ff2b00720c */ /* 0x000fe20003f06270 */
[----:B------:R-:W-:Y:S02]  /*c290*/  IMAD.MOV.U32 R43, RZ, RZ, R40 ;  /* 0x000000ffff2b7224 */ /* 0x000fe400078e0028 */
[----:B--2---:R-:W-:Y:S02]  /*c2a0*/  IMAD.MOV.U32 R39, RZ, RZ, R38 ;  /* 0x000000ffff277224 */ /* 0x004fe400078e0026 */
[----:B---3--:R-:W-:Y:S02]  /*c2b0*/  IMAD.MOV.U32 R38, RZ, RZ, R33 ;  /* 0x000000ffff267224 */ /* 0x008fe400078e0021 */
[----:B------:R-:W-:Y:S02]  /*c2c0*/  IMAD.MOV.U32 R33, RZ, RZ, R30 ;  /* 0x000000ffff217224 */ /* 0x000fe400078e001e */
[----:B------:R-:W-:-:S02]  /*c2d0*/  IMAD.MOV.U32 R30, RZ, RZ, R27 ;  /* 0x000000ffff1e7224 */ /* 0x000fc400078e001b */
[----:B------:R-:W2:Y:S04]  /*c2e0*/  LDL.LU R27, [R1+0xb0] ;  /* 0x0000b000011b7983 */ /* 0x000ea80000300800 */
[----:B------:R-:W-:Y:S04]  /*c2f0*/  STL [R1+0x394], R13 ;  /* 0x0003940d01007387 */ /* 0x000fe80000100800 */
[----:B------:R0:W-:Y:S01]  /*c300*/  STL [R1+0x3b8], R2 ;  /* 0x0003b80201007387 */ /* 0x0001e20000100800 */
[----:B------:R-:W-:Y:S02]  /*c310*/  IMAD.MOV.U32 R40, RZ, RZ, R38 ;  /* 0x000000ffff287224 */ /* 0x000fe400078e0026 */
[----:B------:R-:W-:-:S02]  /*c320*/  IMAD.MOV.U32 R38, RZ, RZ, R36 ;  /* 0x000000ffff267224 */ /* 0x000fc400078e0024 */
[----:B------:R-:W-:Y:S02]  /*c330*/  IMAD.MOV.U32 R36, RZ, RZ, R35 ;  /* 0x000000ffff247224 */ /* 0x000fe400078e0023 */
[----:B0-----:R-:W-:Y:S02]  /*c340*/  IMAD.MOV.U32 R2, RZ, RZ, R9 ;  /* 0x000000ffff027224 */ /* 0x001fe400078e0009 */
[----:B------:R-:W-:Y:S02]  /*c350*/  IMAD.MOV.U32 R35, RZ, RZ, R34 ;  /* 0x000000ffff237224 */ /* 0x000fe400078e0022 */
[----:B------:R-:W-:Y:S01]  /*c360*/  @!P6 IMAD.MOV R2, RZ, RZ, -R2 ;  /* 0x000000ffff02e224 */ /* 0x000fe200078e0a02 */
[----:B------:R-:W-:Y:S01]  /*c370*/  STL [R1+0x3c8], R8 ;  /* 0x0003c80801007387 */ /* 0x000fe20000100800 */
[----:B------:R-:W-:Y:S02]  /*c380*/  IMAD.MOV.U32 R34, RZ, RZ, R21 ;  /* 0x000000ffff227224 */ /* 0x000fe400078e0015 */
[----:B------:R-:W-:Y:S01]  /*c390*/  IMAD.MOV.U32 R21, RZ, RZ, R20 ;  /* 0x000000ffff157224 */ /* 0x000fe200078e0014 */
[----:B------:R0:W-:Y:S01]  /*c3a0*/  STL [R1+0x3d0], R2 ;  /* 0x0003d00201007387 */ /* 0x0001e20000100800 */
[----:B------:R-:W-:-:S03]  /*c3b0*/  IMAD.MOV.U32 R20, RZ, RZ, R19 ;  /* 0x000000ffff147224 */ /* 0x000fc600078e0013 */
[----:B------:R-:W3:Y:S01]  /*c3c0*/  LDL.LU R19, [R1+0x70] ;  /* 0x0000700001137983 */ /* 0x000ee20000300800 */
[----:B------:R-:W-:-:S05]  /*c3d0*/  IABS R0, R46 ;  /* 0x0000002e00007213 */ /* 0x000fca0000000000 */
[----:B------:R-:W-:-:S04]  /*c3e0*/  IMAD.HI.U32 R12, R15, R0, RZ ;  /* 0x000000000f0c7227 */ /* 0x000fc800078e00ff */
[----:B------:R-:W-:Y:S01]  /*c3f0*/  IMAD.MOV R12, RZ, RZ, -R12 ;  /* 0x000000ffff0c7224 */ /* 0x000fe200078e0a0c */
[----:B------:R-:W-:-:S03]  /*c400*/  ISETP.GT.U32.AND P5, PT, R56, R6, PT ;  /* 0x000000063800720c */ /* 0x000fc60003fa4070 */
[----:B------:R-:W-:Y:S02]  /*c410*/  IMAD R12, R56, R12, R0 ;  /* 0x0000000c380c7224 */ /* 0x000fe400078e0200 */
[----:B------:R-:W-:Y:S01]  /*c420*/  IMAD.HI.U32 R0, R15, R10, RZ ;  /* 0x0000000a0f007227 */ /* 0x000fe200078e00ff */
[----:B------:R-:W-:-:S03]  /*c430*/  IABS R11, R44 ;  /* 0x0000002c000b7213 */ /* 0x000fc60000000000 */
[----:B------:R-:W-:Y:S01]  /*c440*/  IMAD.MOV R0, RZ, RZ, -R0 ;  /* 0x000000ffff007224 */ /* 0x000fe200078e0a00 */
[----:B------:R-:W-:Y:S01]  /*c450*/  ISETP.GT.U32.AND P6, PT, R56, R12, PT ;  /* 0x0000000c3800720c */ /* 0x000fe20003fc4070 */
[----:B------:R-:W-:-:S04]  /*c460*/  IMAD.HI.U32 R4, R15, R11, RZ ;  /* 0x0000000b0f047227 */ /* 0x000fc800078e00ff */
[----:B------:R-:W-:Y:S02]  /*c470*/  IMAD R0, R56, R0, R10 ;  /* 0x0000000038007224 */ /* 0x000fe400078e020a */
[----:B------:R-:W-:Y:S02]  /*c480*/  IMAD.MOV R4, RZ, RZ, -R4 ;  /* 0x000000ffff047224 */ /* 0x000fe400078e0a04 */
[--C-:B------:R-:W-:Y:S01]  /*c490*/  @!P5 IMAD.IADD R6, R6, 0x1, -R56.reuse ;  /* 0x000000010606d824 */ /* 0x100fe200078e0a38 */
[C---:B------:R-:W-:Y:S01]  /*c4a0*/  ISETP.GT.U32.AND P5, PT, R56.reuse, R0, PT ;  /* 0x000000003800720c */ /* 0x040fe20003fa4070 */
[C---:B------:R-:W-:Y:S01]  /*c4b0*/  IMAD R11, R56.reuse, R4, R11 ;  /* 0x00000004380b7224 */ /* 0x040fe200078e020b */
[----:B------:R-:W-:Y:S01]  /*c4c0*/  ISETP.GT.U32.AND P1, PT, R56, R5, PT ;  /* 0x000000053800720c */ /* 0x000fe20003f24070 */
[----:B------:R-:W-:-:S03]  /*c4d0*/  @!P6 IMAD.IADD R12, R12, 0x1, -R56 ;  /* 0x000000010c0ce824 */ /* 0x000fc600078e0a38 */
[----:B------:R-:W-:-:S07]  /*c4e0*/  ISETP.GT.U32.AND P6, PT, R56, R11, PT ;  /* 0x0000000b3800720c */ /* 0x000fce0003fc4070 */
[--C-:B------:R-:W-:Y:S01]  /*c4f0*/  @!P5 IMAD.IADD R0, R0, 0x1, -R56.reuse ;  /* 0x000000010000d824 */ /* 0x100fe200078e0a38 */
[----:B------:R-:W-:Y:S01]  /*c500*/  ISETP.GT.U32.AND P5, PT, R56, R12, PT ;  /* 0x0000000c3800720c */ /* 0x000fe20003fa4070 */
[----:B------:R-:W-:Y:S01]  /*c510*/  @!P1 IMAD.IADD R5, R5, 0x1, -R56 ;  /* 0x0000000105059824 */ /* 0x000fe200078e0a38 */
[----:B------:R-:W-:-:S03]  /*c520*/  ISETP.GE.AND P1, PT, R46, RZ, PT ;  /* 0x000000ff2e00720c */ /* 0x000fc60003f26270 */
[----:B------:R-:W-:Y:S02]  /*c530*/  IMAD.MOV.U32 R10, RZ, RZ, R5 ;  /* 0x000000ffff0a7224 */ /* 0x000fe400078e0005 */
[----:B------:R-:W-:Y:S01]  /*c540*/  @!P6 IMAD.IADD R11, R11, 0x1, -R56 ;  /* 0x000000010b0be824 */ /* 0x000fe200078e0a38 */
[----:B------:R-:W-:Y:S01]  /*c550*/  ISETP.GT.U32.AND P6, PT, R56, R0, PT ;  /* 0x000000003800720c */ /* 0x000fe20003fc4070 */
[----:B------:R-:W-:Y:S02]  /*c560*/  @!P4 IMAD.MOV R10, RZ, RZ, -R10 ;  /* 0x000000ffff0ac224 */ /* 0x000fe400078e0a0a */
[----:B------:R-:W-:Y:S02]  /*c570*/  @!P3 IMAD.MOV R6, RZ, RZ, -R6 ;  /* 0x000000ffff06b224 */ /* 0x000fe400078e0a06 */
[--C-:B------:R-:W-:Y:S01]  /*c580*/  @!P5 IMAD.IADD R12, R12, 0x1, -R56.reuse ;  /* 0x000000010c0cd824 */ /* 0x100fe200078e0a38 */
[----:B------:R-:W-:Y:S01]  /*c590*/  ISETP.GE.AND P2, PT, R47, RZ, PT ;  /* 0x000000ff2f00720c */ /* 0x000fe20003f46270 */
[----:B------:R-:W-:Y:S04]  /*c5a0*/  STL [R1+0x408], R10 ;  /* 0x0004080a01007387 */ /* 0x000fe80000100800 */
[----:B------:R1:W-:Y:S01]  /*c5b0*/  STL [R1+0x61c], R6 ;  /* 0x00061c0601007387 */ /* 0x0003e20000100800 */
[----:B0-----:R-:W-:Y:S01]  /*c5c0*/  IABS R2, R41 ;  /* 0x0000002900027213 */ /* 0x001fe20000000000 */
[----:B------:R-:W-:-:S02]  /*c5d0*/  @!P6 IMAD.IADD R0, R0, 0x1, -R56 ;  /* 0x000000010000e824 */ /* 0x000fc400078e0a38 */
[----:B-1----:R-:W-:-:S04]  /*c5e0*/  IMAD.MOV.U32 R6, RZ, RZ, R12 ;  /* 0x000000ffff067224 */ /* 0x002fc800078e000c */
[----:B------:R-:W-:Y:S01]  /*c5f0*/  @!P1 IMAD.MOV R6, RZ, RZ, -R6 ;  /* 0x000000ffff069224 */ /* 0x000fe200078e0a06 */
[----:B------:R-:W-:Y:S01]  /*c600*/  ISETP.GE.AND P1, PT, R41, RZ, PT ;  /* 0x000000ff2900720c */ /* 0x000fe20003f26270 */
[----:B------:R-:W-:Y:S02]  /*c610*/  IMAD.MOV.U32 R41, RZ, RZ, R40 ;  /* 0x000000ffff297224 */ /* 0x000fe400078e0028 */
[----:B------:R-:W-:Y:S01]  /*c620*/  IMAD.MOV.U32 R40, RZ, RZ, R39 ;  /* 0x000000ffff287224 */ /* 0x000fe200078e0027 */
[----:B------:R-:W-:Y:S01]  /*c630*/  IABS R8, R42 ;  /* 0x0000002a00087213 */ /* 0x000fe20000000000 */
[----:B------:R-:W-:Y:S02]  /*c640*/  IMAD.MOV.U32 R39, RZ, RZ, R38 ;  /* 0x000000ffff277224 */ /* 0x000fe400078e0026 */
[----:B------:R-:W-:Y:S01]  /*c650*/  @!P0 IMAD.MOV R0, RZ, RZ, -R0 ;  /* 0x000000ffff008224 */ /* 0x000fe200078e0a00 */
[----:B------:R-:W-:Y:S01]  /*c660*/  ISETP.GE.AND P0, PT, R42, RZ, PT ;  /* 0x000000ff2a00720c */ /* 0x000fe20003f06270 */
[----:B------:R-:W-:-:S02]  /*c670*/  IMAD.MOV.U32 R38, RZ, RZ, R37 ;  /* 0x000000ffff267224 */ /* 0x000fc400078e0025 */
[----:B------:R-:W-:Y:S01]  /*c680*/  IMAD.MOV.U32 R42, RZ, RZ, R41 ;  /* 0x000000ffff2a7224 */ /* 0x000fe200078e0029 */
[----:B------:R-:W-:Y:S01]  /*c690*/  ISETP.GE.AND P4, PT, R44, RZ, PT ;  /* 0x000000ff2c00720c */ /* 0x000fe20003f86270 */
[----:B------:R-:W-:Y:S01]  /*c6a0*/  @!P2 IMAD.MOV R7, RZ, RZ, -R7 ;  /* 0x000000ffff07a224 */ /* 0x000fe200078e0a07 */
[----:B------:R-:W2:Y:S01]  /*c6b0*/  LDL.LU R44, [R1+0x50] ;  /* 0x00005000012c7983 */ /* 0x000ea20000300800 */
[----:B------:R-:W-:Y:S02]  /*c6c0*/  IMAD.MOV.U32 R41, RZ, RZ, R40 ;  /* 0x000000ffff297224 */ /* 0x000fe400078e0028 */
[----:B------:R-:W-:Y:S01]  /*c6d0*/  IMAD.MOV.U32 R40, RZ, RZ, R39 ;  /* 0x000000ffff287224 */ /* 0x000fe200078e0027 */
[----:B------:R-:W2:Y:S01]  /*c6e0*/  LDL.LU R60, [R1+0x54] ;  /* 0x00005400013c7983 */ /* 0x000ea20000300800 */
[----:B------:R-:W-:-:S03]  /*c6f0*/  IMAD.MOV.U32 R39, RZ, RZ, R38 ;  /* 0x000000ffff277224 */ /* 0x000fc600078e0026 */
[----:B------:R-:W2:Y:S01]  /*c700*/  LDL.LU R59, [R1+0x58] ;  /* 0x00005800013b7983 */ /* 0x000ea20000300800 */
[----:B------:R-:W-:-:S03]  /*c710*/  IMAD.MOV.U32 R51, RZ, RZ, R41 ;  /* 0x000000ffff337224 */ /* 0x000fc600078e0029 */
[----:B------:R-:W-:Y:S01]  /*c720*/  STL [R1+0x724], R7 ;  /* 0x0007240701007387 */ /* 0x000fe20000100800 */
[----:B------:R-:W-:-:S03]  /*c730*/  IMAD.MOV.U32 R41, RZ, RZ, R39 ;  /* 0x000000ffff297224 */ /* 0x000fc600078e0027 */
[----:B------:R0:W-:Y:S04]  /*c740*/  STL [R1+0x720], R6 ;  /* 0x0007200601007387 */ /* 0x0001e80000100800 */
[----:B------:R1:W-:Y:S01]  /*c750*/  STL [R1+0x71c], R0 ;  /* 0x00071c0001007387 */ /* 0x0003e20000100800 */
[----:B---3--:R-:W-:-:S04]  /*c760*/  IMAD.MOV.U32 R37, RZ, RZ, R19 ;  /* 0x000000ffff257224 */ /* 0x008fc800078e0013 */
[----:B------:R-:W-:Y:S02]  /*c770*/  IMAD.MOV.U32 R38, RZ, RZ, R37 ;  /* 0x000000ffff267224 */ /* 0x000fe400078e0025 */
[----:B------:R-:W-:Y:S02]  /*c780*/  IMAD.MOV.U32 R37, RZ, RZ, R33 ;  /* 0x000000ffff257224 */ /* 0x000fe400078e0021 */
[----:B------:R-:W-:Y:S02]  /*c790*/  IMAD.MOV.U32 R33, RZ, RZ, R30 ;  /* 0x000000ffff217224 */ /* 0x000fe400078e001e */
[----:B------:R-:W3:Y:S01]  /*c7a0*/  LDL.LU R30, [R1+0x19c] ;  /* 0x00019c00011e7983 */ /* 0x000ee20000300800 */
[----:B------:R-:W-:-:S03]  /*c7b0*/  IMAD.MOV.U32 R39, RZ, RZ, R37 ;  /* 0x000000ffff277224 */ /* 0x000fc600078e0025 */
[----:B------:R-:W2:Y:S04]  /*c7c0*/  LDL.LU R58, [R1+0x5c] ;  /* 0x00005c00013a7983 */ /* 0x000ea80000300800 */
[----:B------:R-:W2:Y:S01]  /*c7d0*/  LDL.LU R37, [R1+0x80] ;  /* 0x0000800001257983 */ /* 0x000ea20000300800 */
[----:B------:R-:W-:-:S03]  /*c7e0*/  IABS R4, R45 ;  /* 0x0000002d00047213 */ /* 0x000fc60000000000 */
[----:B------:R-:W3:Y:S02]  /*c7f0*/  LDL.LU R46, [R1+0x60] ;  /* 0x00006000012e7983 */ /* 0x000ee40000300800 */
[----:B------:R-:W-:-:S04]  /*c800*/  IMAD.HI.U32 R5, R15, R4, RZ ;  /* 0x000000040f057227 */ /* 0x000fc800078e00ff */
[----:B------:R-:W-:-:S04]  /*c810*/  IMAD.MOV R5, RZ, RZ, -R5 ;  /* 0x000000ffff057224 */ /* 0x000fc800078e0a05 */
[----:B------:R-:W-:-:S05]  /*c820*/  IMAD R4, R56, R5, R4 ;  /* 0x0000000538047224 */ /* 0x000fca00078e0204 */
[----:B------:R-:W-:-:S13]  /*c830*/  ISETP.GT.U32.AND P5, PT, R56, R4, PT ;  /* 0x000000043800720c */ /* 0x000fda0003fa4070 */
[----:B------:R-:W-:-:S05]  /*c840*/  @!P5 IMAD.IADD R4, R4, 0x1, -R56 ;  /* 0x000000010404d824 */ /* 0x000fca00078e0a38 */
[----:B------:R-:W-:Y:S01]  /*c850*/  ISETP.GT.U32.AND P5, PT, R56, R4, PT ;  /* 0x000000043800720c */ /* 0x000fe20003fa4070 */
[----:B------:R-:W-:Y:S02]  /*c860*/  IMAD.MOV.U32 R50, RZ, RZ, R42 ;  /* 0x000000ffff327224 */ /* 0x000fe400078e002a */
[----:B------:R-:W-:Y:S02]  /*c870*/  IMAD.MOV.U32 R42, RZ, RZ, R40 ;  /* 0x000000ffff2a7224 */ /* 0x000fe400078e0028 */
[----:B------:R-:W-:Y:S02]  /*c880*/  IMAD.MOV.U32 R40, RZ, RZ, R38 ;  /* 0x000000ffff287224 */ /* 0x000fe400078e0026 */
[----:B------:R-:W-:Y:S02]  /*c890*/  IMAD.MOV.U32 R38, RZ, RZ, R33 ;  /* 0x000000ffff267224 */ /* 0x000fe400078e0021 */
[----:B------:R-:W-:Y:S01]  /*c8a0*/  IMAD.MOV.U32 R19, RZ, RZ, R17 ;  /* 0x000000ffff137224 */ /* 0x000fe200078e0011 */
[----:B------:R-:W-:Y:S01]  /*c8b0*/  IABS R17, R43 ;  /* 0x0000002b00117213 */ /* 0x000fe20000000000 */
[----:B------:R-:W-:-:S02]  /*c8c0*/  IMAD.MOV.U32 R49, RZ, RZ, R42 ;  /* 0x000000ffff317224 */ /* 0x000fc400078e002a */
[----:B------:R-:W-:Y:S01]  /*c8d0*/  @!P5 IMAD.IADD R4, R4, 0x1, -R56 ;  /* 0x000000010404d824 */ /* 0x000fe200078e0a38 */
[----:B------:R-:W-:Y:S01]  /*c8e0*/  ISETP.GE.AND P5, PT, R43, RZ, PT ;  /* 0x000000ff2b00720c */ /* 0x000fe20003fa6270 */
[----:B------:R-:W-:Y:S01]  /*c8f0*/  IMAD.MOV.U32 R43, RZ, RZ, R35 ;  /* 0x000000ffff2b7224 */ /* 0x000fe200078e0023 */
[----:B------:R-:W-:Y:S01]  /*c900*/  ISETP.GE.AND P2, PT, R45, RZ, PT ;  /* 0x000000ff2d00720c */ /* 0x000fe20003f46270 */
[----:B------:R-:W-:Y:S02]  /*c910*/  IMAD.MOV.U32 R42, RZ, RZ, R38 ;  /* 0x000000ffff2a7224 */ /* 0x000fe400078e0026 */
[----:B------:R-:W-:Y:S01]  /*c920*/  IMAD.MOV.U32 R35, RZ, RZ, R21 ;  /* 0x000000ffff237224 */ /* 0x000fe200078e0015 */
[----:B------:R-:W3:Y:S01]  /*c930*/  LDL.LU R38, [R1+0xa0] ;  /* 0x0000a00001267983 */ /* 0x000ee20000300800 */
[----:B------:R-:W-:Y:S02]  /*c940*/  IMAD.MOV.U32 R45, RZ, RZ, R41 ;  /* 0x000000ffff2d7224 */ /* 0x000fe400078e0029 */
[----:B------:R-:W-:-:S02]  /*c950*/  IMAD.MOV.U32 R21, RZ, RZ, R54 ;  /* 0x000000ffff157224 */ /* 0x000fc400078e0036 */
[----:B------:R-:W3:Y:S01]  /*c960*/  LDL.LU R54, [R1+0xc4] ;  /* 0x0000c40001367983 */ /* 0x000ee20000300800 */
[----:B------:R-:W-:Y:S01]  /*c970*/  IMAD.HI.U32 R9, R15, R2, RZ ;  /* 0x000000020f097227 */ /* 0x000fe200078e00ff */
[----:B------:R-:W-:-:S03]  /*c980*/  ISETP.GT.U32.AND P3, PT, R56, R11, PT ;  /* 0x0000000b3800720c */ /* 0x000fc60003f64070 */
[----:B------:R-:W-:Y:S02]  /*c990*/  IMAD.MOV R9, RZ, RZ, -R9 ;  /* 0x000000ffff097224 */ /* 0x000fe400078e0a09 */
[----:B------:R-:W-:-:S04]  /*c9a0*/  IMAD.HI.U32 R5, R15, R8, RZ ;  /* 0x000000080f057227 */ /* 0x000fc800078e00ff */
[----:B------:R-:W-:Y:S02]  /*c9b0*/  IMAD R2, R56, R9, R2 ;  /* 0x0000000938027224 */ /* 0x000fe400078e0202 */
[----:B------:R-:W-:-:S03]  /*c9c0*/  IMAD.MOV R5, RZ, RZ, -R5 ;  /* 0x000000ffff057224 */ /* 0x000fc600078e0a05 */
[C---:B------:R-:W-:Y:S01]  /*c9d0*/  ISETP.GT.U32.AND P6, PT, R56.reuse, R2, PT ;  /* 0x000000023800720c */ /* 0x040fe20003fc4070 */
[C---:B------:R-:W-:Y:S02]  /*c9e0*/  IMAD R5, R56.reuse, R5, R8 ;  /* 0x0000000538057224 */ /* 0x040fe400078e0208 */
[----:B------:R-:W-:Y:S02]  /*c9f0*/  @!P3 IMAD.IADD R11, R11, 0x1, -R56 ;  /* 0x000000010b0bb824 */ /* 0x000fe400078e0a38 */
[----:B--2---:R-:W-:Y:S02]  /*ca00*/  IMAD.MOV.U32 R41, RZ, RZ, R37 ;  /* 0x000000ffff297224 */ /* 0x004fe400078e0025 */
[----:B------:R-:W2:Y:S01]  /*ca10*/  LDL.LU R37, [R1+0x7c] ;  /* 0x00007c0001257983 */ /* 0x000ea20000300800 */
[----:B------:R-:W-:-:S05]  /*ca20*/  ISETP.GT.U32.AND P3, PT, R56, R5, PT ;  /* 0x000000053800720c */ /* 0x000fca0003f64070 */
[----:B------:R-:W-:Y:S02]  /*ca30*/  @!P6 IMAD.IADD R2, R2, 0x1, -R56 ;  /* 0x000000010202e824 */ /* 0x000fe400078e0a38 */
[----:B------:R-:W-:Y:S01]  /*ca40*/  IMAD.MOV.U32 R33, RZ, RZ, R16 ;  /* 0x000000ffff217224 */ /* 0x000fe200078e0010 */
[----:B------:R-:W-:Y:S01]  /*ca50*/  IABS R16, R44 ;  /* 0x0000002c00107213 */ /* 0x000fe20000000000 */
[----:B0-----:R-:W-:Y:S01]  /*ca60*/  IMAD.HI.U32 R6, R15, R17, RZ ;  /* 0x000000110f067227 */ /* 0x001fe200078e00ff */
[----:B------:R-:W-:-:S03]  /*ca70*/  ISETP.GT.U32.AND P6, PT, R56, R2, PT ;  /* 0x000000023800720c */ /* 0x000fc60003fc4070 */
[----:B------:R-:W-:Y:S02]  /*ca80*/  @!P3 IMAD.IADD R5, R5, 0x1, -R56 ;  /* 0x000000010505b824 */ /* 0x000fe400078e0a38 */
[----:B------:R-:W-:Y:S02]  /*ca90*/  IMAD.MOV R6, RZ, RZ, -R6 ;  /* 0x000000ffff067224 */ /* 0x000fe400078e0a06 */
[----:B-1----:R-:W-:Y:S01]  /*caa0*/  IMAD.HI.U32 R0, R15, R16, RZ ;  /* 0x000000100f007227 */ /* 0x002fe200078e00ff */
[C---:B------:R-:W-:Y:S02]  /*cab0*/  ISETP.GT.U32.AND P3, PT, R56.reuse, R5, PT ;  /* 0x000000053800720c */ /* 0x040fe40003f64070 */
[----:B------:R-:W-:Y:S01]  /*cac0*/  IABS R14, R60 ;  /* 0x0000003c000e7213 */ /* 0x000fe20000000000 */
[----:B------:R-:W-:Y:S02]  /*cad0*/  IMAD R17, R56, R6, R17 ;  /* 0x0000000638117224 */ /* 0x000fe400078e0211 */
[----:B------:R-:W-:-:S02]  /*cae0*/  IMAD.MOV R7, RZ, RZ, -R0 ;  /* 0x000000ffff077224 */ /* 0x000fc400078e0a00 */
[----:B------:R-:W-:Y:S01]  /*caf0*/  @!P6 IMAD.IADD R2, R2, 0x1, -R56 ;  /* 0x000000010202e824 */ /* 0x000fe200078e0a38 */
[C---:B------:R-:W-:Y:S01]  /*cb00*/  ISETP.GT.U32.AND P6, PT, R56.reuse, R17, PT ;  /* 0x000000113800720c */ /* 0x040fe20003fc4070 */
[----:B------:R-:W-:Y:S01]  /*cb10*/  IMAD R16, R56, R7, R16 ;  /* 0x0000000738107224 */ /* 0x000fe200078e0210 */
[----:B------:R-:W-:Y:S01]  /*cb20*/  IABS R13, R59 ;  /* 0x0000003b000d7213 */ /* 0x000fe20000000000 */
[----:B------:R-:W-:-:S04]  /*cb30*/  IMAD.HI.U32 R6, R15, R14, RZ ;  /* 0x0000000e0f067227 */ /* 0x000fc800078e00ff */
[----:B------:R-:W-:Y:S01]  /*cb40*/  @!P3 IMAD.IADD R5, R5, 0x1, -R56 ;  /* 0x000000010505b824 */ /* 0x000fe200078e0a38 */
[----:B------:R-:W-:Y:S01]  /*cb50*/  ISETP.GT.U32.AND P3, PT, R56, R16, PT ;  /* 0x000000103800720c */ /* 0x000fe20003f64070 */
[----:B------:R-:W-:Y:S02]  /*cb60*/  IMAD.MOV R6, RZ, RZ, -R6 ;  /* 0x000000ffff067224 */ /* 0x000fe400078e0a06 */
[----:B------:R-:W-:Y:S01]  /*cb70*/  IMAD.HI.U32 R0, R15, R13, RZ ;  /* 0x0000000d0f007227 */ /* 0x000fe200078e00ff */
[----:B------:R-:W-:-:S03]  /*cb80*/  IABS R12, R58 ;  /* 0x0000003a000c7213 */ /* 0x000fc60000000000 */
[C---:B------:R-:W-:Y:S02]  /*cb90*/  IMAD R14, R56.reuse, R6, R14 ;  /* 0x00000006380e7224 */ /* 0x040fe400078e020e */
[----:B------:R-:W-:Y:S02]  /*cba0*/  IMAD.MOV R0, RZ, RZ, -R0 ;  /* 0x000000ffff007224 */ /* 0x000fe400078e0a00 */
[----:B------:R-:W-:Y:S01]  /*cbb0*/  @!P6 IMAD.IADD R17, R17, 0x1, -R56 ;  /* 0x000000011111e824 */ /* 0x000fe200078e0a38 */
[C---:B------:R-:W-:Y:S01]  /*cbc0*/  ISETP.GT.U32.AND P6, PT, R56.reuse, R14, PT ;  /* 0x0000000e3800720c */ /* 0x040fe20003fc4070 */
[----:B------:R-:W-:Y:S02]  /*cbd0*/  IMAD R13, R56, R0, R13 ;  /* 0x00000000380d7224 */ /* 0x000fe400078e020d */
[----:B------:R-:W-:-:S04]  /*cbe0*/  IMAD.HI.U32 R0, R15, R12, RZ ;  /* 0x0000000c0f007227 */ /* 0x000fc800078e00ff */
[----:B------:R-:W-:Y:S01]  /*cbf0*/  @!P3 IMAD.IADD R16, R16, 0x1, -R56 ;  /* 0x000000011010b824 */ /* 0x000fe200078e0a38 */
[----:B------:R-:W-:Y:S01]  /*cc00*/  ISETP.GT.U32.AND P3, PT, R56, R13, PT ;  /* 0x0000000d3800720c */ /* 0x000fe20003f64070 */
[----:B------:R-:W-:Y:S01]  /*cc10*/  IMAD.MOV R0, RZ, RZ, -R0 ;  /* 0x000000ffff007224 */ /* 0x000fe200078e0a00 */
[----:B------:R-:W-:-:S03]  /*cc20*/  IABS R8, R50 ;  /* 0x0000003200087213 */ /* 0x000fc60000000000 */
[----:B------:R-:W-:Y:S02]  /*cc30*/  IMAD R12, R56, R0, R12 ;  /* 0x00000000380c7224 */ /* 0x000fe400078e020c */
[----:B------:R-:W-:Y:S01]  /*cc40*/  @!P6 IMAD.IADD R14, R14, 0x1, -R56 ;  /* 0x000000010e0ee824 */ /* 0x000fe200078e0a38 */
[----:B---3--:R-:W-:Y:S01]  /*cc50*/  IABS R10, R46 ;  /* 0x0000002e000a7213 */ /* 0x008fe20000000000 */
[----:B------:R-:W-:Y:S01]  /*cc60*/  IMAD.MOV.U32 R47, RZ, RZ, R4 ;  /* 0x000000ffff2f7224 */ /* 0x000fe200078e0004 */
[C---:B------:R-:W-:Y:S01]  /*cc70*/  ISETP.GT.U32.AND P6, PT, R56.reuse, R12, PT ;  /* 0x0000000c3800720c */ /* 0x040fe20003fc4070 */
[----:B------:R-:W-:Y:S01]  /*cc80*/  @!P1 IMAD.MOV R2, RZ, RZ, -R2 ;  /* 0x000000ffff029224 */ /* 0x000fe200078e0a02 */
[C---:B------:R-:W-:Y:S01]  /*cc90*/  ISETP.GT.U32.AND P1, PT, R56.reuse, R14, PT ;  /* 0x0000000e3800720c */ /* 0x040fe20003f24070 */
[----:B------:R-:W-:Y:S02]  /*cca0*/  @!P3 IMAD.IADD R13, R13, 0x1, -R56 ;  /* 0x000000010d0db824 */ /* 0x000fe400078e0a38 */
[----:B------:R-:W-:Y:S01]  /*ccb0*/  @!P4 IMAD.MOV R11, RZ, RZ, -R11 ;  /* 0x000000ffff0bc224 */ /* 0x000fe200078e0a0b */
[----:B------:R-:W-:Y:S01]  /*ccc0*/  ISETP.GT.U32.AND P4, PT, R56, R17, PT ;  /* 0x000000113800720c */ /* 0x000fe20003f84070 */
[----:B------:R-:W-:-:S02]  /*ccd0*/  IMAD.MOV.U32 R4, RZ, RZ, R5 ;  /* 0x000000ffff047224 */ /* 0x000fc400078e0005 */
[----:B------:R-:W-:-:S04]  /*cce0*/  IMAD.HI.U32 R7, R15, R8, RZ ;  /* 0x000000080f077227 */ /* 0x000fc800078e00ff */
[----:B------:R-:W-:-:S04]  /*ccf0*/  IMAD.HI.U32 R0, R15, R10, RZ ;  /* 0x0000000a0f007227 */ /* 0x000fc800078e00ff */
[----:B------:R-:W-:Y:S01]  /*cd00*/  @!P0 IMAD.MOV R4, RZ, RZ, -R4 ;  /* 0x000000ffff048224 */ /* 0x000fe200078e0a04 */
[C---:B------:R-:W-:Y:S01]  /*cd10*/  ISETP.GT.U32.AND P0, PT, R56.reuse, R13, PT ;  /* 0x0000000d3800720c */ /* 0x040fe20003f04070 */
[----:B------:R-:W-:Y:S02]  /*cd20*/  IMAD.MOV R7, RZ, RZ, -R7 ;  /* 0x000000ffff077224 */ /* 0x000fe400078e0a07 */
[----:B------:R-:W-:Y:S02]  /*cd30*/  IMAD.MOV R0, RZ, RZ, -R0 ;  /* 0x000000ffff007224 */ /* 0x000fe400078e0a00 */
[C---:B------:R-:W-:Y:S02]  /*cd40*/  IMAD R7, R56.reuse, R7, R8 ;  /* 0x0000000738077224 */ /* 0x040fe400078e0208 */
[----:B------:R-:W-:Y:S01]  /*cd50*/  @!P2 IMAD.MOV R47, RZ, RZ, -R47 ;  /* 0x000000ffff2fa224 */ /* 0x000fe200078e0a2f */
[C---:B------:R-:W-:Y:S01]  /*cd60*/  ISETP.GT.U32.AND P2, PT, R56.reuse, R16, PT ;  /* 0x000000103800720c */ /* 0x040fe20003f44070 */
[----:B------:R-:W-:Y:S01]  /*cd70*/  IMAD R0, R56, R0, R10 ;  /* 0x0000000038007224 */ /* 0x000fe200078e020a */
[----:B------:R-:W-:Y:S01]  /*cd80*/  IABS R6, R49 ;  /* 0x0000003100067213 */ /* 0x000fe20000000000 */
[--C-:B------:R-:W-:Y:S01]  /*cd90*/  @!P6 IMAD.IADD R12, R12, 0x1, -R56.reuse ;  /* 0x000000010c0ce824 */ /* 0x100fe200078e0a38 */
[----:B------:R-:W-:Y:S01]  /*cda0*/  ISETP.GE.AND P3, PT, R44, RZ, PT ;  /* 0x000000ff2c00720c */ /* 0x000fe20003f66270 */
[----:B------:R-:W-:Y:S01]  /*cdb0*/  @!P1 IMAD.IADD R14, R14, 0x1, -R56 ;  /* 0x000000010e0e9824 */ /* 0x000fe200078e0a38 */
[----:B------:R-:W-:Y:S01]  /*cdc0*/  ISETP.GT.U32.AND P1, PT, R56, R7, PT ;  /* 0x000000073800720c */ /* 0x000fe20003f24070 */
[----:B------:R-:W-:-:S02]  /*cdd0*/  IMAD.MOV.U32 R44, RZ, RZ, R43 ;  /* 0x000000ffff2c7224 */ /* 0x000fc400078e002b */
[----:B------:R-:W-:Y:S01]  /*cde0*/  @!P4 IMAD.IADD R17, R17, 0x1, -R56 ;  /* 0x000000011111c824 */ /* 0x000fe200078e0a38 */
[C---:B------:R-:W-:Y:S01]  /*cdf0*/  ISETP.GT.U32.AND P4, PT, R56.reuse, R0, PT ;  /* 0x000000003800720c */ /* 0x040fe20003f84070 */
[----:B------:R-:W-:Y:S01]  /*ce00*/  IMAD.MOV.U32 R43, RZ, RZ, R39 ;  /* 0x000000ffff2b7224 */ /* 0x000fe200078e0027 */
[----:B------:R-:W-:Y:S01]  /*ce10*/  ISETP.GT.U32.AND P6, PT, R56, R12, PT ;  /* 0x0000000c3800720c */ /* 0x000fe20003fc4070 */
[----:B------:R-:W-:Y:S01]  /*ce20*/  IMAD.MOV.U32 R39, RZ, RZ, R19 ;  /* 0x000000ffff277224 */ /* 0x000fe200078e0013 */
[----:B------:R-:W-:Y:S01]  /*ce30*/  IABS R9, R51 ;  /* 0x0000003300097213 */ /* 0x000fe20000000000 */
[----:B------:R-:W-:Y:S02]  /*ce40*/  IMAD.MOV.U32 R48, RZ, RZ, R40 ;  /* 0x000000ffff307224 */ /* 0x000fe400078e0028 */
[----:B------:R-:W-:Y:S01]  /*ce50*/  IMAD.HI.U32 R19, R15, R6, RZ ;  /* 0x000000060f137227 */ /* 0x000fe200078e00ff */
[----:B------:R-:W-:Y:S03]  /*ce60*/  STL [R1+0x718], R11 ;  /* 0x0007180b01007387 */ /* 0x000fe60000100800 */
[----:B------:R-:W-:-:S02]  /*ce70*/  IMAD.MOV.U32 R40, RZ, RZ, R36 ;  /* 0x000000ffff287224 */ /* 0x000fc400078e0024 */
[----:B------:R-:W-:Y:S01]  /*ce80*/  @!P0 IMAD.IADD R13, R13, 0x1, -R56 ;  /* 0x000000010d0d8824 */ /* 0x000fe200078e0a38 */
[----:B------:R-:W-:Y:S01]  /*ce90*/  ISETP.GE.AND P0, PT, R60, RZ, PT ;  /* 0x000000ff3c00720c */ /* 0x000fe20003f06270 */
[----:B------:R-:W-:Y:S02]  /*cea0*/  IMAD.MOV.U32 R36, RZ, RZ, R34 ;  /* 0x000000ffff247224 */ /* 0x000fe400078e0022 */
[----:B------:R-:W-:Y:S01]  /*ceb0*/  IMAD.MOV.U32 R34, RZ, RZ, R20 ;  /* 0x000000ffff227224 */ /* 0x000fe200078e0014 */
[----:B------:R0:W-:Y:S01]  /*cec0*/  STL [R1+0x714], R47 ;  /* 0x0007142f01007387 */ /* 0x0001e20000100800 */
[----:B------:R-:W-:Y:S02]  /*ced0*/  IMAD.MOV.U32 R20, RZ, RZ, R18 ;  /* 0x000000ffff147224 */ /* 0x000fe400078e0012 */
[----:B------:R-:W-:Y:S01]  /*cee0*/  IMAD.MOV R19, RZ, RZ, -R19 ;  /* 0x000000ffff137224 */ /* 0x000fe200078e0a13 */
[----:B------:R-:W-:Y:S01]  /*cef0*/  STL [R1+0x710], R2 ;  /* 0x0007100201007387 */ /* 0x000fe20000100800 */
[----:B------:R-:W-:-:S03]  /*cf00*/  IMAD.HI.U32 R18, R15, R9, RZ ;  /* 0x000000090f127227 */ /* 0x000fc600078e00ff */
[----:B------:R1:W-:Y:S01]  /*cf10*/  STL [R1+0x70c], R4 ;  /* 0x00070c0401007387 */ /* 0x0003e20000100800 */
[----:B------:R-:W-:Y:S02]  /*cf20*/  @!P2 IMAD.IADD R16, R16, 0x1, -R56 ;  /* 0x000000011010a824 */ /* 0x000fe400078e0a38 */
[----:B0-----:R-:W-:Y:S02]  /*cf30*/  IMAD.MOV.U32 R47, RZ, RZ, R44 ;  /* 0x000000ffff2f7224 */ /* 0x001fe400078e002c */
[----:B------:R-:W-:Y:S02]  /*cf40*/  IMAD R6, R56, R19, R6 ;  /* 0x0000001338067224 */ /* 0x000fe400078e0206 */
[----:B------:R-:W-:Y:S01]  /*cf50*/  IMAD.MOV R18, RZ, RZ, -R18 ;  /* 0x000000ffff127224 */ /* 0x000fe200078e0a12 */
[----:B-1----:R-:W-:Y:S01]  /*cf60*/  IABS R4, R48 ;  /* 0x0000003000047213 */ /* 0x002fe20000000000 */
[----:B------:R-:W-:Y:S01]  /*cf70*/  @!P1 IMAD.IADD R7, R7, 0x1, -R56 ;  /* 0x0000000107079824 */ /* 0x000fe200078e0a38 */
[----:B------:R-:W-:Y:S01]  /*cf80*/  ISETP.GE.AND P1, PT, R46, RZ, PT ;  /* 0x000000ff2e00720c */ /* 0x000fe20003f26270 */
[----:B------:R-:W-:-:S02]  /*cf90*/  IMAD.MOV.U32 R11, RZ, RZ, R16 ;  /* 0x000000ffff0b7224 */ /* 0x000fc400078e0010 */
[----:B------:R-:W-:Y:S01]  /*cfa0*/  @!P4 IMAD.IADD R0, R0, 0x1, -R56 ;  /* 0x000000010000c824 */ /* 0x000fe200078e0a38 */
[----:B------:R-:W-:Y:S01]  /*cfb0*/  ISETP.GE.AND P4, PT, R59, RZ, PT ;  /* 0x000000ff3b00720c */ /* 0x000fe20003f86270 */
[----:B------:R-:W-:Y:S02]  /*cfc0*/  IMAD.MOV.U32 R10, RZ, RZ, R14 ;  /* 0x000000ffff0a7224 */ /* 0x000fe400078e000e */
[----:B------:R-:W-:Y:S01]  /*cfd0*/  @!P6 IMAD.IADD R12, R12, 0x1, -R56 ;  /* 0x000000010c0ce824 */ /* 0x000fe200078e0a38 */
[C---:B------:R-:W-:Y:S01]  /*cfe0*/  ISETP.GT.U32.AND P6, PT, R56.reuse, R6, PT ;  /* 0x000000063800720c */ /* 0x040fe20003fc4070 */
[----:B------:R-:W-:Y:S02]  /*cff0*/  IMAD R9, R56, R18, R9 ;  /* 0x0000001238097224 */ /* 0x000fe400078e0209 */
[----:B------:R-:W-:-:S04]  /*d000*/  IMAD.HI.U32 R5, R15, R4, RZ ;  /* 0x000000040f057227 */ /* 0x000fc800078e00ff */
[----:B------:R-:W-:Y:S02]  /*d010*/  @!P5 IMAD.MOV R17, RZ, RZ, -R17 ;  /* 0x000000ffff11d224 */ /* 0x000fe400078e0a11 */
[----:B------:R-:W-:Y:S02]  /*d020*/  @!P3 IMAD.MOV R11, RZ, RZ, -R11 ;  /* 0x000000ffff0bb224 */ /* 0x000fe400078e0a0b */
[----:B------:R-:W-:Y:S01]  /*d030*/  @!P0 IMAD.MOV R10, RZ, RZ, -R10 ;  /* 0x000000ffff0a8224 */ /* 0x000fe200078e0a0a */
[----:B------:R-:W-:Y:S01]  /*d040*/  ISETP.GT.U32.AND P2, PT, R56, R9, PT ;  /* 0x000000093800720c */ /* 0x000fe20003f44070 */
[----:B------:R-:W-:-:S04]  /*d050*/  IMAD.MOV R5, RZ, RZ, -R5 ;  /* 0x000000ffff057224 */ /* 0x000fc800078e0a05 */
[----:B------:R-:W-:Y:S01]  /*d060*/  IMAD R4, R56, R5, R4 ;  /* 0x0000000538047224 */ /* 0x000fe200078e0204 */
[----:B------:R-:W-:Y:S01]  /*d070*/  IABS R2, R45 ;  /* 0x0000002d00027213 */ /* 0x000fe20000000000 */
[----:B------:R-:W-:Y:S01]  /*d080*/  @!P6 IMAD.IADD R6, R6, 0x1, -R56 ;  /* 0x000000010606e824 */ /* 0x000fe200078e0a38 */
[----:B------:R-:W-:-:S03]  /*d090*/  ISETP.GT.U32.AND P6, PT, R56, R0, PT ;  /* 0x000000003800720c */ /* 0x000fc60003fc4070 */
[----:B------:R-:W-:Y:S01]  /*d0a0*/  IMAD.HI.U32 R8, R15, R2, RZ ;  /* 0x000000020f087227 */ /* 0x000fe200078e00ff */
[----:B------:R-:W-:-:S03]  /*d0b0*/  ISETP.GT.U32.AND P5, PT, R56, R6, PT ;  /* 0x000000063800720c */ /* 0x000fc60003fa4070 */
[----:B------:R-:W-:Y:S01]  /*d0c0*/  @!P2 IMAD.IADD R9, R9, 0x1, -R56 ;  /* 0x000000010909a824 */ /* 0x000fe200078e0a38 */
[----:B------:R-:W-:Y:S01]  /*d0d0*/  ISETP.GE.AND P2, PT, R58, RZ, PT ;  /* 0x000000ff3a00720c */ /* 0x000fe20003f46270 */
[----:B------:R-:W-:-:S04]  /*d0e0*/  IMAD.MOV R8, RZ, RZ, -R8 ;  /* 0x000000ffff087224 */ /* 0x000fc800078e0a08 */
[----:B------:R-:W-:Y:S02]  /*d0f0*/  IMAD R2, R56, R8, R2 ;  /* 0x0000000838027224 */ /* 0x000fe400078e0202 */
[----:B------:R-:W-:Y:S02]  /*d100*/  IMAD.MOV.U32 R8, RZ, RZ, R12 ;  /* 0x000000ffff087224 */ /* 0x000fe400078e000c */
[--C-:B------:R-:W-:Y:S02]  /*d110*/  @!P6 IMAD.IADD R0, R0, 0x1, -R56.reuse ;  /* 0x000000010000e824 */ /* 0x100fe400078e0a38 */
[----:B------:R-:W-:Y:S01]  /*d120*/  @!P5 IMAD.IADD R6, R6, 0x1, -R56 ;  /* 0x000000010606d824 */ /* 0x000fe200078e0a38 */
[----:B------:R-:W-:Y:S01]  /*d130*/  ISETP.GE.AND P5, PT, R48, RZ, PT ;  /* 0x000000ff3000720c */ /* 0x000fe20003fa6270 */
[----:B------:R-:W-:Y:S02]  /*d140*/  @!P2 IMAD.MOV R8, RZ, RZ, -R8 ;  /* 0x000000ffff08a224 */ /* 0x000fe400078e0a08 */
[----:B------:R-:W-:-:S02]  /*d150*/  @!P1 IMAD.MOV R0, RZ, RZ, -R0 ;  /* 0x000000ffff009224 */ /* 0x000fc400078e0a00 */
[----:B--2---:R-:W-:-:S04]  /*d160*/  IMAD.MOV.U32 R44, RZ, RZ, R37 ;  /* 0x000000ffff2c7224 */ /* 0x004fc800078e0025 */
[----:B------:R-:W-:Y:S02]  /*d170*/  IMAD.MOV.U32 R46, RZ, RZ, R44 ;  /* 0x000000ffff2e7224 */ /* 0x000fe400078e002c */
[----:B------:R-:W-:Y:S02]  /*d180*/  IMAD.MOV.U32 R44, RZ, RZ, R39 ;  /* 0x000000ffff2c7224 */ /* 0x000fe400078e0027 */
[----:B------:R-:W-:Y:S02]  /*d190*/  IMAD.MOV.U32 R39, RZ, RZ, R21 ;  /* 0x000000ffff277224 */ /* 0x000fe400078e0015 */
[----:B------:R-:W-:Y:S02]  /*d1a0*/  IMAD.MOV.U32 R37, RZ, RZ, R36 ;  /* 0x000000ffff257224 */ /* 0x000fe400078e0024 */
[----:B------:R-:W-:Y:S01]  /*d1b0*/  IMAD.MOV.U32 R21, RZ, RZ, R26 ;  /* 0x000000ffff157224 */ /* 0x000fe200078e001a */
[----:B------:R-:W2:Y:S01]  /*d1c0*/  LDL.LU R36, [R1+0xbc] ;  /* 0x0000bc0001247983 */ /* 0x000ea20000300800 */
[----:B------:R-:W-:-:S03]  /*d1d0*/  IMAD.MOV.U32 R26, RZ, RZ, R54 ;  /* 0x000000ffff1a7224 */ /* 0x000fc600078e0036 */
[----:B------:R-:W3:Y:S04]  /*d1e0*/  LDL.LU R54, [R1+0x418] ;  /* 0x0004180001367983 */ /* 0x000ee80000300800 */
[----:B------:R-:W-:Y:S04]  /*d1f0*/  STL [R1+0x708], R17 ;  /* 0x0007081101007387 */ /* 0x000fe80000100800 */
[----:B------:R-:W-:Y:S04]  /*d200*/  STL [R1+0x704], R11 ;  /* 0x0007040b01007387 */ /* 0x000fe80000100800 */
[----:B------:R0:W-:Y:S02]  /*d210*/  STL [R1+0x700], R10 ;  /* 0x0007000a01007387 */ /* 0x0001e40000100800 */
[----:B0-----:R-:W-:-:S04]  /*d220*/  IMAD.MOV.U32 R10, RZ, RZ, R13 ;  /* 0x000000ffff0a7224 */ /* 0x001fc800078e000d */
[----:B------:R-:W-:Y:S01]  /*d230*/  @!P4 IMAD.MOV R10, RZ, RZ, -R10 ;  /* 0x000000ffff0ac224 */ /* 0x000fe200078e0a0a */
[----:B------:R-:W-:-:S13]  /*d240*/  ISETP.GT.U32.AND P4, PT, R56, R4, PT ;  /* 0x000000043800720c */ /* 0x000fda0003f84070 */
[----:B------:R-:W-:Y:S01]  /*d250*/  @!P4 IMAD.IADD R4, R4, 0x1, -R56 ;  /* 0x000000010404c824 */ /* 0x000fe200078e0a38 */
[----:B------:R-:W-:Y:S01]  /*d260*/  ISETP.GE.AND P4, PT, R45, RZ, PT ;  /* 0x000000ff2d00720c */ /* 0x000fe20003f86270 */
[----:B------:R-:W-:Y:S02]  /*d270*/  IMAD.MOV.U32 R45, RZ, RZ, R44 ;  /* 0x000000ffff2d7224 */ /* 0x000fe400078e002c */
[----:B------:R-:W-:Y:S02]  /*d280*/  IMAD.MOV.U32 R44, RZ, RZ, R43 ;  /* 0x000000ffff2c7224 */ /* 0x000fe400078e002b */
[----:B------:R-:W-:Y:S02]  /*d290*/  IMAD.MOV.U32 R43, RZ, RZ, R42 ;  /* 0x000000ffff2b7224 */ /* 0x000fe400078e002a */
[----:B------:R-:W-:Y:S02]  /*d2a0*/  IMAD.MOV.U32 R42, RZ, RZ, R41 ;  /* 0x000000ffff2a7224 */ /* 0x000fe400078e0029 */
[----:B------:R-:W-:-:S02]  /*d2b0*/  IMAD.MOV.U32 R41, RZ, RZ, R40 ;  /* 0x000000ffff297224 */ /* 0x000fc400078e0028 */
[----:B------:R-:W-:Y:S02]  /*d2c0*/  IMAD.MOV.U32 R40, RZ, RZ, R24 ;  /* 0x000000ffff287224 */ /* 0x000fe400078e0018 */
[----:B------:R-:W-:Y:S02]  /*d2d0*/  IMAD.MOV.U32 R48, RZ, RZ, R44 ;  /* 0x000000ffff307224 */ /* 0x000fe400078e002c */
[----:B------:R-:W-:Y:S01]  /*d2e0*/  IMAD.MOV.U32 R44, RZ, RZ, R43 ;  /* 0x000000ffff2c7224 */ /* 0x000fe200078e002b */
[----:B------:R0:W-:Y:S01]  /*d2f0*/  STL [R1+0x6fc], R10 ;  /* 0x0006fc0a01007387 */ /* 0x0001e20000100800 */
[----:B------:R-:W-:Y:S02]  /*d300*/  IMAD.MOV.U32 R43, RZ, RZ, R42 ;  /* 0x000000ffff2b7224 */ /* 0x000fe400078e002a */
[----:B------:R-:W-:Y:S01]  /*d310*/  IMAD.MOV.U32 R24, RZ, RZ, R28 ;  /* 0x000000ffff187224 */ /* 0x000fe200078e001c */
[----:B------:R-:W-:Y:S01]  /*d320*/  STL [R1+0x6f8], R8 ;  /* 0x0006f80801007387 */ /* 0x000fe20000100800 */
[----:B------:R-:W-:-:S02]  /*d330*/  IMAD.MOV.U32 R42, RZ, RZ, R41 ;  /* 0x000000ffff2a7224 */ /* 0x000fc400078e0029 */
[----:B------:R-:W-:Y:S02]  /*d340*/  IMAD.MOV.U32 R28, RZ, RZ, R29 ;  /* 0x000000ffff1c7224 */ /* 0x000fe400078e001d */
[----:B------:R-:W-:Y:S01]  /*d350*/  IMAD.MOV.U32 R41, RZ, RZ, R40 ;  /* 0x000000ffff297224 */ /* 0x000fe200078e0028 */
[----:B------:R-:W2:Y:S01]  /*d360*/  LDL.LU R29, [R1+0x178] ;  /* 0x00017800011d7983 */ /* 0x000ea20000300800 */
[----:B------:R-:W-:Y:S02]  /*d370*/  IMAD.MOV.U32 R40, RZ, RZ, R39 ;  /* 0x000000ffff287224 */ /* 0x000fe400078e0027 */
[----:B------:R-:W-:Y:S01]  /*d380*/  IMAD.MOV.U32 R39, RZ, RZ, R38 ;  /* 0x000000ffff277224 */ /* 0x000fe200078e0026 */
[----:B------:R-:W-:Y:S04]  /*d390*/  STL [R1+0x6f4], R0 ;  /* 0x0006f40001007387 */ /* 0x000fe80000100800 */
[----:B------:R-:W2:Y:S01]  /*d3a0*/  LDL.LU R38, [R1+0x9c] ;  /* 0x00009c0001267983 */ /* 0x000ea20000300800 */
[----:B------:R-:W-:-:S02]  /*d3b0*/  ISETP.GT.U32.AND P3, PT, R56, R9, PT ;  /* 0x000000093800720c */ /* 0x000fc40003f64070 */
[----:B------:R-:W-:Y:S02]  /*d3c0*/  ISETP.GT.U32.AND P0, PT, R56, R7, PT ;  /* 0x000000073800720c */ /* 0x000fe40003f04070 */
[----:B------:R-:W-:-:S09]  /*d3d0*/  ISETP.GE.AND P2, PT, R51, RZ, PT ;  /* 0x000000ff3300720c */ /* 0x000fd20003f46270 */
[--C-:B------:R-:W-:Y:S01]  /*d3e0*/  @!P3 IMAD.IADD R9, R9, 0x1, -R56.reuse ;  /* 0x000000010909b824 */ /* 0x100fe200078e0a38 */
[----:B------:R-:W-:Y:S01]  /*d3f0*/  ISETP.GE.AND P3, PT, R50, RZ, PT ;  /* 0x000000ff3200720c */ /* 0x000fe20003f66270 */
[----:B------:R-:W-:Y:S01]  /*d400*/  @!P0 IMAD.IADD R7, R7, 0x1, -R56 ;  /* 0x0000000107078824 */ /* 0x000fe200078e0a38 */
[----:B------:R-:W-:Y:S01]  /*d410*/  ISETP.GE.AND P0, PT, R49, RZ, PT ;  /* 0x000000ff3100720c */ /* 0x000fe20003f06270 */
[----:B------:R-:W-:Y:S01]  /*d420*/  @!P2 IMAD.MOV R9, RZ, RZ, -R9 ;  /* 0x000000ffff09a224 */ /* 0x000fe200078e0a09 */
[----:B0-----:R-:W-:Y:S01]  /*d430*/  IABS R10, R46 ;  /* 0x0000002e000a7213 */ /* 0x001fe20000000000 */
[----:B------:R-:W-:Y:S02]  /*d440*/  IMAD.MOV.U32 R50, RZ, RZ, R44 ;  /* 0x000000ffff327224 */ /* 0x000fe400078e002c */
[----:B------:R-:W-:Y:S01]  /*d450*/  IMAD.MOV.U32 R44, RZ, RZ, R42 ;  /* 0x000000ffff2c7224 */ /* 0x000fe200078e002a */
[----:B------:R-:W-:Y:S01]  /*d460*/  STL [R1+0x6f0], R9 ;  /* 0x0006f00901007387 */ /* 0x000fe20000100800 */
[----:B------:R-:W-:-:S04]  /*d470*/  IMAD.MOV.U32 R42, RZ, RZ, R40 ;  /* 0x000000ffff2a7224 */ /* 0x000fc800078e0028 */
[----:B------:R-:W-:Y:S02]  /*d480*/  @!P3 IMAD.MOV R7, RZ, RZ, -R7 ;  /* 0x000000ffff07b224 */ /* 0x000fe400078e0a07 */
[----:B------:R-:W-:Y:S01]  /*d490*/  @!P0 IMAD.MOV R6, RZ, RZ, -R6 ;  /* 0x000000ffff068224 */ /* 0x000fe200078e0a06 */
[----:B------:R-:W-:Y:S01]  /*d4a0*/  ISETP.GE.AND P0, PT, R46, RZ, PT ;  /* 0x000000ff2e00720c */ /* 0x000fe20003f06270 */
[----:B------:R-:W-:Y:S02]  /*d4b0*/  IMAD.MOV.U32 R46, RZ, RZ, R43 ;  /* 0x000000ffff2e7224 */ /* 0x000fe400078e002b */
[----:B------:R-:W-:Y:S01]  /*d4c0*/  IMAD.MOV.U32 R43, RZ, RZ, R41 ;  /* 0x000000ffff2b7224 */ /* 0x000fe200078e0029 */
[----:B------:R-:W-:Y:S01]  /*d4d0*/  STL [R1+0x6ec], R7 ;  /* 0x0006ec0701007387 */ /* 0x000fe20000100800 */
[----:B------:R-:W-:Y:S02]  /*d4e0*/  IMAD.MOV.U32 R41, RZ, RZ, R39 ;  /* 0x000000ffff297224 */ /* 0x000fe400078e0027 */
[----:B------:R-:W-:Y:S01]  /*d4f0*/  IMAD.MOV.U32 R39, RZ, RZ, R37 ;  /* 0x000000ffff277224 */ /* 0x000fe200078e0025 */
[----:B------:R0:W-:Y:S01]  /*d500*/  STL [R1+0x6e8], R6 ;  /* 0x0006e80601007387 */ /* 0x0001e20000100800 */
[----:B------:R-:W-:-:S03]  /*d510*/  IMAD.MOV.U32 R37, RZ, RZ, R35 ;  /* 0x000000ffff257224 */ /* 0x000fc600078e0023 */
[----:B------:R-:W3:Y:S01]  /*d520*/  LDL.LU R35, [R1+0xdc] ;  /* 0x0000dc0001237983 */ /* 0x000ee20000300800 */
[----:B--2---:R-:W-:Y:S02]  /*d530*/  IMAD.MOV.U32 R40, RZ, RZ, R38 ;  /* 0x000000ffff287224 */ /* 0x004fe400078e0026 */
[----:B------:R-:W-:Y:S02]  /*d540*/  IMAD.MOV.U32 R38, RZ, RZ, R36 ;  /* 0x000000ffff267224 */ /* 0x000fe400078e0024 */
[----:B------:R-:W-:Y:S02]  /*d550*/  IMAD.MOV.U32 R36, RZ, RZ, R34 ;  /* 0x000000ffff247224 */ /* 0x000fe400078e0022 */
[----:B------:R-:W2:Y:S01]  /*d560*/  LDL.LU R34, [R1+0xc8] ;  /* 0x0000c80001227983 */ /* 0x000ea20000300800 */
[----:B------:R-:W-:Y:S02]  /*d570*/  ISETP.GT.U32.AND P1, PT, R56, R4, PT ;  /* 0x000000043800720c */ /* 0x000fe40003f24070 */
[----:B0-----:R-:W-:-:S11]  /*d580*/  IABS R6, R46 ;  /* 0x0000002e00067213 */ /* 0x001fd60000000000 */
        /* <DEDUP_REMOVED lines=9> */
[----:B------:R-:W-:Y:S02]  /*d620*/  IMAD.MOV.U32 R38, RZ, RZ, R37 ;  /* 0x000000ffff267224 */ /* 0x000fe400078e0025 */
[----:B------:R-:W-:Y:S02]  /*d630*/  IMAD.MOV.U32 R37, RZ, RZ, R36 ;  /* 0x000000ffff257224 */ /* 0x000fe400078e0024 */
[----:B---3--:R-:W-:Y:S02]  /*d640*/  IMAD.MOV.U32 R36, RZ, RZ, R35 ;  /* 0x000000ffff247224 */ /* 0x008fe400078e0023 */
[----:B--2---:R-:W-:-:S02]  /*d650*/  IMAD.MOV.U32 R35, RZ, RZ, R34 ;  /* 0x000000ffff237224 */ /* 0x004fc400078e0022 */
[----:B------:R-:W-:Y:S02]  /*d660*/  IMAD.MOV.U32 R34, RZ, RZ, R33 ;  /* 0x000000ffff227224 */ /* 0x000fe400078e0021 */
[----:B------:R-:W2:Y:S01]  /*d670*/  LDL.LU R33, [R1+0x108] ;  /* 0x0001080001217983 */ /* 0x000ea20000300800 */
[----:B------:R-:W-:-:S13]  /*d680*/  ISETP.GT.U32.AND P6, PT, R56, R2, PT ;  /* 0x000000023800720c */ /* 0x000fda0003fc4070 */
[----:B------:R-:W-:-:S05]  /*d690*/  @!P6 IMAD.IADD R2, R2, 0x1, -R56 ;  /* 0x000000010202e824 */ /* 0x000fca00078e0a38 */
[----:B------:R-:W-:Y:S01]  /*d6a0*/  ISETP.GT.U32.AND P2, PT, R56, R2, PT ;  /* 0x000000023800720c */ /* 0x000fe20003f44070 */
[----:B------:R-:W-:Y:S02]  /*d6b0*/  IMAD.MOV.U32 R49, RZ, RZ, R44 ;  /* 0x000000ffff317224 */ /* 0x000fe400078e002c */
[----:B------:R-:W-:Y:S02]  /*d6c0*/  IMAD.MOV.U32 R44, RZ, RZ, R43 ;  /* 0x000000ffff2c7224 */ /* 0x000fe400078e002b */
[----:B------:R-:W-:Y:S02]  /*d6d0*/  IMAD.MOV.U32 R43, RZ, RZ, R42 ;  /* 0x000000ffff2b7224 */ /* 0x000fe400078e002a */
[----:B------:R-:W-:Y:S02]  /*d6e0*/  IMAD.MOV.U32 R42, RZ, RZ, R41 ;  /* 0x000000ffff2a7224 */ /* 0x000fe400078e0029 */
[----:B------:R-:W-:Y:S02]  /*d6f0*/  IMAD.MOV.U32 R41, RZ, RZ, R40 ;  /* 0x000000ffff297224 */ /* 0x000fe400078e0028 */
[----:B------:R-:W-:-:S02]  /*d700*/  IMAD.MOV.U32 R40, RZ, RZ, R39 ;  /* 0x000000ffff287224 */ /* 0x000fc400078e0027 */
[----:B------:R-:W-:Y:S02]  /*d710*/  @!P2 IMAD.IADD R2, R2, 0x1, -R56 ;  /* 0x000000010202a824 */ /* 0x000fe400078e0a38 */
[----:B------:R-:W-:Y:S02]  /*d720*/  IMAD.MOV.U32 R39, RZ, RZ, R38 ;  /* 0x000000ffff277224 */ /* 0x000fe400078e0026 */
[----:B------:R-:W-:-:S04]  /*d730*/  IMAD.HI.U32 R0, R15, R10, RZ ;  /* 0x0000000a0f007227 */ /* 0x000fc800078e00ff */
[----:B------:R-:W-:Y:S02]  /*d740*/  IMAD.MOV.U32 R38, RZ, RZ, R37 ;  /* 0x000000ffff267224 */ /* 0x000fe400078e0025 */
[----:B------:R-:W-:Y:S02]  /*d750*/  IMAD.MOV.U32 R37, RZ, RZ, R36 ;  /* 0x000000ffff257224 */ /* 0x000fe400078e0024 */
[----:B------:R-:W-:Y:S02]  /*d760*/  IMAD.MOV.U32 R36, RZ, RZ, R35 ;  /* 0x000000ffff247224 */ /* 0x000fe400078e0023 */
[----:B------:R-:W-:Y:S02]  /*d770*/  @!P5 IMAD.MOV R4, RZ, RZ, -R4 ;  /* 0x000000ffff04d224 */ /* 0x000fe400078e0a04 */
[----:B------:R-:W-:Y:S02]  /*d780*/  IMAD.MOV.U32 R9, RZ, RZ, R2 ;  /* 0x000000ffff097224 */ /* 0x000fe400078e0002 */
[----:B------:R-:W-:-:S02]  /*d790*/  IMAD.MOV.U32 R35, RZ, RZ, R34 ;  /* 0x000000ffff237224 */ /* 0x000fc400078e0022 */
[----:B------:R-:W-:Y:S02]  /*d7a0*/  IMAD.MOV R0, RZ, RZ, -R0 ;  /* 0x000000ffff007224 */ /* 0x000fe400078e0a00 */
[----:B------:R-:W-:Y:S01]  /*d7b0*/  @!P4 IMAD.MOV R9, RZ, RZ, -R9 ;  /* 0x000000ffff09c224 */ /* 0x000fe200078e0a09 */
[----:B------:R-:W-:Y:S01]  /*d7c0*/  IABS R5, R47 ;  /* 0x0000002f00057213 */ /* 0x000fe20000000000 */
[----:B------:R-:W-:Y:S01]  /*d7d0*/  IMAD R10, R56, R0, R10 ;  /* 0x00000000380a7224 */ /* 0x000fe200078e020a */
[----:B------:R-:W-:Y:S01]  /*d7e0*/  ISETP.GE.AND P3, PT, R47, RZ, PT ;  /* 0x000000ff2f00720c */ /* 0x000fe20003f66270 */
[----:B------:R-:W-:Y:S01]  /*d7f0*/  IMAD.MOV.U32 R47, RZ, RZ, R43 ;  /* 0x000000ffff2f7224 */ /* 0x000fe200078e002b */
[----:B------:R-:W-:Y:S01]  /*d800*/  ISETP.GE.AND P4, PT, R45, RZ, PT ;  /* 0x000000ff2d00720c */ /* 0x000fe20003f86270 */
[----:B------:R-:W-:Y:S01]  /*d810*/  IMAD.MOV.U32 R43, RZ, RZ, R40 ;  /* 0x000000ffff2b7224 */ /* 0x000fe200078e0028 */
[----:B------:R-:W-:Y:S02]  /*d820*/  ISETP.GE.AND P2, PT, R46, RZ, PT ;  /* 0x000000ff2e00720c */ /* 0x000fe40003f46270 */
[----:B------:R-:W-:Y:S01]  /*d830*/  IABS R0, R46 ;  /* 0x0000002e00007213 */ /* 0x000fe20000000000 */
[----:B------:R-:W-:-:S02]  /*d840*/  IMAD.MOV.U32 R46, RZ, RZ, R41 ;  /* 0x000000ffff2e7224 */ /* 0x000fc400078e0029 */
[----:B------:R-:W-:Y:S02]  /*d850*/  IMAD.MOV.U32 R59, RZ, RZ, R42 ;  /* 0x000000ffff3b7224 */ /* 0x000fe400078e002a */
[----:B------:R-:W-:Y:S02]  /*d860*/  IMAD.MOV.U32 R41, RZ, RZ, R38 ;  /* 0x000000ffff297224 */ /* 0x000fe400078e0026 */
[----:B------:R-:W-:Y:S02]  /*d870*/  IMAD.MOV.U32 R40, RZ, RZ, R26 ;  /* 0x000000ffff287224 */ /* 0x000fe400078e001a */
[----:B------:R-:W-:Y:S02]  /*d880*/  IMAD.MOV.U32 R42, RZ, RZ, R39 ;  /* 0x000000ffff2a7224 */ /* 0x000fe400078e0027 */
[----:B------:R-:W-:Y:S02]  /*d890*/  IMAD.MOV.U32 R38, RZ, RZ, R21 ;  /* 0x000000ffff267224 */ /* 0x000fe400078e0015 */
[----:B------:R-:W-:-:S02]  /*d8a0*/  IMAD.MOV.U32 R26, RZ, RZ, R52 ;  /* 0x000000ffff1a7224 */ /* 0x000fc400078e0034 */
[----:B------:R-:W-:Y:S02]  /*d8b0*/  IMAD.MOV.U32 R39, RZ, RZ, R36 ;  /* 0x000000ffff277224 */ /* 0x000fe400078e0024 */
[----:B------:R-:W-:Y:S02]  /*d8c0*/  IMAD.MOV.U32 R21, RZ, RZ, R57 ;  /* 0x000000ffff157224 */ /* 0x000fe400078e0039 */
[----:B------:R-:W-:-:S04]  /*d8d0*/  IMAD.HI.U32 R8, R15, R5, RZ ;  /* 0x000000050f087227 */ /* 0x000fc800078e00ff */
[----:B------:R-:W-:-:S04]  /*d8e0*/  IMAD.MOV R8, RZ, RZ, -R8 ;  /* 0x000000ffff087224 */ /* 0x000fc800078e0a08 */
[----:B------:R-:W-:Y:S02]  /*d8f0*/  IMAD R5, R56, R8, R5 ;  /* 0x0000000838057224 */ /* 0x000fe400078e0205 */
[----:B--2---:R-:W-:Y:S02]  /*d900*/  IMAD.MOV.U32 R34, RZ, RZ, R33 ;  /* 0x000000ffff227224 */ /* 0x004fe400078e0021 */
[----:B------:R-:W-:Y:S02]  /*d910*/  IMAD.MOV.U32 R33, RZ, RZ, R27 ;  /* 0x000000ffff217224 */ /* 0x000fe400078e001b */
[----:B------:R-:W2:Y:S04]  /*d920*/  LDL.LU R27, [R1+0x114] ;  /* 0x00011400011b7983 */ /* 0x000ea80000300800 */
[----:B------:R0:W-:Y:S01]  /*d930*/  STL [R1+0x6e4], R4 ;  /* 0x0006e40401007387 */ /* 0x0001e20000100800 */
[----:B------:R-:W-:-:S03]  /*d940*/  IMAD.MOV.U32 R36, RZ, RZ, R34 ;  /* 0x000000ffff247224 */ /* 0x000fc600078e0022 */
[----:B------:R1:W-:Y:S01]  /*d950*/  STL [R1+0x6e0], R9 ;  /* 0x0006e00901007387 */ /* 0x0003e20000100800 */
[----:B0-----:R-:W-:Y:S01]  /*d960*/  IABS R4, R45 ;  /* 0x0000002d00047213 */ /* 0x001fe20000000000 */
[----:B------:R-:W-:Y:S02]  /*d970*/  IMAD.MOV.U32 R45, RZ, RZ, R44 ;  /* 0x000000ffff2d7224 */ /* 0x000fe400078e002c */
[----:B------:R-:W-:Y:S02]  /*d980*/  IMAD.MOV.U32 R44, RZ, RZ, R33 ;  /* 0x000000ffff2c7224 */ /* 0x000fe400078e0021 */
[----:B------:R-:W-:Y:S02]  /*d990*/  IMAD.MOV.U32 R33, RZ, RZ, R28 ;  /* 0x000000ffff217224 */ /* 0x000fe400078e001c */
[----:B------:R-:W3:Y:S04]  /*d9a0*/  LDL.LU R28, [R1+0xf0] ;  /* 0x0000f000011c7983 */ /* 0x000ee80000300800 */
[----:B------:R-:W2:Y:S04]  /*d9b0*/  LDL.LU R52, [R1+0x17c] ;  /* 0x00017c0001347983 */ /* 0x000ea80000300800 */
[----:B------:R-:W2:Y:S04]  /*d9c0*/  LDL.LU R57, [R1+0x188] ;  /* 0x0001880001397983 */ /* 0x000ea80000300800 */
[----:B------:R-:W2:Y:S01]  /*d9d0*/  LDL.LU R34, [R1+0xd0] ;  /* 0x0000d00001227983 */ /* 0x000ea20000300800 */
[----:B------:R-:W-:-:S02]  /*d9e0*/  ISETP.GT.U32.AND P6, PT, R56, R5, PT ;  /* 0x000000053800720c */ /* 0x000fc40003fc4070 */
[----:B------:R-:W-:Y:S01]  /*d9f0*/  ISETP.GT.U32.AND P5, PT, R56, R10, PT ;  /* 0x0000000a3800720c */ /* 0x000fe20003fa4070 */
[----:B------:R-:W-:-:S10]  /*da00*/  IMAD.HI.U32 R8, R15, R6, RZ ;  /* 0x000000060f087227 */ /* 0x000fd400078e00ff */
[----:B------:R-:W-:-:S05]  /*da10*/  @!P6 IMAD.IADD R5, R5, 0x1, -R56 ;  /* 0x000000010505e824 */ /* 0x000fca00078e0a38 */
[----:B------:R-:W-:Y:S01]  /*da20*/  ISETP.GT.U32.AND P6, PT, R56, R5, PT ;  /* 0x000000053800720c */ /* 0x000fe20003fc4070 */
[----:B------:R-:W-:Y:S02]  /*da30*/  IMAD.MOV R8, RZ, RZ, -R8 ;  /* 0x000000ffff087224 */ /* 0x000fe400078e0a08 */
[----:B------:R-:W-:Y:S02]  /*da40*/  @!P5 IMAD.IADD R10, R10, 0x1, -R56 ;  /* 0x000000010a0ad824 */ /* 0x000fe400078e0a38 */
[----:B------:R-:W-:Y:S02]  /*da50*/  IMAD.MOV.U32 R2, RZ, RZ, R0 ;  /* 0x000000ffff027224 */ /* 0x000fe400078e0000 */
[C---:B------:R-:W-:Y:S01]  /*da60*/  IMAD R0, R56.reuse, R8, R6 ;  /* 0x0000000838007224 */ /* 0x040fe200078e0206 */
[----:B------:R-:W-:Y:S01]  /*da70*/  ISETP.GT.U32.AND P5, PT, R56, R10, PT ;  /* 0x0000000a3800720c */ /* 0x000fe20003fa4070 */
[----:B------:R-:W-:-:S04]  /*da80*/  IMAD.HI.U32 R11, R15, R2, RZ ;  /* 0x000000020f0b7227 */ /* 0x000fc800078e00ff */
[----:B------:R-:W-:Y:S01]  /*da90*/  @!P6 IMAD.IADD R5, R5, 0x1, -R56 ;  /* 0x000000010505e824 */ /* 0x000fe200078e0a38 */
[----:B------:R-:W-:Y:S01]  /*daa0*/  ISETP.GT.U32.AND P6, PT, R56, R0, PT ;  /* 0x000000003800720c */ /* 0x000fe20003fc4070 */
[----:B------:R-:W-:Y:S02]  /*dab0*/  IMAD.MOV R11, RZ, RZ, -R11 ;  /* 0x000000ffff0b7224 */ /* 0x000fe400078e0a0b */
[----:B------:R-:W-:-:S04]  /*dac0*/  IMAD.HI.U32 R8, R15, R4, RZ ;  /* 0x000000040f087227 */ /* 0x000fc800078e00ff */
[----:B------:R-:W-:Y:S02]  /*dad0*/  IMAD R2, R56, R11, R2 ;  /* 0x0000000b38027224 */ /* 0x000fe400078e0202 */
[----:B------:R-:W-:Y:S02]  /*dae0*/  IMAD.MOV R8, RZ, RZ, -R8 ;  /* 0x000000ffff087224 */ /* 0x000fe400078e0a08 */
[----:B------:R-:W-:Y:S01]  /*daf0*/  @!P5 IMAD.IADD R10, R10, 0x1, -R56 ;  /* 0x000000010a0ad824 */ /* 0x000fe200078e0a38 */
[C---:B------:R-:W-:Y:S01]  /*db00*/  ISETP.GT.U32.AND P5, PT, R56.reuse, R2, PT ;  /* 0x000000023800720c */ /* 0x040fe20003fa4070 */
[----:B------:R-:W-:Y:S02]  /*db10*/  IMAD R4, R56, R8, R4 ;  /* 0x0000000838047224 */ /* 0x000fe400078e0204 */
[----:B------:R-:W-:Y:S02]  /*db20*/  IMAD.MOV.U32 R14, RZ, RZ, R5 ;  /* 0x000000ffff0e7224 */ /* 0x000fe400078e0005 */
[----:B------:R-:W-:-:S02]  /*db30*/  @!P6 IMAD.IADD R0, R0, 0x1, -R56 ;  /* 0x000000010000e824 */ /* 0x000fc400078e0a38 */
[----:B------:R-:W-:Y:S02]  /*db40*/  IMAD.MOV.U32 R13, RZ, RZ, R10 ;  /* 0x000000ffff0d7224 */ /* 0x000fe400078e000a */
[----:B------:R-:W-:Y:S01]  /*db50*/  @!P3 IMAD.MOV R14, RZ, RZ, -R14 ;  /* 0x000000ffff0eb224 */ /* 0x000fe200078e0a0e */
[C---:B------:R-:W-:Y:S01]  /*db60*/  ISETP.GT.U32.AND P3, PT, R56.reuse, R4, PT ;  /* 0x000000043800720c */ /* 0x040fe20003f64070 */
[----:B------:R-:W-:Y:S01]  /*db70*/  @!P0 IMAD.MOV R13, RZ, RZ, -R13 ;  /* 0x000000ffff0d8224 */ /* 0x000fe200078e0a0d */
[----:B------:R-:W-:Y:S02]  /*db80*/  ISETP.GT.U32.AND P6, PT, R56, R0, PT ;  /* 0x000000003800720c */ /* 0x000fe40003fc4070 */
[----:B------:R-:W-:Y:S01]  /*db90*/  STL [R1+0x6dc], R14 ;  /* 0x0006dc0e01007387 */ /* 0x000fe20000100800 */
[--C-:B------:R-:W-:Y:S01]  /*dba0*/  @!P5 IMAD.IADD R2, R2, 0x1, -R56.reuse ;  /* 0x000000010202d824 */ /* 0x100fe200078e0a38 */
[----:B------:R-:W-:Y:S02]  /*dbb0*/  IABS R11, R49 ;  /* 0x00000031000b7213 */ /* 0x000fe40000000000 */
[----:B------:R-:W-:Y:S04]  /*dbc0*/  STL [R1+0x6d8], R13 ;  /* 0x0006d80d01007387 */ /* 0x000fe80000100800 */
[----:B------:R-:W3:Y:S01]  /*dbd0*/  LDL.LU R58, [R1+0xa8] ;  /* 0x0000a800013a7983 */ /* 0x000ee20000300800 */
[----:B------:R-:W-:Y:S01]  /*dbe0*/  @!P3 IMAD.IADD R4, R4, 0x1, -R56 ;  /* 0x000000010404b824 */ /* 0x000fe200078e0a38 */
[----:B------:R-:W-:Y:S01]  /*dbf0*/  ISETP.GT.U32.AND P3, PT, R56, R2, PT ;  /* 0x000000023800720c */ /* 0x000fe20003f64070 */
[----:B------:R-:W-:Y:S01]  /*dc00*/  IMAD.HI.U32 R5, R15, R11, RZ ;  /* 0x0000000b0f057227 */ /* 0x000fe200078e00ff */
[----:B------:R-:W-:-:S03]  /*dc10*/  IABS R7, R48 ;  /* 0x0000003000077213 */ /* 0x000fc60000000000 */
[--C-:B------:R-:W-:Y:S01]  /*dc20*/  @!P6 IMAD.IADD R0, R0, 0x1, -R56.reuse ;  /* 0x000000010000e824 */ /* 0x100fe200078e0a38 */
[----:B------:R-:W-:Y:S01]  /*dc30*/  ISETP.GE.AND P6, PT, R48, RZ, PT ;  /* 0x000000ff3000720c */ /* 0x000fe20003fc6270 */
[----:B------:R-:W-:Y:S01]  /*dc40*/  IMAD.MOV R5, RZ, RZ, -R5 ;  /* 0x000000ffff057224 */ /* 0x000fe200078e0a05 */
[----:B------:R-:W3:Y:S03]  /*dc50*/  LDL.LU R48, [R1+0xac] ;  /* 0x0000ac0001307983 */ /* 0x000ee60000300800 */
[----:B------:R-:W-:Y:S02]  /*dc60*/  IMAD R11, R56, R5, R11 ;  /* 0x00000005380b7224 */ /* 0x000fe400078e020b */
[----:B------:R-:W-:Y:S01]  /*dc70*/  IMAD.MOV.U32 R6, RZ, RZ, R7 ;  /* 0x000000ffff067224 */ /* 0x000fe200078e0007 */
[----:B------:R-:W-:Y:S01]  /*dc80*/  IABS R7, R50 ;  /* 0x0000003200077213 */ /* 0x000fe20000000000 */
[----:B------:R-:W-:Y:S01]  /*dc90*/  @!P3 IMAD.IADD R2, R2, 0x1, -R56 ;  /* 0x000000010202b824 */ /* 0x000fe200078e0a38 */
[----:B------:R-:W-:-:S03]  /*dca0*/  ISETP.GT.U32.AND P3, PT, R56, R11, PT ;  /* 0x0000000b3800720c */ /* 0x000fc60003f64070 */
[----:B------:R-:W-:-:S04]  /*dcb0*/  IMAD.HI.U32 R12, R15, R7, RZ ;  /* 0x000000070f0c7227 */ /* 0x000fc800078e00ff */
[----:B------:R-:W-:Y:S01]  /*dcc0*/  IMAD.MOV R12, RZ, RZ, -R12 ;  /* 0x000000ffff0c7224 */ /* 0x000fe200078e0a0c */
[----:B------:R-:W-:-:S03]  /*dcd0*/  IABS R5, R46 ;  /* 0x0000002e00057213 */ /* 0x000fc60000000000 */
[----:B------:R-:W-:Y:S02]  /*dce0*/  IMAD R7, R56, R12, R7 ;  /* 0x0000000c38077224 */ /* 0x000fe400078e0207 */
[----:B------:R-:W-:Y:S01]  /*dcf0*/  @!P3 IMAD.IADD R11, R11, 0x1, -R56 ;  /* 0x000000010b0bb824 */ /* 0x000fe200078e0a38 */
[----:B------:R-:W-:Y:S01]  /*dd00*/  ISETP.GE.AND P3, PT, R46, RZ, PT ;  /* 0x000000ff2e00720c */ /* 0x000fe20003f66270 */
[----:B------:R-:W-:Y:S02]  /*dd10*/  IMAD.MOV.U32 R12, RZ, RZ, R0 ;  /* 0x000000ffff0c7224 */ /* 0x000fe400078e0000 */
[----:B------:R-:W-:Y:S02]  /*dd20*/  IMAD.MOV.U32 R46, RZ, RZ, R44 ;  /* 0x000000ffff2e7224 */ /* 0x000fe400078e002c */
[----:B------:R-:W-:Y:S02]  /*dd30*/  IMAD.MOV.U32 R44, RZ, RZ, R43 ;  /* 0x000000ffff2c7224 */ /* 0x000fe400078e002b */
[----:B------:R-:W-:-:S02]  /*dd40*/  IMAD.MOV.U32 R43, RZ, RZ, R42 ;  /* 0x000000ffff2b7224 */ /* 0x000fc400078e002a */
[----:B------:R-:W-:Y:S02]  /*dd50*/  @!P1 IMAD.MOV R12, RZ, RZ, -R12 ;  /* 0x000000ffff0c9224 */ /* 0x000fe400078e0a0c */
[----:B------:R-:W-:Y:S02]  /*dd60*/  IMAD.MOV.U32 R42, RZ, RZ, R41 ;  /* 0x000000ffff2a7224 */ /* 0x000fe400078e0029 */
[----:B------:R-:W-:Y:S02]  /*dd70*/  IMAD.MOV.U32 R41, RZ, RZ, R39 ;  /* 0x000000ffff297224 */ /* 0x000fe400078e0027 */
[----:B------:R-:W-:Y:S02]  /*dd80*/  IMAD.MOV.U32 R39, RZ, RZ, R36 ;  /* 0x000000ffff277224 */ /* 0x000fe400078e0024 */
[----:B------:R-:W-:Y:S01]  /*dd90*/  IMAD.MOV.U32 R36, RZ, RZ, R35 ;  /* 0x000000ffff247224 */ /* 0x000fe200078e0023 */
[----:B------:R0:W-:Y:S01]  /*dda0*/  STL [R1+0x6d4], R12 ;  /* 0x0006d40c01007387 */ /* 0x0001e20000100800 */
[----:B--2---:R-:W-:-:S02]  /*ddb0*/  IMAD.MOV.U32 R35, RZ, RZ, R34 ;  /* 0x000000ffff237224 */ /* 0x004fc400078e0022 */
[----:B------:R-:W-:Y:S02]  /*ddc0*/  IMAD.MOV.U32 R34, RZ, RZ, R32 ;  /* 0x000000ffff227224 */ /* 0x000fe400078e0020 */
[----:B------:R-:W2:Y:S01]  /*ddd0*/  LDL.LU R32, [R1+0xcc] ;  /* 0x0000cc0001207983 */ /* 0x000ea20000300800 */
[----:B-1----:R-:W-:-:S04]  /*dde0*/  IMAD.HI.U32 R9, R15, R6, RZ ;  /* 0x000000060f097227 */ /* 0x002fc800078e00ff */
[----:B------:R-:W-:-:S04]  /*ddf0*/  IMAD.MOV R9, RZ, RZ, -R9 ;  /* 0x000000ffff097224 */ /* 0x000fc800078e0a09 */
[C---:B------:R-:W-:Y:S01]  /*de00*/  IMAD R6, R56.reuse, R9, R6 ;  /* 0x0000000938067224 */ /* 0x040fe200078e0206 */
[----:B------:R-:W-:-:S04]  /*de10*/  ISETP.GT.U32.AND P5, PT, R56, R7, PT ;  /* 0x000000073800720c */ /* 0x000fc80003fa4070 */
[----:B------:R-:W-:Y:S01]  /*de20*/  ISETP.GT.U32.AND P0, PT, R56, R6, PT ;  /* 0x000000063800720c */ /* 0x000fe20003f04070 */
[----:B------:R-:W-:-:S08]  /*de30*/  IMAD.HI.U32 R0, R15, R5, RZ ;  /* 0x000000050f007227 */ /* 0x000fd000078e00ff */
[----:B------:R-:W-:-:S04]  /*de40*/  @!P5 IMAD.IADD R7, R7, 0x1, -R56 ;  /* 0x000000010707d824 */ /* 0x000fc800078e0a38 */
[----:B------:R-:W-:-:S05]  /*de50*/  @!P0 IMAD.IADD R6, R6, 0x1, -R56 ;  /* 0x0000000106068824 */ /* 0x000fca00078e0a38 */
[----:B------:R-:W-:Y:S01]  /*de60*/  ISETP.GT.U32.AND P5, PT, R56, R6, PT ;  /* 0x000000063800720c */ /* 0x000fe20003fa4070 */
[----:B------:R-:W-:Y:S01]  /*de70*/  IMAD.MOV R0, RZ, RZ, -R0 ;  /* 0x000000ffff007224 */ /* 0x000fe200078e0a00 */
[----:B------:R-:W-:-:S03]  /*de80*/  IABS R10, R59 ;  /* 0x0000003b000a7213 */ /* 0x000fc60000000000 */
[----:B------:R-:W-:Y:S01]  /*de90*/  IMAD R5, R56, R0, R5 ;  /* 0x0000000038057224 */ /* 0x000fe200078e0205 */
[----:B------:R-:W-:Y:S01]  /*dea0*/  IABS R9, R47 ;  /* 0x0000002f00097213 */ /* 0x000fe20000000000 */
[----:B------:R-:W-:-:S06]  /*deb0*/  IMAD.HI.U32 R0, R15, R10, RZ ;  /* 0x0000000a0f007227 */ /* 0x000fcc00078e00ff */
[----:B------:R-:W-:Y:S01]  /*dec0*/  @!P5 IMAD.IADD R6, R6, 0x1, -R56 ;  /* 0x000000010606d824 */ /* 0x000fe200078e0a38 */
[C---:B------:R-:W-:Y:S01]  /*ded0*/  ISETP.GT.U32.AND P5, PT, R56.reuse, R5, PT ;  /* 0x000000053800720c */ /* 0x040fe20003fa4070 */
[----:B0-----:R-:W-:Y:S01]  /*dee0*/  IMAD.HI.U32 R12, R15, R9, RZ ;  /* 0x000000090f0c7227 */ /* 0x001fe200078e00ff */
[----:B------:R-:W-:-:S03]  /*def0*/  ISETP.GT.U32.AND P0, PT, R56, R4, PT ;  /* 0x000000043800720c */ /* 0x000fc60003f04070 */
[----:B------:R-:W-:Y:S01]  /*df00*/  IMAD.MOV R0, RZ, RZ, -R0 ;  /* 0x000000ffff007224 */ /* 0x000fe200078e0a00 */
[----:B------:R-:W-:Y:S01]  /*df10*/  IABS R8, R45 ;  /* 0x0000002d00087213 */ /* 0x000fe20000000000 */
[----:B------:R-:W-:Y:S02]  /*df20*/  IMAD.MOV R12, RZ, RZ, -R12 ;  /* 0x000000ffff0c7224 */ /* 0x000fe400078e0a0c */
[C---:B------:R-:W-:Y:S02]  /*df30*/  IMAD R0, R56.reuse, R0, R10 ;  /* 0x0000000038007224 */ /* 0x040fe400078e020a */
[----:B------:R-:W-:Y:S02]  /*df40*/  IMAD.MOV.U32 R14, RZ, RZ, R2 ;  /* 0x000000ffff0e7224 */ /* 0x000fe400078e0002 */
[C---:B------:R-:W-:Y:S02]  /*df50*/  IMAD R9, R56.reuse, R12, R9 ;  /* 0x0000000c38097224 */ /* 0x040fe400078e0209 */
[----:B------:R-:W-:Y:S01]  /*df60*/  @!P5 IMAD.IADD R5, R5, 0x1, -R56 ;  /* 0x000000010505d824 */ /* 0x000fe200078e0a38 */
[C---:B------:R-:W-:Y:S01]  /*df70*/  ISETP.GT.U32.AND P5, PT, R56.reuse, R0, PT ;  /* 0x000000003800720c */ /* 0x040fe20003fa4070 */
[----:B------:R-:W-:Y:S01]  /*df80*/  @!P2 IMAD.MOV R14, RZ, RZ, -R14 ;  /* 0x000000ffff0ea224 */ /* 0x000fe200078e0a0e */
[C---:B------:R-:W-:Y:S01]  /*df90*/  ISETP.GT.U32.AND P2, PT, R56.reuse, R11, PT ;  /* 0x0000000b3800720c */ /* 0x040fe20003f44070 */
[----:B------:R-:W-:Y:S01]  /*dfa0*/  IMAD.HI.U32 R13, R15, R8, RZ ;  /* 0x000000080f0d7227 */ /* 0x000fe200078e00ff */
[----:B------:R-:W-:-:S03]  /*dfb0*/  ISETP.GT.U32.AND P1, PT, R56, R7, PT ;  /* 0x000000073800720c */ /* 0x000fc60003f24070 */
[----:B------:R-:W-:Y:S01]  /*dfc0*/  @!P6 IMAD.MOV R6, RZ, RZ, -R6 ;  /* 0x000000ffff06e224 */ /* 0x000fe200078e0a06 */
[----:B------:R-:W-:Y:S01]  /*dfd0*/  ISETP.GT.U32.AND P6, PT, R56, R9, PT ;  /* 0x000000093800720c */ /* 0x000fe20003fc4070 */
[----:B------:R-:W-:Y:S02]  /*dfe0*/  IMAD.MOV R13, RZ, RZ, -R13 ;  /* 0x000000ffff0d7224 */ /* 0x000fe400078e0a0d */
[----:B------:R-:W-:Y:S01]  /*dff0*/  @!P0 IMAD.IADD R4, R4, 0x1, -R56 ;  /* 0x0000000104048824 */ /* 0x000fe200078e0a38 */
[----:B------:R-:W-:Y:S01]  /*e000*/  ISETP.GE.AND P0, PT, R50, RZ, PT ;  /* 0x000000ff3200720c */ /* 0x000fe20003f06270 */
[C---:B------:R-:W-:Y:S01]  /*e010*/  IMAD R13, R56.reuse, R13, R8 ;  /* 0x0000000d380d7224 */ /* 0x040fe200078e0208 */
[----:B---3--:R-:W-:Y:S01]  /*e020*/  IABS R8, R58 ;  /* 0x0000003a00087213 */ /* 0x008fe20000000000 */
[----:B------:R-:W-:Y:S02]  /*e030*/  @!P4 IMAD.MOV R4, RZ, RZ, -R4 ;  /* 0x000000ffff04c224 */ /* 0x000fe400078e0a04 */
[--C-:B------:R-:W-:Y:S01]  /*e040*/  @!P2 IMAD.IADD R11, R11, 0x1, -R56.reuse ;  /* 0x000000010b0ba824 */ /* 0x100fe200078e0a38 */
[----:B------:R-:W-:Y:S01]  /*e050*/  ISETP.GT.U32.AND P2, PT, R56, R13, PT ;  /* 0x0000000d3800720c */ /* 0x000fe20003f44070 */
[--C-:B------:R-:W-:Y:S01]  /*e060*/  @!P5 IMAD.IADD R0, R0, 0x1, -R56.reuse ;  /* 0x000000010000d824 */ /* 0x100fe200078e0a38 */
[----:B------:R-:W-:Y:S01]  /*e070*/  STL [R1+0x6d0], R14 ;  /* 0x0006d00e01007387 */ /* 0x000fe20000100800 */
[----:B------:R-:W-:-:S02]  /*e080*/  @!P1 IMAD.IADD R7, R7, 0x1, -R56 ;  /* 0x0000000107079824 */ /* 0x000fc400078e0a38 */
[----:B------:R-:W-:Y:S01]  /*e090*/  @!P6 IMAD.IADD R9, R9, 0x1, -R56 ;  /* 0x000000010909e824 */ /* 0x000fe200078e0a38 */
[----:B------:R0:W-:Y:S01]  /*e0a0*/  STL [R1+0x6cc], R4 ;  /* 0x0006cc0401007387 */ /* 0x0001e20000100800 */
[----:B------:R-:W-:Y:S01]  /*e0b0*/  ISETP.GT.U32.AND P6, PT, R56, R0, PT ;  /* 0x000000003800720c */ /* 0x000fe20003fc4070 */
[----:B------:R-:W-:Y:S01]  /*e0c0*/  IMAD.MOV.U32 R50, RZ, RZ, R44 ;  /* 0x000000ffff327224 */ /* 0x000fe200078e002c */
[----:B------:R-:W-:Y:S01]  /*e0d0*/  ISETP.GE.AND P1, PT, R49, RZ, PT ;  /* 0x000000ff3100720c */ /* 0x000fe20003f26270 */
[----:B------:R-:W-:Y:S02]  /*e0e0*/  IMAD.MOV.U32 R49, RZ, RZ, R43 ;  /* 0x000000ffff317224 */ /* 0x000fe400078e002b */
[----:B------:R-:W-:Y:S02]  /*e0f0*/  IMAD.MOV.U32 R51, RZ, RZ, R42 ;  /* 0x000000ffff337224 */ /* 0x000fe400078e002a */
[----:B------:R-:W-:Y:S02]  /*e100*/  IMAD.MOV.U32 R44, RZ, RZ, R40 ;  /* 0x000000ffff2c7224 */ /* 0x000fe400078e0028 */
[----:B0-----:R-:W-:Y:S01]  /*e110*/  IMAD.HI.U32 R4, R15, R8, RZ ;  /* 0x000000080f047227 */ /* 0x001fe200078e00ff */
[----:B------:R-:W3:Y:S03]  /*e120*/  LDL.LU R40, [R1+0xf8] ;  /* 0x0000f80001287983 */ /* 0x000ee60000300800 */
[----:B------:R-:W-:-:S02]  /*e130*/  @!P0 IMAD.MOV R7, RZ, RZ, -R7 ;  /* 0x000000ffff078224 */ /* 0x000fc400078e0a07 */
[----:B------:R-:W-:Y:S02]  /*e140*/  IMAD.MOV.U32 R43, RZ, RZ, R38 ;  /* 0x000000ffff2b7224 */ /* 0x000fe400078e0026 */
[----:B----4-:R-:W-:Y:S01]  /*e150*/  IMAD.MOV.U32 R42, RZ, RZ, R25 ;  /* 0x000000ffff2a7224 */ /* 0x010fe200078e0019 */
[----:B------:R-:W4:Y:S01]  /*e160*/  LDL.LU R38, [R1+0x158] ;  /* 0x0001580001267983 */ /* 0x000f220000300800 */
[----:B------:R-:W-:Y:S01]  /*e170*/  IMAD.MOV.U32 R25, RZ, RZ, R21 ;  /* 0x000000ffff197224 */ /* 0x000fe200078e0015 */
[----:B------:R-:W-:Y:S01]  /*e180*/  IABS R2, R48 ;  /* 0x0000003000027213 */ /* 0x000fe20000000000 */
[----:B------:R-:W-:Y:S01]  /*e190*/  IMAD.MOV R4, RZ, RZ, -R4 ;  /* 0x000000ffff047224 */ /* 0x000fe200078e0a04 */
[----:B------:R-:W3:Y:S01]  /*e1a0*/  LDL.LU R21, [R1+0x15c] ;  /* 0x00015c0001157983 */ /* 0x000ee20000300800 */
[----:B------:R-:W-:-:S03]  /*e1b0*/  @!P2 IMAD.IADD R13, R13, 0x1, -R56 ;  /* 0x000000010d0da824 */ /* 0x000fc600078e0a38 */
[----:B------:R0:W-:Y:S01]  /*e1c0*/  STL [R1+0x6c8], R6 ;  /* 0x0006c80601007387 */ /* 0x0001e20000100800 */
[C---:B------:R-:W-:Y:S01]  /*e1d0*/  IMAD R8, R56.reuse, R4, R8 ;  /* 0x0000000438087224 */ /* 0x040fe200078e0208 */
[----:B------:R-:W-:Y:S02]  /*e1e0*/  ISETP.GT.U32.AND P2, PT, R56, R9, PT ;  /* 0x000000093800720c */ /* 0x000fe40003f44070 */
[----:B------:R1:W-:Y:S01]  /*e1f0*/  STL [R1+0x6c4], R7 ;  /* 0x0006c40701007387 */ /* 0x0003e20000100800 */
[----:B------:R-:W-:Y:S01]  /*e200*/  @!P6 IMAD.IADD R0, R0, 0x1, -R56 ;  /* 0x000000010000e824 */ /* 0x000fe200078e0a38 */
[----:B------:R-:W-:Y:S01]  /*e210*/  ISETP.GT.U32.AND P6, PT, R56, R8, PT ;  /* 0x000000083800720c */ /* 0x000fe20003fc4070 */
[----:B0-----:R-:W-:-:S04]  /*e220*/  IMAD.HI.U32 R6, R15, R2, RZ ;  /* 0x000000020f067227 */ /* 0x001fc800078e00ff */
[----:B-1----:R-:W-:Y:S01]  /*e230*/  IMAD.MOV.U32 R7, RZ, RZ, R11 ;  /* 0x000000ffff077224 */ /* 0x002fe200078e000b */
[----:B------:R-:W-:Y:S01]  /*e240*/  IABS R11, R46 ;  /* 0x0000002e000b7213 */ /* 0x000fe20000000000 */
[----:B------:R-:W-:-:S04]  /*e250*/  IMAD.MOV R6, RZ, RZ, -R6 ;  /* 0x000000ffff067224 */ /* 0x000fc800078e0a06 */
[----:B------:R-:W-:Y:S01]  /*e260*/  IMAD.HI.U32 R12, R15, R11, RZ ;  /* 0x0000000b0f0c7227 */ /* 0x000fe200078e00ff */
[----:B------:R-:W-:-:S03]  /*e270*/  ISETP.GT.U32.AND P4, PT, R56, R5, PT ;  /* 0x000000053800720c */ /* 0x000fc60003f84070 */
[C---:B------:R-:W-:Y:S02]  /*e280*/  IMAD R4, R56.reuse, R6, R2 ;  /* 0x0000000638047224 */ /* 0x040fe400078e0202 */
[----:B------:R-:W-:Y:S01]  /*e290*/  IMAD.MOV R12, RZ, RZ, -R12 ;  /* 0x000000ffff0c7224 */ /* 0x000fe200078e0a0c */
[----:B------:R-:W-:Y:S01]  /*e2a0*/  ISETP.GE.AND P0, PT, R59, RZ, PT ;  /* 0x000000ff3b00720c */ /* 0x000fe20003f06270 */
[--C-:B------:R-:W-:Y:S01]  /*e2b0*/  @!P2 IMAD.IADD R9, R9, 0x1, -R56.reuse ;  /* 0x000000010909a824 */ /* 0x100fe200078e0a38 */
[C---:B------:R-:W-:Y:S01]  /*e2c0*/  ISETP.GT.U32.AND P2, PT, R56.reuse, R4, PT ;  /* 0x000000043800720c */ /* 0x040fe20003f44070 */
[----:B------:R-:W-:Y:S02]  /*e2d0*/  IMAD R11, R56, R12, R11 ;  /* 0x0000000c380b7224 */ /* 0x000fe400078e020b */
[--C-:B------:R-:W-:Y:S01]  /*e2e0*/  @!P6 IMAD.IADD R8, R8, 0x1, -R56.reuse ;  /* 0x000000010808e824 */ /* 0x100fe200078e0a38 */
[----:B------:R-:W-:Y:S01]  /*e2f0*/  IABS R10, R51 ;  /* 0x00000033000a7213 */ /* 0x000fe20000000000 */
[----:B------:R-:W-:Y:S01]  /*e300*/  @!P1 IMAD.MOV R7, RZ, RZ, -R7 ;  /* 0x000000ffff079224 */ /* 0x000fe200078e0a07 */
[C---:B------:R-:W-:Y:S01]  /*e310*/  ISETP.GT.U32.AND P6, PT, R56.reuse, R11, PT ;  /* 0x0000000b3800720c */ /* 0x040fe20003fc4070 */
[----:B------:R-:W-:Y:S01]  /*e320*/  @!P4 IMAD.IADD R5, R5, 0x1, -R56 ;  /* 0x000000010505c824 */ /* 0x000fe200078e0a38 */
[----:B------:R-:W-:-:S02]  /*e330*/  ISETP.GT.U32.AND P1, PT, R56, R13, PT ;  /* 0x0000000d3800720c */ /* 0x000fc40003f24070 */
[----:B------:R-:W-:Y:S01]  /*e340*/  ISETP.GE.AND P4, PT, R47, RZ, PT ;  /* 0x000000ff2f00720c */ /* 0x000fe20003f86270 */
[----:B------:R0:W-:Y:S01]  /*e350*/  STL [R1+0x6c0], R7 ;  /* 0x0006c00701007387 */ /* 0x0001e20000100800 */
[----:B------:R-:W-:Y:S01]  /*e360*/  ISETP.GE.AND P5, PT, R45, RZ, PT ;  /* 0x000000ff2d00720c */ /* 0x000fe20003fa6270 */
[----:B------:R-:W-:Y:S02]  /*e370*/  IMAD.MOV.U32 R45, RZ, RZ, R44 ;  /* 0x000000ffff2d7224 */ /* 0x000fe400078e002c */
[----:B------:R-:W-:Y:S02]  /*e380*/  IMAD.MOV.U32 R44, RZ, RZ, R41 ;  /* 0x000000ffff2c7224 */ /* 0x000fe400078e0029 */
[----:B------:R-:W-:Y:S02]  /*e390*/  @!P3 IMAD.MOV R5, RZ, RZ, -R5 ;  /* 0x000000ffff05b224 */ /* 0x000fe400078e0a05 */
[----:B------:R-:W-:Y:S02]  /*e3a0*/  IMAD.MOV.U32 R41, RZ, RZ, R35 ;  /* 0x000000ffff297224 */ /* 0x000fe400078e0023 */
[----:B0-----:R-:W-:-:S04]  /*e3b0*/  IMAD.HI.U32 R7, R15, R10, RZ ;  /* 0x0000000a0f077227 */ /* 0x001fc800078e00ff */
[----:B------:R-:W-:Y:S02]  /*e3c0*/  @!P2 IMAD.IADD R4, R4, 0x1, -R56 ;  /* 0x000000010404a824 */ /* 0x000fe400078e0a38 */
[----:B------:R-:W-:Y:S02]  /*e3d0*/  @!P0 IMAD.MOV R0, RZ, RZ, -R0 ;  /* 0x000000ffff008224 */ /* 0x000fe400078e0a00 */
[----:B------:R-:W-:Y:S02]  /*e3e0*/  IMAD.MOV.U32 R47, RZ, RZ, R43 ;  /* 0x000000ffff2f7224 */ /* 0x000fe400078e002b */
[----:B------:R-:W-:Y:S02]  /*e3f0*/  IMAD.MOV.U32 R35, RZ, RZ, R31 ;  /* 0x000000ffff237224 */ /* 0x000fe400078e001f */
[----:B------:R-:W3:Y:S01]  /*e400*/  LDL.LU R31, [R1+0x160] ;  /* 0x00016000011f7983 */ /* 0x000ee20000300800 */
[----:B------:R-:W-:Y:S02]  /*e410*/  IMAD.MOV R7, RZ, RZ, -R7 ;  /* 0x000000ffff077224 */ /* 0x000fe400078e0a07 */
[----:B------:R-:W-:Y:S01]  /*e420*/  @!P6 IMAD.IADD R11, R11, 0x1, -R56 ;  /* 0x000000010b0be824 */ /* 0x000fe200078e0a38 */
[C---:B------:R-:W-:Y:S01]  /*e430*/  ISETP.GT.U32.AND P6, PT, R56.reuse, R4, PT ;  /* 0x000000043800720c */ /* 0x040fe20003fc4070 */
[C---:B------:R-:W-:Y:S01]  /*e440*/  IMAD R7, R56.reuse, R7, R10 ;  /* 0x0000000738077224 */ /* 0x040fe200078e020a */
[----:B------:R-:W-:Y:S01]  /*e450*/  ISETP.GT.U32.AND P3, PT, R56, R8, PT ;  /* 0x000000083800720c */ /* 0x000fe20003f64070 */
[----:B------:R-:W-:Y:S01]  /*e460*/  @!P1 IMAD.IADD R13, R13, 0x1, -R56 ;  /* 0x000000010d0d9824 */ /* 0x000fe200078e0a38 */
[----:B------:R-:W-:-:S02]  /*e470*/  ISETP.GE.AND P1, PT, R58, RZ, PT ;  /* 0x000000ff3a00720c */ /* 0x000fc40003f26270 */
[----:B------:R-:W-:Y:S01]  /*e480*/  ISETP.GE.AND P2, PT, R48, RZ, PT ;  /* 0x000000ff3000720c */ /* 0x000fe20003f46270 */
[----:B------:R-:W-:Y:S02]  /*e490*/  IMAD.MOV.U32 R48, RZ, RZ, R44 ;  /* 0x000000ffff307224 */ /* 0x000fe400078e002c */
[----:B------:R-:W-:-:S04]  /*e4a0*/  @!P5 IMAD.MOV R13, RZ, RZ, -R13 ;  /* 0x000000ffff0dd224 */ /* 0x000fc800078e0a0d */
[--C-:B------:R-:W-:Y:S01]  /*e4b0*/  @!P6 IMAD.IADD R4, R4, 0x1, -R56.reuse ;  /* 0x000000010404e824 */ /* 0x100fe200078e0a38 */
[----:B------:R-:W-:Y:S01]  /*e4c0*/  ISETP.GE.AND P6, PT, R46, RZ, PT ;  /* 0x000000ff2e00720c */ /* 0x000fe20003fc6270 */
[----:B------:R-:W-:Y:S01]  /*e4d0*/  @!P3 IMAD.IADD R8, R8, 0x1, -R56 ;  /* 0x000000010808b824 */ /* 0x000fe200078e0a38 */
[----:B------:R-:W-:-:S03]  /*e4e0*/  IABS R6, R49 ;  /* 0x0000003100067213 */ /* 0x000fc60000000000 */
[----:B------:R-:W-:Y:S02]  /*e4f0*/  @!P1 IMAD.MOV R8, RZ, RZ, -R8 ;  /* 0x000000ffff089224 */ /* 0x000fe400078e0a08 */
[----:B--2---:R-:W-:Y:S02]  /*e500*/  IMAD.MOV.U32 R43, RZ, RZ, R32 ;  /* 0x000000ffff2b7224 */ /* 0x004fe400078e0020 */
[----:B------:R-:W2:Y:S04]  /*e510*/  LDL.LU R32, [R1+0x180] ;  /* 0x0001800001207983 */ /* 0x000ea80000300800 */
[----:B------:R-:W-:Y:S04]  /*e520*/  STL [R1+0x6bc], R5 ;  /* 0x0006bc0501007387 */ /* 0x000fe80000100800 */
[----:B------:R0:W-:Y:S02]  /*e530*/  STL [R1+0x6b8], R0 ;  /* 0x0006b80001007387 */ /* 0x0001e40000100800 */
[----:B0-----:R-:W-:-:S04]  /*e540*/  IMAD.MOV.U32 R0, RZ, RZ, R9 ;  /* 0x000000ffff007224 */ /* 0x001fc800078e0009 */
[----:B------:R-:W-:Y:S01]  /*e550*/  @!P4 IMAD.MOV R0, RZ, RZ, -R0 ;  /* 0x000000ffff00c224 */ /* 0x000fe200078e0a00 */
[----:B------:R-:W-:Y:S01]  /*e560*/  ISETP.GT.U32.AND P4, PT, R56, R7, PT ;  /* 0x000000073800720c */ /* 0x000fe20003f84070 */
[----:B------:R-:W-:Y:S02]  /*e570*/  IMAD.MOV.U32 R44, RZ, RZ, R43 ;  /* 0x000000ffff2c7224 */ /* 0x000fe400078e002b */
[----:B------:R-:W-:Y:S02]  /*e580*/  IMAD.MOV.U32 R43, RZ, RZ, R41 ;  /* 0x000000ffff2b7224 */ /* 0x000fe400078e0029 */
[----:B------:R-:W-:Y:S02]  /*e590*/  IMAD.MOV.U32 R46, RZ, RZ, R44 ;  /* 0x000000ffff2e7224 */ /* 0x000fe400078e002c */
[----:B------:R-:W-:Y:S02]  /*e5a0*/  IMAD.MOV.U32 R44, RZ, RZ, R43 ;  /* 0x000000ffff2c7224 */ /* 0x000fe400078e002b */
[----:B------:R-:W-:-:S02]  /*e5b0*/  IMAD.MOV.U32 R43, RZ, RZ, R42 ;  /* 0x000000ffff2b7224 */ /* 0x000fc400078e002a */
[----:B------:R-:W-:Y:S02]  /*e5c0*/  IMAD.MOV.U32 R41, RZ, RZ, R37 ;  /* 0x000000ffff297224 */ /* 0x000fe400078e0025 */
[----:B------:R-:W-:Y:S01]  /*e5d0*/  IMAD.MOV.U32 R42, RZ, RZ, R25 ;  /* 0x000000ffff2a7224 */ /* 0x000fe200078e0019 */
[----:B------:R-:W2:Y:S01]  /*e5e0*/  LDL.LU R37, [R1+0x10c] ;  /* 0x00010c0001257983 */ /* 0x000ea20000300800 */
[----:B------:R-:W-:Y:S01]  /*e5f0*/  @!P4 IMAD.IADD R7, R7, 0x1, -R56 ;  /* 0x000000010707c824 */ /* 0x000fe200078e0a38 */
[----:B------:R-:W-:Y:S01]  /*e600*/  ISETP.GE.AND P4, PT, R49, RZ, PT ;  /* 0x000000ff3100720c */ /* 0x000fe20003f86270 */
[----:B------:R-:W-:Y:S01]  /*e610*/  IMAD.MOV.U32 R25, RZ, RZ, R27 ;  /* 0x000000ffff197224 */ /* 0x000fe200078e001b */
[----:B------:R-:W-:Y:S01]  /*e620*/  STL [R1+0x6b4], R0 ;  /* 0x0006b40001007387 */ /* 0x000fe20000100800 */
[----:B------:R-:W-:Y:S02]  /*e630*/  IMAD.MOV.U32 R49, RZ, RZ, R44 ;  /* 0x000000ffff317224 */ /* 0x000fe400078e002c */
[----:B------:R-:W-:Y:S01]  /*e640*/  IMAD.MOV.U32 R44, RZ, RZ, R43 ;  /* 0x000000ffff2c7224 */ /* 0x000fe200078e002b */
[----:B------:R-:W-:Y:S01]  /*e650*/  STL [R1+0x6b0], R13 ;  /* 0x0006b00d01007387 */ /* 0x000fe20000100800 */
[----:B------:R-:W-:-:S03]  /*e660*/  IMAD.MOV.U32 R43, RZ, RZ, R42 ;  /* 0x000000ffff2b7224 */ /* 0x000fc600078e002a */
[----:B------:R-:W2:Y:S04]  /*e670*/  LDL.LU R27, [R1+0x184] ;  /* 0x00018400011b7983 */ /* 0x000ea80000300800 */
[----:B------:R0:W-:Y:S04]  /*e680*/  STL [R1+0x6ac], R8 ;  /* 0x0006ac0801007387 */ /* 0x0001e80000100800 */
[----:B------:R-:W2:Y:S01]  /*e690*/  LDL.LU R42, [R1+0xe0] ;  /* 0x0000e000012a7983 */ /* 0x000ea20000300800 */
[----:B------:R-:W-:-:S04]  /*e6a0*/  IMAD.HI.U32 R14, R15, R6, RZ ;  /* 0x000000060f0e7227 */ /* 0x000fc800078e00ff */
[----:B------:R-:W-:-:S04]  /*e6b0*/  IMAD.MOV R14, RZ, RZ, -R14 ;  /* 0x000000ffff0e7224 */ /* 0x000fc800078e0a0e */
[----:B------:R-:W-:-:S05]  /*e6c0*/  IMAD R6, R56, R14, R6 ;  /* 0x0000000e38067224 */ /* 0x000fca00078e0206 */
[C---:B------:R-:W-:Y:S02]  /*e6d0*/  ISETP.GT.U32.AND P5, PT, R56.reuse, R6, PT ;  /* 0x000000063800720c */ /* 0x040fe40003fa4070 */
[----:B------:R-:W-:-:S11]  /*e6e0*/  ISETP.GT.U32.AND P0, PT, R56, R11, PT ;  /* 0x0000000b3800720c */ /* 0x000fd60003f04070 */
[--C-:B------:R-:W-:Y:S02]  /*e6f0*/  @!P5 IMAD.IADD R6, R6, 0x1, -R56.reuse ;  /* 0x000000010606d824 */ /* 0x100fe400078e0a38 */
[----:B------:R-:W-:-:S03]  /*e700*/  @!P0 IMAD.IADD R11, R11, 0x1, -R56 ;  /* 0x000000010b0b8824 */ /* 0x000fc600078e0a38 */
[----:B------:R-:W-:Y:S01]  /*e710*/  ISETP.GT.U32.AND P1, PT, R56, R6, PT ;  /* 0x000000063800720c */ /* 0x000fe20003f24070 */
[----:B------:R-:W-:Y:S02]  /*e720*/  IMAD.MOV.U32 R9, RZ, RZ, R4 ;  /* 0x000000ffff097224 */ /* 0x000fe400078e0004 */
[----:B0-----:R-:W-:Y:S02]  /*e730*/  IMAD.MOV.U32 R8, RZ, RZ, R11 ;  /* 0x000000ffff087224 */ /* 0x001fe400078e000b */
[----:B------:R-:W-:Y:S02]  /*e740*/  @!P2 IMAD.MOV R9, RZ, RZ, -R9 ;  /* 0x000000ffff09a224 */ /* 0x000fe400078e0a09 */
[----:B------:R-:W-:Y:S01]  /*e750*/  @!P6 IMAD.MOV R8, RZ, RZ, -R8 ;  /* 0x000000ffff08e224 */ /* 0x000fe200078e0a08 */
[----:B------:R-:W-:Y:S02]  /*e760*/  IABS R10, R47 ;  /* 0x0000002f000a7213 */ /* 0x000fe40000000000 */
[----:B------:R0:W-:Y:S03]  /*e770*/  STL [R1+0x6a8], R9 ;  /* 0x0006a80901007387 */ /* 0x0001e60000100800 */
[----:B------:R-:W-:Y:S01]  /*e780*/  @!P1 IMAD.IADD R6, R6, 0x1, -R56 ;  /* 0x0000000106069824 */ /* 0x000fe200078e0a38 */
[----:B------:R-:W-:Y:S01]  /*e790*/  ISETP.GE.AND P1, PT, R47, RZ, PT ;  /* 0x000000ff2f00720c */ /* 0x000fe20003f26270 */
[----:B------:R-:W-:Y:S01]  /*e7a0*/  IMAD.MOV.U32 R47, RZ, RZ, R44 ;  /* 0x000000ffff2f7224 */ /* 0x000fe200078e002c */
[----:B------:R1:W-:Y:S01]  /*e7b0*/  STL [R1+0x6a4], R8 ;  /* 0x0006a40801007387 */ /* 0x0003e20000100800 */
[----:B------:R-:W-:-:S05]  /*e7c0*/  IABS R2, R50 ;  /* 0x0000003200027213 */ /* 0x000fca0000000000 */
[----:B------:R-:W-:-:S04]  /*e7d0*/  IMAD.HI.U32 R12, R15, R2, RZ ;  /* 0x000000020f0c7227 */ /* 0x000fc800078e00ff */
[----:B------:R-:W-:-:S04]  /*e7e0*/  IMAD.MOV R12, RZ, RZ, -R12 ;  /* 0x000000ffff0c7224 */ /* 0x000fc800078e0a0c */
[----:B------:R-:W-:Y:S01]  /*e7f0*/  IMAD R2, R56, R12, R2 ;  /* 0x0000000c38027224 */ /* 0x000fe200078e0202 */
[----:B------:R-:W-:-:S04]  /*e800*/  IABS R12, R45 ;  /* 0x0000002d000c7213 */ /* 0x000fc80000000000 */
[C---:B------:R-:W-:Y:S01]  /*e810*/  ISETP.GT.U32.AND P3, PT, R56.reuse, R2, PT ;  /* 0x000000023800720c */ /* 0x040fe20003f64070 */
[----:B------:R-:W-:Y:S01]  /*e820*/  IMAD.HI.U32 R5, R15, R12, RZ ;  /* 0x0000000c0f057227 */ /* 0x000fe200078e00ff */
[----:B------:R-:W-:-:S03]  /*e830*/  ISETP.GT.U32.AND P5, PT, R56, R7, PT ;  /* 0x000000073800720c */ /* 0x000fc60003fa4070 */
[----:B------:R-:W-:-:S04]  /*e840*/  IMAD.HI.U32 R0, R15, R10, RZ ;  /* 0x0000000a0f007227 */ /* 0x000fc800078e00ff */
[----:B------:R-:W-:Y:S02]  /*e850*/  IMAD.MOV R5, RZ, RZ, -R5 ;  /* 0x000000ffff057224 */ /* 0x000fe400078e0a05 */
[----:B------:R-:W-:Y:S02]  /*e860*/  IMAD.MOV R0, RZ, RZ, -R0 ;  /* 0x000000ffff007224 */ /* 0x000fe400078e0a00 */
[----:B------:R-:W-:Y:S02]  /*e870*/  @!P3 IMAD.IADD R2, R2, 0x1, -R56 ;  /* 0x000000010202b824 */ /* 0x000fe400078e0a38 */
[----:B--2---:R-:W-:Y:S02]  /*e880*/  IMAD.MOV.U32 R44, RZ, RZ, R42 ;  /* 0x000000ffff2c7224 */ /* 0x004fe400078e002a */
[----:B------:R-:W2:Y:S01]  /*e890*/  LDL.LU R42, [R1+0xe4] ;  /* 0x0000e400012a7983 */ /* 0x000ea20000300800 */
[C---:B------:R-:W-:Y:S01]  /*e8a0*/  IMAD R5, R56.reuse, R5, R12 ;  /* 0x0000000538057224 */ /* 0x040fe200078e020c */
[C---:B------:R-:W-:Y:S01]  /*e8b0*/  ISETP.GT.U32.AND P3, PT, R56.reuse, R2, PT ;  /* 0x000000023800720c */ /* 0x040fe20003f64070 */
[C---:B------:R-:W-:Y:S01]  /*e8c0*/  IMAD R0, R56.reuse, R0, R10 ;  /* 0x0000000038007224 */ /* 0x040fe200078e020a */
[----:B------:R-:W-:Y:S01]  /*e8d0*/  ISETP.GE.AND P0, PT, R51, RZ, PT ;  /* 0x000000ff3300720c */ /* 0x000fe20003f06270 */
[----:B------:R-:W-:Y:S01]  /*e8e0*/  @!P5 IMAD.IADD R7, R7, 0x1, -R56 ;  /* 0x000000010707d824 */ /* 0x000fe200078e0a38 */
[----:B------:R-:W-:-:S02]  /*e8f0*/  ISETP.GT.U32.AND P5, PT, R56, R5, PT ;  /* 0x000000053800720c */ /* 0x000fc40003fa4070 */
[----:B------:R-:W-:Y:S02]  /*e900*/  ISETP.GT.U32.AND P2, PT, R56, R0, PT ;  /* 0x000000003800720c */ /* 0x000fe40003f44070 */
[----:B------:R-:W-:Y:S02]  /*e910*/  IABS R4, R48 ;  /* 0x0000003000047213 */ /* 0x000fe40000000000 */
[----:B0-----:R-:W-:-:S03]  /*e920*/  IABS R9, R46 ;  /* 0x0000002e00097213 */ /* 0x001fc60000000000 */
[----:B-1----:R-:W-:-:S04]  /*e930*/  IMAD.HI.U32 R8, R15, R4, RZ ;  /* 0x000000040f087227 */ /* 0x002fc800078e00ff */
[--C-:B------:R-:W-:Y:S01]  /*e940*/  @!P3 IMAD.IADD R2, R2, 0x1, -R56.reuse ;  /* 0x000000010202b824 */ /* 0x100fe200078e0a38 */
[----:B------:R-:W-:Y:S01]  /*e950*/  ISETP.GE.AND P3, PT, R45, RZ, PT ;  /* 0x000000ff2d00720c */ /* 0x000fe20003f66270 */
[----:B------:R-:W-:Y:S02]  /*e960*/  @!P5 IMAD.IADD R5, R5, 0x1, -R56 ;  /* 0x000000010505d824 */ /* 0x000fe400078e0a38 */
[----:B------:R-:W-:Y:S02]  /*e970*/  @!P0 IMAD.MOV R7, RZ, RZ, -R7 ;  /* 0x000000ffff078224 */ /* 0x000fe400078e0a07 */
[----:B------:R-:W-:Y:S02]  /*e980*/  IMAD.MOV.U32 R45, RZ, RZ, R43 ;  /* 0x000000ffff2d7224 */ /* 0x000fe400078e002b */
[----:B------:R-:W-:Y:S02]  /*e990*/  IMAD.MOV.U32 R43, RZ, RZ, R41 ;  /* 0x000000ffff2b7224 */ /* 0x000fe400078e0029 */
[----:B------:R-:W-:-:S02]  /*e9a0*/  IMAD.MOV.U32 R41, RZ, RZ, R53 ;  /* 0x000000ffff297224 */ /* 0x000fc400078e0035 */
[----:B------:R-:W-:Y:S01]  /*e9b0*/  IMAD.MOV R8, RZ, RZ, -R8 ;  /* 0x000000ffff087224 */ /* 0x000fe200078e0a08 */
[----:B------:R-:W4:Y:S01]  /*e9c0*/  LDL.LU R53, [R1+0x1e4] ;  /* 0x0001e40001357983 */ /* 0x000f220000300800 */
[----:B------:R-:W-:Y:S01]  /*e9d0*/  @!P2 IMAD.IADD R0, R0, 0x1, -R56 ;  /* 0x000000010000a824 */ /* 0x000fe200078e0a38 */
[----:B------:R-:W-:Y:S02]  /*e9e0*/  ISETP.GT.U32.AND P5, PT, R56, R5, PT ;  /* 0x000000053800720c */ /* 0x000fe40003fa4070 */
[----:B------:R0:W-:Y:S01]  /*e9f0*/  STL [R1+0x6a0], R7 ;  /* 0x0006a00701007387 */ /* 0x0001e20000100800 */
[----:B------:R-:W-:Y:S01]  /*ea00*/  ISETP.GE.AND P6, PT, R50, RZ, PT ;  /* 0x000000ff3200720c */ /* 0x000fe20003fc6270 */
[C---:B------:R-:W-:Y:S01]  /*ea10*/  IMAD R4, R56.reuse, R8, R4 ;  /* 0x0000000838047224 */ /* 0x040fe200078e0204 */
[C---:B------:R-:W-:Y:S01]  /*ea20*/  ISETP.GT.U32.AND P0, PT, R56.reuse, R0, PT ;  /* 0x000000003800720c */ /* 0x040fe20003f04070 */
[----:B------:R-:W-:Y:S02]  /*ea30*/  @!P4 IMAD.MOV R6, RZ, RZ, -R6 ;  /* 0x000000ffff06c224 */ /* 0x000fe400078e0a06 */
[----:B0-----:R-:W-:Y:S01]  /*ea40*/  IMAD.HI.U32 R7, R15, R9, RZ ;  /* 0x000000090f077227 */ /* 0x001fe200078e00ff */
[----:B------:R-:W-:-:S03]  /*ea50*/  ISETP.GT.U32.AND P4, PT, R56, R4, PT ;  /* 0x000000043800720c */ /* 0x000fc60003f84070 */
[----:B------:R-:W-:Y:S01]  /*ea60*/  IMAD.MOV R7, RZ, RZ, -R7 ;  /* 0x000000ffff077224 */ /* 0x000fe200078e0a07 */
[----:B------:R0:W-:Y:S01]  /*ea70*/  STL [R1+0x69c], R6 ;  /* 0x00069c0601007387 */ /* 0x0001e20000100800 */
[----:B------:R-:W-:Y:S01]  /*ea80*/  @!P5 IMAD.IADD R5, R5, 0x1, -R56 ;  /* 0x000000010505d824 */ /* 0x000fe200078e0a38 */
[----:B------:R-:W-:Y:S01]  /*ea90*/  IABS R8, R49 ;  /* 0x0000003100087213 */ /* 0x000fe20000000000 */
[----:B------:R-:W-:Y:S02]  /*eaa0*/  @!P6 IMAD.MOV R2, RZ, RZ, -R2 ;  /* 0x000000ffff02e224 */ /* 0x000fe400078e0a02 */
[----:B0-----:R-:W-:Y:S02]  /*eab0*/  IMAD R6, R56, R7, R9 ;  /* 0x0000000738067224 */ /* 0x001fe400078e0209 */
[----:B------:R-:W-:-:S03]  /*eac0*/  @!P0 IMAD.IADD R0, R0, 0x1, -R56 ;  /* 0x0000000100008824 */ /* 0x000fc600078e0a38 */
[----:B------:R-:W-:Y:S01]  /*ead0*/  ISETP.GT.U32.AND P5, PT, R56, R6, PT ;  /* 0x000000063800720c */ /* 0x000fe20003fa4070 */
[----:B------:R0:W-:Y:S01]  /*eae0*/  STL [R1+0x698], R2 ;  /* 0x0006980201007387 */ /* 0x0001e20000100800 */
[----:B------:R-:W-:Y:S02]  /*eaf0*/  IMAD.MOV.U32 R9, RZ, RZ, R0 ;  /* 0x000000ffff097224 */ /* 0x000fe400078e0000 */
[----:B------:R-:W-:Y:S02]  /*eb00*/  @!P4 IMAD.IADD R4, R4, 0x1, -R56 ;  /* 0x000000010404c824 */ /* 0x000fe400078e0a38 */
[----:B------:R-:W-:Y:S02]  /*eb10*/  @!P1 IMAD.MOV R9, RZ, RZ, -R9 ;  /* 0x000000ffff099224 */ /* 0x000fe400078e0a09 */
[----:B0-----:R-:W-:Y:S01]  /*eb20*/  IMAD.MOV.U32 R2, RZ, RZ, R8 ;  /* 0x000000ffff027224 */ /* 0x001fe200078e0008 */
[----:B------:R-:W-:-:S03]  /*eb30*/  ISETP.GT.U32.AND P1, PT, R56, R4, PT ;  /* 0x000000043800720c */ /* 0x000fc60003f24070 */
[----:B------:R-:W-:Y:S01]  /*eb40*/  IMAD.HI.U32 R7, R15, R2, RZ ;  /* 0x000000020f077227 */ /* 0x000fe200078e00ff */
[----:B------:R-:W-:-:S03]  /*eb50*/  IABS R8, R47 ;  /* 0x0000002f00087213 */ /* 0x000fc60000000000 */
[----:B------:R-:W-:Y:S01]  /*eb60*/  @!P5 IMAD.IADD R6, R6, 0x1, -R56 ;  /* 0x000000010606d824 */ /* 0x000fe200078e0a38 */
[----:B------:R-:W-:Y:S01]  /*eb70*/  IABS R0, R45 ;  /* 0x0000002d00007213 */ /* 0x000fe20000000000 */
[----:B------:R-:W-:Y:S01]  /*eb80*/  IMAD.MOV R7, RZ, RZ, -R7 ;  /* 0x000000ffff077224 */ /* 0x000fe200078e0a07 */
[----:B------:R-:W-:Y:S01]  /*eb90*/  ISETP.GE.AND P2, PT, R48, RZ, PT ;  /* 0x000000ff3000720c */ /* 0x000fe20003f46270 */
[----:B------:R-:W-:Y:S01]  /*eba0*/  IMAD.HI.U32 R10, R15, R8, RZ ;  /* 0x000000080f0a7227 */ /* 0x000fe200078e00ff */
[----:B------:R-:W-:-:S03]  /*ebb0*/  ISETP.GT.U32.AND P5, PT, R56, R6, PT ;  /* 0x000000063800720c */ /* 0x000fc60003fa4070 */
[----:B------:R-:W-:Y:S02]  /*ebc0*/  IMAD R2, R56, R7, R2 ;  /* 0x0000000738027224 */ /* 0x000fe400078e0202 */
[----:B------:R-:W-:-:S04]  /*ebd0*/  IMAD.HI.U32 R7, R15, R0, RZ ;  /* 0x000000000f077227 */ /* 0x000fc800078e00ff */
[----:B------:R-:W-:Y:S01]  /*ebe0*/  @!P3 IMAD.MOV R5, RZ, RZ, -R5 ;  /* 0x000000ffff05b224 */ /* 0x000fe200078e0a05 */
[----:B------:R-:W-:Y:S01]  /*ebf0*/  ISETP.GT.U32.AND P3, PT, R56, R2, PT ;  /* 0x000000023800720c */ /* 0x000fe20003f64070 */
[----:B------:R-:W-:Y:S02]  /*ec00*/  IMAD.MOV R10, RZ, RZ, -R10 ;  /* 0x000000ffff0a7224 */ /* 0x000fe400078e0a0a */
[----:B------:R-:W-:Y:S02]  /*ec10*/  IMAD.MOV R7, RZ, RZ, -R7 ;  /* 0x000000ffff077224 */ /* 0x000fe400078e0a07 */
[----:B------:R-:W-:Y:S02]  /*ec20*/  @!P1 IMAD.IADD R4, R4, 0x1, -R56 ;  /* 0x0000000104049824 */ /* 0x000fe400078e0a38 */
[C---:B------:R-:W-:Y:S02]  /*ec30*/  IMAD R8, R56.reuse, R10, R8 ;  /* 0x0000000a38087224 */ /* 0x040fe400078e0208 */
[----:B------:R-:W-:-:S02]  /*ec40*/  IMAD R0, R56, R7, R0 ;  /* 0x0000000738007224 */ /* 0x000fc400078e0200 */
[----:B------:R-:W-:Y:S02]  /*ec50*/  IMAD.MOV.U32 R12, RZ, RZ, R4 ;  /* 0x000000ffff0c7224 */ /* 0x000fe400078e0004 */
[----:B------:R-:W-:Y:S01]  /*ec60*/  @!P5 IMAD.IADD R6, R6, 0x1, -R56 ;  /* 0x000000010606d824 */ /* 0x000fe200078e0a38 */
[C---:B------:R-:W-:Y:S01]  /*ec70*/  ISETP.GT.U32.AND P5, PT, R56.reuse, R8, PT ;  /* 0x000000083800720c */ /* 0x040fe20003fa4070 */
[----:B------:R-:W-:Y:S01]  /*ec80*/  @!P2 IMAD.MOV R12, RZ, RZ, -R12 ;  /* 0x000000ffff0ca224 */ /* 0x000fe200078e0a0c */
[----:B------:R-:W-:Y:S01]  /*ec90*/  ISETP.GT.U32.AND P2, PT, R56, R0, PT ;  /* 0x000000003800720c */ /* 0x000fe20003f44070 */
[----:B------:R-:W-:Y:S01]  /*eca0*/  @!P3 IMAD.IADD R2, R2, 0x1, -R56 ;  /* 0x000000010202b824 */ /* 0x000fe200078e0a38 */
[----:B------:R-:W-:Y:S01]  /*ecb0*/  ISETP.GE.AND P6, PT, R46, RZ, PT ;  /* 0x000000ff2e00720c */ /* 0x000fe20003fc6270 */
[----:B------:R-:W-:-:S03]  /*ecc0*/  IMAD.MOV.U32 R46, RZ, RZ, R44 ;  /* 0x000000ffff2e7224 */ /* 0x000fc600078e002c */
[----:B------:R-:W-:Y:S01]  /*ecd0*/  ISETP.GT.U32.AND P3, PT, R56, R2, PT ;  /* 0x000000023800720c */ /* 0x000fe20003f64070 */
[----:B------:R-:W-:Y:S02]  /*ece0*/  IMAD.MOV.U32 R48, RZ, RZ, R43 ;  /* 0x000000ffff307224 */ /* 0x000fe400078e002b */
[----:B------:R-:W-:Y:S02]  /*ecf0*/  IMAD.MOV.U32 R43, RZ, RZ, R34 ;  /* 0x000000ffff2b7224 */ /* 0x000fe400078e0022 */
[--C-:B------:R-:W-:Y:S01]  /*ed00*/  @!P5 IMAD.IADD R8, R8, 0x1, -R56.reuse ;  /* 0x000000010808d824 */ /* 0x100fe200078e0a38 */
[----:B------:R-:W4:Y:S01]  /*ed10*/  LDL.LU R34, [R1+0x198] ;  /* 0x0001980001227983 */ /* 0x000f220000300800 */
[----:B------:R-:W-:Y:S01]  /*ed20*/  @!P2 IMAD.IADD R0, R0, 0x1, -R56 ;  /* 0x000000010000a824 */ /* 0x000fe200078e0a38 */
[----:B------:R-:W-:Y:S02]  /*ed30*/  ISETP.GE.AND P0, PT, R49, RZ, PT ;  /* 0x000000ff3100720c */ /* 0x000fe40003f06270 */
[----:B------:R-:W-:-:S02]  /*ed40*/  ISETP.GT.U32.AND P5, PT, R56, R8, PT ;  /* 0x000000083800720c */ /* 0x000fc40003fa4070 */
[----:B------:R-:W-:Y:S01]  /*ed50*/  ISETP.GT.U32.AND P2, PT, R56, R0, PT ;  /* 0x000000003800720c */ /* 0x000fe20003f44070 */
[----:B------:R-:W-:Y:S01]  /*ed60*/  @!P3 IMAD.IADD R2, R2, 0x1, -R56 ;  /* 0x000000010202b824 */ /* 0x000fe200078e0a38 */
[----:B------:R-:W-:Y:S01]  /*ed70*/  ISETP.GE.AND P4, PT, R47, RZ, PT ;  /* 0x000000ff2f00720c */ /* 0x000fe20003f86270 */
[----:B------:R-:W-:Y:S01]  /*ed80*/  IMAD.MOV.U32 R11, RZ, RZ, R6 ;  /* 0x000000ffff0b7224 */ /* 0x000fe200078e0006 */
[----:B------:R-:W-:Y:S01]  /*ed90*/  ISETP.GE.AND P1, PT, R45, RZ, PT ;  /* 0x000000ff2d00720c */ /* 0x000fe20003f26270 */
[----:B------:R-:W-:Y:S02]  /*eda0*/  IMAD.MOV.U32 R10, RZ, RZ, R2 ;  /* 0x000000ffff0a7224 */ /* 0x000fe400078e0002 */
[----:B------:R-:W-:Y:S02]  /*edb0*/  @!P6 IMAD.MOV R11, RZ, RZ, -R11 ;  /* 0x000000ffff0be224 */ /* 0x000fe400078e0a0b */
[----:B------:R-:W-:Y:S02]  /*edc0*/  @!P0 IMAD.MOV R10, RZ, RZ, -R10 ;  /* 0x000000ffff0a8224 */ /* 0x000fe400078e0a0a */
[----:B------:R-:W-:-:S02]  /*edd0*/  @!P5 IMAD.IADD R8, R8, 0x1, -R56 ;  /* 0x000000010808d824 */ /* 0x000fc400078e0a38 */
[----:B------:R-:W-:Y:S01]  /*ede0*/  @!P2 IMAD.IADD R0, R0, 0x1, -R56 ;  /* 0x000000010000a824 */ /* 0x000fe200078e0a38 */
[----:B------:R-:W-:Y:S02]  /*edf0*/  ISETP.GE.AND P6, PT, R48, RZ, PT ;  /* 0x000000ff3000720c */ /* 0x000fe40003fc6270 */
[----:B------:R-:W-:Y:S01]  /*ee00*/  ISETP.GE.AND P5, PT, R46, RZ, PT ;  /* 0x000000ff2e00720c */ /* 0x000fe20003fa6270 */
[----:B--2---:R-:W-:Y:S02]  /*ee10*/  IMAD.MOV.U32 R44, RZ, RZ, R42 ;  /* 0x000000ffff2c7224 */ /* 0x004fe400078e002a */
[----:B------:R-:W-:Y:S02]  /*ee20*/  IMAD.MOV.U32 R42, RZ, RZ, R33 ;  /* 0x000000ffff2a7224 */ /* 0x000fe400078e0021 */
[----:B------:R-:W2:Y:S01]  /*ee30*/  LDL.LU R33, [R1+0x150] ;  /* 0x0001500001217983 */ /* 0x000ea20000300800 */
[----:B------:R-:W-:-:S03]  /*ee40*/  IMAD.MOV.U32 R50, RZ, RZ, R44 ;  /* 0x000000ffff327224 */ /* 0x000fc600078e002c */
[----:B------:R0:W-:Y:S01]  /*ee50*/  STL [R1+0x68c], R9 ;  /* 0x00068c0901007387 */ /* 0x0001e20000100800 */
[----:B------:R-:W-:Y:S02]  /*ee60*/  IMAD.MOV.U32 R44, RZ, RZ, R43 ;  /* 0x000000ffff2c7224 */ /* 0x000fe400078e002b */
[----:B------:R-:W-:Y:S02]  /*ee70*/  IMAD.MOV.U32 R43, RZ, RZ, R42 ;  /* 0x000000ffff2b7224 */ /* 0x000fe400078e002a */
[----:B------:R-:W-:Y:S01]  /*ee80*/  IMAD.MOV.U32 R42, RZ, RZ, R41 ;  /* 0x000000ffff2a7224 */ /* 0x000fe200078e0029 */
[----:B0-----:R-:W-:Y:S01]  /*ee90*/  IABS R9, R48 ;  /* 0x0000003000097213 */ /* 0x001fe20000000000 */
[----:B---3--:R-:W-:Y:S02]  /*eea0*/  IMAD.MOV.U32 R41, RZ, RZ, R40 ;  /* 0x000000ffff297224 */ /* 0x008fe400078e0028 */
[----:B------:R-:W-:Y:S02]  /*eeb0*/  IMAD.MOV.U32 R40, RZ, RZ, R28 ;  /* 0x000000ffff287224 */ /* 0x000fe400078e001c */
[----:B------:R-:W-:Y:S01]  /*eec0*/  IMAD.MOV.U32 R7, RZ, RZ, R9 ;  /* 0x000000ffff077224 */ /* 0x000fe200078e0009 */
[----:B------:R-:W3:Y:S01]  /*eed0*/  LDL.LU R28, [R1+0x174] ;  /* 0x00017400011c7983 */ /* 0x000ee20000300800 */
[----:B------:R-:W-:-:S02]  /*eee0*/  IMAD.MOV.U32 R47, RZ, RZ, R44 ;  /* 0x000000ffff2f7224 */ /* 0x000fc400078e002c */
[----:B------:R-:W-:Y:S01]  /*eef0*/  IMAD.HI.U32 R9, R15, R7, RZ ;  /* 0x000000070f097227 */ /* 0x000fe200078e00ff */
[----:B------:R0:W-:Y:S03]  /*ef00*/  STL [R1+0x3e0], R5 ;  /* 0x0003e00501007387 */ /* 0x0001e60000100800 */
[----:B------:R-:W-:Y:S02]  /*ef10*/  IMAD.MOV.U32 R45, RZ, RZ, R43 ;  /* 0x000000ffff2d7224 */ /* 0x000fe400078e002b */
[----:B------:R-:W-:Y:S02]  /*ef20*/  IMAD.MOV.U32 R44, RZ, RZ, R40 ;  /* 0x000000ffff2c7224 */ /* 0x000fe400078e0028 */
[----:B------:R-:W-:Y:S01]  /*ef30*/  IMAD.MOV.U32 R43, RZ, RZ, R41 ;  /* 0x000000ffff2b7224 */ /* 0x000fe200078e0029 */
[----:B0-----:R-:W-:Y:S01]  /*ef40*/  IABS R5, R46 ;  /* 0x0000002e00057213 */ /* 0x001fe20000000000 */
[----:B------:R-:W-:-:S02]  /*ef50*/  IMAD.MOV.U32 R40, RZ, RZ, R36 ;  /* 0x000000ffff287224 */ /* 0x000fc400078e0024 */
[----:B------:R-:W-:Y:S01]  /*ef60*/  IMAD.MOV.U32 R41, RZ, RZ, R20 ;  /* 0x000000ffff297224 */ /* 0x000fe200078e0014 */
[----:B------:R-:W2:Y:S01]  /*ef70*/  LDL.LU R36, [R1+0x144] ;  /* 0x0001440001247983 */ /* 0x000ea20000300800 */
[----:B------:R-:W-:Y:S02]  /*ef80*/  IMAD.MOV R9, RZ, RZ, -R9 ;  /* 0x000000ffff097224 */ /* 0x000fe400078e0a09 */
[----:B------:R-:W-:Y:S02]  /*ef90*/  IMAD.MOV.U32 R20, RZ, RZ, R55 ;  /* 0x000000ffff147224 */ /* 0x000fe400078e0037 */
[----:B------:R-:W-:Y:S01]  /*efa0*/  IMAD.HI.U32 R4, R15, R5, RZ ;  /* 0x000000050f047227 */ /* 0x000fe200078e00ff */
[----:B------:R-:W2:Y:S03]  /*efb0*/  LDL.LU R55, [R1+0x1f4] ;  /* 0x0001f40001377983 */ /* 0x000ea60000300800 */
[----:B------:R-:W-:Y:S01]  /*efc0*/  IMAD.MOV.U32 R49, RZ, RZ, R44 ;  /* 0x000000ffff317224 */ /* 0x000fe200078e002c */
[----:B------:R-:W-:Y:S01]  /*efd0*/  STL [R1+0x3a4], R12 ;  /* 0x0003a40c01007387 */ /* 0x000fe20000100800 */
[----:B------:R-:W-:-:S02]  /*efe0*/  IMAD.MOV.U32 R44, RZ, RZ, R43 ;  /* 0x000000ffff2c7224 */ /* 0x000fc400078e002b */
[----:B------:R-:W-:Y:S01]  /*eff0*/  IMAD.MOV.U32 R43, RZ, RZ, R42 ;  /* 0x000000ffff2b7224 */ /* 0x000fe200078e002a */
[----:B------:R0:W-:Y:S01]  /*f000*/  STL [R1+0x348], R11 ;  /* 0x0003480b01007387 */ /* 0x0001e20000100800 */
[----:B------:R-:W-:Y:S01]  /*f010*/  IMAD R6, R56, R9, R7 ;  /* 0x0000000938067224 */ /* 0x000fe200078e0207 */
[----:B------:R-:W-:Y:S01]  /*f020*/  IABS R7, R50 ;  /* 0x0000003200077213 */ /* 0x000fe20000000000 */
[----:B------:R-:W-:Y:S01]  /*f030*/  IMAD.MOV.U32 R42, RZ, RZ, R41 ;  /* 0x000000ffff2a7224 */ /* 0x000fe200078e0029 */
[----:B------:R1:W-:Y:S01]  /*f040*/  STL [R1+0x32c], R10 ;  /* 0x00032c0a01007387 */ /* 0x0003e20000100800 */
[----:B------:R-:W-:Y:S02]  /*f050*/  IMAD.MOV R4, RZ, RZ, -R4 ;  /* 0x000000ffff047224 */ /* 0x000fe400078e0a04 */
[----:B------:R-:W-:Y:S02]  /*f060*/  IMAD.MOV.U32 R41, RZ, RZ, R24 ;  /* 0x000000ffff297224 */ /* 0x000fe400078e0018 */
[----:B0-----:R-:W-:-:S02]  /*f070*/  IMAD.MOV.U32 R11, RZ, RZ, R8 ;  /* 0x000000ffff0b7224 */ /* 0x001fc400078e0008 */
[----:B------:R-:W-:Y:S02]  /*f080*/  IMAD.MOV.U32 R48, RZ, RZ, R44 ;  /* 0x000000ffff307224 */ /* 0x000fe400078e002c */
[----:B-1----:R-:W-:Y:S02]  /*f090*/  IMAD.MOV.U32 R10, RZ, RZ, R0 ;  /* 0x000000ffff0a7224 */ /* 0x002fe400078e0000 */
[----:B------:R-:W-:Y:S02]  /*f0a0*/  IMAD.MOV.U32 R46, RZ, RZ, R43 ;  /* 0x000000ffff2e7224 */ /* 0x000fe400078e002b */
[----:B------:R-:W-:Y:S02]  /*f0b0*/  IMAD.MOV.U32 R44, RZ, RZ, R42 ;  /* 0x000000ffff2c7224 */ /* 0x000fe400078e002a */
[----:B------:R-:W-:Y:S02]  /*f0c0*/  IMAD R5, R56, R4, R5 ;  /* 0x0000000438057224 */ /* 0x000fe400078e0205 */
[----:B------:R-:W-:-:S02]  /*f0d0*/  IMAD.MOV.U32 R43, RZ, RZ, R41 ;  /* 0x000000ffff2b7224 */ /* 0x000fc400078e0029 */
[----:B------:R-:W-:Y:S02]  /*f0e0*/  IMAD.MOV.U32 R42, RZ, RZ, R39 ;  /* 0x000000ffff2a7224 */ /* 0x000fe400078e0027 */
[----:B------:R-:W-:Y:S02]  /*f0f0*/  @!P4 IMAD.MOV R11, RZ, RZ, -R11 ;  /* 0x000000ffff0bc224 */ /* 0x000fe400078e0a0b */
[----:B------:R-:W-:Y:S01]  /*f100*/  IMAD.MOV.U32 R4, RZ, RZ, R7 ;  /* 0x000000ffff047224 */ /* 0x000fe200078e0007 */
[----:B------:R-:W-:Y:S01]  /*f110*/  IABS R7, R45 ;  /* 0x0000002d00077213 */ /* 0x000fe20000000000 */
[----:B------:R-:W-:Y:S02]  /*f120*/  IMAD.MOV.U32 R24, RZ, RZ, R23 ;  /* 0x000000ffff187224 */ /* 0x000fe400078e0017 */
[----:B------:R-:W-:Y:S01]  /*f130*/  IMAD.MOV.U32 R41, RZ, RZ, R37 ;  /* 0x000000ffff297224 */ /* 0x000fe200078e0025 */
[----:B------:R-:W2:Y:S01]  /*f140*/  LDL.LU R23, [R1+0x148] ;  /* 0x0001480001177983 */ /* 0x000ea20000300800 */
[----:B------:R-:W-:-:S02]  /*f150*/  IMAD.MOV.U32 R39, RZ, RZ, R26 ;  /* 0x000000ffff277224 */ /* 0x000fc400078e001a */
[----:B------:R-:W-:Y:S01]  /*f160*/  @!P1 IMAD.MOV R10, RZ, RZ, -R10 ;  /* 0x000000ffff0a9224 */ /* 0x000fe200078e0a0a */
[----:B------:R-:W-:Y:S01]  /*f170*/  ISETP.GE.AND P1, PT, R45, RZ, PT ;  /* 0x000000ff2d00720c */ /* 0x000fe20003f26270 */
[----:B------:R-:W2:Y:S01]  /*f180*/  LDL.LU R26, [R1+0x168] ;  /* 0x00016800011a7983 */ /* 0x000ea20000300800 */
[----:B------:R-:W-:Y:S02]  /*f190*/  IMAD.MOV.U32 R45, RZ, RZ, R44 ;  /* 0x000000ffff2d7224 */ /* 0x000fe400078e002c */
[----:B------:R-:W-:Y:S01]  /*f1a0*/  IMAD.MOV.U32 R44, RZ, RZ, R43 ;  /* 0x000000ffff2c7224 */ /* 0x000fe200078e002b */
[----:B------:R-:W2:Y:S01]  /*f1b0*/  LDL.LU R37, [R1+0x13c] ;  /* 0x00013c0001257983 */ /* 0x000ea20000300800 */
[----:B------:R-:W-:Y:S02]  /*f1c0*/  IMAD.MOV.U32 R43, RZ, RZ, R41 ;  /* 0x000000ffff2b7224 */ /* 0x000fe400078e0029 */
[----:B------:R-:W-:Y:S01]  /*f1d0*/  IMAD.MOV.U32 R41, RZ, RZ, R39 ;  /* 0x000000ffff297224 */ /* 0x000fe200078e0027 */
[----:B------:R-:W-:Y:S04]  /*f1e0*/  STL [R1+0x314], R11 ;  /* 0x0003140b01007387 */ /* 0x000fe80000100800 */
[----:B------:R0:W-:Y:S04]  /*f1f0*/  STL [R1+0x694], R10 ;  /* 0x0006940a01007387 */ /* 0x0001e80000100800 */
[----:B------:R-:W2:Y:S01]  /*f200*/  LDL.LU R39, [R1+0x110] ;  /* 0x0001100001277983 */ /* 0x000ea20000300800 */
[----:B------:R-:W-:Y:S01]  /*f210*/  ISETP.GE.AND P4, PT, R50, RZ, PT ;  /* 0x000000ff3200720c */ /* 0x000fe20003f86270 */
[----:B------:R-:W-:-:S02]  /*f220*/  IMAD.MOV.U32 R50, RZ, RZ, R44 ;  /* 0x000000ffff327224 */ /* 0x000fc400078e002c */
[----:B------:R-:W-:Y:S02]  /*f230*/  IMAD.MOV.U32 R44, RZ, RZ, R41 ;  /* 0x000000ffff2c7224 */ /* 0x000fe400078e0029 */
[----:B------:R-:W-:Y:S02]  /*f240*/  IMAD.MOV.U32 R41, RZ, RZ, R40 ;  /* 0x000000ffff297224 */ /* 0x000fe400078e0028 */
[----:B------:R-:W3:Y:S01]  /*f250*/  LDL R40, [R1+0x12c] ;  /* 0x00012c0001287983 */ /* 0x000ee20000100800 */
[C---:B------:R-:W-:Y:S02]  /*f260*/  ISETP.GT.U32.AND P0, PT, R56.reuse, R5, PT ;  /* 0x000000053800720c */ /* 0x040fe40003f04070 */
[----:B------:R-:W-:Y:S01]  /*f270*/  ISETP.GT.U32.AND P3, PT, R56, R6, PT ;  /* 0x000000063800720c */ /* 0x000fe20003f64070 */
[----:B------:R-:W-:-:S04]  /*f280*/  IMAD.HI.U32 R9, R15, R4, RZ ;  /* 0x000000040f097227 */ /* 0x000fc800078e00ff */
[----:B------:R-:W-:-:S06]  /*f290*/  IMAD.MOV R9, RZ, RZ, -R9 ;  /* 0x000000ffff097224 */ /* 0x000fcc00078e0a09 */
[--C-:B------:R-:W-:Y:S02]  /*f2a0*/  @!P0 IMAD.IADD R5, R5, 0x1, -R56.reuse ;  /* 0x0000000105058824 */ /* 0x100fe400078e0a38 */
[----:B------:R-:W-:Y:S02]  /*f2b0*/  @!P3 IMAD.IADD R6, R6, 0x1, -R56 ;  /* 0x000000010606b824 */ /* 0x000fe400078e0a38 */
[C---:B------:R-:W-:Y:S01]  /*f2c0*/  IMAD R4, R56.reuse, R9, R4 ;  /* 0x0000000938047224 */ /* 0x040fe200078e0204 */
[C---:B------:R-:W-:Y:S01]  /*f2d0*/  ISETP.GT.U32.AND P0, PT, R56.reuse, R5, PT ;  /* 0x000000053800720c */ /* 0x040fe20003f04070 */
[----:B------:R-:W-:Y:S01]  /*f2e0*/  IMAD.HI.U32 R9, R15, R7, RZ ;  /* 0x000000070f097227 */ /* 0x000fe200078e00ff */
[----:B------:R-:W-:-:S03]  /*f2f0*/  ISETP.GT.U32.AND P3, PT, R56, R6, PT ;  /* 0x000000063800720c */ /* 0x000fc60003f64070 */
[----:B------:R-:W-:-:S04]  /*f300*/  IMAD.MOV R9, RZ, RZ, -R9 ;  /* 0x000000ffff097224 */ /* 0x000fc800078e0a09 */
[----:B------:R-:W-:Y:S01]  /*f310*/  IMAD R0, R56, R9, R7 ;  /* 0x0000000938007224 */ /* 0x000fe200078e0207 */
[----:B------:R-:W-:-:S03]  /*f320*/  IABS R2, R47 ;  /* 0x0000002f00027213 */ /* 0x000fc60000000000 */
[----:B------:R-:W-:Y:S01]  /*f330*/  @!P0 IMAD.IADD R5, R5, 0x1, -R56 ;  /* 0x0000000105058824 */ /* 0x000fe200078e0a38 */
[----:B------:R-:W-:Y:S01]  /*f340*/  ISETP.GT.U32.AND P0, PT, R56, R0, PT ;  /* 0x000000003800720c */ /* 0x000fe20003f04070 */
[----:B------:R-:W-:-:S04]  /*f350*/  IMAD.HI.U32 R8, R15, R2, RZ ;  /* 0x000000020f087227 */ /* 0x000fc800078e00ff */
[----:B------:R-:W-:Y:S01]  /*f360*/  @!P3 IMAD.IADD R6, R6, 0x1, -R56 ;  /* 0x000000010606b824 */ /* 0x000fe200078e0a38 */
[C---:B------:R-:W-:Y:S01]  /*f370*/  ISETP.GT.U32.AND P2, PT, R56.reuse, R4, PT ;  /* 0x000000043800720c */ /* 0x040fe20003f44070 */
[----:B------:R-:W-:Y:S02]  /*f380*/  IMAD.MOV R8, RZ, RZ, -R8 ;  /* 0x000000ffff087224 */ /* 0x000fe400078e0a08 */
[----:B------:R-:W-:Y:S02]  /*f390*/  @!P6 IMAD.MOV R6, RZ, RZ, -R6 ;  /* 0x000000ffff06e224 */ /* 0x000fe400078e0a06 */
[----:B0-----:R-:W-:Y:S01]  /*f3a0*/  IMAD.MOV.U32 R10, RZ, RZ, R5 ;  /* 0x000000ffff0a7224 */ /* 0x001fe200078e0005 */
[----:B------:R-:W-:Y:S01]  /*f3b0*/  ISETP.GE.AND P3, PT, R47, RZ, PT ;  /* 0x000000ff2f00720c */ /* 0x000fe20003f66270 */
[----:B------:R-:W-:Y:S01]  /*f3c0*/  IMAD R2, R56, R8, R2 ;  /* 0x0000000838027224 */ /* 0x000fe200078e0202 */
[----:B------:R0:W-:Y:S01]  /*f3d0*/  STL [R1+0x2f4], R6 ;  /* 0x0002f40601007387 */ /* 0x0001e20000100800 */
[----:B------:R-:W-:-:S02]  /*f3e0*/  IMAD.MOV.U32 R47, RZ, RZ, R44 ;  /* 0x000000ffff2f7224 */ /* 0x000fc400078e002c */
[----:B------:R-:W-:Y:S02]  /*f3f0*/  IMAD.MOV.U32 R44, RZ, RZ, R43 ;  /* 0x000000ffff2c7224 */ /* 0x000fe400078e002b */
[----:B------:R-:W-:Y:S02]  /*f400*/  @!P5 IMAD.MOV R10, RZ, RZ, -R10 ;  /* 0x000000ffff0ad224 */ /* 0x000fe400078e0a0a */
[----:B------:R-:W-:Y:S02]  /*f410*/  @!P0 IMAD.IADD R0, R0, 0x1, -R56 ;  /* 0x0000000100008824 */ /* 0x000fe400078e0a38 */
[----:B------:R-:W-:Y:S01]  /*f420*/  IMAD.MOV.U32 R43, RZ, RZ, R42 ;  /* 0x000000ffff2b7224 */ /* 0x000fe200078e002a */
[----:B0-----:R-:W-:Y:S01]  /*f430*/  IABS R6, R46 ;  /* 0x0000002e00067213 */ /* 0x001fe20000000000 */
[----:B------:R-:W-:Y:S01]  /*f440*/  IMAD.MOV.U32 R42, RZ, RZ, R24 ;  /* 0x000000ffff2a7224 */ /* 0x000fe200078e0018 */
[C---:B------:R-:W-:Y:S01]  /*f450*/  ISETP.GT.U32.AND P5, PT, R56.reuse, R2, PT ;  /* 0x000000023800720c */ /* 0x040fe20003fa4070 */
[----:B------:R-:W-:Y:S01]  /*f460*/  IMAD.MOV.U32 R24, RZ, RZ, R22 ;  /* 0x000000ffff187224 */ /* 0x000fe200078e0016 */
[----:B------:R-:W-:Y:S01]  /*f470*/  ISETP.GT.U32.AND P0, PT, R56, R0, PT ;  /* 0x000000003800720c */ /* 0x000fe20003f04070 */
[----:B------:R-:W4:Y:S04]  /*f480*/  LDL.LU R22, [R1+0x1b8] ;  /* 0x0001b80001167983 */ /* 0x000f280000300800 */
[----:B------:R0:W-:Y:S01]  /*f490*/  STL [R1+0x2cc], R10 ;  /* 0x0002cc0a01007387 */ /* 0x0001e20000100800 */
[----:B------:R-:W-:-:S02]  /*f4a0*/  @!P2 IMAD.IADD R4, R4, 0x1, -R56 ;  /* 0x000000010404a824 */ /* 0x000fc400078e0a38 */
[----:B0-----:R-:W-:-:S04]  /*f4b0*/  IMAD.HI.U32 R10, R15, R6, RZ ;  /* 0x000000060f0a7227 */ /* 0x001fc800078e00ff */
[----:B------:R-:W-:Y:S01]  /*f4c0*/  IMAD.MOV R10, RZ, RZ, -R10 ;  /* 0x000000ffff0a7224 */ /* 0x000fe200078e0a0a */
[----:B------:R-:W-:-:S03]  /*f4d0*/  ISETP.GT.U32.AND P2, PT, R56, R4, PT ;  /* 0x000000043800720c */ /* 0x000fc60003f44070 */
[----:B------:R-:W-:Y:S02]  /*f4e0*/  IMAD R6, R56, R10, R6 ;  /* 0x0000000a38067224 */ /* 0x000fe400078e0206 */
[--C-:B------:R-:W-:Y:S01]  /*f4f0*/  @!P5 IMAD.IADD R2, R2, 0x1, -R56.reuse ;  /* 0x000000010202d824 */ /* 0x100fe200078e0a38 */
[----:B------:R-:W-:Y:S01]  /*f500*/  IABS R7, R49 ;  /* 0x0000003100077213 */ /* 0x000fe20000000000 */
[----:B------:R-:W-:Y:S01]  /*f510*/  @!P0 IMAD.IADD R0, R0, 0x1, -R56 ;  /* 0x0000000100008824 */ /* 0x000fe200078e0a38 */
[C---:B------:R-:W-:Y:S02]  /*f520*/  ISETP.GT.U32.AND P0, PT, R56.reuse, R6, PT ;  /* 0x000000063800720c */ /* 0x040fe40003f04070 */
[----:B------:R-:W-:Y:S01]  /*f530*/  ISETP.GT.U32.AND P5, PT, R56, R2, PT ;  /* 0x000000023800720c */ /* 0x000fe20003fa4070 */
[----:B------:R-:W-:Y:S01]  /*f540*/  IMAD.HI.U32 R5, R15, R7, RZ ;  /* 0x000000070f057227 */ /* 0x000fe200078e00ff */
[----:B------:R-:W-:-:S03]  /*f550*/  ISETP.GE.AND P6, PT, R49, RZ, PT ;  /* 0x000000ff3100720c */ /* 0x000fc60003fc6270 */
[----:B------:R-:W-:Y:S01]  /*f560*/  @!P2 IMAD.IADD R4, R4, 0x1, -R56 ;  /* 0x000000010404a824 */ /* 0x000fe200078e0a38 */
[----:B------:R-:W-:Y:S01]  /*f570*/  ISETP.GE.AND P2, PT, R46, RZ, PT ;  /* 0x000000ff2e00720c */ /* 0x000fe20003f46270 */
[----:B------:R-:W-:Y:S02]  /*f580*/  IMAD.MOV R5, RZ, RZ, -R5 ;  /* 0x000000ffff057224 */ /* 0x000fe400078e0a05 */
[----:B------:R-:W-:Y:S02]  /*f590*/  IMAD.MOV.U32 R46, RZ, RZ, R44 ;  /* 0x000000ffff2e7224 */ /* 0x000fe400078e002c */
[----:B------:R-:W-:Y:S02]  /*f5a0*/  IMAD.MOV.U32 R49, RZ, RZ, R43 ;  /* 0x000000ffff317224 */ /* 0x000fe400078e002b */
[----:B------:R-:W-:Y:S02]  /*f5b0*/  IMAD.MOV.U32 R43, RZ, RZ, R25 ;  /* 0x000000ffff2b7224 */ /* 0x000fe400078e0019 */
[----:B------:R-:W-:Y:S01]  /*f5c0*/  IMAD R7, R56, R5, R7 ;  /* 0x0000000538077224 */ /* 0x000fe200078e0207 */
[----:B------:R-:W-:Y:S01]  /*f5d0*/  IABS R5, R45 ;  /* 0x0000002d00057213 */ /* 0x000fe20000000000 */
[----:B------:R-:W-:Y:S01]  /*f5e0*/  @!P0 IMAD.IADD R6, R6, 0x1, -R56 ;  /* 0x0000000106068824 */ /* 0x000fe200078e0a38 */
[----:B------:R-:W-:Y:S01]  /*f5f0*/  ISETP.GE.AND P0, PT, R45, RZ, PT ;  /* 0x000000ff2d00720c */ /* 0x000fe20003f06270 */
[----:B------:R-:W-:-:S02]  /*f600*/  IMAD.MOV.U32 R11, RZ, RZ, R0 ;  /* 0x000000ffff0b7224 */ /* 0x000fc400078e0000 */
[----:B------:R-:W-:Y:S02]  /*f610*/  @!P4 IMAD.MOV R4, RZ, RZ, -R4 ;  /* 0x000000ffff04c224 */ /* 0x000fe400078e0a04 */
[----:B------:R-:W-:Y:S02]  /*f620*/  @!P5 IMAD.IADD R2, R2, 0x1, -R56 ;  /* 0x000000010202d824 */ /* 0x000fe400078e0a38 */
[----:B------:R-:W-:Y:S01]  /*f630*/  @!P1 IMAD.MOV R11, RZ, RZ, -R11 ;  /* 0x000000ffff0b9224 */ /* 0x000fe200078e0a0b */
[----:B------:R0:W-:Y:S01]  /*f640*/  STL [R1+0x2c8], R4 ;  /* 0x0002c80401007387 */ /* 0x0001e20000100800 */
[----:B------:R-:W-:-:S03]  /*f650*/  @!P3 IMAD.MOV R2, RZ, RZ, -R2 ;  /* 0x000000ffff02b224 */ /* 0x000fc600078e0a02 */
[----:B------:R-:W4:Y:S01]  /*f660*/  LDL.LU R25, [R1+0x1a0] ;  /* 0x0001a00001197983 */ /* 0x000f220000300800 */
[----:B--2---:R-:W-:-:S04]  /*f670*/  IMAD.MOV.U32 R44, RZ, RZ, R39 ;  /* 0x000000ffff2c7224 */ /* 0x004fc800078e0027 */
[----:B------:R-:W-:Y:S02]  /*f680*/  IMAD.MOV.U32 R45, RZ, RZ, R44 ;  /* 0x000000ffff2d7224 */ /* 0x000fe400078e002c */
[----:B------:R-:W-:Y:S02]  /*f690*/  IMAD.MOV.U32 R44, RZ, RZ, R43 ;  /* 0x000000ffff2c7224 */ /* 0x000fe400078e002b */
[----:B------:R-:W-:Y:S02]  /*f6a0*/  IMAD.MOV.U32 R43, RZ, RZ, R42 ;  /* 0x000000ffff2b7224 */ /* 0x000fe400078e002a */
[----:B------:R-:W-:Y:S02]  /*f6b0*/  IMAD.MOV.U32 R42, RZ, RZ, R41 ;  /* 0x000000ffff2a7224 */ /* 0x000fe400078e0029 */
[----:B---3--:R-:W-:Y:S02]  /*f6c0*/  IMAD.MOV.U32 R41, RZ, RZ, R40 ;  /* 0x000000ffff297224 */ /* 0x008fe400078e0028 */
[----:B------:R-:W-:-:S02]  /*f6d0*/  IMAD.MOV.U32 R39, RZ, RZ, R35 ;  /* 0x000000ffff277224 */ /* 0x000fc400078e0023 */
[----:B------:R-:W-:Y:S02]  /*f6e0*/  IMAD.MOV.U32 R40, RZ, RZ, R20 ;  /* 0x000000ffff287224 */ /* 0x000fe400078e0014 */
[----:B------:R-:W-:Y:S02]  /*f6f0*/  IMAD.MOV.U32 R51, RZ, RZ, R44 ;  /* 0x000000ffff337224 */ /* 0x000fe400078e002c */
[----:B------:R-:W-:Y:S02]  /*f700*/  IMAD.MOV.U32 R35, RZ, RZ, R30 ;  /* 0x000000ffff237224 */ /* 0x000fe400078e001e */
[----:B------:R-:W-:Y:S01]  /*f710*/  IMAD.MOV.U32 R44, RZ, RZ, R43 ;  /* 0x000000ffff2c7224 */ /* 0x000fe200078e002b */
[----:B------:R-:W2:Y:S01]  /*f720*/  LDL.LU R30, [R1+0x154] ;  /* 0x00015400011e7983 */ /* 0x000ea20000300800 */
[----:B------:R-:W-:Y:S02]  /*f730*/  IMAD.MOV.U32 R43, RZ, RZ, R42 ;  /* 0x000000ffff2b7224 */ /* 0x000fe400078e002a */
[----:B------:R-:W-:Y:S01]  /*f740*/  IMAD.MOV.U32 R42, RZ, RZ, R41 ;  /* 0x000000ffff2a7224 */ /* 0x000fe200078e0029 */
[----:B------:R1:W-:Y:S01]  /*f750*/  STL [R1+0x2ac], R11 ;  /* 0x0002ac0b01007387 */ /* 0x0003e20000100800 */
[----:B------:R-:W-:-:S02]  /*f760*/  IMAD.MOV.U32 R41, RZ, RZ, R40 ;  /* 0x000000ffff297224 */ /* 0x000fc400078e0028 */
[----:B------:R-:W-:Y:S01]  /*f770*/  IMAD.MOV.U32 R40, RZ, RZ, R39 ;  /* 0x000000ffff287224 */ /* 0x000fe200078e0027 */
[----:B------:R-:W3:Y:S04]  /*f780*/  LDL.LU R20, [R1+0x18c] ;  /* 0x00018c0001147983 */ /* 0x000ee80000300800 */
[----:B------:R0:W-:Y:S04]  /*f790*/  STL [R1+0x2a8], R2 ;  /* 0x0002a80201007387 */ /* 0x0001e80000100800 */
[----:B------:R-:W2:Y:S01]  /*f7a0*/  LDL.LU R39, [R1+0x120] ;  /* 0x0001200001277983 */ /* 0x000ea20000300800 */
[----:B------:R-:W-:-:S02]  /*f7b0*/  IABS R8, R48 ;  /* 0x0000003000087213 */ /* 0x000fc40000000000 */
[----:B------:R-:W-:-:S03]  /*f7c0*/  ISETP.GT.U32.AND P4, PT, R56, R7, PT ;  /* 0x000000073800720c */ /* 0x000fc60003f84070 */
[----:B------:R-:W-:-:S04]  /*f7d0*/  IMAD.HI.U32 R9, R15, R8, RZ ;  /* 0x000000080f097227 */ /* 0x000fc800078e00ff */
[----:B------:R-:W-:-:S04]  /*f7e0*/  IMAD.MOV R9, RZ, RZ, -R9 ;  /* 0x000000ffff097224 */ /* 0x000fc800078e0a09 */
[----:B0-----:R-:W-:Y:S02]  /*f7f0*/  IMAD R4, R56, R9, R8 ;  /* 0x0000000938047224 */ /* 0x001fe400078e0208 */
[----:B------:R-:W-:-:S03]  /*f800*/  @!P4 IMAD.IADD R7, R7, 0x1, -R56 ;  /* 0x000000010707c824 */ /* 0x000fc600078e0a38 */
[C---:B------:R-:W-:Y:S01]  /*f810*/  ISETP.GT.U32.AND P5, PT, R56.reuse, R4, PT ;  /* 0x000000043800720c */ /* 0x040fe20003fa4070 */
[----:B------:R-:W-:Y:S01]  /*f820*/  IMAD.HI.U32 R9, R15, R5, RZ ;  /* 0x000000050f097227 */ /* 0x000fe200078e00ff */
[----:B------:R-:W-:-:S03]  /*f830*/  ISETP.GT.U32.AND P4, PT, R56, R7, PT ;  /* 0x000000073800720c */ /* 0x000fc60003f84070 */
[----:B-1----:R-:W-:-:S04]  /*f840*/  IMAD.MOV R11, RZ, RZ, -R9 ;  /* 0x000000ffff0b7224 */ /* 0x002fc800078e0a09 */
[----:B------:R-:W-:-:S04]  /*f850*/  IMAD R5, R56, R11, R5 ;  /* 0x0000000b38057224 */ /* 0x000fc800078e0205 */
[--C-:B------:R-:W-:Y:S01]  /*f860*/  @!P5 IMAD.IADD R4, R4, 0x1, -R56.reuse ;  /* 0x000000010404d824 */ /* 0x100fe200078e0a38 */
[C---:B------:R-:W-:Y:S01]  /*f870*/  ISETP.GT.U32.AND P3, PT, R56.reuse, R6, PT ;  /* 0x000000063800720c */ /* 0x040fe20003f64070 */
[----:B------:R-:W-:Y:S01]  /*f880*/  @!P4 IMAD.IADD R7, R7, 0x1, -R56 ;  /* 0x000000010707c824 */ /* 0x000fe200078e0a38 */
[C---:B------:R-:W-:Y:S02]  /*f890*/  ISETP.GT.U32.AND P4, PT, R56.reuse, R5, PT ;  /* 0x000000053800720c */ /* 0x040fe40003f84070 */
[----:B------:R-:W-:Y:S02]  /*f8a0*/  ISETP.GT.U32.AND P5, PT, R56, R4, PT ;  /* 0x000000043800720c */ /* 0x000fe40003fa4070 */
[----:B------:R-:W-:Y:S01]  /*f8b0*/  ISETP.GE.AND P1, PT, R48, RZ, PT ;  /* 0x000000ff3000720c */ /* 0x000fe20003f26270 */
[----:B------:R-:W-:Y:S02]  /*f8c0*/  IMAD.MOV.U32 R48, RZ, RZ, R44 ;  /* 0x000000ffff307224 */ /* 0x000fe400078e002c */
[----:B------:R-:W-:-:S02]  /*f8d0*/  IMAD.MOV.U32 R44, RZ, RZ, R43 ;  /* 0x000000ffff2c7224 */ /* 0x000fc400078e002b */
[----:B------:R-:W-:Y:S02]  /*f8e0*/  IMAD.MOV.U32 R11, RZ, RZ, R7 ;  /* 0x000000ffff0b7224 */ /* 0x000fe400078e0007 */
[----:B------:R-:W-:Y:S02]  /*f8f0*/  IMAD.MOV.U32 R43, RZ, RZ, R41 ;  /* 0x000000ffff2b7224 */ /* 0x000fe400078e0029 */
[----:B------:R-:W-:Y:S01]  /*f900*/  IMAD.MOV.U32 R41, RZ, RZ, R40 ;  /* 0x000000ffff297224 */ /* 0x000fe200078e0028 */
[----:B------:R-:W-:Y:S01]  /*f910*/  IABS R10, R47 ;  /* 0x0000002f000a7213 */ /* 0x000fe20000000000 */
[--C-:B------:R-:W-:Y:S02]  /*f920*/  @!P3 IMAD.IADD R6, R6, 0x1, -R56.reuse ;  /* 0x000000010606b824 */ /* 0x100fe400078e0a38 */
[----:B------:R-:W-:Y:S01]  /*f930*/  @!P4 IMAD.IADD R5, R5, 0x1, -R56 ;  /* 0x000000010505c824 */ /* 0x000fe200078e0a38 */
[----:B------:R-:W-:Y:S01]  /*f940*/  ISETP.GE.AND P4, PT, R47, RZ, PT ;  /* 0x000000ff2f00720c */ /* 0x000fe20003f86270 */
[----:B------:R-:W-:-:S02]  /*f950*/  @!P6 IMAD.MOV R11, RZ, RZ, -R11 ;  /* 0x000000ffff0be224 */ /* 0x000fc400078e0a0b */
[----:B------:R-:W-:Y:S02]  /*f960*/  @!P5 IMAD.IADD R4, R4, 0x1, -R56 ;  /* 0x000000010404d824 */ /* 0x000fe400078e0a38 */
[----:B------:R-:W-:Y:S02]  /*f970*/  IMAD.MOV.U32 R47, RZ, RZ, R44 ;  /* 0x000000ffff2f7224 */ /* 0x000fe400078e002c */
[----:B------:R-:W-:Y:S01]  /*f980*/  @!P2 IMAD.MOV R6, RZ, RZ, -R6 ;  /* 0x000000ffff06a224 */ /* 0x000fe200078e0a06 */
[----:B------:R-:W-:Y:S01]  /*f990*/  IABS R8, R50 ;  /* 0x0000003200087213 */ /* 0x000fe20000000000 */
[----:B------:R-:W-:Y:S01]  /*f9a0*/  @!P1 IMAD.MOV R4, RZ, RZ, -R4 ;  /* 0x000000ffff049224 */ /* 0x000fe200078e0a04 */
[----:B------:R0:W-:Y:S01]  /*f9b0*/  STL [R1+0x2a4], R11 ;  /* 0x0002a40b01007387 */ /* 0x0001e20000100800 */
[----:B------:R-:W-:Y:S02]  /*f9c0*/  ISETP.GE.AND P5, PT, R50, RZ, PT ;  /* 0x000000ff3200720c */ /* 0x000fe40003fa6270 */
[----:B------:R-:W-:-:S04]  /*f9d0*/  IMAD.HI.U32 R9, R15, R8, RZ ;  /* 0x000000080f097227 */ /* 0x000fc800078e00ff */
[----:B--2---:R-:W-:Y:S02]  /*f9e0*/  IMAD.MOV.U32 R40, RZ, RZ, R39 ;  /* 0x000000ffff287224 */ /* 0x004fe400078e0027 */
[----:B------:R-:W-:Y:S02]  /*f9f0*/  IMAD.MOV.U32 R39, RZ, RZ, R36 ;  /* 0x000000ffff277224 */ /* 0x000fe400078e0024 */
[----:B------:R-:W-:Y:S02]  /*fa00*/  IMAD.MOV.U32 R44, RZ, RZ, R40 ;  /* 0x000000ffff2c7224 */ /* 0x000fe400078e0028 */
[----:B------:R-:W-:Y:S02]  /*fa10*/  IMAD.MOV.U32 R36, RZ, RZ, R52 ;  /* 0x000000ffff247224 */ /* 0x000fe400078e0034 */
[----:B------:R-:W2:Y:S01]  /*fa20*/  LDL.LU R52, [R1+0x1f0] ;  /* 0x0001f00001347983 */ /* 0x000ea20000300800 */
[----:B------:R-:W-:Y:S02]  /*fa30*/  IMAD.MOV.U32 R40, RZ, RZ, R23 ;  /* 0x000000ffff287224 */ /* 0x000fe400078e0017 */
[----:B------:R-:W-:Y:S01]  /*fa40*/  IMAD.MOV.U32 R50, RZ, RZ, R44 ;  /* 0x000000ffff327224 */ /* 0x000fe200078e002c */
[----:B------:R-:W2:Y:S01]  /*fa50*/  LDL.LU R23, [R1+0x1cc] ;  /* 0x0001cc0001177983 */ /* 0x000ea20000300800 */
[----:B------:R-:W-:-:S02]  /*fa60*/  IMAD.MOV.U32 R44, RZ, RZ, R43 ;  /* 0x000000ffff2c7224 */ /* 0x000fc400078e002b */
[----:B------:R-:W-:Y:S01]  /*fa70*/  IMAD.MOV.U32 R43, RZ, RZ, R42 ;  /* 0x000000ffff2b7224 */ /* 0x000fe200078e002a */
[----:B------:R1:W-:Y:S01]  /*fa80*/  STL [R1+0x2a0], R6 ;  /* 0x0002a00601007387 */ /* 0x0003e20000100800 */
[----:B------:R-:W-:-:S03]  /*fa90*/  IMAD.MOV.U32 R42, RZ, RZ, R41 ;  /* 0x000000ffff2a7224 */ /* 0x000fc600078e0029 */
[----:B------:R0:W-:Y:S04]  /*faa0*/  STL [R1+0x29c], R4 ;  /* 0x00029c0401007387 */ /* 0x0001e80000100800 */
[----:B------:R-:W2:Y:S01]  /*fab0*/  LDL R41, [R1+0x124] ;  /* 0x0001240001297983 */ /* 0x000ea20000100800 */
[----:B------:R-:W-:-:S04]  /*fac0*/  IMAD.MOV R9, RZ, RZ, -R9 ;  /* 0x000000ffff097224 */ /* 0x000fc800078e0a09 */
[----:B------:R-:W-:Y:S02]  /*fad0*/  IMAD R2, R56, R9, R8 ;  /* 0x0000000938027224 */ /* 0x000fe400078e0208 */
[----:B------:R-:W-:-:S03]  /*fae0*/  IMAD.MOV.U32 R0, RZ, RZ, R10 ;  /* 0x000000ffff007224 */ /* 0x000fc600078e000a */
[----:B------:R-:W-:Y:S01]  /*faf0*/  ISETP.GT.U32.AND P6, PT, R56, R2, PT ;  /* 0x000000023800720c */ /* 0x000fe20003fc4070 */
[----:B------:R-:W-:Y:S01]  /*fb00*/  IMAD.HI.U32 R10, R15, R0, RZ ;  /* 0x000000000f0a7227 */ /* 0x000fe200078e00ff */
[----:B------:R-:W-:-:S03]  /*fb10*/  IABS R8, R49 ;  /* 0x0000003100087213 */ /* 0x000fc60000000000 */
[----:B------:R-:W-:Y:S01]  /*fb20*/  IMAD.MOV R10, RZ, RZ, -R10 ;  /* 0x000000ffff0a7224 */ /* 0x000fe200078e0a0a */
[----:B------:R-:W-:-:S03]  /*fb30*/  IABS R7, R46 ;  /* 0x0000002e00077213 */ /* 0x000fc60000000000 */
[----:B------:R-:W-:Y:S02]  /*fb40*/  IMAD R0, R56, R10, R0 ;  /* 0x0000000a38007224 */ /* 0x000fe400078e0200 */
[----:B------:R-:W-:-:S04]  /*fb50*/  IMAD.HI.U32 R10, R15, R8, RZ ;  /* 0x000000080f0a7227 */ /* 0x000fc800078e00ff */
[----:B------:R-:W-:Y:S01]  /*fb60*/  @!P6 IMAD.IADD R2, R2, 0x1, -R56 ;  /* 0x000000010202e824 */ /* 0x000fe200078e0a38 */
[C---:B------:R-:W-:Y:S01]  /*fb70*/  ISETP.GT.U32.AND P6, PT, R56.reuse, R5, PT ;  /* 0x000000053800720c */ /* 0x040fe20003fc4070 */
[----:B------:R-:W-:Y:S01]  /*fb80*/  IMAD.MOV R10, RZ, RZ, -R10 ;  /* 0x000000ffff0a7224 */ /* 0x000fe200078e0a0a */
[----:B0-----:R-:W-:Y:S01]  /*fb90*/  IABS R11, R45 ;  /* 0x0000002d000b7213 */ /* 0x001fe20000000000 */
[----:B------:R-:W-:Y:S01]  /*fba0*/  IMAD.HI.U32 R9, R15, R7, RZ ;  /* 0x000000070f097227 */ /* 0x000fe200078e00ff */
[----:B------:R-:W-:-:S03]  /*fbb0*/  ISETP.GT.U32.AND P2, PT, R56, R2, PT ;  /* 0x000000023800720c */ /* 0x000fc60003f44070 */
[C---:B------:R-:W-:Y:S02]  /*fbc0*/  IMAD R8, R56.reuse, R10, R8 ;  /* 0x0000000a38087224 */ /* 0x040fe400078e0208 */
[----:B------:R-:W-:Y:S02]  /*fbd0*/  IMAD.MOV R9, RZ, RZ, -R9 ;  /* 0x000000ffff097224 */ /* 0x000fe400078e0a09 */
[----:B-1----:R-:W-:Y:S02]  /*fbe0*/  IMAD.MOV.U32 R6, RZ, RZ, R11 ;  /* 0x000000ffff067224 */ /* 0x002fe400078e000b */
[----:B------:R-:W-:Y:S01]  /*fbf0*/  @!P6 IMAD.IADD R5, R5, 0x1, -R56 ;  /* 0x000000010505e824 */ /* 0x000fe200078e0a38 */
[C---:B------:R-:W-:Y:S01]  /*fc00*/  ISETP.GT.U32.AND P6, PT, R56.reuse, R8, PT ;  /* 0x000000083800720c */ /* 0x040fe20003fc4070 */
[C---:B------:R-:W-:Y:S02]  /*fc10*/  IMAD R7, R56.reuse, R9, R7 ;  /* 0x0000000938077224 */ /* 0x040fe400078e0207 */
[----:B------:R-:W-:Y:S01]  /*fc20*/  IMAD.HI.U32 R9, R15, R6, RZ ;  /* 0x000000060f097227 */ /* 0x000fe200078e00ff */
[----:B------:R-:W-:-:S03]  /*fc30*/  ISETP.GT.U32.AND P3, PT, R56, R0, PT ;  /* 0x000000003800720c */ /* 0x000fc60003f64070 */
[----:B------:R-:W-:Y:S02]  /*fc40*/  IMAD.MOV R9, RZ, RZ, -R9 ;  /* 0x000000ffff097224 */ /* 0x000fe400078e0a09 */
[----:B------:R-:W-:Y:S02]  /*fc50*/  @!P2 IMAD.IADD R2, R2, 0x1, -R56 ;  /* 0x000000010202a824 */ /* 0x000fe400078e0a38 */
[C---:B------:R-:W-:Y:S01]  /*fc60*/  IMAD R6, R56.reuse, R9, R6 ;  /* 0x0000000938067224 */ /* 0x040fe200078e0206 */
[----:B------:R-:W-:Y:S01]  /*fc70*/  ISETP.GT.U32.AND P2, PT, R56, R7, PT ;  /* 0x000000073800720c */ /* 0x000fe20003f44070 */
[----:B------:R-:W-:-:S03]  /*fc80*/  @!P6 IMAD.IADD R8, R8, 0x1, -R56 ;  /* 0x000000010808e824 */ /* 0x000fc600078e0a38 */
[----:B------:R-:W-:Y:S01]  /*fc90*/  ISETP.GT.U32.AND P6, PT, R56, R6, PT ;  /* 0x000000063800720c */ /* 0x000fe20003fc4070 */
[----:B------:R-:W-:-:S05]  /*fca0*/  @!P3 IMAD.IADD R0, R0, 0x1, -R56 ;  /* 0x000000010000b824 */ /* 0x000fca00078e0a38 */
[C---:B------:R-:W-:Y:S01]  /*fcb0*/  ISETP.GT.U32.AND P1, PT, R56.reuse, R0, PT ;  /* 0x000000003800720c */ /* 0x040fe20003f24070 */
[----:B------:R-:W-:Y:S02]  /*fcc0*/  IMAD.MOV.U32 R13, RZ, RZ, R2 ;  /* 0x000000ffff0d7224 */ /* 0x000fe400078e0002 */
[----:B------:R-:W-:Y:S01]  /*fcd0*/  @!P2 IMAD.IADD R7, R7, 0x1, -R56 ;  /* 0x000000010707a824 */ /* 0x000fe200078e0a38 */
[----:B------:R-:W-:-:S03]  /*fce0*/  ISETP.GT.U32.AND P2, PT, R56, R8, PT ;  /* 0x000000083800720c */ /* 0x000fc60003f44070 */
[--C-:B------:R-:W-:Y:S01]  /*fcf0*/  @!P6 IMAD.IADD R6, R6, 0x1, -R56.reuse ;  /* 0x000000010606e824 */ /* 0x100fe200078e0a38 */
[----:B------:R-:W-:Y:S01]  /*fd00*/  IABS R4, R48 ;  /* 0x0000003000047213 */ /* 0x000fe20000000000 */
[----:B------:R-:W-:Y:S01]  /*fd10*/  @!P5 IMAD.MOV R13, RZ, RZ, -R13 ;  /* 0x000000ffff0dd224 */ /* 0x000fe200078e0a0d */
[C---:B------:R-:W-:Y:S02]  /*fd20*/  ISETP.GT.U32.AND P5, PT, R56.reuse, R7, PT ;  /* 0x000000073800720c */ /* 0x040fe40003fa4070 */
[----:B------:R-:W-:Y:S01]  /*fd30*/  ISETP.GT.U32.AND P6, PT, R56, R6, PT ;  /* 0x000000063800720c */ /* 0x000fe20003fc4070 */
[----:B------:R-:W-:Y:S01]  /*fd40*/  @!P1 IMAD.IADD R0, R0, 0x1, -R56 ;  /* 0x0000000100009824 */ /* 0x000fe200078e0a38 */
[----:B------:R-:W-:Y:S01]  /*fd50*/  ISETP.GE.AND P3, PT, R49, RZ, PT ;  /* 0x000000ff3100720c */ /* 0x000fe20003f66270 */
[----:B------:R-:W-:Y:S01]  /*fd60*/  IMAD.HI.U32 R11, R15, R4, RZ ;  /* 0x000000040f0b7227 */ /* 0x000fe200078e00ff */
[----:B------:R-:W-:-:S03]  /*fd70*/  ISETP.GE.AND P1, PT, R46, RZ, PT ;  /* 0x000000ff2e00720c */ /* 0x000fc60003f26270 */
[----:B------:R-:W-:Y:S01]  /*fd80*/  @!P0 IMAD.MOV R5, RZ, RZ, -R5 ;  /* 0x000000ffff058224 */ /* 0x000fe200078e0a05 */
[----:B------:R-:W-:Y:S01]  /*fd90*/  ISETP.GE.AND P0, PT, R45, RZ, PT ;  /* 0x000000ff2d00720c */ /* 0x000fe20003f06270 */
[----:B------:R-:W-:Y:S02]  /*fda0*/  IMAD.MOV R11, RZ, RZ, -R11 ;  /* 0x000000ffff0b7224 */ /* 0x000fe400078e0a0b */
[----:B------:R-:W-:Y:S02]  /*fdb0*/  @!P2 IMAD.IADD R8, R8, 0x1, -R56 ;  /* 0x000000010808a824 */ /* 0x000fe400078e0a38 */
[----:B------:R-:W-:Y:S02]  /*fdc0*/  IMAD R4, R56, R11, R4 ;  /* 0x0000000b38047224 */ /* 0x000fe400078e0204 */
[----:B------:R-:W-:Y:S02]  /*fdd0*/  IMAD.MOV.U32 R45, RZ, RZ, R43 ;  /* 0x000000ffff2d7224 */ /* 0x000fe400078e002b */
[----:B------:R-:W-:Y:S01]  /*fde0*/  IMAD.MOV.U32 R11, RZ, RZ, R8 ;  /* 0x000000ffff0b7224 */ /* 0x000fe200078e0008 */
[----:B------:R0:W-:Y:S01]  /*fdf0*/  STL [R1+0x298], R5 ;  /* 0x0002980501007387 */ /* 0x0001e20000100800 */
[----:B------:R-:W-:-:S02]  /*fe00*/  IMAD.MOV.U32 R46, RZ, RZ, R42 ;  /* 0x000000ffff2e7224 */ /* 0x000fc400078e002a */
[----:B------:R-:W-:Y:S02]  /*fe10*/  IMAD.MOV.U32 R43, RZ, RZ, R39 ;  /* 0x000000ffff2b7224 */ /* 0x000fe400078e0027 */
[----:B------:R-:W-:Y:S02]  /*fe20*/  @!P5 IMAD.IADD R7, R7, 0x1, -R56 ;  /* 0x000000010707d824 */ /* 0x000fe400078e0a38 */
[----:B------:R-:W-:Y:S02]  /*fe30*/  IMAD.MOV.U32 R58, RZ, RZ, R44 ;  /* 0x000000ffff3a7224 */ /* 0x000fe400078e002c */
[----:B------:R-:W-:Y:S02]  /*fe40*/  IMAD.MOV.U32 R42, RZ, RZ, R40 ;  /* 0x000000ffff2a7224 */ /* 0x000fe400078e0028 */
[----:B------:R-:W-:Y:S02]  /*fe50*/  IMAD.MOV.U32 R39, RZ, RZ, R21 ;  /* 0x000000ffff277224 */ /* 0x000fe400078e0015 */
[----:B------:R-:W-:Y:S01]  /*fe60*/  @!P6 IMAD.IADD R6, R6, 0x1, -R56 ;  /* 0x000000010606e824 */ /* 0x000fe200078e0a38 */
[----:B------:R-:W5:Y:S01]  /*fe70*/  LDL.LU R21, [R1+0x344] ;  /* 0x0003440001157983 */ /* 0x000f620000300800 */
[----:B------:R-:W-:-:S02]  /*fe80*/  IMAD.MOV.U32 R44, RZ, RZ, R37 ;  /* 0x000000ffff2c7224 */ /* 0x000fc400078e0025 */
[----:B----4-:R-:W-:Y:S02]  /*fe90*/  IMAD.MOV.U32 R40, RZ, RZ, R34 ;  /* 0x000000ffff287224 */ /* 0x010fe400078e0022 */
[----:B------:R-:W-:Y:S02]  /*fea0*/  @!P4 IMAD.MOV R0, RZ, RZ, -R0 ;  /* 0x000000ffff00c224 */ /* 0x000fe400078e0a00 */
[----:B------:R-:W-:Y:S02]  /*feb0*/  IMAD.MOV.U32 R37, RZ, RZ, R35 ;  /* 0x000000ffff257224 */ /* 0x000fe400078e0023 */
[----:B------:R-:W-:Y:S02]  /*fec0*/  IMAD.MOV.U32 R34, RZ, RZ, R32 ;  /* 0x000000ffff227224 */ /* 0x000fe400078e0020 */
[----:B------:R-:W-:Y:S02]  /*fed0*/  @!P3 IMAD.MOV R11, RZ, RZ, -R11 ;  /* 0x000000ffff0bb224 */ /* 0x000fe400078e0a0b */
[----:B------:R-:W-:-:S02]  /*fee0*/  IMAD.MOV.U32 R35, RZ, RZ, R31 ;  /* 0x000000ffff237224 */ /* 0x000fc400078e001f */
[----:B------:R-:W-:Y:S02]  /*fef0*/  @!P1 IMAD.MOV R7, RZ, RZ, -R7 ;  /* 0x000000ffff079224 */ /* 0x000fe400078e0a07 */
[----:B------:R-:W-:Y:S01]  /*ff00*/  @!P0 IMAD.MOV R6, RZ, RZ, -R6 ;  /* 0x000000ffff068224 */ /* 0x000fe200078e0a06 */
[----:B------:R-:W-:Y:S01]  /*ff10*/  ISETP.GE.AND P5, PT, R48, RZ, PT ;  /* 0x000000ff3000720c */ /* 0x000fe20003fa6270 */
[----:B------:R-:W-:Y:S02]  /*ff20*/  IMAD.MOV.U32 R48, RZ, RZ, R44 ;  /* 0x000000ffff307224 */ /* 0x000fe400078e002c */
[----:B------:R-:W-:Y:S02]  /*ff30*/  IMAD.MOV.U32 R44, RZ, RZ, R43 ;  /* 0x000000ffff2c7224 */ /* 0x000fe400078e002b */
[----:B------:R-:W-:Y:S02]  /*ff40*/  IMAD.MOV.U32 R43, RZ, RZ, R42 ;  /* 0x000000ffff2b7224 */ /* 0x000fe400078e002a */
[----:B--2---:R-:W-:-:S02]  /*ff50*/  IMAD.MOV.U32 R49, RZ, RZ, R41 ;  /* 0x000000ffff317224 */ /* 0x004fc400078e0029 */
[----:B------:R-:W-:Y:S02]  /*ff60*/  IMAD.MOV.U32 R41, RZ, RZ, R33 ;  /* 0x000000ffff297224 */ /* 0x000fe400078e0021 */
[----:B------:R-:W-:Y:S02]  /*ff70*/  IMAD.MOV.U32 R33, RZ, RZ, R23 ;  /* 0x000000ffff217224 */ /* 0x000fe400078e0017 */
[----:B---3--:R-:W-:Y:S02]  /*ff80*/  IMAD.MOV.U32 R23, RZ, RZ, R20 ;  /* 0x000000ffff177224 */ /* 0x008fe400078e0014 */
[----:B------:R-:W2:Y:S04]  /*ff90*/  LDL.LU R20, [R1+0x3f4] ;  /* 0x0003f40001147983 */ /* 0x000ea80000300800 */
[----:B------:R-:W3:Y:S04]  /*ffa0*/  LDL.LU R32, [R1+0x1d8] ;  /* 0x0001d80001207983 */ /* 0x000ee80000300800 */
[----:B------:R-:W4:Y:S04]  /*ffb0*/  LDL.LU R31, [R1+0x2b4] ;  /* 0x0002b400011f7983 */ /* 0x000f280000300800 */
[----:B------:R-:W-:Y:S04]  /*ffc0*/  STL [R1+0x294], R13 ;  /* 0x0002940d01007387 */ /* 0x000fe80000100800 */
[----:B------:R1:W-:Y:S04]  /*ffd0*/  STL [R1+0x290], R0 ;  /* 0x0002900001007387 */ /* 0x0003e80000100800 */
[----:B------:R0:W-:Y:S04]  /*ffe0*/  STL [R1+0x690], R11 ;  /* 0x0006900b01007387 */ /* 0x0001e80000100800 */
[----:B------:R0:W-:Y:S04]  /*fff0*/  STL [R1+0x28c], R7 ;  /* 0x00028c0701007387 */ /* 0x0001e80000100800 */
[----:B------:R0:W-:Y:S04]  /*10000*/  STL [R1+0x288], R6 ;  /* 0x0002880601007387 */ /* 0x0001e80000100800 */
[----:B------:R-:W2:Y:S01]  /*10010*/  LDL.LU R42, [R1+0x14c] ;  /* 0x00014c00012a7983 */ /* 0x000ea20000300800 */
[----:B------:R-:W-:-:S05]  /*10020*/  IABS R10, R51 ;  /* 0x00000033000a7213 */ /* 0x000fca0000000000 */
[----:B------:R-:W-:-:S04]  /*10030*/  IMAD.HI.U32 R12, R15, R10, RZ ;  /* 0x0000000a0f0c7227 */ /* 0x000fc800078e00ff */
[----:B------:R-:W-:-:S04]  /*10040*/  IMAD.MOV R12, RZ, RZ, -R12 ;  /* 0x000000ffff0c7224 */ /* 0x000fc800078e0a0c */
[----:B0-----:R-:W-:-:S05]  /*10050*/  IMAD R5, R56, R12, R10 ;  /* 0x0000000c38057224 */ /* 0x001fca00078e020a */
[----:B------:R-:W-:Y:S02]  /*10060*/  ISETP.GT.U32.AND P2, PT, R56, R5, PT ;  /* 0x000000053800720c */ /* 0x000fe40003f44070 */
[----:B------:R-:W-:Y:S01]  /*10070*/  ISETP.GE.AND P4, PT, R51, RZ, PT ;  /* 0x000000ff3300720c */ /* 0x000fe20003f86270 */
[----:B------:R-:W-:Y:S01]  /*10080*/  IMAD.MOV.U32 R51, RZ, RZ, R44 ;  /* 0x000000ffff337224 */ /* 0x000fe200078e002c */
[----:B------:R-:W-:Y:S01]  /*10090*/  IABS R9, R47 ;  /* 0x0000002f00097213 */ /* 0x000fe20000000000 */
[----:B------:R-:W-:-:S08]  /*100a0*/  IMAD.MOV.U32 R44, RZ, RZ, R43 ;  /* 0x000000ffff2c7224 */ /* 0x000fd000078e002b */
[----:B------:R-:W-:Y:S01]  /*100b0*/  @!P2 IMAD.IADD R5, R5, 0x1, -R56 ;  /* 0x000000010505a824 */ /* 0x000fe200078e0a38 */
[----:B------:R-:W-:Y:S02]  /*100c0*/  ISETP.GE.AND P2, PT, R47, RZ, PT ;  /* 0x000000ff2f00720c */ /* 0x000fe40003f46270 */
[----:B------:R-:W3:Y:S01]  /*100d0*/  LDL.LU R47, [R1+0x140] ;  /* 0x00014000012f7983 */ /* 0x000ee20000300800 */
[----:B------:R-:W-:-:S04]  /*100e0*/  IMAD.HI.U32 R2, R15, R9, RZ ;  /* 0x000000090f027227 */ /* 0x000fc800078e00ff */
[----:B------:R-:W-:Y:S01]  /*100f0*/  IMAD.MOV R2, RZ, RZ, -R2 ;  /* 0x000000ffff027224 */ /* 0x000fe200078e0a02 */
[----:B------:R-:W-:-:S03]  /*10100*/  ISETP.GT.U32.AND P3, PT, R56, R4, PT ;  /* 0x000000043800720c */ /* 0x000fc60003f64070 */
[----:B------:R-:W-:-:S05]  /*10110*/  IMAD R2, R56, R2, R9 ;  /* 0x0000000238027224 */ /* 0x000fca00078e0209 */
[----:B------:R-:W-:Y:S02]  /*10120*/  ISETP.GT.U32.AND P6, PT, R56, R2, PT ;  /* 0x000000023800720c */ /* 0x000fe40003fc4070 */
[----:B------:R-:W-:Y:S01]  /*10130*/  IABS R10, R50 ;  /* 0x00000032000a7213 */ /* 0x000fe20000000000 */
[----:B--2---:R-:W-:Y:S02]  /*10140*/  IMAD.MOV.U32 R43, RZ, RZ, R42 ;  /* 0x000000ffff2b7224 */ /* 0x004fe400078e002a */
[----:B------:R-:W2:Y:S01]  /*10150*/  LDL.LU R42, [R1+0x16c] ;  /* 0x00016c00012a7983 */ /* 0x000ea20000300800 */
[----:B------:R-:W-:Y:S01]  /*10160*/  @!P3 IMAD.IADD R4, R4, 0x1, -R56 ;  /* 0x000000010404b824 */ /* 0x000fe200078e0a38 */
[----:B------:R-:W-:-:S06]  /*10170*/  IABS R9, R49 ;  /* 0x0000003100097213 */ /* 0x000fcc0000000000 */
[----:B------:R-:W-:Y:S02]  /*10180*/  @!P6 IMAD.IADD R2, R2, 0x1, -R56 ;  /* 0x000000010202e824 */ /* 0x000fe400078e0a38 */
[----:B-1----:R-:W-:Y:S01]  /*10190*/  IMAD.HI.U32 R0, R15, R10, RZ ;  /* 0x0000000a0f007227 */ /* 0x002fe200078e00ff */
[----:B------:R-:W-:-:S03]  /*101a0*/  ISETP.GT.U32.AND P6, PT, R56, R4, PT ;  /* 0x000000043800720c */ /* 0x000fc60003fc4070 */
[----:B------:R-:W-:-:S04]  /*101b0*/  IMAD.HI.U32 R12, R15, R9, RZ ;  /* 0x000000090f0c7227 */ /* 0x000fc800078e00ff */
[----:B------:R-:W-:Y:S02]  /*101c0*/  IMAD.MOV R0, RZ, RZ, -R0 ;  /* 0x000000ffff007224 */ /* 0x000fe400078e0a00 */
[----:B------:R-:W-:Y:S02]  /*101d0*/  IMAD.MOV R12, RZ, RZ, -R12 ;  /* 0x000000ffff0c7224 */ /* 0x000fe400078e0a0c */
[C---:B------:R-:W-:Y:S02]  /*101e0*/  IMAD R0, R56.reuse, R0, R10 ;  /* 0x0000000038007224 */ /* 0x040fe400078e020a */
[C---:B------:R-:W-:Y:S01]  /*101f0*/  IMAD R9, R56.reuse, R12, R9 ;  /* 0x0000000c38097224 */ /* 0x040fe200078e0209 */
[----:B------:R-:W-:Y:S01]  /*10200*/  ISETP.GT.U32.AND P3, PT, R56, R5, PT ;  /* 0x000000053800720c */ /* 0x000fe20003f64070 */
[----:B------:R-:W-:Y:S01]  /*10210*/  @!P6 IMAD.IADD R4, R4, 0x1, -R56 ;  /* 0x000000010404e824 */ /* 0x000fe200078e0a38 */
[C---:B------:R-:W-:Y:S02]  /*10220*/  ISETP.GT.U32.AND P0, PT, R56.reuse, R0, PT ;  /* 0x000000003800720c */ /* 0x040fe40003f04070 */
[----:B------:R-:W-:-:S02]  /*10230*/  ISETP.GT.U32.AND P6, PT, R56, R9, PT ;  /* 0x000000093800720c */ /* 0x000fc40003fc4070 */
[----:B------:R-:W-:Y:S01]  /*10240*/  ISETP.GT.U32.AND P1, PT, R56, R2, PT ;  /* 0x000000023800720c */ /* 0x000fe20003f24070 */
[----:B------:R-:W-:-:S06]  /*10250*/  @!P5 IMAD.MOV R4, RZ, RZ, -R4 ;  /* 0x000000ffff04d224 */ /* 0x000fcc00078e0a04 */
[--C-:B------:R-:W-:Y:S02]  /*10260*/  @!P3 IMAD.IADD R5, R5, 0x1, -R56.reuse ;  /* 0x000000010505b824 */ /* 0x100fe400078e0a38 */
[--C-:B------:R-:W-:Y:S02]  /*10270*/  @!P0 IMAD.IADD R0, R0, 0x1, -R56.reuse ;  /* 0x0000000100008824 */ /* 0x100fe400078e0a38 */
[--C-:B------:R-:W-:Y:S02]  /*10280*/  @!P6 IMAD.IADD R9, R9, 0x1, -R56.reuse ;  /* 0x000000010909e824 */ /* 0x100fe400078e0a38 */
[----:B------:R-:W-:Y:S01]  /*10290*/  @!P4 IMAD.MOV R5, RZ, RZ, -R5 ;  /* 0x000000ffff05c224 */ /* 0x000fe200078e0a05 */
[C---:B------:R-:W-:Y:S02]  /*102a0*/  ISETP.GT.U32.AND P4, PT, R56.reuse, R0, PT ;  /* 0x000000003800720c */ /* 0x040fe40003f84070 */
[----:B------:R-:W-:Y:S02]  /*102b0*/  ISETP.GT.U32.AND P5, PT, R56, R9, PT ;  /* 0x000000093800720c */ /* 0x000fe40003fa4070 */
[----:B------:R-:W-:Y:S01]  /*102c0*/  ISETP.GE.AND P3, PT, R50, RZ, PT ;  /* 0x000000ff3200720c */ /* 0x000fe20003f66270 */
[----:B------:R-:W-:Y:S01]  /*102d0*/  @!P1 IMAD.IADD R2, R2, 0x1, -R56 ;  /* 0x0000000102029824 */ /* 0x000fe200078e0a38 */
[----:B------:R-:W-:Y:S01]  /*102e0*/  ISETP.GE.AND P1, PT, R49, RZ, PT ;  /* 0x000000ff3100720c */ /* 0x000fe20003f26270 */
[----:B------:R-:W-:Y:S01]  /*102f0*/  IMAD.MOV.U32 R49, RZ, RZ, R44 ;  /* 0x000000ffff317224 */ /* 0x000fe200078e002c */
[----:B------:R-:W-:Y:S01]  /*10300*/  IABS R10, R46 ;  /* 0x0000002e000a7213 */ /* 0x000fe20000000000 */
[----:B------:R-:W-:Y:S01]  /*10310*/  IMAD.MOV.U32 R44, RZ, RZ, R41 ;  /* 0x000000ffff2c7224 */ /* 0x000fe200078e0029 */
[----:B------:R-:W-:Y:S01]  /*10320*/  ISETP.GE.AND P0, PT, R46, RZ, PT ;  /* 0x000000ff2e00720c */ /* 0x000fe20003f06270 */
[----:B------:R-:W-:-:S02]  /*10330*/  IMAD.MOV.U32 R46, RZ, RZ, R43 ;  /* 0x000000ffff2e7224 */ /* 0x000fc400078e002b */
[----:B------:R-:W-:Y:S02]  /*10340*/  @!P2 IMAD.MOV R2, RZ, RZ, -R2 ;  /* 0x000000ffff02a224 */ /* 0x000fe400078e0a02 */
[----:B------:R-:W-:Y:S02]  /*10350*/  IMAD.MOV.U32 R43, RZ, RZ, R30 ;  /* 0x000000ffff2b7224 */ /* 0x000fe400078e001e */
[--C-:B------:R-:W-:Y:S01]  /*10360*/  @!P4 IMAD.IADD R0, R0, 0x1, -R56.reuse ;  /* 0x000000010000c824 */ /* 0x100fe200078e0a38 */
[----:B------:R-:W-:Y:S01]  /*10370*/  IABS R11, R45 ;  /* 0x0000002d000b7213 */ /* 0x000fe20000000000 */
[----:B------:R-:W-:Y:S01]  /*10380*/  @!P5 IMAD.IADD R9, R9, 0x1, -R56 ;  /* 0x000000010909d824 */ /* 0x000fe200078e0a38 */
[----:B------:R-:W-:Y:S01]  /*10390*/  ISETP.GE.AND P5, PT, R45, RZ, PT ;  /* 0x000000ff2d00720c */ /* 0x000fe20003fa6270 */
[----:B------:R-:W-:Y:S01]  /*103a0*/  STL [R1+0x284], R5 ;  /* 0x0002840501007387 */ /* 0x000fe20000100800 */
[----:B------:R-:W-:Y:S02]  /*103b0*/  IMAD.MOV.U32 R45, RZ, RZ, R44 ;  /* 0x000000ffff2d7224 */ /* 0x000fe400078e002c */
[----:B------:R-:W-:Y:S01]  /*103c0*/  IMAD.MOV.U32 R41, RZ, RZ, R38 ;  /* 0x000000ffff297224 */ /* 0x000fe200078e0026 */
[----:B------:R0:W-:Y:S01]  /*103d0*/  STL [R1+0x280], R4 ;  /* 0x0002800401007387 */ /* 0x0001e20000100800 */
[----:B------:R-:W-:-:S02]  /*103e0*/  IMAD.MOV.U32 R44, RZ, RZ, R43 ;  /* 0x000000ffff2c7224 */ /* 0x000fc400078e002b */
[----:B------:R-:W-:Y:S01]  /*103f0*/  @!P3 IMAD.MOV R0, RZ, RZ, -R0 ;  /* 0x000000ffff00b224 */ /* 0x000fe200078e0a00 */
[----:B------:R1:W-:Y:S01]  /*10400*/  STL [R1+0x27c], R2 ;  /* 0x00027c0201007387 */ /* 0x0003e20000100800 */
[----:B------:R-:W-:Y:S02]  /*10410*/  IMAD.MOV.U32 R38, RZ, RZ, R24 ;  /* 0x000000ffff267224 */ /* 0x000fe400078e0018 */
[----:B------:R-:W-:Y:S02]  /*10420*/  IMAD.MOV.U32 R30, RZ, RZ, R29 ;  /* 0x000000ffff1e7224 */ /* 0x000fe400078e001d */
[----:B------:R-:W-:Y:S01]  /*10430*/  IMAD.MOV.U32 R24, RZ, RZ, R22 ;  /* 0x000000ffff187224 */ /* 0x000fe200078e0016 */
[----:B------:R-:W4:Y:S01]  /*10440*/  LDL.LU R29, [R1+0x1e8] ;  /* 0x0001e800011d7983 */ /* 0x000f220000300800 */
[----:B------:R-:W-:-:S03]  /*10450*/  IMAD.MOV.U32 R50, RZ, RZ, R44 ;  /* 0x000000ffff327224 */ /* 0x000fc600078e002c */
[----:B------:R-:W4:Y:S01]  /*10460*/  LDL.LU R22, [R1+0x2d4] ;  /* 0x0002d40001167983 */ /* 0x000f220000300800 */
[----:B------:R-:W-:Y:S02]  /*10470*/  IMAD.MOV.U32 R44, RZ, RZ, R41 ;  /* 0x000000ffff2c7224 */ /* 0x000fe400078e0029 */
[----:B--2---:R-:W-:Y:S02]  /*10480*/  IMAD.MOV.U32 R43, RZ, RZ, R42 ;  /* 0x000000ffff2b7224 */ /* 0x004fe400078e002a */
[----:B------:R-:W-:Y:S02]  /*10490*/  IMAD.MOV.U32 R42, RZ, RZ, R26 ;  /* 0x000000ffff2a7224 */ /* 0x000fe400078e001a */
[----:B------:R-:W-:Y:S02]  /*104a0*/  IMAD.MOV.U32 R26, RZ, RZ, R55 ;  /* 0x000000ffff1a7224 */ /* 0x000fe400078e0037 */
[----:B------:R-:W2:Y:S04]  /*104b0*/  LDL.LU R55, [R1+0x1bc] ;  /* 0x0001bc0001377983 */ /* 0x000ea80000300800 */
[----:B------:R0:W-:Y:S04]  /*104c0*/  STL [R1+0x278], R0 ;  /* 0x0002780001007387 */ /* 0x0001e80000100800 */
[----:B------:R-:W2:Y:S01]  /*104d0*/  LDL.LU R41, [R1+0x164] ;  /* 0x0001640001297983 */ /* 0x000ea20000300800 */
[----:B------:R-:W-:-:S04]  /*104e0*/  IMAD.HI.U32 R12, R15, R10, RZ ;  /* 0x0000000a0f0c7227 */ /* 0x000fc800078e00ff */
[----:B------:R-:W-:Y:S01]  /*104f0*/  IMAD.MOV R12, RZ, RZ, -R12 ;  /* 0x000000ffff0c7224 */ /* 0x000fe200078e0a0c */
[----:B------:R-:W-:Y:S01]  /*10500*/  IABS R8, R58 ;  /* 0x0000003a00087213 */ /* 0x000fe20000000000 */
[----:B------:R-:W-:Y:S02]  /*10510*/  IMAD.MOV.U32 R7, RZ, RZ, R11 ;  /* 0x000000ffff077224 */ /* 0x000fe400078e000b */
[C---:B------:R-:W-:Y:S02]  /*10520*/  IMAD R10, R56.reuse, R12, R10 ;  /* 0x0000000c380a7224 */ /* 0x040fe400078e020a */
[----:B------:R-:W-:Y:S02]  /*10530*/  IMAD.MOV.U32 R6, RZ, RZ, R8 ;  /* 0x000000ffff067224 */ /* 0x000fe400078e0008 */
[----:B------:R-:W-:Y:S01]  /*10540*/  IMAD.HI.U32 R11, R15, R7, RZ ;  /* 0x000000070f0b7227 */ /* 0x000fe200078e00ff */
[----:B------:R-:W-:-:S03]  /*10550*/  ISETP.GT.U32.AND P6, PT, R56, R10, PT ;  /* 0x0000000a3800720c */ /* 0x000fc60003fc4070 */
[----:B------:R-:W-:Y:S02]  /*10560*/  IMAD.MOV R11, RZ, RZ, -R11 ;  /* 0x000000ffff0b7224 */ /* 0x000fe400078e0a0b */
[----:B------:R-:W-:-:S04]  /*10570*/  IMAD.HI.U32 R8, R15, R6, RZ ;  /* 0x000000060f087227 */ /* 0x000fc800078e00ff */
[----:B------:R-:W-:Y:S02]  /*10580*/  IMAD R7, R56, R11, R7 ;  /* 0x0000000b38077224 */ /* 0x000fe400078e0207 */
[----:B------:R-:W-:Y:S02]  /*10590*/  IMAD.MOV R8, RZ, RZ, -R8 ;  /* 0x000000ffff087224 */ /* 0x000fe400078e0a08 */
[----:B------:R-:W-:Y:S01]  /*105a0*/  @!P6 IMAD.IADD R10, R10, 0x1, -R56 ;  /* 0x000000010a0ae824 */ /* 0x000fe200078e0a38 */
[C---:B------:R-:W-:Y:S01]  /*105b0*/  ISETP.GT.U32.AND P2, PT, R56.reuse, R7, PT ;  /* 0x000000073800720c */ /* 0x040fe20003f44070 */
[C---:B0-----:R-:W-:Y:S01]  /*105c0*/  IMAD R4, R56.reuse, R8, R6 ;  /* 0x0000000838047224 */ /* 0x041fe200078e0206 */
[----:B------:R-:W-:Y:S02]  /*105d0*/  IABS R8, R48 ;  /* 0x0000003000087213 */ /* 0x000fe40000000000 */
[----:B------:R-:W-:-:S03]  /*105e0*/  ISETP.GT.U32.AND P6, PT, R56, R10, PT ;  /* 0x0000000a3800720c */ /* 0x000fc60003fc4070 */
[----:B-1----:R-:W-:-:S04]  /*105f0*/  IMAD.HI.U32 R2, R15, R8, RZ ;  /* 0x000000080f027227 */ /* 0x002fc800078e00ff */
[----:B------:R-:W-:Y:S01]  /*10600*/  IMAD.MOV R2, RZ, RZ, -R2 ;  /* 0x000000ffff027224 */ /* 0x000fe200078e0a02 */
[C---:B------:R-:W-:Y:S01]  /*10610*/  ISETP.GT.U32.AND P4, PT, R56.reuse, R4, PT ;  /* 0x000000043800720c */ /* 0x040fe20003f84070 */
[----:B------:R-:W-:Y:S01]  /*10620*/  @!P2 IMAD.IADD R7, R7, 0x1, -R56 ;  /* 0x000000010707a824 */ /* 0x000fe200078e0a38 */
[----:B---3--:R-:W-:Y:S01]  /*10630*/  IABS R5, R47 ;  /* 0x0000002f00057213 */ /* 0x008fe20000000000 */
[----:B------:R-:W-:Y:S01]  /*10640*/  IMAD R8, R56, R2, R8 ;  /* 0x0000000238087224 */ /* 0x000fe200078e0208 */
[----:B------:R-:W-:Y:S01]  /*10650*/  IABS R11, R51 ;  /* 0x00000033000b7213 */ /* 0x000fe20000000000 */
[----:B------:R-:W-:Y:S01]  /*10660*/  @!P6 IMAD.IADD R10, R10, 0x1, -R56 ;  /* 0x000000010a0ae824 */ /* 0x000fe200078e0a38 */
[C---:B------:R-:W-:Y:S01]  /*10670*/  ISETP.GT.U32.AND P2, PT, R56.reuse, R7, PT ;  /* 0x000000073800720c */ /* 0x040fe20003f44070 */
[----:B------:R-:W-:Y:S01]  /*10680*/  IMAD.HI.U32 R6, R15, R5, RZ ;  /* 0x000000050f067227 */ /* 0x000fe200078e00ff */
[----:B------:R-:W-:-:S03]  /*10690*/  ISETP.GT.U32.AND P6, PT, R56, R8, PT ;  /* 0x000000083800720c */ /* 0x000fc60003fc4070 */
[----:B------:R-:W-:-:S04]  /*106a0*/  IMAD.HI.U32 R0, R15, R11, RZ ;  /* 0x0000000b0f007227 */ /* 0x000fc800078e00ff */
[----:B------:R-:W-:Y:S02]  /*106b0*/  IMAD.MOV R6, RZ, RZ, -R6 ;  /* 0x000000ffff067224 */ /* 0x000fe400078e0a06 */
[----:B------:R-:W-:Y:S02]  /*106c0*/  IMAD.MOV R0, RZ, RZ, -R0 ;  /* 0x000000ffff007224 */ /* 0x000fe400078e0a00 */
[--C-:B------:R-:W-:Y:S02]  /*106d0*/  @!P4 IMAD.IADD R4, R4, 0x1, -R56.reuse ;  /* 0x000000010404c824 */ /* 0x100fe400078e0a38 */
[C---:B------:R-:W-:Y:S02]  /*106e0*/  IMAD R5, R56.reuse, R6, R5 ;  /* 0x0000000638057224 */ /* 0x040fe400078e0205 */
[C---:B------:R-:W-:Y:S01]  /*106f0*/  IMAD R0, R56.reuse, R0, R11 ;  /* 0x0000000038007224 */ /* 0x040fe200078e020b */
[----:B------:R-:W-:Y:S01]  /*10700*/  ISETP.GT.U32.AND P3, PT, R56, R4, PT ;  /* 0x000000043800720c */ /* 0x000fe20003f64070 */
[--C-:B------:R-:W-:Y:S01]  /*10710*/  @!P2 IMAD.IADD R7, R7, 0x1, -R56.reuse ;  /* 0x000000010707a824 */ /* 0x100fe200078e0a38 */
[----:B------:R-:W-:Y:S01]  /*10720*/  IABS R6, R49 ;  /* 0x0000003100067213 */ /* 0x000fe20000000000 */
[----:B------:R-:W-:Y:S01]  /*10730*/  @!P6 IMAD.IADD R8, R8, 0x1, -R56 ;  /* 0x000000010808e824 */ /* 0x000fe200078e0a38 */
[----:B------:R-:W-:-:S02]  /*10740*/  ISETP.GT.U32.AND P2, PT, R56, R5, PT ;  /* 0x000000053800720c */ /* 0x000fc40003f44070 */
[----:B------:R-:W-:Y:S01]  /*10750*/  ISETP.GT.U32.AND P6, PT, R56, R0, PT ;  /* 0x000000003800720c */ /* 0x000fe20003fc4070 */
[----:B------:R-:W-:Y:S01]  /*10760*/  IMAD.MOV.U32 R14, RZ, RZ, R9 ;  /* 0x000000ffff0e7224 */ /* 0x000fe200078e0009 */
[----:B------:R-:W-:Y:S01]  /*10770*/  IABS R2, R46 ;  /* 0x0000002e00027213 */ /* 0x000fe20000000000 */
[----:B------:R-:W-:Y:S01]  /*10780*/  IMAD.HI.U32 R13, R15, R6, RZ ;  /* 0x000000060f0d7227 */ /* 0x000fe200078e00ff */
[----:B------:R-:W-:-:S03]  /*10790*/  ISETP.GE.AND P4, PT, R58, RZ, PT ;  /* 0x000000ff3a00720c */ /* 0x000fc60003f86270 */
[----:B------:R-:W-:Y:S01]  /*107a0*/  @!P1 IMAD.MOV R14, RZ, RZ, -R14 ;  /* 0x000000ffff0e9224 */ /* 0x000fe200078e0a0e */
[----:B------:R-:W-:Y:S01]  /*107b0*/  ISETP.GT.U32.AND P1, PT, R56, R8, PT ;  /* 0x000000083800720c */ /* 0x000fe20003f24070 */
[----:B------:R-:W-:-:S04]  /*107c0*/  IMAD.HI.U32 R11, R15, R2, RZ ;  /* 0x000000020f0b7227 */ /* 0x000fc800078e00ff */
[----:B------:R-:W-:Y:S02]  /*107d0*/  IMAD.MOV R13, RZ, RZ, -R13 ;  /* 0x000000ffff0d7224 */ /* 0x000fe400078e0a0d */
[--C-:B------:R-:W-:Y:S01]  /*107e0*/  @!P3 IMAD.IADD R4, R4, 0x1, -R56.reuse ;  /* 0x000000010404b824 */ /* 0x100fe200078e0a38 */
[----:B------:R-:W-:Y:S01]  /*107f0*/  ISETP.GE.AND P3, PT, R48, RZ, PT ;  /* 0x000000ff3000720c */ /* 0x000fe20003f66270 */
[----:B------:R-:W-:Y:S01]  /*10800*/  IMAD.MOV R11, RZ, RZ, -R11 ;  /* 0x000000ffff0b7224 */ /* 0x000fe200078e0a0b */
[----:B------:R-:W-:Y:S01]  /*10810*/  IABS R12, R45 ;  /* 0x0000002d000c7213 */ /* 0x000fe20000000000 */
[----:B------:R-:W-:Y:S02]  /*10820*/  @!P2 IMAD.IADD R5, R5, 0x1, -R56 ;  /* 0x000000010505a824 */ /* 0x000fe400078e0a38 */
[----:B------:R-:W-:Y:S02]  /*10830*/  IMAD R6, R56, R13, R6 ;  /* 0x0000000d38067224 */ /* 0x000fe400078e0206 */
[----:B------:R-:W-:-:S02]  /*10840*/  @!P6 IMAD.IADD R0, R0, 0x1, -R56 ;  /* 0x000000010000e824 */ /* 0x000fc400078e0a38 */
[----:B------:R-:W-:Y:S02]  /*10850*/  IMAD.MOV.U32 R48, RZ, RZ, R44 ;  /* 0x000000ffff307224 */ /* 0x000fe400078e002c */
[----:B------:R-:W-:Y:S01]  /*10860*/  IMAD.MOV.U32 R44, RZ, RZ, R39 ;  /* 0x000000ffff2c7224 */ /* 0x000fe200078e0027 */
[----:B------:R-:W-:Y:S01]  /*10870*/  ISETP.GE.AND P2, PT, R47, RZ, PT ;  /* 0x000000ff2f00720c */ /* 0x000fe20003f46270 */
[C---:B------:R-:W-:Y:S01]  /*10880*/  IMAD R2, R56.reuse, R11, R2 ;  /* 0x0000000b38027224 */ /* 0x040fe200078e0202 */
[C---:B------:R-:W-:Y:S01]  /*10890*/  ISETP.GT.U32.AND P6, PT, R56.reuse, R0, PT ;  /* 0x000000003800720c */ /* 0x040fe20003fc4070 */
[----:B------:R-:W-:Y:S01]  /*108a0*/  @!P0 IMAD.MOV R10, RZ, RZ, -R10 ;  /* 0x000000ffff0a8224 */ /* 0x000fe200078e0a0a */
[C---:B------:R-:W-:Y:S01]  /*108b0*/  ISETP.GT.U32.AND P0, PT, R56.reuse, R5, PT ;  /* 0x000000053800720c */ /* 0x040fe20003f04070 */
[----:B------:R-:W-:Y:S01]  /*108c0*/  @!P5 IMAD.MOV R7, RZ, RZ, -R7 ;  /* 0x000000ffff07d224 */ /* 0x000fe200078e0a07 */
[----:B------:R-:W-:Y:S01]  /*108d0*/  ISETP.GT.U32.AND P5, PT, R56, R6, PT ;  /* 0x000000063800720c */ /* 0x000fe20003fa4070 */
[----:B------:R-:W-:-:S02]  /*108e0*/  IMAD.MOV.U32 R39, RZ, RZ, R38 ;  /* 0x000000ffff277224 */ /* 0x000fc400078e0026 */
[----:B------:R-:W-:Y:S02]  /*108f0*/  IMAD.MOV.U32 R38, RZ, RZ, R35 ;  /* 0x000000ffff267224 */ /* 0x000fe400078e0023 */
[----:B------:R-:W-:-:S04]  /*10900*/  IMAD.HI.U32 R9, R15, R12, RZ ;  /* 0x0000000c0f097227 */ /* 0x000fc800078e00ff */
[----:B------:R-:W-:Y:S02]  /*10910*/  IMAD.MOV.U32 R47, RZ, RZ, R44 ;  /* 0x000000ffff2f7224 */ /* 0x000fe400078e002c */
[----:B------:R-:W-:Y:S02]  /*10920*/  IMAD.MOV.U32 R35, RZ, RZ, R28 ;  /* 0x000000ffff237224 */ /* 0x000fe400078e001c */
[----:B------:R-:W-:Y:S01]  /*10930*/  IMAD.MOV.U32 R44, RZ, RZ, R43 ;  /* 0x000000ffff2c7224 */ /* 0x000fe200078e002b */
[----:B------:R-:W3:Y:S01]  /*10940*/  LDL.LU R28, [R1+0x1c4] ;  /* 0x0001c400011c7983 */ /* 0x000ee20000300800 */
[----:B------:R-:W-:Y:S02]  /*10950*/  IMAD.MOV.U32 R43, RZ, RZ, R42 ;  /* 0x000000ffff2b7224 */ /* 0x000fe400078e002a */
[----:B------:R-:W-:Y:S01]  /*10960*/  @!P4 IMAD.MOV R4, RZ, RZ, -R4 ;  /* 0x000000ffff04c224 */ /* 0x000fe200078e0a04 */
[----:B------:R-:W-:Y:S01]  /*10970*/  STL [R1+0x274], R14 ;  /* 0x0002740e01007387 */ /* 0x000fe20000100800 */
[--C-:B------:R-:W-:Y:S01]  /*10980*/  @!P1 IMAD.IADD R8, R8, 0x1, -R56.reuse ;  /* 0x0000000108089824 */ /* 0x100fe200078e0a38 */
[----:B------:R-:W-:Y:S01]  /*10990*/  ISETP.GT.U32.AND P1, PT, R56, R2, PT ;  /* 0x000000023800720c */ /* 0x000fe20003f24070 */
[----:B------:R-:W-:Y:S01]  /*109a0*/  IMAD.MOV R9, RZ, RZ, -R9 ;  /* 0x000000ffff097224 */ /* 0x000fe200078e0a09 */
[----:B------:R0:W-:Y:S01]  /*109b0*/  STL [R1+0x270], R10 ;  /* 0x0002700a01007387 */ /* 0x0001e20000100800 */
[----:B------:R-:W-:-:S02]  /*109c0*/  @!P0 IMAD.IADD R5, R5, 0x1, -R56 ;  /* 0x0000000105058824 */ /* 0x000fc400078e0a38 */
[--C-:B------:R-:W-:Y:S02]  /*109d0*/  @!P6 IMAD.IADD R0, R0, 0x1, -R56.reuse ;  /* 0x000000010000e824 */ /* 0x100fe400078e0a38 */
[----:B------:R-:W-:Y:S02]  /*109e0*/  @!P5 IMAD.IADD R6, R6, 0x1, -R56 ;  /* 0x000000010606d824 */ /* 0x000fe400078e0a38 */
[----:B------:R-:W-:Y:S02]  /*109f0*/  @!P3 IMAD.MOV R8, RZ, RZ, -R8 ;  /* 0x000000ffff08b224 */ /* 0x000fe400078e0a08 */
[----:B0-----:R-:W-:Y:S01]  /*10a00*/  IMAD.MOV.U32 R10, RZ, RZ, R5 ;  /* 0x000000ffff0a7224 */ /* 0x001fe200078e0005 */
[----:B------:R-:W-:Y:S01]  /*10a10*/  ISETP.GT.U32.AND P3, PT, R56, R6, PT ;  /* 0x000000063800720c */ /* 0x000fe20003f64070 */
[----:B------:R-:W-:Y:S01]  /*10a20*/  @!P1 IMAD.IADD R2, R2, 0x1, -R56 ;  /* 0x0000000102029824 */ /* 0x000fe200078e0a38 */
[----:B------:R-:W-:Y:S01]  /*10a30*/  ISETP.GE.AND P4, PT, R51, RZ, PT ;  /* 0x000000ff3300720c */ /* 0x000fe20003f86270 */
[----:B------:R-:W-:Y:S01]  /*10a40*/  @!P2 IMAD.MOV R10, RZ, RZ, -R10 ;  /* 0x000000ffff0aa224 */ /* 0x000fe200078e0a0a */
[----:B------:R-:W-:-:S02]  /*10a50*/  IABS R11, R50 ;  /* 0x00000032000b7213 */ /* 0x000fc40000000000 */
[----:B------:R-:W-:Y:S02]  /*10a60*/  ISETP.GT.U32.AND P2, PT, R56, R2, PT ;  /* 0x000000023800720c */ /* 0x000fe40003f44070 */
[----:B------:R-:W-:Y:S02]  /*10a70*/  ISETP.GE.AND P0, PT, R49, RZ, PT ;  /* 0x000000ff3100720c */ /* 0x000fe40003f06270 */
[----:B------:R-:W-:Y:S01]  /*10a80*/  ISETP.GE.AND P5, PT, R46, RZ, PT ;  /* 0x000000ff2e00720c */ /* 0x000fe20003fa6270 */
[----:B------:R-:W-:Y:S01]  /*10a90*/  IMAD.MOV.U32 R46, RZ, RZ, R43 ;  /* 0x000000ffff2e7224 */ /* 0x000fe200078e002b */
[----:B------:R-:W-:Y:S01]  /*10aa0*/  ISETP.GE.AND P1, PT, R45, RZ, PT ;  /* 0x000000ff2d00720c */ /* 0x000fe20003f26270 */
[----:B------:R-:W-:Y:S02]  /*10ab0*/  IMAD.MOV.U32 R43, RZ, RZ, R38 ;  /* 0x000000ffff2b7224 */ /* 0x000fe400078e0026 */
[----:B------:R-:W-:Y:S02]  /*10ac0*/  IMAD.MOV.U32 R49, RZ, RZ, R44 ;  /* 0x000000ffff317224 */ /* 0x000fe400078e002c */
[----:B------:R-:W-:-:S02]  /*10ad0*/  IMAD.MOV.U32 R44, RZ, RZ, R39 ;  /* 0x000000ffff2c7224 */ /* 0x000fc400078e0027 */
[----:B------:R-:W-:Y:S02]  /*10ae0*/  @!P3 IMAD.IADD R6, R6, 0x1, -R56 ;  /* 0x000000010606b824 */ /* 0x000fe400078e0a38 */
[----:B------:R-:W-:Y:S01]  /*10af0*/  @!P4 IMAD.MOV R0, RZ, RZ, -R0 ;  /* 0x000000ffff00c224 */ /* 0x000fe200078e0a00 */
[----:B------:R-:W-:Y:S01]  /*10b00*/  ISETP.GE.AND P4, PT, R50, RZ, PT ;  /* 0x000000ff3200720c */ /* 0x000fe20003f86270 */
[----:B------:R-:W-:Y:S01]  /*10b10*/  @!P2 IMAD.IADD R2, R2, 0x1, -R56 ;  /* 0x000000010202a824 */ /* 0x000fe200078e0a38 */
[----:B------:R-:W-:Y:S01]  /*10b20*/  ISETP.GE.AND P2, PT, R47, RZ, PT ;  /* 0x000000ff2f00720c */ /* 0x000fe20003f46270 */
[----:B------:R-:W-:Y:S02]  /*10b30*/  IMAD.MOV.U32 R50, RZ, RZ, R44 ;  /* 0x000000ffff327224 */ /* 0x000fe400078e002c */
[----:B--2---:R-:W-:Y:S02]  /*10b40*/  IMAD.MOV.U32 R42, RZ, RZ, R41 ;  /* 0x000000ffff2a7224 */ /* 0x004fe400078e0029 */
[----:B------:R-:W-:-:S02]  /*10b50*/  IMAD.MOV.U32 R41, RZ, RZ, R36 ;  /* 0x000000ffff297224 */ /* 0x000fc400078e0024 */
[----:B------:R-:W2:Y:S04]  /*10b60*/  LDL.LU R36, [R1+0x1d4] ;  /* 0x0001d40001247983 */ /* 0x000ea80000300800 */
[----:B------:R-:W-:Y:S04]  /*10b70*/  STL [R1+0x26c], R7 ;  /* 0x00026c0701007387 */ /* 0x000fe80000100800 */
[----:B------:R0:W-:Y:S02]  /*10b80*/  STL [R1+0x268], R4 ;  /* 0x0002680401007387 */ /* 0x0001e40000100800 */
[----:B0-----:R-:W-:-:S05]  /*10b90*/  IMAD R4, R56, R9, R12 ;  /* 0x0000000938047224 */ /* 0x001fca00078e020c */
[----:B------:R-:W-:Y:S01]  /*10ba0*/  ISETP.GT.U32.AND P6, PT, R56, R4, PT ;  /* 0x000000043800720c */ /* 0x000fe20003fc4070 */
[----:B------:R-:W-:Y:S01]  /*10bb0*/  IMAD.HI.U32 R7, R15, R11, RZ ;  /* 0x0000000b0f077227 */ /* 0x000fe200078e00ff */
[----:B------:R-:W-:Y:S03]  /*10bc0*/  STL [R1+0x264], R8 ;  /* 0x0002640801007387 */ /* 0x000fe60000100800 */
[----:B------:R-:W-:Y:S02]  /*10bd0*/  IMAD.MOV.U32 R38, RZ, RZ, R55 ;  /* 0x000000ffff267224 */ /* 0x000fe400078e0037 */
[----:B------:R-:W-:Y:S01]  /*10be0*/  IMAD.MOV.U32 R45, RZ, RZ, R42 ;  /* 0x000000ffff2d7224 */ /* 0x000fe200078e002a */
[----:B------:R-:W2:Y:S05]  /*10bf0*/  LDL.LU R55, [R1+0x1c0] ;  /* 0x0001c00001377983 */ /* 0x000eaa0000300800 */
[----:B------:R-:W-:Y:S01]  /*10c00*/  @!P6 IMAD.IADD R4, R4, 0x1, -R56 ;  /* 0x000000010404e824 */ /* 0x000fe200078e0a38 */
[----:B------:R-:W2:Y:S01]  /*10c10*/  LDL.LU R39, [R1+0x1a4] ;  /* 0x0001a40001277983 */ /* 0x000ea20000300800 */
[----:B------:R-:W-:-:S02]  /*10c20*/  IMAD.MOV R7, RZ, RZ, -R7 ;  /* 0x000000ffff077224 */ /* 0x000fc400078e0a07 */
[----:B------:R-:W-:Y:S01]  /*10c30*/  IMAD.MOV.U32 R42, RZ, RZ, R35 ;  /* 0x000000ffff2a7224 */ /* 0x000fe200078e0023 */
[C---:B------:R-:W-:Y:S01]  /*10c40*/  ISETP.GT.U32.AND P6, PT, R56.reuse, R4, PT ;  /* 0x000000043800720c */ /* 0x040fe20003fc4070 */
[----:B------:R-:W3:Y:S01]  /*10c50*/  LDL.LU R35, [R1+0x1d0] ;  /* 0x0001d00001237983 */ /* 0x000ee20000300800 */
[----:B------:R-:W-:-:S03]  /*10c60*/  IMAD R7, R56, R7, R11 ;  /* 0x0000000738077224 */ /* 0x000fc600078e020b */
[----:B------:R0:W-:Y:S01]  /*10c70*/  STL [R1+0x260], R10 ;  /* 0x0002600a01007387 */ /* 0x0001e20000100800 */
[----:B------:R-:W-:Y:S01]  /*10c80*/  IABS R9, R47 ;  /* 0x0000002f00097213 */ /* 0x000fe20000000000 */
[----:B------:R-:W-:Y:S02]  /*10c90*/  IMAD.MOV.U32 R47, RZ, RZ, R43 ;  /* 0x000000ffff2f7224 */ /* 0x000fe400078e002b */
[----:B------:R-:W-:Y:S02]  /*10ca0*/  IMAD.MOV.U32 R44, RZ, RZ, R42 ;  /* 0x000000ffff2c7224 */ /* 0x000fe400078e002a */
[----:B------:R-:W-:Y:S02]  /*10cb0*/  IMAD.MOV.U32 R43, RZ, RZ, R41 ;  /* 0x000000ffff2b7224 */ /* 0x000fe400078e0029 */
[----:B0-----:R-:W-:Y:S02]  /*10cc0*/  IMAD.MOV.U32 R10, RZ, RZ, R6 ;  /* 0x000000ffff0a7224 */ /* 0x001fe400078e0006 */
[----:B------:R-:W-:-:S02]  /*10cd0*/  IMAD.MOV.U32 R42, RZ, RZ, R40 ;  /* 0x000000ffff2a7224 */ /* 0x000fc400078e0028 */
[----:B------:R-:W-:Y:S02]  /*10ce0*/  @!P0 IMAD.MOV R10, RZ, RZ, -R10 ;  /* 0x000000ffff0a8224 */ /* 0x000fe400078e0a0a */
[----:B------:R-:W-:Y:S01]  /*10cf0*/  IMAD.MOV.U32 R12, RZ, RZ, R2 ;  /* 0x000000ffff0c7224 */ /* 0x000fe200078e0002 */
[----:B------:R-:W-:Y:S01]  /*10d00*/  ISETP.GT.U32.AND P3, PT, R56, R7, PT ;  /* 0x000000073800720c */ /* 0x000fe20003f64070 */
[----:B------:R-:W-:Y:S02]  /*10d10*/  IMAD.MOV.U32 R41, RZ, RZ, R34 ;  /* 0x000000ffff297224 */ /* 0x000fe400078e0022 */
[----:B------:R-:W-:Y:S01]  /*10d20*/  IMAD.MOV.U32 R40, RZ, RZ, R30 ;  /* 0x000000ffff287224 */ /* 0x000fe200078e001e */
[----:B------:R-:W-:Y:S01]  /*10d30*/  IABS R8, R48 ;  /* 0x0000003000087213 */ /* 0x000fe20000000000 */
[----:B------:R-:W-:Y:S01]  /*10d40*/  IMAD.MOV.U32 R34, RZ, RZ, R27 ;  /* 0x000000ffff227224 */ /* 0x000fe200078e001b */
[----:B------:R-:W-:Y:S01]  /*10d50*/  ISETP.GE.AND P0, PT, R48, RZ, PT ;  /* 0x000000ff3000720c */ /* 0x000fe20003f06270 */
[----:B------:R-:W-:Y:S01]  /*10d60*/  STL [R1+0x25c], R0 ;  /* 0x00025c0001007387 */ /* 0x000fe20000100800 */
[----:B------:R-:W-:-:S02]  /*10d70*/  IMAD.MOV.U32 R48, RZ, RZ, R44 ;  /* 0x000000ffff307224 */ /* 0x000fc400078e002c */
[----:B------:R-:W-:Y:S01]  /*10d80*/  @!P5 IMAD.MOV R12, RZ, RZ, -R12 ;  /* 0x000000ffff0cd224 */ /* 0x000fe200078e0a0c */
[----:B------:R-:W-:Y:S01]  /*10d90*/  STL [R1+0x258], R10 ;  /* 0x0002580a01007387 */ /* 0x000fe20000100800 */
[----:B------:R-:W-:Y:S02]  /*10da0*/  IMAD.MOV.U32 R44, RZ, RZ, R40 ;  /* 0x000000ffff2c7224 */ /* 0x000fe400078e0028 */
[----:B------:R-:W-:Y:S01]  /*10db0*/  IMAD.MOV.U32 R30, RZ, RZ, R23 ;  /* 0x000000ffff1e7224 */ /* 0x000fe200078e0017 */
[----:B------:R-:W3:Y:S01]  /*10dc0*/  LDL.LU R27, [R1+0x300] ;  /* 0x00030000011b7983 */ /* 0x000ee20000300800 */
[----:B------:R-:W-:Y:S02]  /*10dd0*/  @!P6 IMAD.IADD R4, R4, 0x1, -R56 ;  /* 0x000000010404e824 */ /* 0x000fe400078e0a38 */
[----:B------:R-:W-:Y:S01]  /*10de0*/  IMAD.MOV.U32 R40, RZ, RZ, R34 ;  /* 0x000000ffff287224 */ /* 0x000fe200078e0022 */
[----:B------:R-:W3:Y:S01]  /*10df0*/  LDL.LU R23, [R1+0x1f8] ;  /* 0x0001f80001177983 */ /* 0x000ee20000300800 */
[----:B------:R-:W-:-:S03]  /*10e00*/  IMAD.MOV.U32 R34, RZ, RZ, R32 ;  /* 0x000000ffff227224 */ /* 0x000fc600078e0020 */
[----:B------:R-:W3:Y:S04]  /*10e10*/  LDL.LU R32, [R1+0x2b0] ;  /* 0x0002b00001207983 */ /* 0x000ee80000300800 */
[----:B------:R0:W-:Y:S01]  /*10e20*/  STL [R1+0x254], R12 ;  /* 0x0002540c01007387 */ /* 0x0001e20000100800 */
[----:B------:R-:W-:Y:S01]  /*10e30*/  @!P3 IMAD.IADD R7, R7, 0x1, -R56 ;  /* 0x000000010707b824 */ /* 0x000fe200078e0a38 */
[----:B------:R-:W-:Y:S02]  /*10e40*/  ISETP.GE.AND P3, PT, R47, RZ, PT ;  /* 0x000000ff2f00720c */ /* 0x000fe40003f66270 */
[----:B------:R-:W-:Y:S01]  /*10e50*/  IABS R6, R47 ;  /* 0x0000002f00067213 */ /* 0x000fe20000000000 */
[----:B0-----:R-:W-:-:S04]  /*10e60*/  IMAD.MOV.U32 R12, RZ, RZ, R4 ;  /* 0x000000ffff0c7224 */ /* 0x001fc800078e0004 */
[----:B------:R-:W-:Y:S02]  /*10e70*/  @!P1 IMAD.MOV R12, RZ, RZ, -R12 ;  /* 0x000000ffff0c9224 */ /* 0x000fe400078e0a0c */
[----:B------:R-:W-:Y:S02]  /*10e80*/  IMAD.MOV.U32 R47, RZ, RZ, R44 ;  /* 0x000000ffff2f7224 */ /* 0x000fe400078e002c */
[----:B------:R-:W-:Y:S01]  /*10e90*/  IMAD.MOV.U32 R44, RZ, RZ, R43 ;  /* 0x000000ffff2c7224 */ /* 0x000fe200078e002b */
[----:B------:R-:W-:Y:S01]  /*10ea0*/  STL [R1+0x250], R12 ;  /* 0x0002500c01007387 */ /* 0x000fe20000100800 */
[----:B------:R-:W-:-:S03]  /*10eb0*/  IMAD.MOV.U32 R43, RZ, RZ, R41 ;  /* 0x000000ffff2b7224 */ /* 0x000fc600078e0029 */
[----:B------:R-:W3:Y:S01]  /*10ec0*/  LDL.LU R41, [R1+0x194] ;  /* 0x0001940001297983 */ /* 0x000ee20000300800 */
[----:B------:R-:W-:-:S04]  /*10ed0*/  IMAD.HI.U32 R5, R15, R8, RZ ;  /* 0x000000080f057227 */ /* 0x000fc800078e00ff */
[----:B------:R-:W-:-:S04]  /*10ee0*/  IMAD.MOV R5, RZ, RZ, -R5 ;  /* 0x000000ffff057224 */ /* 0x000fc800078e0a05 */
[----:B------:R-:W-:-:S05]  /*10ef0*/  IMAD R5, R56, R5, R8 ;  /* 0x0000000538057224 */ /* 0x000fca00078e0208 */
[----:B------:R-:W-:Y:S01]  /*10f00*/  ISETP.GT.U32.AND P6, PT, R56, R5, PT ;  /* 0x000000053800720c */ /* 0x000fe20003fc4070 */
[----:B------:R-:W-:-:S04]  /*10f10*/  IMAD.HI.U32 R0, R15, R9, RZ ;  /* 0x000000090f007227 */ /* 0x000fc800078e00ff */
[----:B------:R-:W-:-:S04]  /*10f20*/  IMAD.MOV R0, RZ, RZ, -R0 ;  /* 0x000000ffff007224 */ /* 0x000fc800078e0a00 */
[----:B------:R-:W-:Y:S01]  /*10f30*/  IMAD R9, R56, R0, R9 ;  /* 0x0000000038097224 */ /* 0x000fe200078e0209 */
[----:B------:R-:W-:-:S03]  /*10f40*/  IABS R0, R45 ;  /* 0x0000002d00007213 */ /* 0x000fc60000000000 */
[----:B------:R-:W-:Y:S02]  /*10f50*/  @!P6 IMAD.IADD R5, R5, 0x1, -R56 ;  /* 0x000000010505e824 */ /* 0x000fe400078e0a38 */
[----:B------:R-:W-:-:S03]  /*10f60*/  IMAD.HI.U32 R11, R15, R0, RZ ;  /* 0x000000000f0b7227 */ /* 0x000fc600078e00ff */
[----:B------:R-:W-:Y:S01]  /*10f70*/  ISETP.GT.U32.AND P6, PT, R56, R5, PT ;  /* 0x000000053800720c */ /* 0x000fe20003fc4070 */
[----:B------:R-:W-:-:S04]  /*10f80*/  IMAD.MOV R11, RZ, RZ, -R11 ;  /* 0x000000ffff0b7224 */ /* 0x000fc800078e0a0b */
[C---:B------:R-:W-:Y:S01]  /*10f90*/  IMAD R0, R56.reuse, R11, R0 ;  /* 0x0000000b38007224 */ /* 0x040fe200078e0200 */
[----:B------:R-:W-:-:S07]  /*10fa0*/  ISETP.GT.U32.AND P5, PT, R56, R7, PT ;  /* 0x000000073800720c */ /* 0x000fce0003fa4070 */
[----:B------:R-:W-:Y:S01]  /*10fb0*/  @!P6 IMAD.IADD R5, R5, 0x1, -R56 ;  /* 0x000000010505e824 */ /* 0x000fe200078e0a38 */
[C---:B------:R-:W-:Y:S02]  /*10fc0*/  ISETP.GT.U32.AND P6, PT, R56.reuse, R0, PT ;  /* 0x000000003800720c */ /* 0x040fe40003fc4070 */
[----:B------:R-:W-:-:S03]  /*10fd0*/  ISETP.GT.U32.AND P1, PT, R56, R9, PT ;  /* 0x000000093800720c */ /* 0x000fc60003f24070 */
[----:B------:R-:W-:-:S04]  /*10fe0*/  @!P5 IMAD.IADD R7, R7, 0x1, -R56 ;  /* 0x000000010707d824 */ /* 0x000fc800078e0a38 */
[----:B------:R-:W-:-:S04]  /*10ff0*/  @!P4 IMAD.MOV R7, RZ, RZ, -R7 ;  /* 0x000000ffff07c224 */ /* 0x000fc800078e0a07 */
[--C-:B------:R-:W-:Y:S02]  /*11000*/  @!P6 IMAD.IADD R0, R0, 0x1, -R56.reuse ;  /* 0x000000010000e824 */ /* 0x100fe400078e0a38 */
[----:B------:R-:W-:-:S03]  /*11010*/  @!P1 IMAD.IADD R9, R9, 0x1, -R56 ;  /* 0x0000000109099824 */ /* 0x000fc600078e0a38 */
[----:B------:R-:W-:Y:S02]  /*11020*/  ISETP.GT.U32.AND P4, PT, R56, R0, PT ;  /* 0x000000003800720c */ /* 0x000fe40003f84070 */
[----:B------:R-:W-:Y:S01]  /*11030*/  ISETP.GE.AND P1, PT, R45, RZ, PT ;  /* 0x000000ff2d00720c */ /* 0x000fe20003f26270 */
[----:B------:R-:W-:Y:S02]  /*11040*/  IMAD.MOV.U32 R45, RZ, RZ, R44 ;  /* 0x000000ffff2d7224 */ /* 0x000fe400078e002c */
[----:B------:R-:W-:Y:S02]  /*11050*/  IMAD.MOV.U32 R44, RZ, RZ, R43 ;  /* 0x000000ffff2c7224 */ /* 0x000fe400078e002b */
[----:B------:R-:W-:Y:S02]  /*11060*/  IMAD.MOV.U32 R43, RZ, RZ, R40 ;  /* 0x000000ffff2b7224 */ /* 0x000fe400078e0028 */
[----:B------:R-:W-:Y:S02]  /*11070*/  IMAD.MOV.U32 R40, RZ, RZ, R57 ;  /* 0x000000ffff287224 */ /* 0x000fe400078e0039 */
[----:B------:R-:W-:Y:S01]  /*11080*/  IMAD.MOV.U32 R51, RZ, RZ, R44 ;  /* 0x000000ffff337224 */ /* 0x000fe200078e002c */
[----:B------:R-:W-:Y:S01]  /*11090*/  IABS R8, R46 ;  /* 0x0000002e00087213 */ /* 0x000fe20000000000 */
[----:B------:R-:W-:Y:S01]  /*110a0*/  IMAD.MOV.U32 R44, RZ, RZ, R43 ;  /* 0x000000ffff2c7224 */ /* 0x000fe200078e002b */
[----:B------:R-:W5:Y:S01]  /*110b0*/  LDL.LU R57, [R1+0x1ec] ;  /* 0x0001ec0001397983 */ /* 0x000f620000300800 */
[----:B------:R-:W-:-:S02]  /*110c0*/  @!P0 IMAD.MOV R5, RZ, RZ, -R5 ;  /* 0x000000ffff058224 */ /* 0x000fc400078e0a05 */
[----:B------:R-:W-:Y:S02]  /*110d0*/  IMAD.MOV.U32 R43, RZ, RZ, R40 ;  /* 0x000000ffff2b7224 */ /* 0x000fe400078e0028 */
[----:B------:R-:W-:Y:S01]  /*110e0*/  @!P4 IMAD.IADD R0, R0, 0x1, -R56 ;  /* 0x000000010000c824 */ /* 0x000fe200078e0a38 */
[----:B------:R-:W-:Y:S01]  /*110f0*/  ISETP.GE.AND P4, PT, R46, RZ, PT ;  /* 0x000000ff2e00720c */ /* 0x000fe20003f86270 */
[----:B------:R-:W-:Y:S01]  /*11100*/  IMAD.MOV.U32 R46, RZ, RZ, R44 ;  /* 0x000000ffff2e7224 */ /* 0x000fe200078e002c */
[----:B------:R-:W-:Y:S01]  /*11110*/  STL [R1+0x24c], R7 ;  /* 0x00024c0701007387 */ /* 0x000fe20000100800 */
[----:B------:R-:W-:Y:S02]  /*11120*/  IMAD.MOV.U32 R44, RZ, RZ, R43 ;  /* 0x000000ffff2c7224 */ /* 0x000fe400078e002b */
[----:B------:R-:W-:Y:S01]  /*11130*/  IMAD.MOV.U32 R43, RZ, RZ, R42 ;  /* 0x000000ffff2b7224 */ /* 0x000fe200078e002a */
[----:B------:R0:W-:Y:S01]  /*11140*/  STL [R1+0x248], R5 ;  /* 0x0002480501007387 */ /* 0x0001e20000100800 */
[----:B--2---:R-:W-:-:S02]  /*11150*/  IMAD.MOV.U32 R40, RZ, RZ, R39 ;  /* 0x000000ffff287224 */ /* 0x004fc400078e0027 */
[----:B------:R-:W-:Y:S02]  /*11160*/  IMAD.MOV.U32 R39, RZ, RZ, R25 ;  /* 0x000000ffff277224 */ /* 0x000fe400078e0019 */
[----:B------:R-:W-:Y:S02]  /*11170*/  IMAD.MOV.U32 R25, RZ, RZ, R24 ;  /* 0x000000ffff197224 */ /* 0x000fe400078e0018 */
[----:B----4-:R-:W-:Y:S02]  /*11180*/  IMAD.MOV.U32 R24, RZ, RZ, R22 ;  /* 0x000000ffff187224 */ /* 0x010fe400078e0016 */
[----:B------:R-:W-:Y:S02]  /*11190*/  IMAD.MOV.U32 R22, RZ, RZ, R29 ;  /* 0x000000ffff167224 */ /* 0x000fe400078e001d */
[----:B------:R-:W2:Y:S01]  /*111a0*/  LDL.LU R29, [R1+0x340] ;  /* 0x00034000011d7983 */ /* 0x000ea20000300800 */
[----:B---3--:R-:W-:-:S03]  /*111b0*/  IMAD.MOV.U32 R42, RZ, RZ, R41 ;  /* 0x000000ffff2a7224 */ /* 0x008fc600078e0029 */
[----:B------:R-:W3:Y:S01]  /*111c0*/  LDL.LU R41, [R1+0x190] ;  /* 0x0001900001297983 */ /* 0x000ee20000300800 */
[----:B------:R-:W-:-:S04]  /*111d0*/  IMAD.HI.U32 R2, R15, R6, RZ ;  /* 0x000000060f027227 */ /* 0x000fc800078e00ff */
[----:B------:R-:W-:-:S04]  /*111e0*/  IMAD.MOV R2, RZ, RZ, -R2 ;  /* 0x000000ffff027224 */ /* 0x000fc800078e0a02 */
[----:B------:R-:W-:-:S05]  /*111f0*/  IMAD R2, R56, R2, R6 ;  /* 0x0000000238027224 */ /* 0x000fca00078e0206 */
[----:B------:R-:W-:Y:S01]  /*11200*/  ISETP.GT.U32.AND P5, PT, R56, R2, PT ;  /* 0x000000023800720c */ /* 0x000fe20003fa4070 */
[----:B------:R-:W-:Y:S01]  /*11210*/  IMAD.HI.U32 R11, R15, R8, RZ ;  /* 0x000000080f0b7227 */ /* 0x000fe200078e00ff */
[----:B------:R-:W-:-:S03]  /*11220*/  IABS R6, R50 ;  /* 0x0000003200067213 */ /* 0x000fc60000000000 */
[----:B------:R-:W-:-:S08]  /*11230*/  IMAD.MOV R11, RZ, RZ, -R11 ;  /* 0x000000ffff0b7224 */ /* 0x000fd000078e0a0b */
[----:B------:R-:W-:Y:S02]  /*11240*/  @!P5 IMAD.IADD R2, R2, 0x1, -R56 ;  /* 0x000000010202d824 */ /* 0x000fe400078e0a38 */
[C---:B------:R-:W-:Y:S02]  /*11250*/  IMAD R8, R56.reuse, R11, R8 ;  /* 0x0000000b38087224 */ /* 0x040fe400078e0208 */
[----:B------:R-:W-:Y:S01]  /*11260*/  IMAD.HI.U32 R11, R15, R6, RZ ;  /* 0x000000060f0b7227 */ /* 0x000fe200078e00ff */
[----:B------:R-:W-:-:S03]  /*11270*/  ISETP.GT.U32.AND P6, PT, R56, R2, PT ;  /* 0x000000023800720c */ /* 0x000fc60003fc4070 */
[----:B------:R-:W-:-:S04]  /*11280*/  IMAD.MOV R11, RZ, RZ, -R11 ;  /* 0x000000ffff0b7224 */ /* 0x000fc800078e0a0b */
[C---:B0-----:R-:W-:Y:S01]  /*11290*/  IMAD R5, R56.reuse, R11, R6 ;  /* 0x0000000b38057224 */ /* 0x041fe200078e0206 */
[----:B------:R-:W-:-:S05]  /*112a0*/  ISETP.GT.U32.AND P5, PT, R56, R9, PT ;  /* 0x000000093800720c */ /* 0x000fca0003fa4070 */
[----:B------:R-:W-:Y:S01]  /*112b0*/  @!P6 IMAD.IADD R2, R2, 0x1, -R56 ;  /* 0x000000010202e824 */ /* 0x000fe200078e0a38 */
[C---:B------:R-:W-:Y:S02]  /*112c0*/  ISETP.GT.U32.AND P6, PT, R56.reuse, R5, PT ;  /* 0x000000053800720c */ /* 0x040fe40003fc4070 */
[----:B------:R-:W-:-:S05]  /*112d0*/  ISETP.GT.U32.AND P0, PT, R56, R8, PT ;  /* 0x000000083800720c */ /* 0x000fca0003f04070 */
[----:B------:R-:W-:-:S06]  /*112e0*/  @!P5 IMAD.IADD R9, R9, 0x1, -R56 ;  /* 0x000000010909d824 */ /* 0x000fcc00078e0a38 */
[----:B------:R-:W-:Y:S02]  /*112f0*/  @!P6 IMAD.IADD R5, R5, 0x1, -R56 ;  /* 0x000000010505e824 */ /* 0x000fe400078e0a38 */
[----:B------:R-:W-:-:S03]  /*11300*/  @!P2 IMAD.MOV R9, RZ, RZ, -R9 ;  /* 0x000000ffff09a224 */ /* 0x000fc600078e0a09 */
[----:B------:R-:W-:Y:S01]  /*11310*/  ISETP.GT.U32.AND P2, PT, R56, R5, PT ;  /* 0x000000053800720c */ /* 0x000fe20003f44070 */
[----:B------:R-:W-:Y:S01]  /*11320*/  @!P0 IMAD.IADD R8, R8, 0x1, -R56 ;  /* 0x0000000108088824 */ /* 0x000fe200078e0a38 */
[----:B------:R-:W-:Y:S02]  /*11330*/  IABS R10, R49 ;  /* 0x00000031000a7213 */ /* 0x000fe40000000000 */
[----:B------:R-:W-:Y:S01]  /*11340*/  ISETP.GE.AND P0, PT, R49, RZ, PT ;  /* 0x000000ff3100720c */ /* 0x000fe20003f06270 */
[----:B------:R-:W-:Y:S02]  /*11350*/  IMAD.MOV.U32 R49, RZ, RZ, R44 ;  /* 0x000000ffff317224 */ /* 0x000fe400078e002c */
[----:B------:R-:W-:Y:S02]  /*11360*/  IMAD.MOV.U32 R44, RZ, RZ, R43 ;  /* 0x000000ffff2c7224 */ /* 0x000fe400078e002b */
[----:B------:R-:W-:Y:S02]  /*11370*/  IMAD.MOV.U32 R43, RZ, RZ, R42 ;  /* 0x000000ffff2b7224 */ /* 0x000fe400078e002a */
[----:B------:R-:W-:-:S02]  /*11380*/  @!P3 IMAD.MOV R2, RZ, RZ, -R2 ;  /* 0x000000ffff02b224 */ /* 0x000fc400078e0a02 */
[----:B------:R-:W-:Y:S01]  /*11390*/  @!P1 IMAD.MOV R0, RZ, RZ, -R0 ;  /* 0x000000ffff009224 */ /* 0x000fe200078e0a00 */
[----:B------:R-:W-:Y:S01]  /*113a0*/  IABS R7, R47 ;  /* 0x0000002f00077213 */ /* 0x000fe20000000000 */
[----:B------:R-:W-:Y:S01]  /*113b0*/  @!P2 IMAD.IADD R5, R5, 0x1, -R56 ;  /* 0x000000010505a824 */ /* 0x000fe200078e0a38 */
[----:B------:R-:W-:Y:S01]  /*113c0*/  ISETP.GE.AND P2, PT, R47, RZ, PT ;  /* 0x000000ff2f00720c */ /* 0x000fe20003f46270 */
[----:B------:R-:W-:Y:S02]  /*113d0*/  IMAD.MOV.U32 R47, RZ, RZ, R44 ;  /* 0x000000ffff2f7224 */ /* 0x000fe400078e002c */
[----:B------:R-:W-:Y:S02]  /*113e0*/  IMAD.MOV.U32 R44, RZ, RZ, R37 ;  /* 0x000000ffff2c7224 */ /* 0x000fe400078e0025 */
[----:B------:R-:W-:Y:S02]  /*113f0*/  IMAD.MOV.U32 R4, RZ, RZ, R10 ;  /* 0x000000ffff047224 */ /* 0x000fe400078e000a */
[----:B---3--:R-:W-:-:S02]  /*11400*/  IMAD.MOV.U32 R42, RZ, RZ, R41 ;  /* 0x000000ffff2a7224 */ /* 0x008fc400078e0029 */
[----:B------:R-:W-:Y:S02]  /*11410*/  IMAD.MOV.U32 R41, RZ, RZ, R30 ;  /* 0x000000ffff297224 */ /* 0x000fe400078e001e */
[----:B------:R-:W-:Y:S02]  /*11420*/  IMAD.MOV.U32 R30, RZ, RZ, R54 ;  /* 0x000000ffff1e7224 */ /* 0x000fe400078e0036 */
[----:B------:R-:W3:Y:S04]  /*11430*/  LDL.LU R54, [R1+0x3fc] ;  /* 0x0003fc0001367983 */ /* 0x000ee80000300800 */
[----:B------:R-:W-:Y:S04]  /*11440*/  STL [R1+0x244], R9 ;  /* 0x0002440901007387 */ /* 0x000fe80000100800 */
[----:B------:R-:W-:Y:S04]  /*11450*/  STL [R1+0x240], R2 ;  /* 0x0002400201007387 */ /* 0x000fe80000100800 */
[----:B------:R0:W-:Y:S04]  /*11460*/  STL [R1+0x23c], R0 ;  /* 0x00023c0001007387 */ /* 0x0001e80000100800 */
[----:B------:R-:W4:Y:S01]  /*11470*/  LDL.LU R37, [R1+0x1a8] ;  /* 0x0001a80001257983 */ /* 0x000f220000300800 */
[----:B------:R-:W-:-:S04]  /*11480*/  IMAD.HI.U32 R10, R15, R4, RZ ;  /* 0x000000040f0a7227 */ /* 0x000fc800078e00ff */
[----:B------:R-:W-:-:S04]  /*11490*/  IMAD.MOV R10, RZ, RZ, -R10 ;  /* 0x000000ffff0a7224 */ /* 0x000fc800078e0a0a */
[----:B------:R-:W-:Y:S01]  /*114a0*/  IMAD R4, R56, R10, R4 ;  /* 0x0000000a38047224 */ /* 0x000fe200078e0204 */
[----:B------:R-:W-:-:S04]  /*114b0*/  IABS R10, R48 ;  /* 0x00000030000a7213 */ /* 0x000fc80000000000 */
[----:B------:R-:W-:Y:S01]  /*114c0*/  ISETP.GT.U32.AND P5, PT, R56, R4, PT ;  /* 0x000000043800720c */ /* 0x000fe20003fa4070 */
[----:B------:R-:W-:-:S04]  /*114d0*/  IMAD.HI.U32 R6, R15, R10, RZ ;  /* 0x0000000a0f067227 */ /* 0x000fc800078e00ff */
[----:B------:R-:W-:-:S04]  /*114e0*/  IMAD.MOV R6, RZ, RZ, -R6 ;  /* 0x000000ffff067224 */ /* 0x000fc800078e0a06 */
[----:B------:R-:W-:-:S04]  /*114f0*/  IMAD R6, R56, R6, R10 ;  /* 0x0000000638067224 */ /* 0x000fc800078e020a */
[----:B------:R-:W-:Y:S01]  /*11500*/  @!P5 IMAD.IADD R4, R4, 0x1, -R56 ;  /* 0x000000010404d824 */ /* 0x000fe200078e0a38 */
[C---:B------:R-:W-:Y:S01]  /*11510*/  ISETP.GT.U32.AND P5, PT, R56.reuse, R8, PT ;  /* 0x000000083800720c */ /* 0x040fe20003fa4070 */
[----:B------:R-:W-:Y:S01]  /*11520*/  IMAD.HI.U32 R11, R15, R7, RZ ;  /* 0x000000070f0b7227 */ /* 0x000fe200078e00ff */
[C---:B------:R-:W-:Y:S02]  /*11530*/  ISETP.GT.U32.AND P1, PT, R56.reuse, R6, PT ;  /* 0x000000063800720c */ /* 0x040fe40003f24070 */
[----:B------:R-:W-:Y:S01]  /*11540*/  ISETP.GT.U32.AND P6, PT, R56, R4, PT ;  /* 0x000000043800720c */ /* 0x000fe20003fc4070 */
[----:B------:R-:W-:Y:S01]  /*11550*/  IMAD.MOV R11, RZ, RZ, -R11 ;  /* 0x000000ffff0b7224 */ /* 0x000fe200078e0a0b */
[----:B------:R-:W-:-:S03]  /*11560*/  IABS R10, R45 ;  /* 0x0000002d000a7213 */ /* 0x000fc60000000000 */
[----:B0-----:R-:W-:-:S04]  /*11570*/  IMAD R0, R56, R11, R7 ;  /* 0x0000000b38007224 */ /* 0x001fc800078e0207 */
[--C-:B------:R-:W-:Y:S01]  /*11580*/  @!P5 IMAD.IADD R8, R8, 0x1, -R56.reuse ;  /* 0x000000010808d824 */ /* 0x100fe200078e0a38 */
[----:B------:R-:W-:Y:S01]  /*11590*/  IABS R9, R51 ;  /* 0x0000003300097213 */ /* 0x000fe20000000000 */
[--C-:B------:R-:W-:Y:S02]  /*115a0*/  @!P1 IMAD.IADD R6, R6, 0x1, -R56.reuse ;  /* 0x0000000106069824 */ /* 0x100fe400078e0a38 */
[----:B------:R-:W-:Y:S01]  /*115b0*/  @!P6 IMAD.IADD R4, R4, 0x1, -R56 ;  /* 0x000000010404e824 */ /* 0x000fe200078e0a38 */
[----:B------:R-:W-:Y:S01]  /*115c0*/  ISETP.GT.U32.AND P6, PT, R56, R0, PT ;  /* 0x000000003800720c */ /* 0x000fe20003fc4070 */
[----:B------:R-:W-:Y:S02]  /*115d0*/  IMAD.MOV.U32 R12, RZ, RZ, R8 ;  /* 0x000000ffff0c7224 */ /* 0x000fe400078e0008 */
[----:B------:R-:W-:Y:S01]  /*115e0*/  IMAD.HI.U32 R2, R15, R10, RZ ;  /* 0x0000000a0f027227 */ /* 0x000fe200078e00ff */
[----:B------:R-:W-:-:S03]  /*115f0*/  IABS R7, R46 ;  /* 0x0000002e00077213 */ /* 0x000fc60000000000 */
[----:B------:R-:W-:Y:S01]  /*11600*/  @!P4 IMAD.MOV R12, RZ, RZ, -R12 ;  /* 0x000000ffff0cc224 */ /* 0x000fe200078e0a0c */
[----:B------:R-:W-:Y:S01]  /*11610*/  ISETP.GT.U32.AND P4, PT, R56, R6, PT ;  /* 0x000000063800720c */ /* 0x000fe20003f84070 */
[----:B------:R-:W-:Y:S01]  /*11620*/  IMAD.MOV R2, RZ, RZ, -R2 ;  /* 0x000000ffff027224 */ /* 0x000fe200078e0a02 */
[----:B------:R-:W-:Y:S01]  /*11630*/  ISETP.GE.AND P3, PT, R50, RZ, PT ;  /* 0x000000ff3200720c */ /* 0x000fe20003f66270 */
[----:B------:R-:W-:Y:S01]  /*11640*/  IMAD.HI.U32 R11, R15, R9, RZ ;  /* 0x000000090f0b7227 */ /* 0x000fe200078e00ff */
[----:B------:R-:W-:Y:S02]  /*11650*/  ISETP.GE.AND P5, PT, R48, RZ, PT ;  /* 0x000000ff3000720c */ /* 0x000fe40003fa6270 */
[----:B------:R-:W-:Y:S01]  /*11660*/  ISETP.GE.AND P1, PT, R45, RZ, PT ;  /* 0x000000ff2d00720c */ /* 0x000fe20003f26270 */
[----:B------:R-:W-:Y:S02]  /*11670*/  IMAD.MOV.U32 R50, RZ, RZ, R43 ;  /* 0x000000ffff327224 */ /* 0x000fe400078e002b */
[----:B------:R-:W-:-:S02]  /*11680*/  IMAD.MOV.U32 R48, RZ, RZ, R41 ;  /* 0x000000ffff307224 */ /* 0x000fc400078e0029 */
[----:B------:R-:W-:Y:S01]  /*11690*/  @!P0 IMAD.MOV R4, RZ, RZ, -R4 ;  /* 0x000000ffff048224 */ /* 0x000fe200078e0a04 */
[----:B------:R-:W2:Y:S01]  /*116a0*/  LDL.LU R41, [R1+0x1b0] ;  /* 0x0001b00001297983 */ /* 0x000ea20000300800 */
[----:B------:R-:W-:Y:S02]  /*116b0*/  IMAD.MOV.U32 R45, RZ, RZ, R42 ;  /* 0x000000ffff2d7224 */ /* 0x000fe400078e002a */
[----:B------:R-:W-:Y:S02]  /*116c0*/  IMAD.MOV.U32 R43, RZ, RZ, R40 ;  /* 0x000000ffff2b7224 */ /* 0x000fe400078e0028 */
[----:B------:R-:W-:Y:S01]  /*116d0*/  IMAD.MOV.U32 R42, RZ, RZ, R39 ;  /* 0x000000ffff2a7224 */ /* 0x000fe200078e0027 */
[----:B------:R-:W2:Y:S01]  /*116e0*/  LDL.LU R40, [R1+0x1b4] ;  /* 0x0001b40001287983 */ /* 0x000ea20000300800 */
[----:B------:R-:W-:-:S03]  /*116f0*/  IMAD.HI.U32 R8, R15, R7, RZ ;  /* 0x000000070f087227 */ /* 0x000fc600078e00ff */
[----:B------:R-:W2:Y:S01]  /*11700*/  LDL.LU R39, [R1+0x1dc] ;  /* 0x0001dc0001277983 */ /* 0x000ea20000300800 */
[----:B------:R-:W-:Y:S02]  /*11710*/  IMAD R2, R56, R2, R10 ;  /* 0x0000000238027224 */ /* 0x000fe400078e020a */
[----:B------:R-:W-:Y:S01]  /*11720*/  IMAD.MOV R11, RZ, RZ, -R11 ;  /* 0x000000ffff0b7224 */ /* 0x000fe200078e0a0b */
[----:B------:R-:W-:Y:S01]  /*11730*/  STL [R1+0x230], R12 ;  /* 0x0002300c01007387 */ /* 0x000fe20000100800 */
[----:B------:R-:W-:-:S03]  /*11740*/  @!P6 IMAD.IADD R0, R0, 0x1, -R56 ;  /* 0x000000010000e824 */ /* 0x000fc600078e0a38 */
[----:B------:R0:W-:Y:S01]  /*11750*/  STL [R1+0x22c], R4 ;  /* 0x00022c0401007387 */ /* 0x0001e20000100800 */
[----:B------:R-:W-:Y:S01]  /*11760*/  ISETP.GT.U32.AND P6, PT, R56, R2, PT ;  /* 0x000000023800720c */ /* 0x000fe20003fc4070 */
[----:B------:R-:W-:Y:S02]  /*11770*/  @!P4 IMAD.IADD R6, R6, 0x1, -R56 ;  /* 0x000000010606c824 */ /* 0x000fe400078e0a38 */
[----:B0-----:R-:W-:Y:S02]  /*11780*/  IMAD.MOV R4, RZ, RZ, -R8 ;  /* 0x000000ffff047224 */ /* 0x001fe400078e0a08 */
[C---:B------:R-:W-:Y:S01]  /*11790*/  IMAD R8, R56.reuse, R11, R9 ;  /* 0x0000000b38087224 */ /* 0x040fe200078e0209 */
[----:B------:R-:W-:-:S04]  /*117a0*/  ISETP.GT.U32.AND P0, PT, R56, R0, PT ;  /* 0x000000003800720c */ /* 0x000fc80003f04070 */
[----:B------:R-:W-:-:S03]  /*117b0*/  ISETP.GT.U32.AND P4, PT, R56, R8, PT ;  /* 0x000000083800720c */ /* 0x000fc60003f84070 */
[----:B------:R-:W-:Y:S02]  /*117c0*/  @!P6 IMAD.IADD R2, R2, 0x1, -R56 ;  /* 0x000000010202e824 */ /* 0x000fe400078e0a38 */
[----:B------:R-:W-:Y:S02]  /*117d0*/  IMAD.MOV.U32 R12, RZ, RZ, R5 ;  /* 0x000000ffff0c7224 */ /* 0x000fe400078e0005 */
[----:B------:R-:W-:Y:S02]  /*117e0*/  IMAD.MOV.U32 R13, RZ, RZ, R6 ;  /* 0x000000ffff0d7224 */ /* 0x000fe400078e0006 */
[----:B------:R-:W-:Y:S02]  /*117f0*/  @!P3 IMAD.MOV R12, RZ, RZ, -R12 ;  /* 0x000000ffff0cb224 */ /* 0x000fe400078e0a0c */
[--C-:B------:R-:W-:Y:S02]  /*11800*/  @!P0 IMAD.IADD R0, R0, 0x1, -R56.reuse ;  /* 0x0000000100008824 */ /* 0x100fe400078e0a38 */
[----:B------:R-:W-:Y:S01]  /*11810*/  @!P4 IMAD.IADD R8, R8, 0x1, -R56 ;  /* 0x000000010808c824 */ /* 0x000fe200078e0a38 */
[----:B------:R-:W-:Y:S01]  /*11820*/  ISETP.GT.U32.AND P4, PT, R56, R2, PT ;  /* 0x000000023800720c */ /* 0x000fe20003f84070 */
[----:B------:R-:W-:Y:S01]  /*11830*/  @!P5 IMAD.MOV R13, RZ, RZ, -R13 ;  /* 0x000000ffff0dd224 */ /* 0x000fe200078e0a0d */
[----:B------:R-:W-:Y:S01]  /*11840*/  ISETP.GE.AND P0, PT, R46, RZ, PT ;  /* 0x000000ff2e00720c */ /* 0x000fe20003f06270 */
[----:B------:R-:W-:-:S02]  /*11850*/  IMAD.MOV.U32 R46, RZ, RZ, R44 ;  /* 0x000000ffff2e7224 */ /* 0x000fc400078e002c */
[----:B------:R-:W-:Y:S01]  /*11860*/  IMAD.MOV.U32 R44, RZ, RZ, R42 ;  /* 0x000000ffff2c7224 */ /* 0x000fe200078e002a */
[----:B------:R-:W-:Y:S01]  /*11870*/  STL [R1+0x228], R12 ;  /* 0x0002280c01007387 */ /* 0x000fe20000100800 */
[----:B------:R-:W-:Y:S02]  /*11880*/  IMAD.MOV.U32 R42, RZ, RZ, R25 ;  /* 0x000000ffff2a7224 */ /* 0x000fe400078e0019 */
[----:B-----5:R-:W-:Y:S02]  /*11890*/  IMAD.MOV.U32 R25, RZ, RZ, R21 ;  /* 0x000000ffff197224 */ /* 0x020fe400078e0015 */
[----:B------:R-:W5:Y:S04]  /*118a0*/  LDL.LU R21, [R1+0x2b8] ;  /* 0x0002b80001157983 */ /* 0x000f680000300800 */
[----:B------:R0:W-:Y:S01]  /*118b0*/  STL [R1+0x224], R13 ;  /* 0x0002240d01007387 */ /* 0x0001e20000100800 */
[----:B------:R-:W-:Y:S01]  /*118c0*/  @!P4 IMAD.IADD R2, R2, 0x1, -R56 ;  /* 0x000000010202c824 */ /* 0x000fe200078e0a38 */
[----:B------:R-:W-:-:S02]  /*118d0*/  IABS R10, R49 ;  /* 0x00000031000a7213 */ /* 0x000fc40000000000 */
[----:B------:R-:W-:Y:S01]  /*118e0*/  ISETP.GE.AND P4, PT, R49, RZ, PT ;  /* 0x000000ff3100720c */ /* 0x000fe20003f86270 */
[----:B------:R-:W-:Y:S02]  /*118f0*/  IMAD.MOV.U32 R49, RZ, RZ, R44 ;  /* 0x000000ffff317224 */ /* 0x000fe400078e002c */
[----:B0-----:R-:W-:Y:S02]  /*11900*/  IMAD.MOV.U32 R13, RZ, RZ, R0 ;  /* 0x000000ffff0d7224 */ /* 0x001fe400078e0000 */
[----:B------:R-:W-:Y:S02]  /*11910*/  IMAD.MOV.U32 R44, RZ, RZ, R43 ;  /* 0x000000ffff2c7224 */ /* 0x000fe400078e002b */
[----:B------:R-:W-:Y:S02]  /*11920*/  @!P2 IMAD.MOV R13, RZ, RZ, -R13 ;  /* 0x000000ffff0da224 */ /* 0x000fe400078e0a0d */
[----:B------:R-:W-:Y:S01]  /*11930*/  @!P1 IMAD.MOV R2, RZ, RZ, -R2 ;  /* 0x000000ffff029224 */ /* 0x000fe200078e0a02 */
[----:B------:R-:W-:-:S02]  /*11940*/  IABS R11, R48 ;  /* 0x00000030000b7213 */ /* 0x000fc40000000000 */
[----:B------:R-:W-:Y:S01]  /*11950*/  ISETP.GE.AND P1, PT, R48, RZ, PT ;  /* 0x000000ff3000720c */ /* 0x000fe20003f26270 */
[----:B------:R-:W-:Y:S01]  /*11960*/  STL [R1+0x604], R13 ;  /* 0x0006040d01007387 */ /* 0x000fe20000100800 */
[----:B------:R-:W-:Y:S02]  /*11970*/  IMAD.MOV.U32 R48, RZ, RZ, R44 ;  /* 0x000000ffff307224 */ /* 0x000fe400078e002c */
[----:B----4-:R-:W-:Y:S02]  /*11980*/  IMAD.MOV.U32 R43, RZ, RZ, R37 ;  /* 0x000000ffff2b7224 */ /* 0x010fe400078e0025 */
[----:B------:R-:W-:Y:S02]  /*11990*/  IMAD.MOV.U32 R37, RZ, RZ, R34 ;  /* 0x000000ffff257224 */ /* 0x000fe400078e0022 */
[----:B------:R-:W-:Y:S02]  /*119a0*/  IMAD.MOV.U32 R34, RZ, RZ, R24 ;  /* 0x000000ffff227224 */ /* 0x000fe400078e0018 */
[----:B------:R-:W4:Y:S01]  /*119b0*/  LDL.LU R24, [R1+0x1e0] ;  /* 0x0001e00001187983 */ /* 0x000f220000300800 */
[----:B------:R-:W-:-:S02]  /*119c0*/  IMAD.MOV.U32 R44, RZ, RZ, R43 ;  /* 0x000000ffff2c7224 */ /* 0x000fc400078e002b */
[----:B------:R-:W-:Y:S01]  /*119d0*/  IMAD.MOV.U32 R43, RZ, RZ, R42 ;  /* 0x000000ffff2b7224 */ /* 0x000fe200078e002a */
[----:B------:R0:W-:Y:S04]  /*119e0*/  STL [R1+0x618], R2 ;  /* 0x0006180201007387 */ /* 0x0001e80000100800 */
[----:B------:R-:W2:Y:S01]  /*119f0*/  LDL.LU R42, [R1+0x1ac] ;  /* 0x0001ac00012a7983 */ /* 0x000ea20000300800 */
[----:B------:R-:W-:Y:S02]  /*11a00*/  IMAD R4, R56, R4, R7 ;  /* 0x0000000438047224 */ /* 0x000fe400078e0207 */
[----:B------:R-:W-:-:S03]  /*11a10*/  IMAD.HI.U32 R5, R15, R10, RZ ;  /* 0x0000000a0f057227 */ /* 0x000fc600078e00ff */
[----:B------:R-:W-:Y:S01]  /*11a20*/  ISETP.GT.U32.AND P6, PT, R56, R4, PT ;  /* 0x000000043800720c */ /* 0x000fe20003fc4070 */
[----:B------:R-:W-:-:S04]  /*11a30*/  IMAD.MOV R5, RZ, RZ, -R5 ;  /* 0x000000ffff057224 */ /* 0x000fc800078e0a05 */
[----:B------:R-:W-:Y:S01]  /*11a40*/  IMAD R5, R56, R5, R10 ;  /* 0x0000000538057224 */ /* 0x000fe200078e020a */
[----:B------:R-:W-:-:S04]  /*11a50*/  IABS R10, R45 ;  /* 0x0000002d000a7213 */ /* 0x000fc80000000000 */
[----:B------:R-:W-:Y:S01]  /*11a60*/  ISETP.GT.U32.AND P2, PT, R56, R5, PT ;  /* 0x000000053800720c */ /* 0x000fe20003f44070 */
[----:B------:R-:W-:-:S04]  /*11a70*/  IMAD.HI.U32 R12, R15, R11, RZ ;  /* 0x0000000b0f0c7227 */ /* 0x000fc800078e00ff */
[----:B------:R-:W-:Y:S01]  /*11a80*/  @!P6 IMAD.IADD R4, R4, 0x1, -R56 ;  /* 0x000000010404e824 */ /* 0x000fe200078e0a38 */
[----:B------:R-:W-:Y:S01]  /*11a90*/  ISETP.GT.U32.AND P6, PT, R56, R8, PT ;  /* 0x000000083800720c */ /* 0x000fe20003fc4070 */
[----:B------:R-:W-:-:S04]  /*11aa0*/  IMAD.HI.U32 R6, R15, R10, RZ ;  /* 0x0000000a0f067227 */ /* 0x000fc800078e00ff */
[----:B------:R-:W-:Y:S02]  /*11ab0*/  IMAD.MOV R12, RZ, RZ, -R12 ;  /* 0x000000ffff0c7224 */ /* 0x000fe400078e0a0c */
[----:B------:R-:W-:Y:S02]  /*11ac0*/  IMAD.MOV R0, RZ, RZ, -R6 ;  /* 0x000000ffff007224 */ /* 0x000fe400078e0a06 */
[--C-:B------:R-:W-:Y:S02]  /*11ad0*/  @!P2 IMAD.IADD R5, R5, 0x1, -R56.reuse ;  /* 0x000000010505a824 */ /* 0x100fe400078e0a38 */
[----:B------:R-:W-:Y:S02]  /*11ae0*/  IMAD R6, R56, R12, R11 ;  /* 0x0000000c38067224 */ /* 0x000fe400078e020b */
[----:B------:R-:W-:Y:S01]  /*11af0*/  @!P6 IMAD.IADD R8, R8, 0x1, -R56 ;  /* 0x000000010808e824 */ /* 0x000fe200078e0a38 */
[C---:B------:R-:W-:Y:S02]  /*11b00*/  ISETP.GT.U32.AND P2, PT, R56.reuse, R5, PT ;  /* 0x000000053800720c */ /* 0x040fe40003f44070 */
[----:B------:R-:W-:-:S02]  /*11b10*/  ISETP.GT.U32.AND P6, PT, R56, R6, PT ;  /* 0x000000063800720c */ /* 0x000fc40003fc4070 */
[----:B------:R-:W-:Y:S02]  /*11b20*/  IABS R9, R47 ;  /* 0x0000002f00097213 */ /* 0x000fe40000000000 */
[C---:B------:R-:W-:Y:S01]  /*11b30*/  ISETP.GT.U32.AND P5, PT, R56.reuse, R4, PT ;  /* 0x000000043800720c */ /* 0x040fe20003fa4070 */
[----:B------:R-:W-:Y:S01]  /*11b40*/  IMAD R0, R56, R0, R10 ;  /* 0x0000000038007224 */ /* 0x000fe200078e020a */
[----:B------:R-:W-:Y:S01]  /*11b50*/  ISETP.GE.AND P3, PT, R51, RZ, PT ;  /* 0x000000ff3300720c */ /* 0x000fe20003f66270 */
[----:B------:R-:W-:-:S04]  /*11b60*/  IMAD.HI.U32 R10, R15, R9, RZ ;  /* 0x000000090f0a7227 */ /* 0x000fc800078e00ff */
[----:B------:R-:W-:Y:S02]  /*11b70*/  IMAD.MOV R10, RZ, RZ, -R10 ;  /* 0x000000ffff0a7224 */ /* 0x000fe400078e0a0a */
[--C-:B------:R-:W-:Y:S02]  /*11b80*/  @!P2 IMAD.IADD R5, R5, 0x1, -R56.reuse ;  /* 0x000000010505a824 */ /* 0x100fe400078e0a38 */
[----:B------:R-:W-:Y:S01]  /*11b90*/  @!P6 IMAD.IADD R6, R6, 0x1, -R56 ;  /* 0x000000010606e824 */ /* 0x000fe200078e0a38 */
[----:B------:R-:W-:Y:S01]  /*11ba0*/  ISETP.GE.AND P6, PT, R45, RZ, PT ;  /* 0x000000ff2d00720c */ /* 0x000fe20003fc6270 */
[----:B------:R-:W-:Y:S02]  /*11bb0*/  IMAD.MOV.U32 R12, RZ, RZ, R8 ;  /* 0x000000ffff0c7224 */ /* 0x000fe400078e0008 */
[----:B------:R-:W-:Y:S02]  /*11bc0*/  @!P5 IMAD.IADD R4, R4, 0x1, -R56 ;  /* 0x000000010404d824 */ /* 0x000fe400078e0a38 */
[----:B------:R-:W-:-:S02]  /*11bd0*/  IMAD.MOV.U32 R45, RZ, RZ, R44 ;  /* 0x000000ffff2d7224 */ /* 0x000fc400078e002c */
[----:B------:R-:W-:Y:S02]  /*11be0*/  IMAD R8, R56, R10, R9 ;  /* 0x0000000a38087224 */ /* 0x000fe400078e0209 */
[----:B------:R-:W-:Y:S02]  /*11bf0*/  IMAD.MOV.U32 R44, RZ, RZ, R43 ;  /* 0x000000ffff2c7224 */ /* 0x000fe400078e002b */
[----:B------:R-:W-:Y:S02]  /*11c00*/  IMAD.MOV.U32 R10, RZ, RZ, R5 ;  /* 0x000000ffff0a7224 */ /* 0x000fe400078e0005 */
[----:B------:R-:W-:Y:S02]  /*11c10*/  @!P3 IMAD.MOV R12, RZ, RZ, -R12 ;  /* 0x000000ffff0cb224 */ /* 0x000fe400078e0a0c */
[----:B------:R-:W-:Y:S02]  /*11c20*/  @!P0 IMAD.MOV R4, RZ, RZ, -R4 ;  /* 0x000000ffff048224 */ /* 0x000fe400078e0a04 */
[----:B------:R-:W-:-:S02]  /*11c30*/  @!P4 IMAD.MOV R10, RZ, RZ, -R10 ;  /* 0x000000ffff0ac224 */ /* 0x000fc400078e0a0a */
[----:B--2---:R-:W-:Y:S02]  /*11c40*/  IMAD.MOV.U32 R43, RZ, RZ, R42 ;  /* 0x000000ffff2b7224 */ /* 0x004fe400078e002a */
[----:B------:R-:W-:Y:S02]  /*11c50*/  IMAD.MOV.U32 R42, RZ, RZ, R41 ;  /* 0x000000ffff2a7224 */ /* 0x000fe400078e0029 */
[----:B------:R-:W-:Y:S02]  /*11c60*/  IMAD.MOV.U32 R41, RZ, RZ, R40 ;  /* 0x000000ffff297224 */ /* 0x000fe400078e0028 */
[----:B------:R-:W-:Y:S02]  /*11c70*/  IMAD.MOV.U32 R40, RZ, RZ, R38 ;  /* 0x000000ffff287224 */ /* 0x000fe400078e0026 */
[----:B------:R-:W-:Y:S02]  /*11c80*/  IMAD.MOV.U32 R38, RZ, RZ, R55 ;  /* 0x000000ffff267224 */ /* 0x000fe400078e0037 */
[----:B------:R-:W2:Y:S01]  /*11c90*/  LDL.LU R55, [R1+0x384] ;  /* 0x0003840001377983 */ /* 0x000ea20000300800 */
[----:B------:R-:W-:-:S03]  /*11ca0*/  IMAD.MOV.U32 R51, RZ, RZ, R42 ;  /* 0x000000ffff337224 */ /* 0x000fc600078e002a */
[----:B------:R-:W-:Y:S01]  /*11cb0*/  STL [R1+0x66c], R12 ;  /* 0x00066c0c01007387 */ /* 0x000fe20000100800 */
[----:B------:R-:W-:-:S03]  /*11cc0*/  IMAD.MOV.U32 R42, RZ, RZ, R35 ;  /* 0x000000ffff2a7224 */ /* 0x000fc600078e0023 */
[----:B------:R-:W-:Y:S04]  /*11cd0*/  STL [R1+0x67c], R4 ;  /* 0x00067c0401007387 */ /* 0x000fe80000100800 */
[----:B------:R1:W-:Y:S04]  /*11ce0*/  STL [R1+0x688], R10 ;  /* 0x0006880a01007387 */ /* 0x0003e80000100800 */
[----:B------:R-:W2:Y:S01]  /*11cf0*/  LDL.LU R35, [R1+0x1c8] ;  /* 0x0001c80001237983 */ /* 0x000ea20000300800 */
[----:B0-----:R-:W-:Y:S02]  /*11d00*/  IABS R2, R46 ;  /* 0x0000002e00027213 */ /* 0x001fe40000000000 */
[----:B------:R-:W-:-:S02]  /*11d10*/  IABS R7, R50 ;  /* 0x0000003200077213 */ /* 0x000fc40000000000 */
[C---:B------:R-:W-:Y:S01]  /*11d20*/  ISETP.GT.U32.AND P5, PT, R56.reuse, R0, PT ;  /* 0x000000003800720c */ /* 0x040fe20003fa4070 */
[----:B------:R-:W-:Y:S01]  /*11d30*/  IMAD.HI.U32 R9, R15, R2, RZ ;  /* 0x000000020f097227 */ /* 0x000fe200078e00ff */
[----:B------:R-:W-:-:S03]  /*11d40*/  ISETP.GT.U32.AND P3, PT, R56, R6, PT ;  /* 0x000000063800720c */ /* 0x000fc60003f64070 */
[----:B------:R-:W-:-:S04]  /*11d50*/  IMAD.HI.U32 R11, R15, R7, RZ ;  /* 0x000000070f0b7227 */ /* 0x000fc800078e00ff */
[----:B------:R-:W-:Y:S02]  /*11d60*/  IMAD.MOV R9, RZ, RZ, -R9 ;  /* 0x000000ffff097224 */ /* 0x000fe400078e0a09 */
[----:B------:R-:W-:Y:S01]  /*11d70*/  IMAD.MOV R11, RZ, RZ, -R11 ;  /* 0x000000ffff0b7224 */ /* 0x000fe200078e0a0b */
[C---:B------:R-:W-:Y:S01]  /*11d80*/  ISETP.GT.U32.AND P4, PT, R56.reuse, R8, PT ;  /* 0x000000083800720c */ /* 0x040fe20003f84070 */
[C---:B------:R-:W-:Y:S02]  /*11d90*/  IMAD R2, R56.reuse, R9, R2 ;  /* 0x0000000938027224 */ /* 0x040fe400078e0202 */
[----:B------:R-:W-:Y:S02]  /*11da0*/  IMAD R7, R56, R11, R7 ;  /* 0x0000000b38077224 */ /* 0x000fe400078e0207 */
[--C-:B------:R-:W-:Y:S02]  /*11db0*/  @!P5 IMAD.IADD R0, R0, 0x1, -R56.reuse ;  /* 0x000000010000d824 */ /* 0x100fe400078e0a38 */
[----:B------:R-:W-:Y:S01]  /*11dc0*/  @!P3 IMAD.IADD R6, R6, 0x1, -R56 ;  /* 0x000000010606b824 */ /* 0x000fe200078e0a38 */
[----:B------:R-:W-:-:S02]  /*11dd0*/  ISETP.GT.U32.AND P3, PT, R56, R2, PT ;  /* 0x000000023800720c */ /* 0x000fc40003f64070 */
[C---:B------:R-:W-:Y:S02]  /*11de0*/  ISETP.GT.U32.AND P2, PT, R56.reuse, R7, PT ;  /* 0x000000073800720c */ /* 0x040fe40003f44070 */
[----:B------:R-:W-:Y:S01]  /*11df0*/  ISETP.GT.U32.AND P5, PT, R56, R0, PT ;  /* 0x000000003800720c */ /* 0x000fe20003fa4070 */
[----:B------:R-:W-:Y:S01]  /*11e00*/  @!P4 IMAD.IADD R8, R8, 0x1, -R56 ;  /* 0x000000010808c824 */ /* 0x000fe200078e0a38 */
[----:B------:R-:W-:Y:S01]  /*11e10*/  IABS R5, R49 ;  /* 0x0000003100057213 */ /* 0x000fe20000000000 */
[----:B------:R-:W-:Y:S01]  /*11e20*/  @!P1 IMAD.MOV R6, RZ, RZ, -R6 ;  /* 0x000000ffff069224 */ /* 0x000fe200078e0a06 */
[----:B------:R-:W-:-:S03]  /*11e30*/  ISETP.GE.AND P0, PT, R50, RZ, PT ;  /* 0x000000ff3200720c */ /* 0x000fc60003f06270 */
[----:B------:R-:W-:-:S04]  /*11e40*/  IMAD.HI.U32 R9, R15, R5, RZ ;  /* 0x000000050f097227 */ /* 0x000fc800078e00ff */
[--C-:B------:R-:W-:Y:S01]  /*11e50*/  @!P3 IMAD.IADD R2, R2, 0x1, -R56.reuse ;  /* 0x000000010202b824 */ /* 0x100fe200078e0a38 */
[----:B------:R-:W-:Y:S01]  /*11e60*/  ISETP.GT.U32.AND P3, PT, R56, R8, PT ;  /* 0x000000083800720c */ /* 0x000fe20003f64070 */
[--C-:B------:R-:W-:Y:S02]  /*11e70*/  @!P2 IMAD.IADD R7, R7, 0x1, -R56.reuse ;  /* 0x000000010707a824 */ /* 0x100fe400078e0a38 */
[----:B------:R-:W-:Y:S01]  /*11e80*/  @!P5 IMAD.IADD R0, R0, 0x1, -R56 ;  /* 0x000000010000d824 */ /* 0x000fe200078e0a38 */
[----:B------:R-:W-:Y:S01]  /*11e90*/  ISETP.GE.AND P5, PT, R47, RZ, PT ;  /* 0x000000ff2f00720c */ /* 0x000fe20003fa6270 */
[----:B------:R-:W-:Y:S01]  /*11ea0*/  IMAD.MOV.U32 R47, RZ, RZ, R43 ;  /* 0x000000ffff2f7224 */ /* 0x000fe200078e002b */
[----:B------:R-:W-:Y:S01]  /*11eb0*/  ISETP.GE.AND P2, PT, R46, RZ, PT ;  /* 0x000000ff2e00720c */ /* 0x000fe20003f46270 */
[----:B------:R-:W-:Y:S01]  /*11ec0*/  IMAD.MOV.U32 R50, RZ, RZ, R41 ;  /* 0x000000ffff327224 */ /* 0x000fe200078e0029 */
[----:B------:R-:W-:Y:S01]  /*11ed0*/  ISETP.GT.U32.AND P4, PT, R56, R7, PT ;  /* 0x000000073800720c */ /* 0x000fe20003f84070 */
[----:B------:R-:W-:Y:S01]  /*11ee0*/  IMAD.MOV.U32 R43, RZ, RZ, R40 ;  /* 0x000000ffff2b7224 */ /* 0x000fe200078e0028 */
[----:B-1----:R-:W-:Y:S01]  /*11ef0*/  IABS R10, R45 ;  /* 0x0000002d000a7213 */ /* 0x002fe20000000000 */
[----:B------:R-:W-:-:S02]  /*11f00*/  IMAD.MOV R9, RZ, RZ, -R9 ;  /* 0x000000ffff097224 */ /* 0x000fc400078e0a09 */
[----:B------:R-:W-:Y:S02]  /*11f10*/  IMAD.MOV.U32 R46, RZ, RZ, R44 ;  /* 0x000000ffff2e7224 */ /* 0x000fe400078e002c */
[----:B------:R-:W-:Y:S02]  /*11f20*/  IMAD.MOV.U32 R40, RZ, RZ, R37 ;  /* 0x000000ffff287224 */ /* 0x000fe400078e0025 */
[----:B------:R-:W-:Y:S01]  /*11f30*/  IMAD.MOV.U32 R41, RZ, RZ, R36 ;  /* 0x000000ffff297224 */ /* 0x000fe200078e0024 */
[----:B------:R-:W3:Y:S01]  /*11f40*/  LDL.LU R37, [R1+0x214] ;  /* 0x0002140001257983 */ /* 0x000ee20000300800 */
[----:B------:R-:W-:Y:S02]  /*11f50*/  IMAD.MOV.U32 R44, RZ, RZ, R38 ;  /* 0x000000ffff2c7224 */ /* 0x000fe400078e0026 */
[----:B------:R-:W-:Y:S01]  /*11f60*/  IMAD.MOV.U32 R36, RZ, RZ, R33 ;  /* 0x000000ffff247224 */ /* 0x000fe200078e0021 */
[----:B------:R-:W3:Y:S01]  /*11f70*/  LDL.LU R38, [R1+0x218] ;  /* 0x0002180001267983 */ /* 0x000ee20000300800 */
[----:B------:R-:W-:Y:S01]  /*11f80*/  IMAD.MOV.U32 R33, RZ, RZ, R28 ;  /* 0x000000ffff217224 */ /* 0x000fe200078e001c */
[----:B------:R-:W-:Y:S01]  /*11f90*/  IABS R4, R48 ;  /* 0x0000003000047213 */ /* 0x000fe20000000000 */
[----:B------:R-:W-:Y:S01]  /*11fa0*/  @!P6 IMAD.MOV R0, RZ, RZ, -R0 ;  /* 0x000000ffff00e224 */ /* 0x000fe200078e0a00 */
[----:B------:R-:W3:Y:S01]  /*11fb0*/  LDL.LU R28, [R1+0x3a8] ;  /* 0x0003a800011c7983 */ /* 0x000ee20000300800 */
[----:B------:R-:W-:-:S03]  /*11fc0*/  IMAD R5, R56, R9, R5 ;  /* 0x0000000938057224 */ /* 0x000fc600078e0205 */
[----:B------:R0:W-:Y:S01]  /*11fd0*/  STL [R1+0x680], R6 ;  /* 0x0006800601007387 */ /* 0x0001e20000100800 */
[----:B------:R-:W-:Y:S01]  /*11fe0*/  @!P3 IMAD.IADD R8, R8, 0x1, -R56 ;  /* 0x000000010808b824 */ /* 0x000fe200078e0a38 */
[C---:B------:R-:W-:Y:S02]  /*11ff0*/  ISETP.GT.U32.AND P3, PT, R56.reuse, R5, PT ;  /* 0x000000053800720c */ /* 0x040fe40003f64070 */
[----:B------:R1:W-:Y:S01]  /*12000*/  STL [R1+0x684], R0 ;  /* 0x0006840001007387 */ /* 0x0003e20000100800 */
[----:B------:R-:W-:Y:S01]  /*12010*/  ISETP.GT.U32.AND P1, PT, R56, R2, PT ;  /* 0x000000023800720c */ /* 0x000fe20003f24070 */
[----:B0-----:R-:W-:-:S04]  /*12020*/  IMAD.HI.U32 R6, R15, R10, RZ ;  /* 0x0000000a0f067227 */ /* 0x001fc800078e00ff */
[----:B-1----:R-:W-:-:S04]  /*12030*/  IMAD.HI.U32 R0, R15, R4, RZ ;  /* 0x000000040f007227 */ /* 0x002fc800078e00ff */
[----:B------:R-:W-:Y:S02]  /*12040*/  IMAD.MOV R6, RZ, RZ, -R6 ;  /* 0x000000ffff067224 */ /* 0x000fe400078e0a06 */
[----:B------:R-:W-:Y:S02]  /*12050*/  @!P4 IMAD.IADD R7, R7, 0x1, -R56 ;  /* 0x000000010707c824 */ /* 0x000fe400078e0a38 */
[----:B------:R-:W-:Y:S02]  /*12060*/  IMAD.MOV R0, RZ, RZ, -R0 ;  /* 0x000000ffff007224 */ /* 0x000fe400078e0a00 */
[C---:B------:R-:W-:Y:S02]  /*12070*/  IMAD R10, R56.reuse, R6, R10 ;  /* 0x00000006380a7224 */ /* 0x040fe400078e020a */
[----:B------:R-:W-:Y:S02]  /*12080*/  IMAD R4, R56, R0, R4 ;  /* 0x0000000038047224 */ /* 0x000fe400078e0204 */
[----:B------:R-:W-:-:S02]  /*12090*/  IMAD.MOV.U32 R13, RZ, RZ, R7 ;  /* 0x000000ffff0d7224 */ /* 0x000fc400078e0007 */
[----:B------:R-:W-:Y:S01]  /*120a0*/  @!P5 IMAD.MOV R8, RZ, RZ, -R8 ;  /* 0x000000ffff08d224 */ /* 0x000fe200078e0a08 */
[C---:B------:R-:W-:Y:S01]  /*120b0*/  ISETP.GT.U32.AND P5, PT, R56.reuse, R10, PT ;  /* 0x0000000a3800720c */ /* 0x040fe20003fa4070 */
[----:B------:R-:W-:Y:S01]  /*120c0*/  @!P0 IMAD.MOV R13, RZ, RZ, -R13 ;  /* 0x000000ffff0d8224 */ /* 0x000fe200078e0a0d */
[----:B------:R-:W-:Y:S01]  /*120d0*/  ISETP.GT.U32.AND P0, PT, R56, R4, PT ;  /* 0x000000043800720c */ /* 0x000fe20003f04070 */
[--C-:B------:R-:W-:Y:S01]  /*120e0*/  @!P3 IMAD.IADD R5, R5, 0x1, -R56.reuse ;  /* 0x000000010505b824 */ /* 0x100fe200078e0a38 */
[----:B------:R-:W-:Y:S01]  /*120f0*/  IABS R6, R51 ;  /* 0x0000003300067213 */ /* 0x000fe20000000000 */
[----:B------:R-:W-:Y:S01]  /*12100*/  @!P1 IMAD.IADD R2, R2, 0x1, -R56 ;  /* 0x0000000102029824 */ /* 0x000fe200078e0a38 */
[----:B------:R-:W-:Y:S01]  /*12110*/  ISETP.GE.AND P1, PT, R45, RZ, PT ;  /* 0x000000ff2d00720c */ /* 0x000fe20003f26270 */
[----:B------:R-:W-:Y:S01]  /*12120*/  IMAD.MOV.U32 R45, RZ, RZ, R43 ;  /* 0x000000ffff2d7224 */ /* 0x000fe200078e002b */
[----:B------:R-:W-:Y:S01]  /*12130*/  ISETP.GE.AND P6, PT, R49, RZ, PT ;  /* 0x000000ff3100720c */ /* 0x000fe20003fc6270 */
[----:B------:R-:W-:Y:S01]  /*12140*/  IMAD.MOV.U32 R49, RZ, RZ, R44 ;  /* 0x000000ffff317224 */ /* 0x000fe200078e002c */
[----:B------:R-:W-:Y:S01]  /*12150*/  IABS R11, R47 ;  /* 0x0000002f000b7213 */ /* 0x000fe20000000000 */
[----:B------:R-:W-:Y:S01]  /*12160*/  IMAD.MOV.U32 R43, RZ, RZ, R33 ;  /* 0x000000ffff2b7224 */ /* 0x000fe200078e0021 */
[----:B------:R-:W-:Y:S01]  /*12170*/  IABS R0, R46 ;  /* 0x0000002e00007213 */ /* 0x000fe20000000000 */
[----:B------:R0:W-:Y:S01]  /*12180*/  STL [R1+0x678], R13 ;  /* 0x0006780d01007387 */ /* 0x0001e20000100800 */
[----:B------:R-:W-:Y:S01]  /*12190*/  ISETP.GT.U32.AND P3, PT, R56, R5, PT ;  /* 0x000000053800720c */ /* 0x000fe20003f64070 */
[----:B------:R-:W-:-:S02]  /*121a0*/  IMAD.MOV.U32 R33, RZ, RZ, R30 ;  /* 0x000000ffff217224 */ /* 0x000fc400078e001e */
[----:B------:R-:W-:-:S04]  /*121b0*/  IMAD.HI.U32 R7, R15, R6, RZ ;  /* 0x000000060f077227 */ /* 0x000fc800078e00ff */
[----:B-----5:R-:W-:Y:S02]  /*121c0*/  IMAD.MOV.U32 R30, RZ, RZ, R21 ;  /* 0x000000ffff1e7224 */ /* 0x020fe400078e0015 */
[----:B------:R-:W-:-:S04]  /*121d0*/  IMAD.HI.U32 R12, R15, R11, RZ ;  /* 0x0000000b0f0c7227 */ /* 0x000fc800078e00ff */
[----:B------:R-:W-:Y:S02]  /*121e0*/  @!P5 IMAD.IADD R10, R10, 0x1, -R56 ;  /* 0x000000010a0ad824 */ /* 0x000fe400078e0a38 */
[----:B------:R-:W-:Y:S01]  /*121f0*/  @!P2 IMAD.MOV R2, RZ, RZ, -R2 ;  /* 0x000000ffff02a224 */ /* 0x000fe200078e0a02 */
[----:B------:R-:W-:Y:S01]  /*12200*/  IABS R9, R50 ;  /* 0x0000003200097213 */ /* 0x000fe20000000000 */
[----:B------:R-:W-:Y:S02]  /*12210*/  IMAD.MOV R12, RZ, RZ, -R12 ;  /* 0x000000ffff0c7224 */ /* 0x000fe400078e0a0c */
[--C-:B------:R-:W-:Y:S01]  /*12220*/  @!P0 IMAD.IADD R4, R4, 0x1, -R56.reuse ;  /* 0x0000000104048824 */ /* 0x100fe200078e0a38 */
[----:B------:R-:W-:Y:S01]  /*12230*/  ISETP.GT.U32.AND P5, PT, R56, R10, PT ;  /* 0x0000000a3800720c */ /* 0x000fe20003fa4070 */
[----:B------:R-:W-:-:S03]  /*12240*/  @!P3 IMAD.IADD R5, R5, 0x1, -R56 ;  /* 0x000000010505b824 */ /* 0x000fc600078e0a38 */
[----:B------:R-:W-:Y:S01]  /*12250*/  ISETP.GT.U32.AND P0, PT, R56, R4, PT ;  /* 0x000000043800720c */ /* 0x000fe20003f04070 */
[----:B0-----:R-:W-:-:S04]  /*12260*/  IMAD.MOV.U32 R13, RZ, RZ, R5 ;  /* 0x000000ffff0d7224 */ /* 0x001fc800078e0005 */
[----:B------:R-:W-:Y:S01]  /*12270*/  @!P6 IMAD.MOV R13, RZ, RZ, -R13 ;  /* 0x000000ffff0de224 */ /* 0x000fe200078e0a0d */
[----:B------:R-:W-:-:S03]  /*12280*/  ISETP.GE.AND P4, PT, R48, RZ, PT ;  /* 0x000000ff3000720c */ /* 0x000fc60003f86270 */
[----:B------:R-:W-:-:S04]  /*12290*/  @!P5 IMAD.IADD R10, R10, 0x1, -R56 ;  /* 0x000000010a0ad824 */ /* 0x000fc800078e0a38 */
[----:B------:R-:W-:Y:S01]  /*122a0*/  @!P0 IMAD.IADD R4, R4, 0x1, -R56 ;  /* 0x0000000104048824 */ /* 0x000fe200078e0a38 */
[----:B------:R-:W-:Y:S01]  /*122b0*/  ISETP.GE.AND P2, PT, R47, RZ, PT ;  /* 0x000000ff2f00720c */ /* 0x000fe20003f46270 */
[----:B------:R-:W-:Y:S01]  /*122c0*/  @!P1 IMAD.MOV R10, RZ, RZ, -R10 ;  /* 0x000000ffff0a9224 */ /* 0x000fe200078e0a0a */
[----:B------:R-:W-:Y:S01]  /*122d0*/  IABS R5, R49 ;  /* 0x0000003100057213 */ /* 0x000fe20000000000 */
[----:B------:R-:W-:Y:S02]  /*122e0*/  IMAD.MOV.U32 R48, RZ, RZ, R43 ;  /* 0x000000ffff307224 */ /* 0x000fe400078e002b */
[----:B------:R-:W-:Y:S02]  /*122f0*/  IMAD.MOV.U32 R43, RZ, RZ, R39 ;  /* 0x000000ffff2b7224 */ /* 0x000fe400078e0027 */
[----:B----4-:R-:W-:Y:S02]  /*12300*/  IMAD.MOV.U32 R39, RZ, RZ, R24 ;  /* 0x000000ffff277224 */ /* 0x010fe400078e0018 */
[----:B------:R-:W-:-:S02]  /*12310*/  IMAD.MOV.U32 R24, RZ, RZ, R57 ;  /* 0x000000ffff187224 */ /* 0x000fc400078e0039 */
[----:B--2---:R-:W-:Y:S02]  /*12320*/  IMAD.MOV.U32 R44, RZ, RZ, R35 ;  /* 0x000000ffff2c7224 */ /* 0x004fe400078e0023 */
[----:B------:R-:W2:Y:S04]  /*12330*/  LDL.LU R35, [R1+0x2f8] ;  /* 0x0002f80001237983 */ /* 0x000ea80000300800 */
[----:B------:R-:W4:Y:S04]  /*12340*/  LDL.LU R21, [R1+0x370] ;  /* 0x0003700001157983 */ /* 0x000f280000300800 */
[----:B------:R0:W-:Y:S04]  /*12350*/  STL [R1+0x674], R8 ;  /* 0x0006740801007387 */ /* 0x0001e80000100800 */
[----:B------:R1:W-:Y:S01]  /*12360*/  STL [R1+0x670], R2 ;  /* 0x0006700201007387 */ /* 0x0003e20000100800 */
[----:B0-----:R-:W-:-:S02]  /*12370*/  IMAD.MOV.U32 R8, RZ, RZ, R0 ;  /* 0x000000ffff087224 */ /* 0x001fc400078e0000 */
[----:B------:R-:W-:Y:S02]  /*12380*/  IMAD.MOV R0, RZ, RZ, -R7 ;  /* 0x000000ffff007224 */ /* 0x000fe400078e0a07 */
[C---:B-1----:R-:W-:Y:S02]  /*12390*/  IMAD R2, R56.reuse, R12, R11 ;  /* 0x0000000c38027224 */ /* 0x042fe400078e020b */
[C---:B------:R-:W-:Y:S02]  /*123a0*/  IMAD R0, R56.reuse, R0, R6 ;  /* 0x0000000038007224 */ /* 0x040fe400078e0206 */
[----:B------:R-:W-:Y:S01]  /*123b0*/  IMAD.HI.U32 R6, R15, R8, RZ ;  /* 0x000000080f067227 */ /* 0x000fe200078e00ff */
[----:B------:R-:W-:-:S03]  /*123c0*/  ISETP.GT.U32.AND P3, PT, R56, R2, PT ;  /* 0x000000023800720c */ /* 0x000fc60003f64070 */
[----:B------:R-:W-:-:S04]  /*123d0*/  IMAD.HI.U32 R7, R15, R9, RZ ;  /* 0x000000090f077227 */ /* 0x000fc800078e00ff */
[----:B------:R-:W-:Y:S02]  /*123e0*/  IMAD.MOV R6, RZ, RZ, -R6 ;  /* 0x000000ffff067224 */ /* 0x000fe400078e0a06 */
[----:B------:R-:W-:Y:S02]  /*123f0*/  IMAD.MOV R7, RZ, RZ, -R7 ;  /* 0x000000ffff077224 */ /* 0x000fe400078e0a07 */
[C---:B------:R-:W-:Y:S01]  /*12400*/  IMAD R8, R56.reuse, R6, R8 ;  /* 0x0000000638087224 */ /* 0x040fe200078e0208 */
[C---:B------:R-:W-:Y:S01]  /*12410*/  ISETP.GT.U32.AND P6, PT, R56.reuse, R0, PT ;  /* 0x000000003800720c */ /* 0x040fe20003fc4070 */
[----:B------:R-:W-:-:S03]  /*12420*/  IMAD R9, R56, R7, R9 ;  /* 0x0000000738097224 */ /* 0x000fc600078e0209 */
[C---:B------:R-:W-:Y:S02]  /*12430*/  ISETP.GT.U32.AND P5, PT, R56.reuse, R8, PT ;  /* 0x000000083800720c */ /* 0x040fe40003fa4070 */
[----:B------:R-:W-:Y:S01]  /*12440*/  ISETP.GT.U32.AND P0, PT, R56, R9, PT ;  /* 0x000000093800720c */ /* 0x000fe20003f04070 */
[----:B------:R-:W-:Y:S02]  /*12450*/  @!P3 IMAD.IADD R2, R2, 0x1, -R56 ;  /* 0x000000010202b824 */ /* 0x000fe400078e0a38 */
[----:B------:R-:W-:-:S03]  /*12460*/  IMAD.MOV.U32 R7, RZ, RZ, R4 ;  /* 0x000000ffff077224 */ /* 0x000fc600078e0004 */
[----:B------:R-:W-:Y:S01]  /*12470*/  ISETP.GT.U32.AND P3, PT, R56, R2, PT ;  /* 0x000000023800720c */ /* 0x000fe20003f64070 */
[--C-:B------:R-:W-:Y:S02]  /*12480*/  @!P6 IMAD.IADD R0, R0, 0x1, -R56.reuse ;  /* 0x000000010000e824 */ /* 0x100fe400078e0a38 */
[----:B------:R-:W-:Y:S02]  /*12490*/  @!P4 IMAD.MOV R7, RZ, RZ, -R7 ;  /* 0x000000ffff07c224 */ /* 0x000fe400078e0a07 */
[--C-:B------:R-:W-:Y:S01]  /*124a0*/  @!P5 IMAD.IADD R8, R8, 0x1, -R56.reuse ;  /* 0x000000010808d824 */ /* 0x100fe200078e0a38 */
[----:B------:R-:W-:Y:S01]  /*124b0*/  ISETP.GT.U32.AND P4, PT, R56, R0, PT ;  /* 0x000000003800720c */ /* 0x000fe20003f84070 */
[----:B------:R-:W-:-:S03]  /*124c0*/  @!P0 IMAD.IADD R9, R9, 0x1, -R56 ;  /* 0x0000000109098824 */ /* 0x000fc600078e0a38 */
[C---:B------:R-:W-:Y:S02]  /*124d0*/  ISETP.GT.U32.AND P5, PT, R56.reuse, R8, PT ;  /* 0x000000083800720c */ /* 0x040fe40003fa4070 */
[----:B------:R-:W-:Y:S01]  /*124e0*/  ISETP.GT.U32.AND P1, PT, R56, R9, PT ;  /* 0x000000093800720c */ /* 0x000fe20003f24070 */
[----:B------:R-:W-:Y:S01]  /*124f0*/  IMAD.MOV.U32 R47, RZ, RZ, R44 ;  /* 0x000000ffff2f7224 */ /* 0x000fe200078e002c */
[----:B------:R-:W-:Y:S01]  /*12500*/  ISETP.GE.AND P6, PT, R51, RZ, PT ;  /* 0x000000ff3300720c */ /* 0x000fe20003fc6270 */
[----:B------:R-:W-:Y:S02]  /*12510*/  IMAD.MOV.U32 R44, RZ, RZ, R36 ;  /* 0x000000ffff2c7224 */ /* 0x000fe400078e0024 */
[----:B------:R-:W-:Y:S01]  /*12520*/  IMAD.HI.U32 R4, R15, R5, RZ ;  /* 0x000000050f047227 */ /* 0x000fe200078e00ff */
[----:B------:R-:W-:-:S03]  /*12530*/  ISETP.GE.AND P0, PT, R46, RZ, PT ;  /* 0x000000ff2e00720c */ /* 0x000fc60003f06270 */
[----:B------:R-:W-:Y:S01]  /*12540*/  @!P3 IMAD.IADD R2, R2, 0x1, -R56 ;  /* 0x000000010202b824 */ /* 0x000fe200078e0a38 */
[----:B------:R-:W-:Y:S01]  /*12550*/  ISETP.GE.AND P3, PT, R50, RZ, PT ;  /* 0x000000ff3200720c */ /* 0x000fe20003f66270 */
[----:B------:R-:W-:Y:S02]  /*12560*/  IMAD.MOV R4, RZ, RZ, -R4 ;  /* 0x000000ffff047224 */ /* 0x000fe400078e0a04 */
[----:B------:R-:W-:Y:S02]  /*12570*/  IMAD.MOV.U32 R46, RZ, RZ, R44 ;  /* 0x000000ffff2e7224 */ /* 0x000fe400078e002c */
[----:B------:R-:W-:Y:S02]  /*12580*/  IMAD.MOV.U32 R44, RZ, RZ, R43 ;  /* 0x000000ffff2c7224 */ /* 0x000fe400078e002b */
[----:B------:R-:W-:Y:S01]  /*12590*/  @!P4 IMAD.IADD R0, R0, 0x1, -R56 ;  /* 0x000000010000c824 */ /* 0x000fe200078e0a38 */
[----:B------:R-:W-:Y:S01]  /*125a0*/  STL [R1+0x648], R13 ;  /* 0x0006480d01007387 */ /* 0x000fe20000100800 */
[----:B------:R-:W-:-:S02]  /*125b0*/  IMAD.MOV.U32 R43, RZ, RZ, R42 ;  /* 0x000000ffff2b7224 */ /* 0x000fc400078e002a */
[----:B------:R-:W-:Y:S01]  /*125c0*/  IMAD.MOV.U32 R36, RZ, RZ, R53 ;  /* 0x000000ffff247224 */ /* 0x000fe200078e0035 */
[----:B------:R-:W5:Y:S01]  /*125d0*/  LDL.LU R57, [R1+0x2e0] ;  /* 0x0002e00001397983 */ /* 0x000f620000300800 */
[----:B------:R-:W-:Y:S02]  /*125e0*/  IMAD.MOV.U32 R42, RZ, RZ, R41 ;  /* 0x000000ffff2a7224 */ /* 0x000fe400078e0029 */
[----:B------:R-:W-:Y:S02]  /*125f0*/  @!P5 IMAD.IADD R8, R8, 0x1, -R56 ;  /* 0x000000010808d824 */ /* 0x000fe400078e0a38 */
[----:B------:R-:W-:Y:S02]  /*12600*/  IMAD.MOV.U32 R53, RZ, RZ, R52 ;  /* 0x000000ffff357224 */ /* 0x000fe400078e0034 */
[----:B------:R-:W-:Y:S01]  /*12610*/  IMAD.MOV.U32 R41, RZ, RZ, R40 ;  /* 0x000000ffff297224 */ /* 0x000fe200078e0028 */
[----:B------:R-:W2:Y:S01]  /*12620*/  LDL.LU R52, [R1+0x42c] ;  /* 0x00042c0001347983 */ /* 0x000ea20000300800 */
[----:B------:R-:W-:-:S02]  /*12630*/  IMAD R5, R56, R4, R5 ;  /* 0x0000000438057224 */ /* 0x000fc400078e0205 */
[----:B------:R-:W-:Y:S01]  /*12640*/  @!P2 IMAD.MOV R2, RZ, RZ, -R2 ;  /* 0x000000ffff02a224 */ /* 0x000fe200078e0a02 */
[----:B------:R0:W-:Y:S01]  /*12650*/  STL [R1+0x654], R7 ;  /* 0x0006540701007387 */ /* 0x0001e20000100800 */
[----:B------:R-:W-:Y:S02]  /*12660*/  IMAD.MOV.U32 R40, RZ, RZ, R22 ;  /* 0x000000ffff287224 */ /* 0x000fe400078e0016 */
[----:B------:R-:W-:Y:S01]  /*12670*/  IMAD.MOV.U32 R4, RZ, RZ, R0 ;  /* 0x000000ffff047224 */ /* 0x000fe200078e0000 */
[----:B------:R-:W2:Y:S01]  /*12680*/  LDL.LU R22, [R1+0x3e4] ;  /* 0x0003e40001167983 */ /* 0x000ea20000300800 */
[----:B------:R-:W-:Y:S01]  /*12690*/  @!P1 IMAD.IADD R9, R9, 0x1, -R56 ;  /* 0x0000000109099824 */ /* 0x000fe200078e0a38 */
[----:B------:R-:W-:Y:S01]  /*126a0*/  IABS R6, R45 ;  /* 0x0000002d00067213 */ /* 0x000fe20000000000 */
[----:B------:R-:W-:Y:S01]  /*126b0*/  IMAD.MOV.U32 R11, RZ, RZ, R8 ;  /* 0x000000ffff0b7224 */ /* 0x000fe200078e0008 */
[----:B------:R-:W-:Y:S01]  /*126c0*/  STL [R1+0x658], R10 ;  /* 0x0006580a01007387 */ /* 0x000fe20000100800 */
[----:B------:R-:W-:Y:S01]  /*126d0*/  ISETP.GE.AND P2, PT, R45, RZ, PT ;  /* 0x000000ff2d00720c */ /* 0x000fe20003f46270 */
[----:B------:R-:W-:-:S02]  /*126e0*/  IMAD.MOV.U32 R51, RZ, RZ, R41 ;  /* 0x000000ffff337224 */ /* 0x000fc400078e0029 */
[----:B------:R1:W-:Y:S01]  /*126f0*/  STL [R1+0x660], R2 ;  /* 0x0006600201007387 */ /* 0x0003e20000100800 */
[----:B------:R-:W-:Y:S02]  /*12700*/  IMAD.MOV.U32 R45, RZ, RZ, R43 ;  /* 0x000000ffff2d7224 */ /* 0x000fe400078e002b */
[----:B------:R-:W-:Y:S02]  /*12710*/  IMAD.MOV.U32 R41, RZ, RZ, R24 ;  /* 0x000000ffff297224 */ /* 0x000fe400078e0018 */
[----:B------:R-:W-:Y:S01]  /*12720*/  @!P6 IMAD.MOV R4, RZ, RZ, -R4 ;  /* 0x000000ffff04e224 */ /* 0x000fe200078e0a04 */
[----:B------:R-:W2:Y:S01]  /*12730*/  LDL.LU R24, [R1+0x368] ;  /* 0x0003680001187983 */ /* 0x000ea20000300800 */
[----:B------:R-:W-:Y:S02]  /*12740*/  IMAD.MOV.U32 R50, RZ, RZ, R44 ;  /* 0x000000ffff327224 */ /* 0x000fe400078e002c */
[----:B------:R-:W-:Y:S02]  /*12750*/  IMAD.MOV.U32 R58, RZ, RZ, R42 ;  /* 0x000000ffff3a7224 */ /* 0x000fe400078e002a */
[----:B------:R-:W-:-:S02]  /*12760*/  IMAD.MOV.U32 R43, RZ, RZ, R40 ;  /* 0x000000ffff2b7224 */ /* 0x000fc400078e0028 */
[----:B------:R-:W-:Y:S01]  /*12770*/  @!P3 IMAD.MOV R9, RZ, RZ, -R9 ;  /* 0x000000ffff09b224 */ /* 0x000fe200078e0a09 */
[----:B------:R-:W2:Y:S01]  /*12780*/  LDL.LU R40, [R1+0x1fc] ;  /* 0x0001fc0001287983 */ /* 0x000ea20000300800 */
[----:B------:R-:W-:Y:S02]  /*12790*/  IMAD.MOV.U32 R44, RZ, RZ, R39 ;  /* 0x000000ffff2c7224 */ /* 0x000fe400078e0027 */
[----:B------:R-:W-:Y:S02]  /*127a0*/  IMAD.MOV.U32 R42, RZ, RZ, R53 ;  /* 0x000000ffff2a7224 */ /* 0x000fe400078e0035 */
[----:B------:R-:W-:Y:S01]  /*127b0*/  @!P0 IMAD.MOV R11, RZ, RZ, -R11 ;  /* 0x000000ffff0b8224 */ /* 0x000fe200078e0a0b */
[----:B------:R-:W2:Y:S01]  /*127c0*/  LDL.LU R53, [R1+0x3dc] ;  /* 0x0003dc0001357983 */ /* 0x000ea20000300800 */
[----:B------:R-:W-:Y:S01]  /*127d0*/  ISETP.GE.AND P1, PT, R49, RZ, PT ;  /* 0x000000ff3100720c */ /* 0x000fe20003f26270 */
[----:B------:R-:W-:Y:S02]  /*127e0*/  IMAD.MOV.U32 R49, RZ, RZ, R44 ;  /* 0x000000ffff317224 */ /* 0x000fe400078e002c */
[----:B------:R-:W2:Y:S01]  /*127f0*/  LDL.LU R39, [R1+0x2bc] ;  /* 0x0002bc0001277983 */ /* 0x000ea20000300800 */
[----:B------:R-:W-:-:S03]  /*12800*/  IMAD.MOV.U32 R44, RZ, RZ, R36 ;  /* 0x000000ffff2c7224 */ /* 0x000fc600078e0024 */
[----:B------:R0:W-:Y:S04]  /*12810*/  STL [R1+0x668], R4 ;  /* 0x0006680401007387 */ /* 0x0001e80000100800 */
[----:B------:R-:W-:Y:S04]  /*12820*/  STL [R1+0x664], R9 ;  /* 0x0006640901007387 */ /* 0x000fe80000100800 */
[----:B------:R-:W-:Y:S04]  /*12830*/  STL [R1+0x65c], R11 ;  /* 0x00065c0b01007387 */ /* 0x000fe80000100800 */
[----:B------:R-:W2:Y:S01]  /*12840*/  LDL.LU R36, [R1+0x2e8] ;  /* 0x0002e80001247983 */ /* 0x000ea20000300800 */
[----:B0-----:R-:W-:-:S04]  /*12850*/  IMAD.HI.U32 R7, R15, R6, RZ ;  /* 0x000000060f077227 */ /* 0x001fc800078e00ff */
[----:B------:R-:W-:-:S04]  /*12860*/  IMAD.MOV R7, RZ, RZ, -R7 ;  /* 0x000000ffff077224 */ /* 0x000fc800078e0a07 */
[C---:B------:R-:W-:Y:S01]  /*12870*/  IMAD R6, R56.reuse, R7, R6 ;  /* 0x0000000738067224 */ /* 0x040fe200078e0206 */
[----:B------:R-:W-:-:S04]  /*12880*/  ISETP.GT.U32.AND P6, PT, R56, R5, PT ;  /* 0x000000053800720c */ /* 0x000fc80003fc4070 */
[----:B------:R-:W-:-:S09]  /*12890*/  ISETP.GT.U32.AND P4, PT, R56, R6, PT ;  /* 0x000000063800720c */ /* 0x000fd20003f84070 */
[----:B------:R-:W-:-:S04]  /*128a0*/  @!P6 IMAD.IADD R5, R5, 0x1, -R56 ;  /* 0x000000010505e824 */ /* 0x000fc800078e0a38 */
[----:B------:R-:W-:Y:S01]  /*128b0*/  @!P4 IMAD.IADD R6, R6, 0x1, -R56 ;  /* 0x000000010606c824 */ /* 0x000fe200078e0a38 */
[----:B------:R-:W-:-:S04]  /*128c0*/  ISETP.GT.U32.AND P3, PT, R56, R5, PT ;  /* 0x000000053800720c */ /* 0x000fc80003f64070 */
[----:B------:R-:W-:Y:S02]  /*128d0*/  ISETP.GT.U32.AND P6, PT, R56, R6, PT ;  /* 0x000000063800720c */ /* 0x000fe40003fc4070 */
[----:B------:R-:W-:-:S07]  /*128e0*/  IABS R7, R48 ;  /* 0x0000003000077213 */ /* 0x000fce0000000000 */
[----:B------:R-:W-:-:S04]  /*128f0*/  @!P3 IMAD.IADD R5, R5, 0x1, -R56 ;  /* 0x000000010505b824 */ /* 0x000fc800078e0a38 */
[----:B------:R-:W-:Y:S02]  /*12900*/  @!P6 IMAD.IADD R6, R6, 0x1, -R56 ;  /* 0x000000010606e824 */ /* 0x000fe400078e0a38 */
[----:B------:R-:W-:Y:S02]  /*12910*/  IMAD.MOV.U32 R16, RZ, RZ, R5 ;  /* 0x000000ffff107224 */ /* 0x000fe400078e0005 */
[----:B------:R-:W-:Y:S01]  /*12920*/  IMAD.MOV.U32 R17, RZ, RZ, R6 ;  /* 0x000000ffff117224 */ /* 0x000fe200078e0006 */
[----:B------:R-:W-:Y:S01]  /*12930*/  ISETP.GE.AND P5, PT, R48, RZ, PT ;  /* 0x000000ff3000720c */ /* 0x000fe20003fa6270 */
[----:B------:R-:W-:Y:S02]  /*12940*/  IMAD.MOV.U32 R48, RZ, RZ, R44 ;  /* 0x000000ffff307224 */ /* 0x000fe400078e002c */
[----:B------:R-:W-:Y:S02]  /*12950*/  @!P2 IMAD.MOV R17, RZ, RZ, -R17 ;  /* 0x000000ffff11a224 */ /* 0x000fe400078e0a11 */
[----:B------:R-:W-:-:S02]  /*12960*/  @!P1 IMAD.MOV R16, RZ, RZ, -R16 ;  /* 0x000000ffff109224 */ /* 0x000fc400078e0a10 */
[----:B------:R-:W-:Y:S02]  /*12970*/  IMAD.MOV.U32 R44, RZ, RZ, R43 ;  /* 0x000000ffff2c7224 */ /* 0x000fe400078e002b */
[----:B------:R-:W-:Y:S02]  /*12980*/  IMAD.MOV.U32 R43, RZ, RZ, R42 ;  /* 0x000000ffff2b7224 */ /* 0x000fe400078e002a */
[----:B------:R-:W-:Y:S01]  /*12990*/  IMAD.MOV.U32 R42, RZ, RZ, R41 ;  /* 0x000000ffff2a7224 */ /* 0x000fe200078e0029 */
[----:B------:R-:W-:Y:S01]  /*129a0*/  STL [R1+0x650], R17 ;  /* 0x0006501101007387 */ /* 0x000fe20000100800 */
[----:B---3--:R-:W-:Y:S02]  /*129b0*/  IMAD.MOV.U32 R41, RZ, RZ, R38 ;  /* 0x000000ffff297224 */ /* 0x008fe400078e0026 */
[----:B------:R-:W-:Y:S01]  /*129c0*/  IMAD.MOV.U32 R38, RZ, RZ, R37 ;  /* 0x000000ffff267224 */ /* 0x000fe200078e0025 */
[----:B------:R0:W-:Y:S01]  /*129d0*/  STL [R1+0x64c], R16 ;  /* 0x00064c1001007387 */ /* 0x0001e20000100800 */
[----:B--2---:R-:W-:-:S03]  /*129e0*/  IMAD.MOV.U32 R37, RZ, RZ, R36 ;  /* 0x000000ffff257224 */ /* 0x004fc600078e0024 */
[----:B------:R-:W2:Y:S01]  /*129f0*/  LDL.LU R36, [R1+0x2e4] ;  /* 0x0002e40001247983 */ /* 0x000ea20000300800 */
[----:B-1----:R-:W-:Y:S01]  /*12a00*/  IABS R2, R47 ;  /* 0x0000002f00027213 */ /* 0x002fe20000000000 */
[----:B------:R-:W-:-:S04]  /*12a10*/  IMAD.HI.U32 R10, R15, R7, RZ ;  /* 0x000000070f0a7227 */ /* 0x000fc800078e00ff */
[----:B------:R-:W-:-:S04]  /*12a20*/  IMAD.HI.U32 R4, R15, R2, RZ ;  /* 0x000000020f047227 */ /* 0x000fc800078e00ff */
[----:B------:R-:W-:Y:S02]  /*12a30*/  IMAD.MOV R10, RZ, RZ, -R10 ;  /* 0x000000ffff0a7224 */ /* 0x000fe400078e0a0a */
[----:B------:R-:W-:Y:S02]  /*12a40*/  IMAD.MOV R8, RZ, RZ, -R4 ;  /* 0x000000ffff087224 */ /* 0x000fe400078e0a04 */
[----:B------:R-:W-:-:S05]  /*12a50*/  IMAD R4, R56, R10, R7 ;  /* 0x0000000a38047224 */ /* 0x000fca00078e0207 */
[----:B------:R-:W-:-:S13]  /*12a60*/  ISETP.GT.U32.AND P6, PT, R56, R4, PT ;  /* 0x000000043800720c */ /* 0x000fda0003fc4070 */
[----:B------:R-:W-:-:S05]  /*12a70*/  @!P6 IMAD.IADD R4, R4, 0x1, -R56 ;  /* 0x000000010404e824 */ /* 0x000fca00078e0a38 */
[----:B------:R-:W-:Y:S02]  /*12a80*/  ISETP.GT.U32.AND P2, PT, R56, R4, PT ;  /* 0x000000043800720c */ /* 0x000fe40003f44070 */
[----:B------:R-:W-:Y:S01]  /*12a90*/  ISETP.GE.AND P4, PT, R47, RZ, PT ;  /* 0x000000ff2f00720c */ /* 0x000fe20003f86270 */
[----:B------:R-:W-:Y:S02]  /*12aa0*/  IMAD.MOV.U32 R47, RZ, RZ, R44 ;  /* 0x000000ffff2f7224 */ /* 0x000fe400078e002c */
[----:B------:R-:W-:-:S08]  /*12ab0*/  IMAD.MOV.U32 R44, RZ, RZ, R43 ;  /* 0x000000ffff2c7224 */ /* 0x000fd000078e002b */
[----:B------:R-:W-:-:S04]  /*12ac0*/  @!P2 IMAD.IADD R4, R4, 0x1, -R56 ;  /* 0x000000010404a824 */ /* 0x000fc800078e0a38 */
[----:B0-----:R-:W-:Y:S02]  /*12ad0*/  IMAD.MOV.U32 R16, RZ, RZ, R4 ;  /* 0x000000ffff107224 */ /* 0x001fe400078e0004 */
[----:B------:R-:W-:Y:S02]  /*12ae0*/  IMAD.MOV.U32 R43, RZ, RZ, R42 ;  /* 0x000000ffff2b7224 */ /* 0x000fe400078e002a */
[----:B------:R-:W-:Y:S01]  /*12af0*/  @!P5 IMAD.MOV R16, RZ, RZ, -R16 ;  /* 0x000000ffff10d224 */ /* 0x000fe200078e0a10 */
[----:B------:R-:W-:Y:S01]  /*12b00*/  IABS R7, R45 ;  /* 0x0000002d00077213 */ /* 0x000fe20000000000 */
[----:B------:R-:W-:Y:S01]  /*12b10*/  IMAD.MOV.U32 R42, RZ, RZ, R41 ;  /* 0x000000ffff2a7224 */ /* 0x000fe200078e0029 */
[----:B------:R-:W-:Y:S01]  /*12b20*/  ISETP.GE.AND P1, PT, R45, RZ, PT ;  /* 0x000000ff2d00720c */ /* 0x000fe20003f26270 */
[----:B------:R-:W-:Y:S01]  /*12b30*/  IMAD.MOV.U32 R41, RZ, RZ, R38 ;  /* 0x000000ffff297224 */ /* 0x000fe200078e0026 */
[----:B------:R-:W-:Y:S01]  /*12b40*/  IABS R0, R46 ;  /* 0x0000002e00007213 */ /* 0x000fe20000000000 */
[----:B------:R-:W-:Y:S01]  /*12b50*/  IMAD.MOV.U32 R45, RZ, RZ, R44 ;  /* 0x000000ffff2d7224 */ /* 0x000fe200078e002c */
[----:B------:R-:W-:Y:S01]  /*12b60*/  ISETP.GE.AND P0, PT, R46, RZ, PT ;  /* 0x000000ff2e00720c */ /* 0x000fe20003f06270 */
[----:B------:R-:W-:-:S02]  /*12b70*/  IMAD.MOV.U32 R46, RZ, RZ, R43 ;  /* 0x000000ffff2e7224 */ /* 0x000fc400078e002b */
[----:B------:R-:W-:Y:S02]  /*12b80*/  IMAD.MOV.U32 R44, RZ, RZ, R26 ;  /* 0x000000ffff2c7224 */ /* 0x000fe400078e001a */
[----:B------:R-:W-:Y:S02]  /*12b90*/  IMAD.MOV.U32 R43, RZ, RZ, R23 ;  /* 0x000000ffff2b7224 */ /* 0x000fe400078e0017 */
[----:B------:R-:W-:Y:S02]  /*12ba0*/  IMAD.MOV.U32 R26, RZ, RZ, R28 ;  /* 0x000000ffff1a7224 */ /* 0x000fe400078e001c */
[----:B------:R-:W-:Y:S02]  /*12bb0*/  IMAD.MOV.U32 R23, RZ, RZ, R29 ;  /* 0x000000ffff177224 */ /* 0x000fe400078e001d */
[----:B------:R-:W-:-:S04]  /*12bc0*/  IMAD.HI.U32 R11, R15, R0, RZ ;  /* 0x000000000f0b7227 */ /* 0x000fc800078e00ff */
[----:B------:R-:W-:Y:S02]  /*12bd0*/  IMAD R2, R56, R8, R2 ;  /* 0x0000000838027224 */ /* 0x000fe400078e0202 */
[----:B------:R-:W-:-:S03]  /*12be0*/  IMAD.MOV R11, RZ, RZ, -R11 ;  /* 0x000000ffff0b7224 */ /* 0x000fc600078e0a0b */
[C---:B------:R-:W-:Y:S01]  /*12bf0*/  ISETP.GT.U32.AND P3, PT, R56.reuse, R2, PT ;  /* 0x000000023800720c */ /* 0x040fe20003f64070 */
[----:B------:R-:W-:-:S05]  /*12c00*/  IMAD R0, R56, R11, R0 ;  /* 0x0000000b38007224 */ /* 0x000fca00078e0200 */
[----:B------:R-:W-:Y:S02]  /*12c10*/  ISETP.GT.U32.AND P6, PT, R56, R0, PT ;  /* 0x000000003800720c */ /* 0x000fe40003fc4070 */
[----:B------:R-:W-:Y:S01]  /*12c20*/  IABS R8, R58 ;  /* 0x0000003a00087213 */ /* 0x000fe20000000000 */
[----:B--2---:R-:W-:Y:S02]  /*12c30*/  IMAD.MOV.U32 R38, RZ, RZ, R36 ;  /* 0x000000ffff267224 */ /* 0x004fe400078e0024 */
[----:B------:R-:W2:Y:S04]  /*12c40*/  LDL.LU R36, [R1+0x2d0] ;  /* 0x0002d00001247983 */ /* 0x000ea80000300800 */
[----:B------:R-:W-:Y:S04]  /*12c50*/  STL [R1+0x644], R16 ;  /* 0x0006441001007387 */ /* 0x000fe80000100800 */
[----:B------:R-:W3:Y:S04]  /*12c60*/  LDL.LU R28, [R1+0x464] ;  /* 0x00046400011c7983 */ /* 0x000ee80000300800 */
[----:B------:R-:W2:Y:S01]  /*12c70*/  LDL.LU R29, [R1+0x354] ;  /* 0x00035400011d7983 */ /* 0x000ea20000300800 */
[----:B------:R-:W-:Y:S01]  /*12c80*/  @!P3 IMAD.IADD R2, R2, 0x1, -R56 ;  /* 0x000000010202b824 */ /* 0x000fe200078e0a38 */
[----:B------:R-:W-:Y:S01]  /*12c90*/  IABS R9, R51 ;  /* 0x0000003300097213 */ /* 0x000fe20000000000 */
[----:B------:R-:W-:Y:S01]  /*12ca0*/  IMAD.HI.U32 R12, R15, R8, RZ ;  /* 0x000000080f0c7227 */ /* 0x000fe200078e00ff */
[----:B------:R-:W-:-:S02]  /*12cb0*/  IABS R10, R50 ;  /* 0x00000032000a7213 */ /* 0x000fc40000000000 */
[----:B------:R-:W-:Y:S01]  /*12cc0*/  ISETP.GT.U32.AND P3, PT, R56, R2, PT ;  /* 0x000000023800720c */ /* 0x000fe20003f64070 */
[----:B------:R-:W-:Y:S02]  /*12cd0*/  @!P6 IMAD.IADD R0, R0, 0x1, -R56 ;  /* 0x000000010000e824 */ /* 0x000fe400078e0a38 */
[----:B------:R-:W-:-:S03]  /*12ce0*/  IMAD.HI.U32 R13, R15, R9, RZ ;  /* 0x000000090f0d7227 */ /* 0x000fc600078e00ff */
[----:B------:R-:W-:Y:S01]  /*12cf0*/  ISETP.GT.U32.AND P6, PT, R56, R0, PT ;  /* 0x000000003800720c */ /* 0x000fe20003fc4070 */
[----:B------:R-:W-:Y:S02]  /*12d00*/  IMAD.MOV R12, RZ, RZ, -R12 ;  /* 0x000000ffff0c7224 */ /* 0x000fe400078e0a0c */
[----:B------:R-:W-:-:S04]  /*12d10*/  IMAD.HI.U32 R14, R15, R10, RZ ;  /* 0x0000000a0f0e7227 */ /* 0x000fc800078e00ff */
[----:B------:R-:W-:Y:S02]  /*12d20*/  IMAD.MOV R13, RZ, RZ, -R13 ;  /* 0x000000ffff0d7224 */ /* 0x000fe400078e0a0d */
[----:B------:R-:W-:Y:S02]  /*12d30*/  IMAD R8, R56, R12, R8 ;  /* 0x0000000c38087224 */ /* 0x000fe400078e0208 */
[----:B------:R-:W-:-:S04]  /*12d40*/  IMAD.HI.U32 R11, R15, R7, RZ ;  /* 0x000000070f0b7227 */ /* 0x000fc800078e00ff */
[----:B------:R-:W-:Y:S02]  /*12d50*/  IMAD.MOV R14, RZ, RZ, -R14 ;  /* 0x000000ffff0e7224 */ /* 0x000fe400078e0a0e */
[----:B------:R-:W-:Y:S02]  /*12d60*/  IMAD R9, R56, R13, R9 ;  /* 0x0000000d38097224 */ /* 0x000fe400078e0209 */
[----:B------:R-:W-:Y:S01]  /*12d70*/  @!P3 IMAD.IADD R2, R2, 0x1, -R56 ;  /* 0x000000010202b824 */ /* 0x000fe200078e0a38 */
[C---:B------:R-:W-:Y:S01]  /*12d80*/  ISETP.GT.U32.AND P3, PT, R56.reuse, R8, PT ;  /* 0x000000083800720c */ /* 0x040fe20003f64070 */
[----:B------:R-:W-:Y:S01]  /*12d90*/  IMAD.MOV R11, RZ, RZ, -R11 ;  /* 0x000000ffff0b7224 */ /* 0x000fe200078e0a0b */
[C---:B------:R-:W-:Y:S01]  /*12da0*/  ISETP.GT.U32.AND P5, PT, R56.reuse, R9, PT ;  /* 0x000000093800720c */ /* 0x040fe20003fa4070 */
[C---:B------:R-:W-:Y:S02]  /*12db0*/  IMAD R10, R56.reuse, R14, R10 ;  /* 0x0000000e380a7224 */ /* 0x040fe400078e020a */
[----:B------:R-:W-:-:S02]  /*12dc0*/  IMAD R7, R56, R11, R7 ;  /* 0x0000000b38077224 */ /* 0x000fc400078e0207 */
[----:B------:R-:W-:Y:S01]  /*12dd0*/  @!P6 IMAD.IADD R0, R0, 0x1, -R56 ;  /* 0x000000010000e824 */ /* 0x000fe200078e0a38 */
[C---:B------:R-:W-:Y:S01]  /*12de0*/  ISETP.GT.U32.AND P6, PT, R56.reuse, R10, PT ;  /* 0x0000000a3800720c */ /* 0x040fe20003fc4070 */
[----:B------:R-:W-:Y:S01]  /*12df0*/  IMAD.MOV.U32 R5, RZ, RZ, R2 ;  /* 0x000000ffff057224 */ /* 0x000fe200078e0002 */
[----:B------:R-:W-:Y:S02]  /*12e00*/  ISETP.GT.U32.AND P2, PT, R56, R7, PT ;  /* 0x000000073800720c */ /* 0x000fe40003f44070 */
[----:B------:R-:W-:Y:S01]  /*12e10*/  IABS R6, R49 ;  /* 0x0000003100067213 */ /* 0x000fe20000000000 */
[--C-:B------:R-:W-:Y:S02]  /*12e20*/  @!P3 IMAD.IADD R8, R8, 0x1, -R56.reuse ;  /* 0x000000010808b824 */ /* 0x100fe400078e0a38 */
[----:B------:R-:W-:Y:S01]  /*12e30*/  @!P4 IMAD.MOV R5, RZ, RZ, -R5 ;  /* 0x000000ffff05c224 */ /* 0x000fe200078e0a05 */
[----:B------:R-:W-:Y:S01]  /*12e40*/  IABS R2, R48 ;  /* 0x0000003000027213 */ /* 0x000fe20000000000 */
[--C-:B------:R-:W-:Y:S01]  /*12e50*/  @!P5 IMAD.IADD R9, R9, 0x1, -R56.reuse ;  /* 0x000000010909d824 */ /* 0x100fe200078e0a38 */
[----:B------:R-:W-:Y:S01]  /*12e60*/  ISETP.GT.U32.AND P5, PT, R56, R8, PT ;  /* 0x000000083800720c */ /* 0x000fe20003fa4070 */
[----:B------:R-:W-:Y:S01]  /*12e70*/  IMAD.HI.U32 R4, R15, R6, RZ ;  /* 0x000000060f047227 */ /* 0x000fe200078e00ff */
[----:B------:R0:W-:Y:S03]  /*12e80*/  STL [R1+0x640], R5 ;  /* 0x0006400501007387 */ /* 0x0001e60000100800 */
[--C-:B------:R-:W-:Y:S01]  /*12e90*/  @!P6 IMAD.IADD R10, R10, 0x1, -R56.reuse ;  /* 0x000000010a0ae824 */ /* 0x100fe200078e0a38 */
[----:B------:R-:W-:Y:S01]  /*12ea0*/  ISETP.GT.U32.AND P6, PT, R56, R9, PT ;  /* 0x000000093800720c */ /* 0x000fe20003fc4070 */
[----:B------:R-:W-:-:S02]  /*12eb0*/  @!P2 IMAD.IADD R7, R7, 0x1, -R56 ;  /* 0x000000010707a824 */ /* 0x000fc400078e0a38 */
[----:B------:R-:W-:Y:S02]  /*12ec0*/  IMAD.MOV R4, RZ, RZ, -R4 ;  /* 0x000000ffff047224 */ /* 0x000fe400078e0a04 */
[----:B0-----:R-:W-:Y:S02]  /*12ed0*/  IMAD.MOV.U32 R5, RZ, RZ, R0 ;  /* 0x000000ffff057224 */ /* 0x001fe400078e0000 */
[----:B------:R-:W-:Y:S01]  /*12ee0*/  IMAD.HI.U32 R0, R15, R2, RZ ;  /* 0x000000020f007227 */ /* 0x000fe200078e00ff */
[----:B------:R-:W-:-:S03]  /*12ef0*/  ISETP.GT.U32.AND P3, PT, R56, R7, PT ;  /* 0x000000073800720c */ /* 0x000fc60003f64070 */
[----:B------:R-:W-:Y:S02]  /*12f00*/  IMAD.MOV R0, RZ, RZ, -R0 ;  /* 0x000000ffff007224 */ /* 0x000fe400078e0a00 */
[C---:B------:R-:W-:Y:S02]  /*12f10*/  IMAD R6, R56.reuse, R4, R6 ;  /* 0x0000000438067224 */ /* 0x040fe400078e0206 */
[----:B------:R-:W-:Y:S02]  /*12f20*/  IMAD R2, R56, R0, R2 ;  /* 0x0000000038027224 */ /* 0x000fe400078e0202 */
[--C-:B------:R-:W-:Y:S01]  /*12f30*/  @!P5 IMAD.IADD R8, R8, 0x1, -R56.reuse ;  /* 0x000000010808d824 */ /* 0x100fe200078e0a38 */
[C---:B------:R-:W-:Y:S01]  /*12f40*/  ISETP.GT.U32.AND P5, PT, R56.reuse, R6, PT ;  /* 0x000000063800720c */ /* 0x040fe20003fa4070 */
[--C-:B------:R-:W-:Y:S01]  /*12f50*/  @!P6 IMAD.IADD R9, R9, 0x1, -R56.reuse ;  /* 0x000000010909e824 */ /* 0x100fe200078e0a38 */
[C---:B------:R-:W-:Y:S01]  /*12f60*/  ISETP.GT.U32.AND P6, PT, R56.reuse, R2, PT ;  /* 0x000000023800720c */ /* 0x040fe20003fc4070 */
[----:B------:R-:W-:Y:S01]  /*12f70*/  @!P0 IMAD.MOV R5, RZ, RZ, -R5 ;  /* 0x000000ffff058224 */ /* 0x000fe200078e0a05 */
[----:B------:R-:W-:Y:S01]  /*12f80*/  ISETP.GT.U32.AND P0, PT, R56, R10, PT ;  /* 0x0000000a3800720c */ /* 0x000fe20003f04070 */
[----:B------:R-:W-:-:S04]  /*12f90*/  @!P3 IMAD.IADD R7, R7, 0x1, -R56 ;  /* 0x000000010707b824 */ /* 0x000fc800078e0a38 */
[----:B------:R-:W-:-:S04]  /*12fa0*/  IMAD.MOV.U32 R13, RZ, RZ, R7 ;  /* 0x000000ffff0d7224 */ /* 0x000fc800078e0007 */
[--C-:B------:R-:W-:Y:S02]  /*12fb0*/  @!P5 IMAD.IADD R6, R6, 0x1, -R56.reuse ;  /* 0x000000010606d824 */ /* 0x100fe400078e0a38 */
[--C-:B------:R-:W-:Y:S01]  /*12fc0*/  @!P6 IMAD.IADD R2, R2, 0x1, -R56.reuse ;  /* 0x000000010202e824 */ /* 0x100fe200078e0a38 */
[----:B------:R-:W-:Y:S01]  /*12fd0*/  ISETP.GE.AND P4, PT, R58, RZ, PT ;  /* 0x000000ff3a00720c */ /* 0x000fe20003f86270 */
[----:B------:R-:W-:Y:S01]  /*12fe0*/  @!P1 IMAD.MOV R13, RZ, RZ, -R13 ;  /* 0x000000ffff0d9224 */ /* 0x000fe200078e0a0d */
[C---:B------:R-:W-:Y:S02]  /*12ff0*/  ISETP.GT.U32.AND P1, PT, R56.reuse, R6, PT ;  /* 0x000000063800720c */ /* 0x040fe40003f24070 */
[----:B------:R-:W-:Y:S01]  /*13000*/  ISETP.GT.U32.AND P6, PT, R56, R2, PT ;  /* 0x000000023800720c */ /* 0x000fe20003fc4070 */
[----:B------:R-:W-:Y:S01]  /*13010*/  @!P0 IMAD.IADD R10, R10, 0x1, -R56 ;  /* 0x000000010a0a8824 */ /* 0x000fe200078e0a38 */
[----:B------:R-:W-:Y:S02]  /*13020*/  ISETP.GE.AND P0, PT, R49, RZ, PT ;  /* 0x000000ff3100720c */ /* 0x000fe40003f06270 */
[----:B------:R-:W-:-:S02]  /*13030*/  ISETP.GE.AND P2, PT, R51, RZ, PT ;  /* 0x000000ff3300720c */ /* 0x000fc40003f46270 */
[----:B------:R-:W-:Y:S02]  /*13040*/  ISETP.GE.AND P3, PT, R50, RZ, PT ;  /* 0x000000ff3200720c */ /* 0x000fe40003f66270 */
[----:B------:R-:W-:Y:S01]  /*13050*/  IABS R4, R45 ;  /* 0x0000002d00047213 */ /* 0x000fe20000000000 */
[----:B------:R-:W-:Y:S02]  /*13060*/  @!P4 IMAD.MOV R8, RZ, RZ, -R8 ;  /* 0x000000ffff08c224 */ /* 0x000fe400078e0a08 */
[--C-:B------:R-:W-:Y:S01]  /*13070*/  @!P1 IMAD.IADD R6, R6, 0x1, -R56.reuse ;  /* 0x0000000106069824 */ /* 0x100fe200078e0a38 */
[----:B------:R-:W-:Y:S01]  /*13080*/  ISETP.GE.AND P1, PT, R45, RZ, PT ;  /* 0x000000ff2d00720c */ /* 0x000fe20003f26270 */
[----:B------:R-:W-:Y:S01]  /*13090*/  @!P6 IMAD.IADD R2, R2, 0x1, -R56 ;  /* 0x000000010202e824 */ /* 0x000fe200078e0a38 */
[----:B------:R-:W-:Y:S01]  /*130a0*/  ISETP.GE.AND P5, PT, R48, RZ, PT ;  /* 0x000000ff3000720c */ /* 0x000fe20003fa6270 */
[----:B------:R-:W-:Y:S01]  /*130b0*/  IMAD.MOV.U32 R45, RZ, RZ, R44 ;  /* 0x000000ffff2d7224 */ /* 0x000fe200078e002c */
[----:B------:R-:W-:Y:S01]  /*130c0*/  STL [R1+0x63c], R5 ;  /* 0x00063c0501007387 */ /* 0x000fe20000100800 */
[----:B------:R-:W-:-:S02]  /*130d0*/  IMAD.MOV.U32 R44, RZ, RZ, R43 ;  /* 0x000000ffff2c7224 */ /* 0x000fc400078e002b */
[----:B------:R-:W-:Y:S01]  /*130e0*/  IMAD.MOV.U32 R43, RZ, RZ, R42 ;  /* 0x000000ffff2b7224 */ /* 0x000fe200078e002a */
[----:B------:R-:W-:Y:S01]  /*130f0*/  STL [R1+0x638], R13 ;  /* 0x0006380d01007387 */ /* 0x000fe20000100800 */
[----:B------:R-:W-:Y:S02]  /*13100*/  IMAD.MOV.U32 R42, RZ, RZ, R41 ;  /* 0x000000ffff2a7224 */ /* 0x000fe400078e0029 */
[----:B------:R-:W-:Y:S01]  /*13110*/  @!P0 IMAD.MOV R6, RZ, RZ, -R6 ;  /* 0x000000ffff068224 */ /* 0x000fe200078e0a06 */
[----:B------:R0:W-:Y:S01]  /*13120*/  STL [R1+0x634], R8 ;  /* 0x0006340801007387 */ /* 0x0001e20000100800 */
[----:B------:R-:W-:Y:S01]  /*13130*/  IMAD.MOV.U32 R41, RZ, RZ, R40 ;  /* 0x000000ffff297224 */ /* 0x000fe200078e0028 */
[----:B------:R-:W-:Y:S01]  /*13140*/  ISETP.GE.AND P0, PT, R45, RZ, PT ;  /* 0x000000ff2d00720c */ /* 0x000fe20003f06270 */
[----:B------:R-:W-:Y:S01]  /*13150*/  IMAD.MOV.U32 R40, RZ, RZ, R39 ;  /* 0x000000ffff287224 */ /* 0x000fe200078e0027 */
[----:B------:R-:W5:Y:S01]  /*13160*/  LDL.LU R59, [R1+0x200] ;  /* 0x00020000013b7983 */ /* 0x000f620000300800 */
[----:B------:R-:W-:-:S02]  /*13170*/  IMAD.MOV.U32 R39, RZ, RZ, R35 ;  /* 0x000000ffff277224 */ /* 0x000fc400078e0023 */
[----:B------:R-:W-:Y:S01]  /*13180*/  IMAD.MOV.U32 R35, RZ, RZ, R34 ;  /* 0x000000ffff237224 */ /* 0x000fe200078e0022 */
[----:B------:R-:W5:Y:S01]  /*13190*/  LDL.LU R58, [R1+0x204] ;  /* 0x00020400013a7983 */ /* 0x000f620000300800 */
[----:B0-----:R-:W-:Y:S01]  /*131a0*/  IMAD.MOV.U32 R8, RZ, RZ, R2 ;  /* 0x000000ffff087224 */ /* 0x001fe200078e0002 */
[----:B------:R-:W-:Y:S01]  /*131b0*/  IABS R2, R45 ;  /* 0x0000002d00027213 */ /* 0x000fe20000000000 */
[----:B------:R-:W-:Y:S02]  /*131c0*/  IMAD.MOV.U32 R45, RZ, RZ, R44 ;  /* 0x000000ffff2d7224 */ /* 0x000fe400078e002c */
[----:B------:R-:W-:Y:S02]  /*131d0*/  IMAD.MOV.U32 R44, RZ, RZ, R43 ;  /* 0x000000ffff2c7224 */ /* 0x000fe400078e002b */
[----:B------:R-:W-:Y:S02]  /*131e0*/  IMAD.MOV.U32 R34, RZ, RZ, R32 ;  /* 0x000000ffff227224 */ /* 0x000fe400078e0020 */
[----:B------:R-:W-:-:S02]  /*131f0*/  IMAD.MOV.U32 R43, RZ, RZ, R42 ;  /* 0x000000ffff2b7224 */ /* 0x000fc400078e002a */
[----:B------:R-:W-:Y:S02]  /*13200*/  @!P2 IMAD.MOV R9, RZ, RZ, -R9 ;  /* 0x000000ffff09a224 */ /* 0x000fe400078e0a09 */
[----:B------:R-:W-:Y:S02]  /*13210*/  IMAD.MOV.U32 R32, RZ, RZ, R31 ;  /* 0x000000ffff207224 */ /* 0x000fe400078e001f */
[----:B------:R-:W-:Y:S02]  /*13220*/  IMAD.MOV.U32 R42, RZ, RZ, R41 ;  /* 0x000000ffff2a7224 */ /* 0x000fe400078e0029 */
[----:B------:R-:W-:Y:S02]  /*13230*/  @!P3 IMAD.MOV R10, RZ, RZ, -R10 ;  /* 0x000000ffff0ab224 */ /* 0x000fe400078e0a0a */
[----:B------:R-:W-:Y:S02]  /*13240*/  IMAD.MOV.U32 R31, RZ, RZ, R30 ;  /* 0x000000ffff1f7224 */ /* 0x000fe400078e001e */
[----:B------:R-:W-:-:S02]  /*13250*/  IMAD.MOV.U32 R41, RZ, RZ, R40 ;  /* 0x000000ffff297224 */ /* 0x000fc400078e0028 */
[----:B------:R-:W-:Y:S02]  /*13260*/  IMAD.MOV.U32 R40, RZ, RZ, R35 ;  /* 0x000000ffff287224 */ /* 0x000fe400078e0023 */
[----:B------:R-:W-:Y:S01]  /*13270*/  IMAD.MOV.U32 R35, RZ, RZ, R34 ;  /* 0x000000ffff237224 */ /* 0x000fe200078e0022 */
[----:B------:R-:W-:Y:S01]  /*13280*/  STL [R1+0x630], R9 ;  /* 0x0006300901007387 */ /* 0x000fe20000100800 */
[----:B------:R-:W-:Y:S02]  /*13290*/  @!P5 IMAD.MOV R8, RZ, RZ, -R8 ;  /* 0x000000ffff08d224 */ /* 0x000fe400078e0a08 */
[----:B------:R-:W-:Y:S01]  /*132a0*/  IMAD.MOV.U32 R34, RZ, RZ, R32 ;  /* 0x000000ffff227224 */ /* 0x000fe200078e0020 */
[----:B------:R0:W-:Y:S01]  /*132b0*/  STL [R1+0x624], R10 ;  /* 0x0006240a01007387 */ /* 0x0001e20000100800 */
[----:B------:R-:W-:Y:S02]  /*132c0*/  IMAD.MOV.U32 R30, RZ, RZ, R23 ;  /* 0x000000ffff1e7224 */ /* 0x000fe400078e0017 */
[----:B------:R-:W-:Y:S01]  /*132d0*/  IMAD.MOV.U32 R32, RZ, RZ, R31 ;  /* 0x000000ffff207224 */ /* 0x000fe200078e001f */
[----:B------:R-:W-:Y:S01]  /*132e0*/  IABS R0, R46 ;  /* 0x0000002e00007213 */ /* 0x000fe20000000000 */
[----:B------:R-:W-:Y:S01]  /*132f0*/  IMAD.MOV.U32 R31, RZ, RZ, R27 ;  /* 0x000000ffff1f7224 */ /* 0x000fe200078e001b */
[----:B------:R-:W-:Y:S01]  /*13300*/  ISETP.GE.AND P3, PT, R46, RZ, PT ;  /* 0x000000ff2e00720c */ /* 0x000fe20003f66270 */
[----:B------:R1:W-:Y:S01]  /*13310*/  STL [R1+0x628], R6 ;  /* 0x0006280601007387 */ /* 0x0003e20000100800 */
[----:B------:R-:W-:-:S02]  /*13320*/  IMAD.MOV.U32 R46, RZ, RZ, R42 ;  /* 0x000000ffff2e7224 */ /* 0x000fc400078e002a */
[----:B------:R-:W-:Y:S02]  /*13330*/  IMAD.MOV.U32 R50, RZ, RZ, R44 ;  /* 0x000000ffff327224 */ /* 0x000fe400078e002c */
[----:B------:R-:W-:Y:S02]  /*13340*/  IMAD.MOV.U32 R42, RZ, RZ, R35 ;  /* 0x000000ffff2a7224 */ /* 0x000fe400078e0023 */
[----:B------:R-:W-:Y:S02]  /*13350*/  IMAD.MOV.U32 R44, RZ, RZ, R32 ;  /* 0x000000ffff2c7224 */ /* 0x000fe400078e0020 */
[----:B------:R-:W-:Y:S02]  /*13360*/  IMAD.MOV.U32 R35, RZ, RZ, R31 ;  /* 0x000000ffff237224 */ /* 0x000fe400078e001f */
[----:B------:R-:W-:Y:S02]  /*13370*/  IMAD.MOV.U32 R51, RZ, RZ, R43 ;  /* 0x000000ffff337224 */ /* 0x000fe400078e002b */
[----:B----4-:R-:W-:-:S02]  /*13380*/  IMAD.MOV.U32 R31, RZ, RZ, R21 ;  /* 0x000000ffff1f7224 */ /* 0x010fc400078e0015 */
[----:B------:R-:W-:Y:S02]  /*13390*/  IMAD.MOV.U32 R43, RZ, RZ, R34 ;  /* 0x000000ffff2b7224 */ /* 0x000fe400078e0022 */
[----:B---3--:R-:W-:Y:S02]  /*133a0*/  IMAD.MOV.U32 R23, RZ, RZ, R28 ;  /* 0x000000ffff177224 */ /* 0x008fe400078e001c */
[----:B--2---:R-:W-:Y:S02]  /*133b0*/  IMAD.MOV.U32 R28, RZ, RZ, R29 ;  /* 0x000000ffff1c7224 */ /* 0x004fe400078e001d */
[----:B------:R-:W2:Y:S04]  /*133c0*/  LDL.LU R29, [R1+0x2ec] ;  /* 0x0002ec00011d7983 */ /* 0x000ea80000300800 */
[----:B------:R3:W-:Y:S04]  /*133d0*/  STL [R1+0x62c], R8 ;  /* 0x00062c0801007387 */ /* 0x0007e80000100800 */
[----:B------:R-:W4:Y:S04]  /*133e0*/  LDL.LU R27, [R1+0x3f8] ;  /* 0x0003f800011b7983 */ /* 0x000f280000300800 */
[----:B------:R-:W3:Y:S04]  /*133f0*/  LDL.LU R32, [R1+0x39c] ;  /* 0x00039c0001207983 */ /* 0x000ee80000300800 */
[----:B------:R-:W3:Y:S04]  /*13400*/  LDL.LU R21, [R1+0x398] ;  /* 0x0003980001157983 */ /* 0x000ee80000300800 */
[----:B------:R-:W3:Y:S01]  /*13410*/  LDL.LU R34, [R1+0x2c4] ;  /* 0x0002c40001227983 */ /* 0x000ee20000300800 */
[----:B------:R-:W-:-:S05]  /*13420*/  IABS R5, R47 ;  /* 0x0000002f00057213 */ /* 0x000fca0000000000 */
[----:B------:R-:W-:-:S04]  /*13430*/  IMAD.HI.U32 R12, R15, R5, RZ ;  /* 0x000000050f0c7227 */ /* 0x000fc800078e00ff */
[----:B------:R-:W-:Y:S02]  /*13440*/  IMAD.MOV R12, RZ, RZ, -R12 ;  /* 0x000000ffff0c7224 */ /* 0x000fe400078e0a0c */
[----:B------:R-:W-:-:S04]  /*13450*/  IMAD.HI.U32 R11, R15, R0, RZ ;  /* 0x000000000f0b7227 */ /* 0x000fc800078e00ff */
[----:B------:R-:W-:Y:S02]  /*13460*/  IMAD R5, R56, R12, R5 ;  /* 0x0000000c38057224 */ /* 0x000fe400078e0205 */
[----:B------:R-:W-:-:S03]  /*13470*/  IMAD.MOV R11, RZ, RZ, -R11 ;  /* 0x000000ffff0b7224 */ /* 0x000fc600078e0a0b */
[C---:B------:R-:W-:Y:S01]  /*13480*/  ISETP.GT.U32.AND P4, PT, R56.reuse, R5, PT ;  /* 0x000000053800720c */ /* 0x040fe20003f84070 */
[----:B------:R-:W-:-:S05]  /*13490*/  IMAD R0, R56, R11, R0 ;  /* 0x0000000b38007224 */ /* 0x000fca00078e0200 */
[----:B------:R-:W-:Y:S02]  /*134a0*/  ISETP.GT.U32.AND P6, PT, R56, R0, PT ;  /* 0x000000003800720c */ /* 0x000fe40003fc4070 */
[----:B------:R-:W-:Y:S02]  /*134b0*/  ISETP.GE.AND P2, PT, R47, RZ, PT ;  /* 0x000000ff2f00720c */ /* 0x000fe40003f46270 */
[----:B------:R-:W-:Y:S01]  /*134c0*/  ISETP.GE.AND P5, PT, R45, RZ, PT ;  /* 0x000000ff2d00720c */ /* 0x000fe20003fa6270 */
[----:B------:R-:W4:Y:S01]  /*134d0*/  LDL.LU R47, [R1+0x208] ;  /* 0x00020800012f7983 */ /* 0x000f220000300800 */
[----:B0-----:R-:W-:Y:S01]  /*134e0*/  IABS R10, R45 ;  /* 0x0000002d000a7213 */ /* 0x001fe20000000000 */
[----:B------:R-:W-:Y:S02]  /*134f0*/  @!P4 IMAD.IADD R5, R5, 0x1, -R56 ;  /* 0x000000010505c824 */ /* 0x000fe400078e0a38 */
[----:B------:R-:W4:Y:S01]  /*13500*/  LDL.LU R45, [R1+0x210] ;  /* 0x00021000012d7983 */ /* 0x000f220000300800 */
[----:B------:R-:W-:-:S02]  /*13510*/  IMAD.HI.U32 R7, R15, R4, RZ ;  /* 0x000000040f077227 */ /* 0x000fc400078e00ff */
[----:B------:R-:W-:Y:S02]  /*13520*/  ISETP.GT.U32.AND P4, PT, R56, R5, PT ;  /* 0x000000053800720c */ /* 0x000fe40003f84070 */
[----:B------:R-:W-:Y:S02]  /*13530*/  @!P6 IMAD.IADD R0, R0, 0x1, -R56 ;  /* 0x000000010000e824 */ /* 0x000fe400078e0a38 */
[----:B------:R-:W-:-:S03]  /*13540*/  IMAD.MOV R7, RZ, RZ, -R7 ;  /* 0x000000ffff077224 */ /* 0x000fc600078e0a07 */
[C---:B------:R-:W-:Y:S01]  /*13550*/  ISETP.GT.U32.AND P6, PT, R56.reuse, R0, PT ;  /* 0x000000003800720c */ /* 0x040fe20003fc4070 */
[----:B------:R-:W-:-:S05]  /*13560*/  IMAD R4, R56, R7, R4 ;  /* 0x0000000738047224 */ /* 0x000fca00078e0204 */
[----:B------:R-:W-:Y:S01]  /*13570*/  @!P4 IMAD.IADD R5, R5, 0x1, -R56 ;  /* 0x000000010505c824 */ /* 0x000fe200078e0a38 */
[----:B------:R-:W-:Y:S01]  /*13580*/  ISETP.GT.U32.AND P4, PT, R56, R4, PT ;  /* 0x000000043800720c */ /* 0x000fe20003f84070 */
[----:B------:R-:W-:Y:S02]  /*13590*/  IMAD.MOV.U32 R49, RZ, RZ, R42 ;  /* 0x000000ffff317224 */ /* 0x000fe400078e002a */
[----:B------:R-:W-:-:S03]  /*135a0*/  @!P2 IMAD.MOV R5, RZ, RZ, -R5 ;  /* 0x000000ffff05a224 */ /* 0x000fc600078e0a05 */
[----:B------:R-:W-:Y:S02]  /*135b0*/  @!P6 IMAD.IADD R0, R0, 0x1, -R56 ;  /* 0x000000010000e824 */ /* 0x000fe400078e0a38 */
[----:B------:R-:W-:Y:S02]  /*135c0*/  IMAD.MOV.U32 R42, RZ, RZ, R36 ;  /* 0x000000ffff2a7224 */ /* 0x000fe400078e0024 */
[----:B------:R-:W-:Y:S02]  /*135d0*/  @!P3 IMAD.MOV R0, RZ, RZ, -R0 ;  /* 0x000000ffff00b224 */ /* 0x000fe400078e0a00 */
[----:B------:R-:W-:Y:S01]  /*135e0*/  IMAD.MOV.U32 R36, RZ, RZ, R35 ;  /* 0x000000ffff247224 */ /* 0x000fe200078e0023 */
[----:B------:R-:W-:Y:S01]  /*135f0*/  STL [R1+0x620], R5 ;  /* 0x0006200501007387 */ /* 0x000fe20000100800 */
[----:B------:R-:W-:Y:S02]  /*13600*/  IMAD.MOV.U32 R48, RZ, RZ, R43 ;  /* 0x000000ffff307224 */ /* 0x000fe400078e002b */
[----:B------:R-:W-:Y:S01]  /*13610*/  IMAD.MOV.U32 R35, RZ, RZ, R31 ;  /* 0x000000ffff237224 */ /* 0x000fe200078e001f */
[----:B------:R0:W-:Y:S01]  /*13620*/  STL [R1+0x614], R0 ;  /* 0x0006140001007387 */ /* 0x0001e20000100800 */
[----:B------:R-:W-:Y:S01]  /*13630*/  IMAD.MOV.U32 R31, RZ, RZ, R28 ;  /* 0x000000ffff1f7224 */ /* 0x000fe200078e001c */
[----:B------:R-:W-:Y:S01]  /*13640*/  IABS R11, R46 ;  /* 0x0000002e000b7213 */ /* 0x000fe20000000000 */
[----:B------:R-:W-:Y:S01]  /*13650*/  @!P4 IMAD.IADD R4, R4, 0x1, -R56 ;  /* 0x000000010404c824 */ /* 0x000fe200078e0a38 */
[----:B------:R-:W-:Y:S01]  /*13660*/  ISETP.GE.AND P4, PT, R46, RZ, PT ;  /* 0x000000ff2e00720c */ /* 0x000fe20003f86270 */
[----:B------:R-:W-:-:S02]  /*13670*/  IMAD.MOV.U32 R46, RZ, RZ, R44 ;  /* 0x000000ffff2e7224 */ /* 0x000fc400078e002c */
[----:B--2---:R-:W-:Y:S02]  /*13680*/  IMAD.MOV.U32 R28, RZ, RZ, R29 ;  /* 0x000000ffff1c7224 */ /* 0x004fe400078e001d */
[----:B------:R-:W2:Y:S01]  /*13690*/  LDL.LU R29, [R1+0x414] ;  /* 0x00041400011d7983 */ /* 0x000ea20000300800 */
[----:B---3--:R-:W-:Y:S02]  /*136a0*/  IMAD.MOV.U32 R43, RZ, RZ, R34 ;  /* 0x000000ffff2b7224 */ /* 0x008fe400078e0022 */
[----:B------:R-:W-:Y:S02]  /*136b0*/  IMAD.MOV.U32 R34, RZ, RZ, R32 ;  /* 0x000000ffff227224 */ /* 0x000fe400078e0020 */
[----:B------:R-:W-:Y:S02]  /*136c0*/  IMAD.MOV.U32 R32, RZ, RZ, R30 ;  /* 0x000000ffff207224 */ /* 0x000fe400078e001e */
[----:B------:R-:W3:Y:S04]  /*136d0*/  LDL.LU R30, [R1+0x360] ;  /* 0x00036000011e7983 */ /* 0x000ee80000300800 */
[----:B------:R-:W2:Y:S01]  /*136e0*/  LDL.LU R44, [R1+0x2c0] ;  /* 0x0002c000012c7983 */ /* 0x000ea20000300800 */
[----:B-1----:R-:W-:-:S04]  /*136f0*/  IMAD.HI.U32 R6, R15, R2, RZ ;  /* 0x000000020f067227 */ /* 0x002fc800078e00ff */
[----:B------:R-:W-:-:S04]  /*13700*/  IMAD.MOV R6, RZ, RZ, -R6 ;  /* 0x000000ffff067224 */ /* 0x000fc800078e0a06 */
[----:B------:R-:W-:-:S05]  /*13710*/  IMAD R2, R56, R6, R2 ;  /* 0x0000000638027224 */ /* 0x000fca00078e0202 */
[----:B------:R-:W-:Y:S01]  /*13720*/  ISETP.GT.U32.AND P6, PT, R56, R2, PT ;  /* 0x000000023800720c */ /* 0x000fe20003fc4070 */
[----:B------:R-:W-:Y:S01]  /*13730*/  IMAD.HI.U32 R13, R15, R10, RZ ;  /* 0x0000000a0f0d7227 */ /* 0x000fe200078e00ff */
[----:B-----5:R-:W-:-:S03]  /*13740*/  IABS R9, R59 ;  /* 0x0000003b00097213 */ /* 0x020fc60000000000 */
[----:B------:R-:W-:Y:S02]  /*13750*/  IMAD.MOV R13, RZ, RZ, -R13 ;  /* 0x000000ffff0d7224 */ /* 0x000fe400078e0a0d */
[----:B------:R-:W-:-:S06]  /*13760*/  IMAD.HI.U32 R7, R15, R9, RZ ;  /* 0x000000090f077227 */ /* 0x000fcc00078e00ff */
[----:B------:R-:W-:Y:S01]  /*13770*/  @!P6 IMAD.IADD R2, R2, 0x1, -R56 ;  /* 0x000000010202e824 */ /* 0x000fe200078e0a38 */
[----:B------:R-:W-:-:S04]  /*13780*/  ISETP.GT.U32.AND P6, PT, R56, R4, PT ;  /* 0x000000043800720c */ /* 0x000fc80003fc4070 */
[----:B------:R-:W-:Y:S01]  /*13790*/  ISETP.GT.U32.AND P2, PT, R56, R2, PT ;  /* 0x000000023800720c */ /* 0x000fe20003f44070 */
[----:B------:R-:W-:Y:S01]  /*137a0*/  IMAD.HI.U32 R12, R15, R11, RZ ;  /* 0x0000000b0f0c7227 */ /* 0x000fe200078e00ff */
[----:B------:R-:W-:-:S03]  /*137b0*/  IABS R8, R58 ;  /* 0x0000003a00087213 */ /* 0x000fc60000000000 */
[----:B------:R-:W-:Y:S02]  /*137c0*/  IMAD.MOV R7, RZ, RZ, -R7 ;  /* 0x000000ffff077224 */ /* 0x000fe400078e0a07 */
[C---:B------:R-:W-:Y:S02]  /*137d0*/  IMAD R10, R56.reuse, R13, R10 ;  /* 0x0000000d380a7224 */ /* 0x040fe400078e020a */
[----:B------:R-:W-:Y:S02]  /*137e0*/  IMAD.MOV R12, RZ, RZ, -R12 ;  /* 0x000000ffff0c7224 */ /* 0x000fe400078e0a0c */
[C---:B------:R-:W-:Y:S01]  /*137f0*/  IMAD R9, R56.reuse, R7, R9 ;  /* 0x0000000738097224 */ /* 0x040fe200078e0209 */
[----:B------:R-:W-:Y:S01]  /*13800*/  ISETP.GT.U32.AND P3, PT, R56, R10, PT ;  /* 0x0000000a3800720c */ /* 0x000fe20003f64070 */
[----:B------:R-:W-:-:S04]  /*13810*/  IMAD.HI.U32 R6, R15, R8, RZ ;  /* 0x000000080f067227 */ /* 0x000fc800078e00ff */
[----:B------:R-:W-:Y:S02]  /*13820*/  IMAD R11, R56, R12, R11 ;  /* 0x0000000c380b7224 */ /* 0x000fe400078e020b */
[----:B------:R-:W-:Y:S01]  /*13830*/  @!P2 IMAD.IADD R2, R2, 0x1, -R56 ;  /* 0x000000010202a824 */ /* 0x000fe200078e0a38 */
[----:B------:R-:W-:Y:S01]  /*13840*/  ISETP.GT.U32.AND P2, PT, R56, R9, PT ;  /* 0x000000093800720c */ /* 0x000fe20003f44070 */
[----:B------:R-:W-:Y:S02]  /*13850*/  IMAD.MOV R6, RZ, RZ, -R6 ;  /* 0x000000ffff067224 */ /* 0x000fe400078e0a06 */
[----:B------:R-:W-:Y:S01]  /*13860*/  @!P6 IMAD.IADD R4, R4, 0x1, -R56 ;  /* 0x000000010404e824 */ /* 0x000fe200078e0a38 */
[C---:B------:R-:W-:Y:S01]  /*13870*/  ISETP.GT.U32.AND P6, PT, R56.reuse, R11, PT ;  /* 0x0000000b3800720c */ /* 0x040fe20003fc4070 */
[----:B------:R-:W-:Y:S01]  /*13880*/  IMAD R8, R56, R6, R8 ;  /* 0x0000000638087224 */ /* 0x000fe200078e0208 */
[----:B----4-:R-:W-:Y:S01]  /*13890*/  IABS R6, R45 ;  /* 0x0000002d00067213 */ /* 0x010fe20000000000 */
[----:B------:R-:W-:-:S03]  /*138a0*/  @!P3 IMAD.IADD R10, R10, 0x1, -R56 ;  /* 0x000000010a0ab824 */ /* 0x000fc600078e0a38 */
[C---:B------:R-:W-:Y:S02]  /*138b0*/  ISETP.GT.U32.AND P3, PT, R56.reuse, R8, PT ;  /* 0x000000083800720c */ /* 0x040fe40003f64070 */
[----:B------:R-:W-:Y:S01]  /*138c0*/  IABS R12, R51 ;  /* 0x00000033000c7213 */ /* 0x000fe20000000000 */
[----:B------:R-:W-:Y:S01]  /*138d0*/  @!P2 IMAD.IADD R9, R9, 0x1, -R56 ;  /* 0x000000010909a824 */ /* 0x000fe200078e0a38 */
[----:B------:R-:W-:Y:S01]  /*138e0*/  ISETP.GT.U32.AND P2, PT, R56, R10, PT ;  /* 0x0000000a3800720c */ /* 0x000fe20003f44070 */
[----:B------:R-:W-:-:S04]  /*138f0*/  IMAD.HI.U32 R14, R15, R6, RZ ;  /* 0x000000060f0e7227 */ /* 0x000fc800078e00ff */
[----:B------:R-:W-:Y:S02]  /*13900*/  @!P6 IMAD.IADD R11, R11, 0x1, -R56 ;  /* 0x000000010b0be824 */ /* 0x000fe400078e0a38 */
[----:B------:R-:W-:Y:S02]  /*13910*/  IMAD.MOV.U32 R16, RZ, RZ, R4 ;  /* 0x000000ffff107224 */ /* 0x000fe400078e0004 */
[----:B0-----:R-:W-:Y:S02]  /*13920*/  IMAD.MOV.U32 R0, RZ, RZ, R12 ;  /* 0x000000ffff007224 */ /* 0x001fe400078e000c */
[----:B------:R-:W-:Y:S02]  /*13930*/  IMAD.MOV R14, RZ, RZ, -R14 ;  /* 0x000000ffff0e7224 */ /* 0x000fe400078e0a0e */
[----:B------:R-:W-:Y:S01]  /*13940*/  @!P1 IMAD.MOV R16, RZ, RZ, -R16 ;  /* 0x000000ffff109224 */ /* 0x000fe200078e0a10 */
[----:B------:R-:W-:Y:S01]  /*13950*/  ISETP.GT.U32.AND P1, PT, R56, R11, PT ;  /* 0x0000000b3800720c */ /* 0x000fe20003f24070 */
[----:B------:R-:W-:-:S04]  /*13960*/  IMAD.HI.U32 R13, R15, R0, RZ ;  /* 0x000000000f0d7227 */ /* 0x000fc800078e00ff */
[----:B------:R-:W-:Y:S02]  /*13970*/  IMAD R6, R56, R14, R6 ;  /* 0x0000000e38067224 */ /* 0x000fe400078e0206 */
[--C-:B------:R-:W-:Y:S01]  /*13980*/  @!P3 IMAD.IADD R8, R8, 0x1, -R56.reuse ;  /* 0x000000010808b824 */ /* 0x100fe200078e0a38 */
[----:B------:R-:W-:Y:S01]  /*13990*/  ISETP.GT.U32.AND P3, PT, R56, R9, PT ;  /* 0x000000093800720c */ /* 0x000fe20003f64070 */
[----:B------:R-:W-:Y:S02]  /*139a0*/  IMAD.MOV R13, RZ, RZ, -R13 ;  /* 0x000000ffff0d7224 */ /* 0x000fe400078e0a0d */
[----:B------:R-:W-:Y:S01]  /*139b0*/  @!P2 IMAD.IADD R10, R10, 0x1, -R56 ;  /* 0x000000010a0aa824 */ /* 0x000fe200078e0a38 */
[C---:B------:R-:W-:Y:S01]  /*139c0*/  ISETP.GT.U32.AND P2, PT, R56.reuse, R6, PT ;  /* 0x000000063800720c */ /* 0x040fe20003f44070 */
[----:B------:R-:W-:Y:S02]  /*139d0*/  IMAD R0, R56, R13, R0 ;  /* 0x0000000d38007224 */ /* 0x000fe400078e0200 */
[----:B------:R-:W-:-:S03]  /*139e0*/  @!P1 IMAD.IADD R11, R11, 0x1, -R56 ;  /* 0x000000010b0b9824 */ /* 0x000fc600078e0a38 */
[----:B------:R-:W-:-:S03]  /*139f0*/  ISETP.GT.U32.AND P1, PT, R56, R0, PT ;  /* 0x000000003800720c */ /* 0x000fc60003f24070 */
[--C-:B------:R-:W-:Y:S01]  /*13a00*/  @!P3 IMAD.IADD R9, R9, 0x1, -R56.reuse ;  /* 0x000000010909b824 */ /* 0x100fe200078e0a38 */
[----:B------:R-:W-:Y:S02]  /*13a10*/  ISETP.GE.AND P3, PT, R59, RZ, PT ;  /* 0x000000ff3b00720c */ /* 0x000fe40003f66270 */
[----:B------:R-:W-:Y:S01]  /*13a20*/  IABS R7, R47 ;  /* 0x0000002f00077213 */ /* 0x000fe20000000000 */
[----:B------:R-:W-:Y:S01]  /*13a30*/  @!P2 IMAD.IADD R6, R6, 0x1, -R56 ;  /* 0x000000010606a824 */ /* 0x000fe200078e0a38 */
[----:B------:R-:W-:Y:S01]  /*13a40*/  ISETP.GE.AND P2, PT, R47, RZ, PT ;  /* 0x000000ff2f00720c */ /* 0x000fe20003f46270 */
[----:B------:R0:W-:Y:S01]  /*13a50*/  STL [R1+0x610], R16 ;  /* 0x0006101001007387 */ /* 0x0001e20000100800 */
[----:B------:R-:W-:Y:S02]  /*13a60*/  IMAD.MOV.U32 R17, RZ, RZ, R10 ;  /* 0x000000ffff117224 */ /* 0x000fe400078e000a */
[----:B------:R-:W-:Y:S02]  /*13a70*/  @!P0 IMAD.MOV R2, RZ, RZ, -R2 ;  /* 0x000000ffff028224 */ /* 0x000fe400078e0a02 */
[----:B------:R-:W-:Y:S01]  /*13a80*/  @!P1 IMAD.IADD R0, R0, 0x1, -R56 ;  /* 0x0000000100009824 */ /* 0x000fe200078e0a38 */
[----:B------:R-:W-:Y:S01]  /*13a90*/  ISETP.GE.AND P1, PT, R45, RZ, PT ;  /* 0x000000ff2d00720c */ /* 0x000fe20003f26270 */
[----:B------:R-:W-:-:S02]  /*13aa0*/  @!P5 IMAD.MOV R17, RZ, RZ, -R17 ;  /* 0x000000ffff11d224 */ /* 0x000fc400078e0a11 */
[----:B0-----:R-:W-:Y:S02]  /*13ab0*/  IMAD.MOV.U32 R16, RZ, RZ, R11 ;  /* 0x000000ffff107224 */ /* 0x001fe400078e000b */
[----:B------:R-:W-:Y:S02]  /*13ac0*/  IMAD.MOV.U32 R11, RZ, RZ, R9 ;  /* 0x000000ffff0b7224 */ /* 0x000fe400078e0009 */
[----:B------:R-:W-:Y:S01]  /*13ad0*/  @!P4 IMAD.MOV R16, RZ, RZ, -R16 ;  /* 0x000000ffff10c224 */ /* 0x000fe200078e0a10 */
[----:B------:R0:W-:Y:S01]  /*13ae0*/  STL [R1+0x60c], R2 ;  /* 0x00060c0201007387 */ /* 0x0001e20000100800 */
[----:B------:R-:W-:-:S03]  /*13af0*/  @!P3 IMAD.MOV R11, RZ, RZ, -R11 ;  /* 0x000000ffff0bb224 */ /* 0x000fc600078e0a0b */
[----:B------:R-:W-:Y:S04]  /*13b00*/  STL [R1+0x608], R17 ;  /* 0x0006081101007387 */ /* 0x000fe80000100800 */
[----:B------:R-:W-:Y:S01]  /*13b10*/  STL [R1+0x5a8], R16 ;  /* 0x0005a81001007387 */ /* 0x000fe20000100800 */
[----:B--2---:R-:W-:Y:S02]  /*13b20*/  IMAD.MOV.U32 R47, RZ, RZ, R44 ;  /* 0x000000ffff2f7224 */ /* 0x004fe400078e002c */
[----:B------:R-:W-:Y:S02]  /*13b30*/  IMAD.MOV.U32 R44, RZ, RZ, R43 ;  /* 0x000000ffff2c7224 */ /* 0x000fe400078e002b */
[----:B------:R-:W-:Y:S02]  /*13b40*/  IMAD.MOV.U32 R43, RZ, RZ, R42 ;  /* 0x000000ffff2b7224 */ /* 0x000fe400078e002a */
[----:B------:R-:W-:-:S02]  /*13b50*/  IMAD.MOV.U32 R42, RZ, RZ, R41 ;  /* 0x000000ffff2a7224 */ /* 0x000fc400078e0029 */
[----:B------:R-:W-:Y:S02]  /*13b60*/  IMAD.MOV.U32 R41, RZ, RZ, R40 ;  /* 0x000000ffff297224 */ /* 0x000fe400078e0028 */
[----:B------:R-:W-:Y:S02]  /*13b70*/  IMAD.MOV.U32 R40, RZ, RZ, R39 ;  /* 0x000000ffff287224 */ /* 0x000fe400078e0027 */
[----:B------:R-:W-:Y:S02]  /*13b80*/  IMAD.MOV.U32 R39, RZ, RZ, R38 ;  /* 0x000000ffff277224 */ /* 0x000fe400078e0026 */
[----:B------:R-:W-:Y:S02]  /*13b90*/  IMAD.MOV.U32 R38, RZ, RZ, R37 ;  /* 0x000000ffff267224 */ /* 0x000fe400078e0025 */
[----:B------:R-:W-:Y:S02]  /*13ba0*/  IMAD.MOV.U32 R45, RZ, RZ, R44 ;  /* 0x000000ffff2d7224 */ /* 0x000fe400078e002c */
[----:B------:R-:W-:-:S02]  /*13bb0*/  IMAD.MOV.U32 R37, RZ, RZ, R28 ;  /* 0x000000ffff257224 */ /* 0x000fc400078e001c */
[----:B------:R-:W-:Y:S01]  /*13bc0*/  IMAD.MOV.U32 R44, RZ, RZ, R43 ;  /* 0x000000ffff2c7224 */ /* 0x000fe200078e002b */
[----:B------:R-:W2:Y:S01]  /*13bd0*/  LDL.LU R28, [R1+0x364] ;  /* 0x00036400011c7983 */ /* 0x000ea20000300800 */
[----:B------:R-:W-:Y:S02]  /*13be0*/  IMAD.MOV.U32 R43, RZ, RZ, R42 ;  /* 0x000000ffff2b7224 */ /* 0x000fe400078e002a */
[----:B------:R-:W-:Y:S02]  /*13bf0*/  IMAD.MOV.U32 R42, RZ, RZ, R41 ;  /* 0x000000ffff2a7224 */ /* 0x000fe400078e0029 */
[----:B------:R-:W-:Y:S01]  /*13c00*/  IMAD.MOV.U32 R41, RZ, RZ, R39 ;  /* 0x000000ffff297224 */ /* 0x000fe200078e0027 */
[----:B------:R1:W-:Y:S01]  /*13c10*/  STL [R1+0x5b8], R11 ;  /* 0x0005b80b01007387 */ /* 0x0003e20000100800 */
[----:B------:R-:W-:Y:S02]  /*13c20*/  IMAD.MOV.U32 R39, RZ, RZ, R38 ;  /* 0x000000ffff277224 */ /* 0x000fe400078e0026 */
[----:B------:R-:W-:-:S02]  /*13c30*/  IMAD.MOV.U32 R38, RZ, RZ, R37 ;  /* 0x000000ffff267224 */ /* 0x000fc400078e0025 */
[----:B------:R-:W4:Y:S01]  /*13c40*/  LDL.LU R37, [R1+0x2dc] ;  /* 0x0002dc0001257983 */ /* 0x000f220000300800 */
[----:B------:R-:W-:-:S04]  /*13c50*/  IMAD.HI.U32 R12, R15, R7, RZ ;  /* 0x000000070f0c7227 */ /* 0x000fc800078e00ff */
[----:B------:R-:W-:-:S04]  /*13c60*/  IMAD.MOV R12, RZ, RZ, -R12 ;  /* 0x000000ffff0c7224 */ /* 0x000fc800078e0a0c */
[----:B------:R-:W-:-:S05]  /*13c70*/  IMAD R7, R56, R12, R7 ;  /* 0x0000000c38077224 */ /* 0x000fca00078e0207 */
[----:B------:R-:W-:Y:S02]  /*13c80*/  ISETP.GT.U32.AND P6, PT, R56, R7, PT ;  /* 0x000000073800720c */ /* 0x000fe40003fc4070 */
[----:B------:R-:W-:-:S05]  /*13c90*/  IABS R5, R50 ;  /* 0x0000003200057213 */ /* 0x000fca0000000000 */
[----:B------:R-:W-:-:S06]  /*13ca0*/  IMAD.HI.U32 R12, R15, R5, RZ ;  /* 0x000000050f0c7227 */ /* 0x000fcc00078e00ff */
[----:B------:R-:W-:Y:S01]  /*13cb0*/  @!P6 IMAD.IADD R7, R7, 0x1, -R56 ;  /* 0x000000010707e824 */ /* 0x000fe200078e0a38 */
[----:B------:R-:W-:Y:S01]  /*13cc0*/  ISETP.GT.U32.AND P6, PT, R56, R8, PT ;  /* 0x000000083800720c */ /* 0x000fe20003fc4070 */
[----:B------:R-:W-:-:S04]  /*13cd0*/  IMAD.MOV R12, RZ, RZ, -R12 ;  /* 0x000000ffff0c7224 */ /* 0x000fc800078e0a0c */
[C---:B------:R-:W-:Y:S01]  /*13ce0*/  IMAD R4, R56.reuse, R12, R5 ;  /* 0x0000000c38047224 */ /* 0x040fe200078e0205 */
[----:B------:R-:W-:Y:S02]  /*13cf0*/  ISETP.GT.U32.AND P0, PT, R56, R7, PT ;  /* 0x000000073800720c */ /* 0x000fe40003f04070 */
[----:B------:R-:W-:-:S05]  /*13d00*/  IABS R5, R49 ;  /* 0x0000003100057213 */ /* 0x000fca0000000000 */
[----:B------:R-:W-:Y:S01]  /*13d10*/  @!P6 IMAD.IADD R8, R8, 0x1, -R56 ;  /* 0x000000010808e824 */ /* 0x000fe200078e0a38 */
[C---:B------:R-:W-:Y:S01]  /*13d20*/  ISETP.GT.U32.AND P6, PT, R56.reuse, R4, PT ;  /* 0x000000043800720c */ /* 0x040fe20003fc4070 */
[----:B------:R-:W-:Y:S01]  /*13d30*/  IMAD.HI.U32 R14, R15, R5, RZ ;  /* 0x000000050f0e7227 */ /* 0x000fe200078e00ff */
[----:B------:R-:W-:-:S03]  /*13d40*/  ISETP.GT.U32.AND P5, PT, R56, R0, PT ;  /* 0x000000003800720c */ /* 0x000fc60003fa4070 */
[----:B------:R-:W-:Y:S02]  /*13d50*/  IMAD.MOV R14, RZ, RZ, -R14 ;  /* 0x000000ffff0e7224 */ /* 0x000fe400078e0a0e */
[----:B------:R-:W-:Y:S01]  /*13d60*/  @!P0 IMAD.IADD R7, R7, 0x1, -R56 ;  /* 0x0000000107078824 */ /* 0x000fe200078e0a38 */
[----:B------:R-:W-:Y:S01]  /*13d70*/  ISETP.GE.AND P0, PT, R58, RZ, PT ;  /* 0x000000ff3a00720c */ /* 0x000fe20003f06270 */
[----:B------:R-:W-:-:S04]  /*13d80*/  IMAD R5, R56, R14, R5 ;  /* 0x0000000e38057224 */ /* 0x000fc800078e0205 */
[----:B------:R-:W-:Y:S01]  /*13d90*/  @!P6 IMAD.IADD R4, R4, 0x1, -R56 ;  /* 0x000000010404e824 */ /* 0x000fe200078e0a38 */
[C---:B------:R-:W-:Y:S02]  /*13da0*/  ISETP.GT.U32.AND P6, PT, R56.reuse, R6, PT ;  /* 0x000000063800720c */ /* 0x040fe40003fc4070 */
[C---:B------:R-:W-:Y:S01]  /*13db0*/  ISETP.GT.U32.AND P4, PT, R56.reuse, R5, PT ;  /* 0x000000053800720c */ /* 0x040fe20003f84070 */
[----:B------:R-:W-:Y:S01]  /*13dc0*/  IMAD.MOV.U32 R9, RZ, RZ, R8 ;  /* 0x000000ffff097224 */ /* 0x000fe200078e0008 */
[----:B------:R-:W-:Y:S01]  /*13dd0*/  ISETP.GT.U32.AND P3, PT, R56, R4, PT ;  /* 0x000000043800720c */ /* 0x000fe20003f64070 */
[----:B------:R-:W-:Y:S01]  /*13de0*/  @!P5 IMAD.IADD R0, R0, 0x1, -R56 ;  /* 0x000000010000d824 */ /* 0x000fe200078e0a38 */
[----:B------:R-:W-:Y:S01]  /*13df0*/  ISETP.GE.AND P5, PT, R49, RZ, PT ;  /* 0x000000ff3100720c */ /* 0x000fe20003fa6270 */
[----:B------:R-:W-:Y:S01]  /*13e00*/  @!P0 IMAD.MOV R9, RZ, RZ, -R9 ;  /* 0x000000ffff098224 */ /* 0x000fe200078e0a09 */
[----:B------:R-:W-:Y:S01]  /*13e10*/  ISETP.GE.AND P0, PT, R51, RZ, PT ;  /* 0x000000ff3300720c */ /* 0x000fe20003f06270 */
[----:B------:R-:W-:-:S02]  /*13e20*/  IMAD.MOV.U32 R49, RZ, RZ, R44 ;  /* 0x000000ffff317224 */ /* 0x000fc400078e002c */
[----:B------:R-:W-:Y:S01]  /*13e30*/  IMAD.MOV.U32 R44, RZ, RZ, R43 ;  /* 0x000000ffff2c7224 */ /* 0x000fe200078e002b */
[----:B------:R-:W-:Y:S01]  /*13e40*/  IABS R12, R46 ;  /* 0x0000002e000c7213 */ /* 0x000fe20000000000 */
[----:B------:R-:W-:Y:S01]  /*13e50*/  @!P6 IMAD.IADD R6, R6, 0x1, -R56 ;  /* 0x000000010606e824 */ /* 0x000fe200078e0a38 */
[----:B------:R-:W-:Y:S01]  /*13e60*/  ISETP.GE.AND P6, PT, R50, RZ, PT ;  /* 0x000000ff3200720c */ /* 0x000fe20003fc6270 */
[----:B------:R-:W-:Y:S02]  /*13e70*/  IMAD.MOV.U32 R43, RZ, RZ, R42 ;  /* 0x000000ffff2b7224 */ /* 0x000fe400078e002a */
[----:B------:R-:W-:Y:S02]  /*13e80*/  IMAD.MOV.U32 R42, RZ, RZ, R39 ;  /* 0x000000ffff2a7224 */ /* 0x000fe400078e0027 */
[----:B------:R-:W-:Y:S02]  /*13e90*/  IMAD.MOV.U32 R39, RZ, RZ, R38 ;  /* 0x000000ffff277224 */ /* 0x000fe400078e0026 */
[----:B------:R-:W-:Y:S01]  /*13ea0*/  @!P4 IMAD.IADD R5, R5, 0x1, -R56 ;  /* 0x000000010505c824 */ /* 0x000fe200078e0a38 */
[----:B------:R-:W-:Y:S01]  /*13eb0*/  ISETP.GE.AND P4, PT, R46, RZ, PT ;  /* 0x000000ff2e00720c */ /* 0x000fe20003f86270 */
[----:B------:R-:W-:-:S02]  /*13ec0*/  IMAD.MOV.U32 R8, RZ, RZ, R7 ;  /* 0x000000ffff087224 */ /* 0x000fc400078e0007 */
[----:B------:R-:W-:Y:S02]  /*13ed0*/  IMAD.MOV.U32 R46, RZ, RZ, R44 ;  /* 0x000000ffff2e7224 */ /* 0x000fe400078e002c */
[----:B------:R-:W-:Y:S02]  /*13ee0*/  IMAD.MOV.U32 R10, RZ, RZ, R12 ;  /* 0x000000ffff0a7224 */ /* 0x000fe400078e000c */
[----:B------:R-:W-:Y:S01]  /*13ef0*/  IMAD.MOV.U32 R44, RZ, RZ, R43 ;  /* 0x000000ffff2c7224 */ /* 0x000fe200078e002b */
[----:B0-----:R-:W-:Y:S01]  /*13f00*/  IABS R2, R48 ;  /* 0x0000003000027213 */ /* 0x001fe20000000000 */
[----:B------:R-:W-:Y:S02]  /*13f10*/  @!P2 IMAD.MOV R8, RZ, RZ, -R8 ;  /* 0x000000ffff08a224 */ /* 0x000fe400078e0a08 */
[----:B------:R-:W-:Y:S01]  /*13f20*/  @!P3 IMAD.IADD R4, R4, 0x1, -R56 ;  /* 0x000000010404b824 */ /* 0x000fe200078e0a38 */
[----:B------:R-:W-:Y:S01]  /*13f30*/  ISETP.GE.AND P3, PT, R48, RZ, PT ;  /* 0x000000ff3000720c */ /* 0x000fe20003f66270 */
[----:B------:R-:W-:Y:S01]  /*13f40*/  IMAD.HI.U32 R7, R15, R10, RZ ;  /* 0x0000000a0f077227 */ /* 0x000fe200078e00ff */
[----:B------:R-:W-:Y:S03]  /*13f50*/  STL [R1+0x5d4], R9 ;  /* 0x0005d40901007387 */ /* 0x000fe60000100800 */
[----:B------:R-:W-:-:S02]  /*13f60*/  @!P1 IMAD.MOV R6, RZ, RZ, -R6 ;  /* 0x000000ffff069224 */ /* 0x000fc400078e0a06 */
[----:B------:R-:W-:Y:S02]  /*13f70*/  IMAD.MOV.U32 R48, RZ, RZ, R44 ;  /* 0x000000ffff307224 */ /* 0x000fe400078e002c */
[----:B------:R-:W-:Y:S01]  /*13f80*/  @!P0 IMAD.MOV R0, RZ, RZ, -R0 ;  /* 0x000000ffff008224 */ /* 0x000fe200078e0a00 */
[----:B------:R-:W-:Y:S01]  /*13f90*/  STL [R1+0x5f4], R8 ;  /* 0x0005f40801007387 */ /* 0x000fe20000100800 */
[----:B------:R-:W-:Y:S02]  /*13fa0*/  IMAD.MOV R7, RZ, RZ, -R7 ;  /* 0x000000ffff077224 */ /* 0x000fe400078e0a07 */
[----:B------:R-:W-:Y:S01]  /*13fb0*/  @!P6 IMAD.MOV R4, RZ, RZ, -R4 ;  /* 0x000000ffff04e224 */ /* 0x000fe200078e0a04 */
[----:B------:R-:W-:Y:S01]  /*13fc0*/  ISETP.GE.AND P0, PT, R46, RZ, PT ;  /* 0x000000ff2e00720c */ /* 0x000fe20003f06270 */
[----:B------:R-:W-:Y:S01]  /*13fd0*/  IMAD R10, R56, R7, R10 ;  /* 0x00000007380a7224 */ /* 0x000fe200078e020a */
[----:B------:R-:W-:Y:S01]  /*13fe0*/  IABS R7, R46 ;  /* 0x0000002e00077213 */ /* 0x000fe20000000000 */
[----:B----4-:R-:W-:-:S04]  /*13ff0*/  IMAD.MOV.U32 R38, RZ, RZ, R37 ;  /* 0x000000ffff267224 */ /* 0x010fc800078e0025 */
[----:B------:R-:W-:Y:S02]  /*14000*/  IMAD.MOV.U32 R43, RZ, RZ, R38 ;  /* 0x000000ffff2b7224 */ /* 0x000fe400078e0026 */
[----:B------:R-:W-:Y:S02]  /*14010*/  IMAD.MOV.U32 R37, RZ, RZ, R31 ;  /* 0x000000ffff257224 */ /* 0x000fe400078e001f */
[----:B------:R-:W-:Y:S01]  /*14020*/  IMAD.MOV.U32 R44, RZ, RZ, R43 ;  /* 0x000000ffff2c7224 */ /* 0x000fe200078e002b */
[----:B------:R-:W4:Y:S01]  /*14030*/  LDL.LU R31, [R1+0x424] ;  /* 0x00042400011f7983 */ /* 0x000f220000300800 */
[----:B------:R-:W-:Y:S02]  /*14040*/  IMAD.MOV.U32 R43, RZ, RZ, R57 ;  /* 0x000000ffff2b7224 */ /* 0x000fe400078e0039 */
[----:B------:R-:W-:Y:S01]  /*14050*/  IMAD.MOV.U32 R38, RZ, RZ, R36 ;  /* 0x000000ffff267224 */ /* 0x000fe200078e0024 */
[----:B------:R-:W-:Y:S01]  /*14060*/  STL [R1+0x5f8], R6 ;  /* 0x0005f80601007387 */ /* 0x000fe20000100800 */
[----:B------:R-:W-:-:S02]  /*14070*/  IMAD.MOV.U32 R51, RZ, RZ, R44 ;  /* 0x000000ffff337224 */ /* 0x000fc400078e002c */
[----:B------:R-:W-:Y:S01]  /*14080*/  IMAD.MOV.U32 R36, RZ, RZ, R25 ;  /* 0x000000ffff247224 */ /* 0x000fe200078e0019 */
[----:B------:R0:W-:Y:S01]  /*14090*/  STL [R1+0x5fc], R0 ;  /* 0x0005fc0001007387 */ /* 0x0001e20000100800 */
[----:B------:R-:W-:Y:S02]  /*140a0*/  IMAD.MOV.U32 R44, RZ, RZ, R43 ;  /* 0x000000ffff2c7224 */ /* 0x000fe400078e002b */
[----:B------:R-:W-:Y:S01]  /*140b0*/  IMAD.MOV.U32 R43, RZ, RZ, R42 ;  /* 0x000000ffff2b7224 */ /* 0x000fe200078e002a */
[----:B------:R-:W5:Y:S01]  /*140c0*/  LDL.LU R25, [R1+0x3c0] ;  /* 0x0003c00001197983 */ /* 0x000f620000300800 */
[----:B------:R-:W-:Y:S02]  /*140d0*/  IMAD.MOV.U32 R42, RZ, RZ, R41 ;  /* 0x000000ffff2a7224 */ /* 0x000fe400078e0029 */
[----:B------:R-:W-:Y:S01]  /*140e0*/  IMAD.MOV.U32 R41, RZ, RZ, R40 ;  /* 0x000000ffff297224 */ /* 0x000fe200078e0028 */
[----:B------:R-:W2:Y:S01]  /*140f0*/  LDL.LU R57, [R1+0x3c4] ;  /* 0x0003c40001397983 */ /* 0x000ea20000300800 */
[----:B------:R-:W-:-:S03]  /*14100*/  IMAD.MOV.U32 R40, RZ, RZ, R39 ;  /* 0x000000ffff287224 */ /* 0x000fc600078e0027 */
[----:B------:R0:W-:Y:S04]  /*14110*/  STL [R1+0x600], R4 ;  /* 0x0006000401007387 */ /* 0x0001e80000100800 */
[----:B------:R-:W2:Y:S04]  /*14120*/  LDL.LU R46, [R1+0x2d8] ;  /* 0x0002d800012e7983 */ /* 0x000ea80000300800 */
[----:B------:R-:W2:Y:S01]  /*14130*/  LDL.LU R39, [R1+0x2f0] ;  /* 0x0002f00001277983 */ /* 0x000ea20000300800 */
[----:B------:R-:W-:Y:S01]  /*14140*/  ISETP.GT.U32.AND P1, PT, R56, R5, PT ;  /* 0x000000053800720c */ /* 0x000fe20003f24070 */
[----:B------:R-:W-:-:S04]  /*14150*/  IMAD.HI.U32 R13, R15, R2, RZ ;  /* 0x000000020f0d7227 */ /* 0x000fc800078e00ff */
[----:B------:R-:W-:-:S04]  /*14160*/  IMAD.MOV R13, RZ, RZ, -R13 ;  /* 0x000000ffff0d7224 */ /* 0x000fc800078e0a0d */
[----:B------:R-:W-:-:S04]  /*14170*/  IMAD R2, R56, R13, R2 ;  /* 0x0000000d38027224 */ /* 0x000fc800078e0202 */
[----:B------:R-:W-:-:S04]  /*14180*/  @!P1 IMAD.IADD R5, R5, 0x1, -R56 ;  /* 0x0000000105059824 */ /* 0x000fc800078e0a38 */
[----:B------:R-:W-:Y:S02]  /*14190*/  IMAD.MOV.U32 R13, RZ, RZ, R5 ;  /* 0x000000ffff0d7224 */ /* 0x000fe400078e0005 */
[----:B------:R-:W-:Y:S02]  /*141a0*/  IMAD.MOV.U32 R50, RZ, RZ, R44 ;  /* 0x000000ffff327224 */ /* 0x000fe400078e002c */
[----:B------:R-:W-:Y:S02]  /*141b0*/  @!P5 IMAD.MOV R13, RZ, RZ, -R13 ;  /* 0x000000ffff0dd224 */ /* 0x000fe400078e0a0d */
[----:B------:R-:W-:Y:S02]  /*141c0*/  IMAD.MOV.U32 R44, RZ, RZ, R43 ;  /* 0x000000ffff2c7224 */ /* 0x000fe400078e002b */
[----:B------:R-:W-:Y:S02]  /*141d0*/  IMAD.MOV.U32 R43, RZ, RZ, R42 ;  /* 0x000000ffff2b7224 */ /* 0x000fe400078e002a */
[----:B------:R-:W-:-:S02]  /*141e0*/  IMAD.MOV.U32 R42, RZ, RZ, R41 ;  /* 0x000000ffff2a7224 */ /* 0x000fc400078e0029 */
[----:B------:R-:W-:Y:S01]  /*141f0*/  IMAD.MOV.U32 R41, RZ, RZ, R40 ;  /* 0x000000ffff297224 */ /* 0x000fe200078e0028 */
[----:B------:R-:W-:Y:S01]  /*14200*/  STL [R1+0x5ec], R13 ;  /* 0x0005ec0d01007387 */ /* 0x000fe20000100800 */
[C---:B------:R-:W-:Y:S02]  /*14210*/  ISETP.GT.U32.AND P2, PT, R56.reuse, R2, PT ;  /* 0x000000023800720c */ /* 0x040fe40003f44070 */
[----:B------:R-:W-:Y:S01]  /*14220*/  ISETP.GT.U32.AND P6, PT, R56, R10, PT ;  /* 0x0000000a3800720c */ /* 0x000fe20003fc4070 */
[----:B-1----:R-:W-:Y:S01]  /*14230*/  IMAD.HI.U32 R11, R15, R7, RZ ;  /* 0x000000070f0b7227 */ /* 0x002fe200078e00ff */
[----:B0-----:R-:W-:-:S09]  /*14240*/  IABS R0, R47 ;  /* 0x0000002f00007213 */ /* 0x001fd20000000000 */
[----:B------:R-:W-:-:S05]  /*14250*/  @!P2 IMAD.IADD R2, R2, 0x1, -R56 ;  /* 0x000000010202a824 */ /* 0x000fca00078e0a38 */
[----:B------:R-:W-:Y:S01]  /*14260*/  ISETP.GT.U32.AND P2, PT, R56, R2, PT ;  /* 0x000000023800720c */ /* 0x000fe20003f44070 */
[----:B--2---:R-:W-:Y:S02]  /*14270*/  IMAD.MOV.U32 R40, RZ, RZ, R39 ;  /* 0x000000ffff287224 */ /* 0x004fe400078e0027 */
[----:B------:R-:W-:Y:S02]  /*14280*/  IMAD.MOV.U32 R39, RZ, RZ, R32 ;  /* 0x000000ffff277224 */ /* 0x000fe400078e0020 */
[----:B------:R-:W2:Y:S01]  /*14290*/  LDL.LU R32, [R1+0x334] ;  /* 0x0003340001207983 */ /* 0x000ea20000300800 */
[----:B------:R-:W-:-:S04]  /*142a0*/  IMAD.HI.U32 R9, R15, R0, RZ ;  /* 0x000000000f097227 */ /* 0x000fc800078e00ff */
[----:B------:R-:W-:-:S03]  /*142b0*/  IMAD.MOV R11, RZ, RZ, -R11 ;  /* 0x000000ffff0b7224 */ /* 0x000fc600078e0a0b */
[--C-:B------:R-:W-:Y:S02]  /*142c0*/  @!P2 IMAD.IADD R2, R2, 0x1, -R56.reuse ;  /* 0x000000010202a824 */ /* 0x100fe400078e0a38 */
        /* <DEDUP_REMOVED lines=47> */
[----:B------:R-:W-:-:S02]  /*145c0*/  IMAD.MOV.U32 R22, RZ, RZ, R29 ;  /* 0x000000ffff167224 */ /* 0x000fc400078e001d */
        /* <DEDUP_REMOVED lines=8> */
[C---:B------:R-:W-:Y:S02]  /*14650*/  ISETP.GT.U32.AND P5, PT, R56.reuse, R8, PT ;  /* 0x000000083800720c */ /* 0x040fe40003fa4070 */
[----:B------:R-:W-:Y:S02]  /*14660*/  IABS R5, R51 ;  /* 0x0000003300057213 */ /* 0x000fe40000000000 */
[----:B------:R-:W-:Y:S02]  /*14670*/  IABS R11, R46 ;  /* 0x0000002e000b7213 */ /* 0x000fe40000000000 */
[----:B------:R-:W-:Y:S01]  /*14680*/  ISETP.GT.U32.AND P4, PT, R56, R0, PT ;  /* 0x000000003800720c */ /* 0x000fe20003f84070 */
[----:B------:R-:W-:-:S06]  /*14690*/  IMAD.HI.U32 R9, R15, R5, RZ ;  /* 0x000000050f097227 */ /* 0x000fcc00078e00ff */
[----:B------:R-:W-:Y:S02]  /*146a0*/  @!P5 IMAD.IADD R8, R8, 0x1, -R56 ;  /* 0x000000010808d824 */ /* 0x000fe400078e0a38 */
[----:B------:R-:W-:-:S03]  /*146b0*/  IMAD.HI.U32 R2, R15, R11, RZ ;  /* 0x0000000b0f027227 */ /* 0x000fc600078e00ff */
[C---:B------:R-:W-:Y:S01]  /*146c0*/  ISETP.GT.U32.AND P5, PT, R56.reuse, R8, PT ;  /* 0x000000083800720c */ /* 0x040fe20003fa4070 */
[----:B------:R-:W-:Y:S02]  /*146d0*/  IMAD.MOV R9, RZ, RZ, -R9 ;  /* 0x000000ffff097224 */ /* 0x000fe400078e0a09 */
[----:B------:R-:W-:Y:S02]  /*146e0*/  IMAD.MOV R2, RZ, RZ, -R2 ;  /* 0x000000ffff027224 */ /* 0x000fe400078e0a02 */
[C---:B------:R-:W-:Y:S02]  /*146f0*/  IMAD R5, R56.reuse, R9, R5 ;  /* 0x0000000938057224 */ /* 0x040fe400078e0205 */
[----:B------:R-:W-:Y:S02]  /*14700*/  IMAD R11, R56, R2, R11 ;  /* 0x00000002380b7224 */ /* 0x000fe400078e020b */
[----:B------:R-:W-:-:S04]  /*14710*/  @!P4 IMAD.IADD R0, R0, 0x1, -R56 ;  /* 0x000000010000c824 */ /* 0x000fc800078e0a38 */
[----:B------:R-:W-:Y:S01]  /*14720*/  @!P5 IMAD.IADD R8, R8, 0x1, -R56 ;  /* 0x000000010808d824 */ /* 0x000fe200078e0a38 */
[C---:B------:R-:W-:Y:S02]  /*14730*/  ISETP.GT.U32.AND P5, PT, R56.reuse, R5, PT ;  /* 0x000000053800720c */ /* 0x040fe40003fa4070 */
[----:B------:R-:W-:Y:S01]  /*14740*/  ISETP.GT.U32.AND P4, PT, R56, R11, PT ;  /* 0x0000000b3800720c */ /* 0x000fe20003f84070 */
[----:B------:R-:W-:Y:S02]  /*14750*/  IMAD.MOV.U32 R13, RZ, RZ, R7 ;  /* 0x000000ffff0d7224 */ /* 0x000fe400078e0007 */
[----:B------:R-:W-:Y:S02]  /*14760*/  @!P1 IMAD.MOV R0, RZ, RZ, -R0 ;  /* 0x000000ffff009224 */ /* 0x000fe400078e0a00 */
[----:B------:R-:W-:-:S06]  /*14770*/  @!P0 IMAD.MOV R13, RZ, RZ, -R13 ;  /* 0x000000ffff0d8224 */ /* 0x000fcc00078e0a0d */
[--C-:B------:R-:W-:Y:S02]  /*14780*/  @!P5 IMAD.IADD R5, R5, 0x1, -R56.reuse ;  /* 0x000000010505d824 */ /* 0x100fe400078e0a38 */
[----:B------:R-:W-:Y:S01]  /*14790*/  @!P4 IMAD.IADD R11, R11, 0x1, -R56 ;  /* 0x000000010b0bc824 */ /* 0x000fe200078e0a38 */
[----:B------:R-:W-:Y:S01]  /*147a0*/  ISETP.GE.AND P4, PT, R46, RZ, PT ;  /* 0x000000ff2e00720c */ /* 0x000fe20003f86270 */
[----:B------:R-:W-:Y:S01]  /*147b0*/  IMAD.MOV.U32 R46, RZ, RZ, R44 ;  /* 0x000000ffff2e7224 */ /* 0x000fe200078e002c */
[----:B------:R-:W-:Y:S01]  /*147c0*/  ISETP.GT.U32.AND P1, PT, R56, R5, PT ;  /* 0x000000053800720c */ /* 0x000fe20003f24070 */
[----:B------:R-:W-:Y:S02]  /*147d0*/  IMAD.MOV.U32 R44, RZ, RZ, R43 ;  /* 0x000000ffff2c7224 */ /* 0x000fe400078e002b */
[----:B------:R-:W-:Y:S01]  /*147e0*/  @!P2 IMAD.MOV R6, RZ, RZ, -R6 ;  /* 0x000000ffff06a224 */ /* 0x000fe200078e0a06 */
[----:B------:R-:W-:-:S09]  /*147f0*/  IABS R9, R45 ;  /* 0x0000002d00097213 */ /* 0x000fd20000000000 */
        /* <DEDUP_REMOVED lines=11> */
[----:B0-----:R-:W-:-:S04]  /*148b0*/  IMAD.MOV.U32 R0, RZ, RZ, R8 ;  /* 0x000000ffff007224 */ /* 0x001fc800078e0008 */
[----:B------:R-:W-:Y:S01]  /*148c0*/  @!P6 IMAD.MOV R0, RZ, RZ, -R0 ;  /* 0x000000ffff00e224 */ /* 0x000fe200078e0a00 */
[----:B------:R-:W-:Y:S01]  /*148d0*/  STL [R1+0x5dc], R6 ;  /* 0x0005dc0601007387 */ /* 0x000fe20000100800 */
[----:B------:R-:W-:-:S03]  /*148e0*/  IMAD.MOV.U32 R42, RZ, RZ, R40 ;  /* 0x000000ffff2a7224 */ /* 0x000fc600078e0028 */
[----:B------:R0:W-:Y:S04]  /*148f0*/  STL [R1+0x5d8], R0 ;  /* 0x0005d80001007387 */ /* 0x0001e80000100800 */
[----:B------:R-:W3:Y:S01]  /*14900*/  LDL.LU R40, [R1+0x33c] ;  /* 0x00033c0001287983 */ /* 0x000ee20000300800 */
[----:B------:R-:W-:-:S05]  /*14910*/  IABS R2, R50 ;  /* 0x0000003200027213 */ /* 0x000fca0000000000 */
[----:B------:R-:W-:-:S04]  /*14920*/  IMAD.HI.U32 R12, R15, R2, RZ ;  /* 0x000000020f0c7227 */ /* 0x000fc800078e00ff */
[----:B------:R-:W-:Y:S01]  /*14930*/  IMAD.MOV R12, RZ, RZ, -R12 ;  /* 0x000000ffff0c7224 */ /* 0x000fe200078e0a0c */
[----:B------:R-:W-:Y:S02]  /*14940*/  IABS R10, R47 ;  /* 0x0000002f000a7213 */ /* 0x000fe40000000000 */
[C---:B------:R-:W-:Y:S01]  /*14950*/  ISETP.GT.U32.AND P5, PT, R56.reuse, R11, PT ;  /* 0x0000000b3800720c */ /* 0x040fe20003fa4070 */
[----:B------:R-:W-:Y:S02]  /*14960*/  IMAD R2, R56, R12, R2 ;  /* 0x0000000c38027224 */ /* 0x000fe400078e0202 */
[----:B------:R-:W-:-:S03]  /*14970*/  IMAD.HI.U32 R12, R15, R9, RZ ;  /* 0x000000090f0c7227 */ /* 0x000fc600078e00ff */
[----:B------:R-:W-:Y:S01]  /*14980*/  ISETP.GT.U32.AND P6, PT, R56, R2, PT ;  /* 0x000000023800720c */ /* 0x000fe20003fc4070 */
[----:B------:R-:W-:-:S04]  /*14990*/  IMAD.HI.U32 R7, R15, R10, RZ ;  /* 0x0000000a0f077227 */ /* 0x000fc800078e00ff */
[----:B------:R-:W-:Y:S02]  /*149a0*/  IMAD.MOV R12, RZ, RZ, -R12 ;  /* 0x000000ffff0c7224 */ /* 0x000fe400078e0a0c */
[----:B------:R-:W-:Y:S02]  /*149b0*/  IMAD.MOV R7, RZ, RZ, -R7 ;  /* 0x000000ffff077224 */ /* 0x000fe400078e0a07 */
[C---:B0-----:R-:W-:Y:S02]  /*149c0*/  IMAD R0, R56.reuse, R12, R9 ;  /* 0x0000000c38007224 */ /* 0x041fe400078e0209 */
[C---:B------:R-:W-:Y:S02]  /*149d0*/  IMAD R10, R56.reuse, R7, R10 ;  /* 0x00000007380a7224 */ /* 0x040fe400078e020a */
[--C-:B------:R-:W-:Y:S01]  /*149e0*/  @!P5 IMAD.IADD R11, R11, 0x1, -R56.reuse ;  /* 0x000000010b0bd824 */ /* 0x100fe200078e0a38 */
[----:B------:R-:W-:Y:S01]  /*149f0*/  ISETP.GT.U32.AND P5, PT, R56, R0, PT ;  /* 0x000000003800720c */ /* 0x000fe20003fa4070 */
[----:B------:R-:W-:Y:S01]  /*14a00*/  @!P6 IMAD.IADD R2, R2, 0x1, -R56 ;  /* 0x000000010202e824 */ /* 0x000fe200078e0a38 */
[----:B------:R-:W-:-:S02]  /*14a10*/  ISETP.GT.U32.AND P6, PT, R56, R10, PT ;  /* 0x0000000a3800720c */ /* 0x000fc40003fc4070 */
[----:B------:R-:W-:-:S09]  /*14a20*/  ISETP.GT.U32.AND P0, PT, R56, R4, PT ;  /* 0x000000043800720c */ /* 0x000fd20003f04070 */
[--C-:B------:R-:W-:Y:S02]  /*14a30*/  @!P5 IMAD.IADD R0, R0, 0x1, -R56.reuse ;  /* 0x000000010000d824 */ /* 0x100fe400078e0a38 */
[--C-:B------:R-:W-:Y:S01]  /*14a40*/  @!P6 IMAD.IADD R10, R10, 0x1, -R56.reuse ;  /* 0x000000010a0ae824 */ /* 0x100fe200078e0a38 */
[C---:B------:R-:W-:Y:S02]  /*14a50*/  ISETP.GT.U32.AND P5, PT, R56.reuse, R2, PT ;  /* 0x000000023800720c */ /* 0x040fe40003fa4070 */
[----:B------:R-:W-:Y:S01]  /*14a60*/  ISETP.GT.U32.AND P6, PT, R56, R0, PT ;  /* 0x000000003800720c */ /* 0x000fe20003fc4070 */
[----:B------:R-:W-:Y:S01]  /*14a70*/  @!P0 IMAD.IADD R4, R4, 0x1, -R56 ;  /* 0x0000000104048824 */ /* 0x000fe200078e0a38 */
[----:B------:R-:W-:-:S03]  /*14a80*/  ISETP.GE.AND P2, PT, R51, RZ, PT ;  /* 0x000000ff3300720c */ /* 0x000fc60003f46270 */
[----:B------:R-:W-:Y:S01]  /*14a90*/  IMAD.MOV.U32 R12, RZ, RZ, R4 ;  /* 0x000000ffff0c7224 */ /* 0x000fe200078e0004 */
[----:B------:R-:W-:Y:S01]  /*14aa0*/  ISETP.GE.AND P0, PT, R50, RZ, PT ;  /* 0x000000ff3200720c */ /* 0x000fe20003f06270 */
[----:B------:R-:W-:Y:S02]  /*14ab0*/  @!P4 IMAD.MOV R11, RZ, RZ, -R11 ;  /* 0x000000ffff0bc224 */ /* 0x000fe400078e0a0b */
[----:B------:R-:W-:Y:S02]  /*14ac0*/  @!P3 IMAD.MOV R12, RZ, RZ, -R12 ;  /* 0x000000ffff0cb224 */ /* 0x000fe400078e0a0c */
[--C-:B------:R-:W-:Y:S02]  /*14ad0*/  @!P5 IMAD.IADD R2, R2, 0x1, -R56.reuse ;  /* 0x000000010202d824 */ /* 0x100fe400078e0a38 */
[----:B------:R-:W-:Y:S01]  /*14ae0*/  @!P6 IMAD.IADD R0, R0, 0x1, -R56 ;  /* 0x000000010000e824 */ /* 0x000fe200078e0a38 */
[----:B------:R-:W-:Y:S01]  /*14af0*/  STL [R1+0x5c0], R12 ;  /* 0x0005c00c01007387 */ /* 0x000fe20000100800 */
[----:B------:R-:W-:-:S02]  /*14b00*/  IABS R7, R46 ;  /* 0x0000002e00077213 */ /* 0x000fc40000000000 */
[----:B------:R-:W-:Y:S01]  /*14b10*/  @!P1 IMAD.MOV R0, RZ, RZ, -R0 ;  /* 0x000000ffff009224 */ /* 0x000fe200078e0a00 */
[----:B------:R0:W-:Y:S01]  /*14b20*/  STL [R1+0x5c4], R11 ;  /* 0x0005c40b01007387 */ /* 0x0001e20000100800 */
[----:B------:R-:W-:Y:S01]  /*14b30*/  ISETP.GE.AND P1, PT, R46, RZ, PT ;  /* 0x000000ff2e00720c */ /* 0x000fe20003f26270 */
[----:B------:R-:W-:Y:S02]  /*14b40*/  IMAD.MOV.U32 R46, RZ, RZ, R44 ;  /* 0x000000ffff2e7224 */ /* 0x000fe400078e002c */
[----:B------:R-:W-:Y:S01]  /*14b50*/  IMAD.MOV.U32 R44, RZ, RZ, R43 ;  /* 0x000000ffff2c7224 */ /* 0x000fe200078e002b */
[----:B------:R-:W-:Y:S01]  /*14b60*/  ISETP.GE.AND P3, PT, R47, RZ, PT ;  /* 0x000000ff2f00720c */ /* 0x000fe20003f66270 */
[----:B------:R-:W-:Y:S01]  /*14b70*/  @!P2 IMAD.MOV R5, RZ, RZ, -R5 ;  /* 0x000000ffff05a224 */ /* 0x000fe200078e0a05 */
[----:B------:R-:W2:Y:S01]  /*14b80*/  LDL.LU R47, [R1+0x304] ;  /* 0x00030400012f7983 */ /* 0x000ea20000300800 */
[----:B0-----:R-:W-:-:S03]  /*14b90*/  IMAD.MOV.U32 R11, RZ, RZ, R2 ;  /* 0x000000ffff0b7224 */ /* 0x001fc600078e0002 */
[----:B------:R-:W2:Y:S01]  /*14ba0*/  LDL.LU R60, [R1+0x308] ;  /* 0x00030800013c7983 */ /* 0x000ea20000300800 */
[----:B------:R-:W-:Y:S02]  /*14bb0*/  IMAD.MOV.U32 R43, RZ, RZ, R42 ;  /* 0x000000ffff2b7224 */ /* 0x000fe400078e002a */
[----:B------:R-:W-:Y:S01]  /*14bc0*/  @!P0 IMAD.MOV R11, RZ, RZ, -R11 ;  /* 0x000000ffff0b8224 */ /* 0x000fe200078e0a0b */
[----:B------:R-:W2:Y:S01]  /*14bd0*/  LDL.LU R59, [R1+0x30c] ;  /* 0x00030c00013b7983 */ /* 0x000ea20000300800 */
[----:B------:R-:W-:Y:S02]  /*14be0*/  IMAD.MOV.U32 R42, RZ, RZ, R41 ;  /* 0x000000ffff2a7224 */ /* 0x000fe400078e0029 */
[----:B------:R-:W-:Y:S01]  /*14bf0*/  IMAD.MOV.U32 R51, RZ, RZ, R44 ;  /* 0x000000ffff337224 */ /* 0x000fe200078e002c */
[----:B------:R-:W-:Y:S01]  /*14c00*/  STL [R1+0x5c8], R5 ;  /* 0x0005c80501007387 */ /* 0x000fe20000100800 */
[----:B------:R-:W-:Y:S02]  /*14c10*/  IMAD.MOV.U32 R44, RZ, RZ, R43 ;  /* 0x000000ffff2c7224 */ /* 0x000fe400078e002b */
[----:B------:R-:W-:Y:S01]  /*14c20*/  IMAD.MOV.U32 R43, RZ, RZ, R42 ;  /* 0x000000ffff2b7224 */ /* 0x000fe200078e002a */
[----:B------:R0:W-:Y:S04]  /*14c30*/  STL [R1+0x5cc], R11 ;  /* 0x0005cc0b01007387 */ /* 0x0001e80000100800 */
[----:B------:R1:W-:Y:S01]  /*14c40*/  STL [R1+0x5d0], R0 ;  /* 0x0005d00001007387 */ /* 0x0003e20000100800 */
[----:B---3--:R-:W-:-:S02]  /*14c50*/  IMAD.MOV.U32 R41, RZ, RZ, R40 ;  /* 0x000000ffff297224 */ /* 0x008fc400078e0028 */
[----:B------:R-:W-:Y:S02]  /*14c60*/  IMAD.MOV.U32 R40, RZ, RZ, R38 ;  /* 0x000000ffff287224 */ /* 0x000fe400078e0026 */
[----:B------:R-:W-:Y:S02]  /*14c70*/  IMAD.MOV.U32 R38, RZ, RZ, R30 ;  /* 0x000000ffff267224 */ /* 0x000fe400078e001e */
[----:B------:R-:W-:Y:S01]  /*14c80*/  IMAD.MOV.U32 R42, RZ, RZ, R41 ;  /* 0x000000ffff2a7224 */ /* 0x000fe200078e0029 */
[----:B------:R-:W3:Y:S01]  /*14c90*/  LDL.LU R30, [R1+0x7d0] ;  /* 0x0007d000011e7983 */ /* 0x000ee20000300800 */
[----:B------:R-:W-:Y:S02]  /*14ca0*/  IMAD.MOV.U32 R41, RZ, RZ, R40 ;  /* 0x000000ffff297224 */ /* 0x000fe400078e0028 */
[----:B------:R-:W-:Y:S01]  /*14cb0*/  IMAD.MOV.U32 R40, RZ, RZ, R38 ;  /* 0x000000ffff287224 */ /* 0x000fe200078e0026 */
[----:B------:R-:W2:Y:S04]  /*14cc0*/  LDL.LU R58, [R1+0x31c] ;  /* 0x00031c00013a7983 */ /* 0x000ea80000300800 */
[----:B------:R-:W2:Y:S01]  /*14cd0*/  LDL.LU R38, [R1+0x350] ;  /* 0x0003500001267983 */ /* 0x000ea20000300800 */
[----:B------:R-:W-:Y:S01]  /*14ce0*/  IABS R9, R49 ;  /* 0x0000003100097213 */ /* 0x000fe20000000000 */
[----:B------:R-:W-:-:S02]  /*14cf0*/  IMAD.MOV.U32 R50, RZ, RZ, R46 ;  /* 0x000000ffff327224 */ /* 0x000fc400078e002e */
[----:B------:R-:W3:Y:S02]  /*14d00*/  LDL.LU R46, [R1+0x320] ;  /* 0x00032000012e7983 */ /* 0x000ee40000300800 */
[----:B------:R-:W-:-:S04]  /*14d10*/  IMAD.HI.U32 R4, R15, R9, RZ ;  /* 0x000000090f047227 */ /* 0x000fc800078e00ff */
[----:B------:R-:W-:-:S04]  /*14d20*/  IMAD.MOV R4, RZ, RZ, -R4 ;  /* 0x000000ffff047224 */ /* 0x000fc800078e0a04 */
[----:B------:R-:W-:-:S05]  /*14d30*/  IMAD R9, R56, R4, R9 ;  /* 0x0000000438097224 */ /* 0x000fca00078e0209 */
[----:B------:R-:W-:Y:S02]  /*14d40*/  ISETP.GT.U32.AND P5, PT, R56, R9, PT ;  /* 0x000000093800720c */ /* 0x000fe40003fa4070 */
[----:B------:R-:W-:-:S11]  /*14d50*/  IABS R8, R48 ;  /* 0x0000003000087213 */ /* 0x000fd60000000000 */
[----:B------:R-:W-:-:S05]  /*14d60*/  @!P5 IMAD.IADD R9, R9, 0x1, -R56 ;  /* 0x000000010909d824 */ /* 0x000fca00078e0a38 */
[----:B------:R-:W-:Y:S01]  /*14d70*/  ISETP.GT.U32.AND P5, PT, R56, R9, PT ;  /* 0x000000093800720c */ /* 0x000fe20003fa4070 */
[----:B------:R-:W-:Y:S01]  /*14d80*/  IMAD.HI.U32 R6, R15, R8, RZ ;  /* 0x000000080f067227 */ /* 0x000fe200078e00ff */
[----:B------:R-:W-:-:S03]  /*14d90*/  ISETP.GE.AND P2, PT, R49, RZ, PT ;  /* 0x000000ff3100720c */ /* 0x000fc60003f46270 */
[----:B------:R-:W-:Y:S02]  /*14da0*/  IMAD.MOV R6, RZ, RZ, -R6 ;  /* 0x000000ffff067224 */ /* 0x000fe400078e0a06 */
[----:B------:R-:W-:Y:S02]  /*14db0*/  IMAD.MOV.U32 R49, RZ, RZ, R44 ;  /* 0x000000ffff317224 */ /* 0x000fe400078e002c */
[----:B------:R-:W-:Y:S01]  /*14dc0*/  IMAD R8, R56, R6, R8 ;  /* 0x0000000638087224 */ /* 0x000fe200078e0208 */
[----:B------:R-:W-:Y:S01]  /*14dd0*/  IABS R6, R45 ;  /* 0x0000002d00067213 */ /* 0x000fe20000000000 */
[----:B------:R-:W-:Y:S02]  /*14de0*/  IMAD.MOV.U32 R44, RZ, RZ, R36 ;  /* 0x000000ffff2c7224 */ /* 0x000fe400078e0024 */
[----:B------:R-:W-:Y:S01]  /*14df0*/  @!P5 IMAD.IADD R9, R9, 0x1, -R56 ;  /* 0x000000010909d824 */ /* 0x000fe200078e0a38 */
[----:B------:R-:W-:Y:S01]  /*14e00*/  ISETP.GE.AND P5, PT, R45, RZ, PT ;  /* 0x000000ff2d00720c */ /* 0x000fe20003fa6270 */
[----:B------:R-:W-:Y:S01]  /*14e10*/  IMAD.MOV.U32 R45, RZ, RZ, R43 ;  /* 0x000000ffff2d7224 */ /* 0x000fe200078e002b */
[----:B------:R-:W-:Y:S01]  /*14e20*/  ISETP.GE.AND P0, PT, R48, RZ, PT ;  /* 0x000000ff3000720c */ /* 0x000fe20003f06270 */
        /* <DEDUP_REMOVED lines=8> */
[C---:B------:R-:W-:Y:S01]  /*14eb0*/  ISETP.GT.U32.AND P6, PT, R56.reuse, R8, PT ;  /* 0x000000083800720c */ /* 0x040fe20003fc4070 */
[----:B------:R-:W-:Y:S01]  /*14ec0*/  IMAD.HI.U32 R4, R15, R7, RZ ;  /* 0x000000070f047227 */ /* 0x000fe200078e00ff */
[----:B------:R-:W-:-:S03]  /*14ed0*/  ISETP.GT.U32.AND P4, PT, R56, R10, PT ;  /* 0x0000000a3800720c */ /* 0x000fc60003f84070 */
[----:B------:R-:W-:Y:S02]  /*14ee0*/  IMAD.MOV R4, RZ, RZ, -R4 ;  /* 0x000000ffff047224 */ /* 0x000fe400078e0a04 */
[----:B0-----:R-:W-:-:S06]  /*14ef0*/  IMAD.HI.U32 R11, R15, R6, RZ ;  /* 0x000000060f0b7227 */ /* 0x001fcc00078e00ff */
[----:B------:R-:W-:Y:S02]  /*14f00*/  @!P6 IMAD.IADD R8, R8, 0x1, -R56 ;  /* 0x000000010808e824 */ /* 0x000fe400078e0a38 */
[----:B------:R-:W-:-:S03]  /*14f10*/  IMAD R7, R56, R4, R7 ;  /* 0x0000000438077224 */ /* 0x000fc600078e0207 */
[----:B------:R-:W-:Y:S01]  /*14f20*/  ISETP.GT.U32.AND P6, PT, R56, R8, PT ;  /* 0x000000083800720c */ /* 0x000fe20003fc4070 */
[----:B--2---:R-:W-:Y:S02]  /*14f30*/  IMAD.MOV.U32 R41, RZ, RZ, R38 ;  /* 0x000000ffff297224 */ /* 0x004fe400078e0026 */
[----:B------:R-:W2:Y:S04]  /*14f40*/  LDL.LU R38, [R1+0x37c] ;  /* 0x00037c0001267983 */ /* 0x000ea80000300800 */
[----:B------:R-:W2:Y:S04]  /*14f50*/  LDL.LU R55, [R1+0x3ac] ;  /* 0x0003ac0001377983 */ /* 0x000ea80000300800 */
[----:B------:R-:W2:Y:S01]  /*14f60*/  LDL.LU R37, [R1+0x34c] ;  /* 0x00034c0001257983 */ /* 0x000ea20000300800 */
[----:B------:R-:W-:Y:S01]  /*14f70*/  @!P4 IMAD.IADD R10, R10, 0x1, -R56 ;  /* 0x000000010a0ac824 */ /* 0x000fe200078e0a38 */
[----:B------:R-:W-:Y:S01]  /*14f80*/  ISETP.GT.U32.AND P4, PT, R56, R7, PT ;  /* 0x000000073800720c */ /* 0x000fe20003f84070 */
[----:B------:R-:W-:Y:S01]  /*14f90*/  IMAD.MOV R11, RZ, RZ, -R11 ;  /* 0x000000ffff0b7224 */ /* 0x000fe200078e0a0b */
[----:B------:R-:W-:-:S02]  /*14fa0*/  IABS R5, R47 ;  /* 0x0000002f00057213 */ /* 0x000fc40000000000 */
[----:B------:R-:W-:Y:S01]  /*14fb0*/  IABS R4, R60 ;  /* 0x0000003c00047213 */ /* 0x000fe20000000000 */
[----:B------:R-:W-:Y:S02]  /*14fc0*/  IMAD R6, R56, R11, R6 ;  /* 0x0000000b38067224 */ /* 0x000fe400078e0206 */
[----:B------:R-:W-:Y:S02]  /*14fd0*/  @!P6 IMAD.IADD R8, R8, 0x1, -R56 ;  /* 0x000000010808e824 */ /* 0x000fe400078e0a38 */
[----:B-1----:R-:W-:Y:S01]  /*14fe0*/  IMAD.HI.U32 R0, R15, R5, RZ ;  /* 0x000000050f007227 */ /* 0x002fe200078e00ff */
[----:B------:R-:W-:-:S03]  /*14ff0*/  ISETP.GT.U32.AND P6, PT, R56, R6, PT ;  /* 0x000000063800720c */ /* 0x000fc60003fc4070 */
[----:B------:R-:W-:-:S04]  /*15000*/  IMAD.HI.U32 R12, R15, R4, RZ ;  /* 0x000000040f0c7227 */ /* 0x000fc800078e00ff */
[----:B------:R-:W-:Y:S02]  /*15010*/  @!P4 IMAD.IADD R7, R7, 0x1, -R56 ;  /* 0x000000010707c824 */ /* 0x000fe400078e0a38 */
[----:B------:R-:W-:Y:S02]  /*15020*/  IMAD.MOV R0, RZ, RZ, -R0 ;  /* 0x000000ffff007224 */ /* 0x000fe400078e0a00 */
[----:B------:R-:W-:Y:S01]  /*15030*/  IMAD.MOV R12, RZ, RZ, -R12 ;  /* 0x000000ffff0c7224 */ /* 0x000fe200078e0a0c */
[C---:B------:R-:W-:Y:S01]  /*15040*/  ISETP.GT.U32.AND P4, PT, R56.reuse, R7, PT ;  /* 0x000000073800720c */ /* 0x040fe20003f84070 */
[C---:B------:R-:W-:Y:S01]  /*15050*/  IMAD R5, R56.reuse, R0, R5 ;  /* 0x0000000038057224 */ /* 0x040fe200078e0205 */
[----:B------:R-:W-:Y:S01]  /*15060*/  IABS R0, R58 ;  /* 0x0000003a00007213 */ /* 0x000fe20000000000 */
[----:B------:R-:W-:Y:S01]  /*15070*/  IMAD R4, R56, R12, R4 ;  /* 0x0000000c38047224 */ /* 0x000fe200078e0204 */
[----:B------:R-:W-:Y:S01]  /*15080*/  IABS R2, R59 ;  /* 0x0000003b00027213 */ /* 0x000fe20000000000 */
[----:B------:R-:W-:-:S02]  /*15090*/  @!P6 IMAD.IADD R6, R6, 0x1, -R56 ;  /* 0x000000010606e824 */ /* 0x000fc400078e0a38 */
[----:B------:R-:W-:Y:S01]  /*150a0*/  IMAD.HI.U32 R14, R15, R0, RZ ;  /* 0x000000000f0e7227 */ /* 0x000fe200078e00ff */
[----:B------:R-:W-:-:S03]  /*150b0*/  ISETP.GT.U32.AND P6, PT, R56, R4, PT ;  /* 0x000000043800720c */ /* 0x000fc60003fc4070 */
[----:B------:R-:W-:-:S04]  /*150c0*/  IMAD.HI.U32 R11, R15, R2, RZ ;  /* 0x000000020f0b7227 */ /* 0x000fc800078e00ff */
[----:B------:R-:W-:Y:S02]  /*150d0*/  IMAD.MOV R14, RZ, RZ, -R14 ;  /* 0x000000ffff0e7224 */ /* 0x000fe400078e0a0e */
[----:B------:R-:W-:Y:S02]  /*150e0*/  IMAD.MOV R11, RZ, RZ, -R11 ;  /* 0x000000ffff0b7224 */ /* 0x000fe400078e0a0b */
[----:B------:R-:W-:Y:S01]  /*150f0*/  @!P4 IMAD.IADD R7, R7, 0x1, -R56 ;  /* 0x000000010707c824 */ /* 0x000fe200078e0a38 */
[C---:B------:R-:W-:Y:S01]  /*15100*/  ISETP.GT.U32.AND P4, PT, R56.reuse, R5, PT ;  /* 0x000000053800720c */ /* 0x040fe20003f84070 */
[C---:B------:R-:W-:Y:S02]  /*15110*/  IMAD R0, R56.reuse, R14, R0 ;  /* 0x0000000e38007224 */ /* 0x040fe400078e0200 */
[----:B------:R-:W-:Y:S01]  /*15120*/  IMAD R2, R56, R11, R2 ;  /* 0x0000000b38027224 */ /* 0x000fe200078e0202 */
[----:B---3--:R-:W-:Y:S01]  /*15130*/  IABS R11, R46 ;  /* 0x0000002e000b7213 */ /* 0x008fe20000000000 */
[----:B------:R-:W-:Y:S01]  /*15140*/  @!P6 IMAD.IADD R4, R4, 0x1, -R56 ;  /* 0x000000010404e824 */ /* 0x000fe200078e0a38 */
[C---:B------:R-:W-:Y:S01]  /*15150*/  ISETP.GT.U32.AND P6, PT, R56.reuse, R0, PT ;  /* 0x000000003800720c */ /* 0x040fe20003fc4070 */
[----:B------:R-:W-:Y:S01]  /*15160*/  @!P3 IMAD.MOV R10, RZ, RZ, -R10 ;  /* 0x000000ffff0ab224 */ /* 0x000fe200078e0a0a */
[----:B------:R-:W-:Y:S01]  /*15170*/  ISETP.GT.U32.AND P3, PT, R56, R6, PT ;  /* 0x000000063800720c */ /* 0x000fe20003f64070 */
[----:B------:R-:W-:Y:S01]  /*15180*/  IMAD.HI.U32 R16, R15, R11, RZ ;  /* 0x0000000b0f107227 */ /* 0x000fe200078e00ff */
[----:B------:R-:W-:-:S03]  /*15190*/  IABS R12, R51 ;  /* 0x00000033000c7213 */ /* 0x000fc60000000000 */
[----:B------:R-:W-:Y:S01]  /*151a0*/  @!P4 IMAD.IADD R5, R5, 0x1, -R56 ;  /* 0x000000010505c824 */ /* 0x000fe200078e0a38 */
[C---:B------:R-:W-:Y:S01]  /*151b0*/  ISETP.GT.U32.AND P4, PT, R56.reuse, R2, PT ;  /* 0x000000023800720c */ /* 0x040fe20003f84070 */
[----:B------:R-:W-:Y:S01]  /*151c0*/  IMAD.MOV R16, RZ, RZ, -R16 ;  /* 0x000000ffff107224 */ /* 0x000fe200078e0a10 */
[----:B------:R-:W-:Y:S01]  /*151d0*/  IABS R14, R49 ;  /* 0x00000031000e7213 */ /* 0x000fe20000000000 */
[----:B------:R-:W-:Y:S02]  /*151e0*/  @!P2 IMAD.MOV R9, RZ, RZ, -R9 ;  /* 0x000000ffff09a224 */ /* 0x000fe400078e0a09 */
[----:B------:R-:W-:Y:S02]  /*151f0*/  IMAD R11, R56, R16, R11 ;  /* 0x00000010380b7224 */ /* 0x000fe400078e020b */
[----:B------:R-:W-:Y:S01]  /*15200*/  @!P6 IMAD.IADD R0, R0, 0x1, -R56 ;  /* 0x000000010000e824 */ /* 0x000fe200078e0a38 */
[----:B------:R-:W-:Y:S01]  /*15210*/  ISETP.GT.U32.AND P2, PT, R56, R5, PT ;  /* 0x000000053800720c */ /* 0x000fe20003f44070 */
[----:B------:R-:W-:Y:S01]  /*15220*/  IMAD.HI.U32 R17, R15, R12, RZ ;  /* 0x0000000c0f117227 */ /* 0x000fe200078e00ff */
[----:B------:R-:W-:-:S02]  /*15230*/  IABS R13, R50 ;  /* 0x00000032000d7213 */ /* 0x000fc40000000000 */
[----:B------:R-:W-:Y:S01]  /*15240*/  ISETP.GT.U32.AND P6, PT, R56, R0, PT ;  /* 0x000000003800720c */ /* 0x000fe20003fc4070 */
[----:B------:R-:W-:Y:S01]  /*15250*/  @!P3 IMAD.IADD R6, R6, 0x1, -R56 ;  /* 0x000000010606b824 */ /* 0x000fe200078e0a38 */
[----:B------:R-:W-:Y:S01]  /*15260*/  ISETP.GT.U32.AND P3, PT, R56, R11, PT ;  /* 0x0000000b3800720c */ /* 0x000fe20003f64070 */
[----:B------:R-:W-:-:S04]  /*15270*/  IMAD.HI.U32 R19, R15, R14, RZ ;  /* 0x0000000e0f137227 */ /* 0x000fc800078e00ff */
[----:B------:R-:W-:Y:S02]  /*15280*/  IMAD.MOV R17, RZ, RZ, -R17 ;  /* 0x000000ffff117224 */ /* 0x000fe400078e0a11 */
[----:B------:R-:W-:Y:S01]  /*15290*/  @!P0 IMAD.MOV R8, RZ, RZ, -R8 ;  /* 0x000000ffff088224 */ /* 0x000fe200078e0a08 */
[----:B------:R-:W-:Y:S01]  /*152a0*/  ISETP.GT.U32.AND P0, PT, R56, R4, PT ;  /* 0x000000043800720c */ /* 0x000fe20003f04070 */
[----:B------:R-:W-:Y:S02]  /*152b0*/  @!P4 IMAD.IADD R2, R2, 0x1, -R56 ;  /* 0x000000010202c824 */ /* 0x000fe400078e0a38 */
[----:B------:R-:W-:Y:S01]  /*152c0*/  IMAD.MOV R19, RZ, RZ, -R19 ;  /* 0x000000ffff137224 */ /* 0x000fe200078e0a13 */
[----:B------:R-:W-:Y:S01]  /*152d0*/  STL [R1+0x5bc], R10 ;  /* 0x0005bc0a01007387 */ /* 0x000fe20000100800 */
[----:B------:R-:W-:-:S03]  /*152e0*/  IMAD.HI.U32 R18, R15, R13, RZ ;  /* 0x0000000d0f127227 */ /* 0x000fc600078e00ff */
[----:B------:R-:W-:Y:S01]  /*152f0*/  STL [R1+0x5b4], R9 ;  /* 0x0005b40901007387 */ /* 0x000fe20000100800 */
[C---:B------:R-:W-:Y:S02]  /*15300*/  IMAD R12, R56.reuse, R17, R12 ;  /* 0x00000011380c7224 */ /* 0x040fe400078e020c */
[----:B------:R-:W-:Y:S01]  /*15310*/  @!P1 IMAD.MOV R7, RZ, RZ, -R7 ;  /* 0x000000ffff079224 */ /* 0x000fe200078e0a07 */
[----:B------:R0:W-:Y:S01]  /*15320*/  STL [R1+0x5b0], R8 ;  /* 0x0005b00801007387 */ /* 0x0001e20000100800 */
[C---:B------:R-:W-:Y:S01]  /*15330*/  IMAD R14, R56.reuse, R19, R14 ;  /* 0x00000013380e7224 */ /* 0x040fe200078e020e */
[C---:B------:R-:W-:Y:S01]  /*15340*/  ISETP.GT.U32.AND P1, PT, R56.reuse, R2, PT ;  /* 0x000000023800720c */ /* 0x040fe20003f24070 */
[----:B------:R-:W-:Y:S02]  /*15350*/  IMAD.MOV R18, RZ, RZ, -R18 ;  /* 0x000000ffff127224 */ /* 0x000fe400078e0a12 */
[--C-:B------:R-:W-:Y:S01]  /*15360*/  @!P2 IMAD.IADD R5, R5, 0x1, -R56.reuse ;  /* 0x000000010505a824 */ /* 0x100fe200078e0a38 */
[----:B------:R-:W-:Y:S01]  /*15370*/  ISETP.GT.U32.AND P2, PT, R56, R12, PT ;  /* 0x0000000c3800720c */ /* 0x000fe20003f44070 */
[--C-:B------:R-:W-:Y:S01]  /*15380*/  @!P6 IMAD.IADD R0, R0, 0x1, -R56.reuse ;  /* 0x000000010000e824 */ /* 0x100fe200078e0a38 */
[----:B0-----:R-:W-:Y:S01]  /*15390*/  IABS R8, R48 ;  /* 0x0000003000087213 */ /* 0x001fe20000000000 */
[----:B------:R-:W-:Y:S01]  /*153a0*/  @!P3 IMAD.IADD R11, R11, 0x1, -R56 ;  /* 0x000000010b0bb824 */ /* 0x000fe200078e0a38 */
[C---:B------:R-:W-:Y:S01]  /*153b0*/  ISETP.GT.U32.AND P6, PT, R56.reuse, R14, PT ;  /* 0x0000000e3800720c */ /* 0x040fe20003fc4070 */
[----:B------:R-:W-:Y:S01]  /*153c0*/  IMAD R13, R56, R18, R13 ;  /* 0x00000012380d7224 */ /* 0x000fe200078e020d */
[----:B------:R-:W-:Y:S01]  /*153d0*/  ISETP.GE.AND P3, PT, R59, RZ, PT ;  /* 0x000000ff3b00720c */ /* 0x000fe20003f66270 */
[----:B------:R-:W-:-:S04]  /*153e0*/  IMAD.HI.U32 R10, R15, R8, RZ ;  /* 0x000000080f0a7227 */ /* 0x000fc800078e00ff */
[----:B------:R-:W-:Y:S01]  /*153f0*/  @!P0 IMAD.IADD R4, R4, 0x1, -R56 ;  /* 0x0000000104048824 */ /* 0x000fe200078e0a38 */
[----:B------:R-:W-:Y:S01]  /*15400*/  ISETP.GT.U32.AND P0, PT, R56, R13, PT ;  /* 0x0000000d3800720c */ /* 0x000fe20003f04070 */
[----:B------:R-:W-:Y:S01]  /*15410*/  IMAD.MOV R10, RZ, RZ, -R10 ;  /* 0x000000ffff0a7224 */ /* 0x000fe200078e0a0a */
[----:B------:R-:W-:Y:S01]  /*15420*/  ISETP.GE.AND P4, PT, R47, RZ, PT ;  /* 0x000000ff2f00720c */ /* 0x000fe20003f86270 */
[----:B------:R-:W-:Y:S01]  /*15430*/  @!P1 IMAD.IADD R2, R2, 0x1, -R56 ;  /* 0x0000000102029824 */ /* 0x000fe200078e0a38 */
[----:B------:R-:W-:Y:S01]  /*15440*/  ISETP.GE.AND P1, PT, R60, RZ, PT ;  /* 0x000000ff3c00720c */ /* 0x000fe20003f26270 */
[----:B------:R-:W-:Y:S02]  /*15450*/  IMAD R8, R56, R10, R8 ;  /* 0x0000000a38087224 */ /* 0x000fe400078e0208 */
[--C-:B------:R-:W-:Y:S01]  /*15460*/  @!P2 IMAD.IADD R12, R12, 0x1, -R56.reuse ;  /* 0x000000010c0ca824 */ /* 0x100fe200078e0a38 */
[----:B------:R-:W-:Y:S01]  /*15470*/  ISETP.GE.AND P2, PT, R58, RZ, PT ;  /* 0x000000ff3a00720c */ /* 0x000fe20003f46270 */
[----:B------:R-:W-:Y:S01]  /*15480*/  @!P6 IMAD.IADD R14, R14, 0x1, -R56 ;  /* 0x000000010e0ee824 */ /* 0x000fe200078e0a38 */
[C---:B------:R-:W-:Y:S01]  /*15490*/  ISETP.GT.U32.AND P6, PT, R56.reuse, R11, PT ;  /* 0x0000000b3800720c */ /* 0x040fe20003fc4070 */
[----:B------:R-:W-:Y:S01]  /*154a0*/  @!P3 IMAD.MOV R2, RZ, RZ, -R2 ;  /* 0x000000ffff02b224 */ /* 0x000fe200078e0a02 */
[----:B------:R-:W-:Y:S01]  /*154b0*/  ISETP.GT.U32.AND P3, PT, R56, R8, PT ;  /* 0x000000083800720c */ /* 0x000fe20003f64070 */
[----:B------:R-:W-:-:S02]  /*154c0*/  IMAD.MOV.U32 R47, RZ, RZ, R44 ;  /* 0x000000ffff2f7224 */ /* 0x000fc400078e002c */
[----:B------:R-:W-:Y:S01]  /*154d0*/  @!P0 IMAD.IADD R13, R13, 0x1, -R56 ;  /* 0x000000010d0d8824 */ /* 0x000fe200078e0a38 */
[----:B------:R-:W-:Y:S01]  /*154e0*/  ISETP.GE.AND P0, PT, R46, RZ, PT ;  /* 0x000000ff2e00720c */ /* 0x000fe20003f06270 */
[----:B------:R-:W-:Y:S01]  /*154f0*/  @!P5 IMAD.MOV R6, RZ, RZ, -R6 ;  /* 0x000000ffff06d224 */ /* 0x000fe200078e0a06 */
[----:B------:R-:W-:Y:S01]  /*15500*/  ISETP.GT.U32.AND P5, PT, R56, R14, PT ;  /* 0x0000000e3800720c */ /* 0x000fe20003fa4070 */
[----:B------:R-:W-:Y:S01]  /*15510*/  @!P4 IMAD.MOV R5, RZ, RZ, -R5 ;  /* 0x000000ffff05c224 */ /* 0x000fe200078e0a05 */
[----:B------:R0:W-:Y:S01]  /*15520*/  STL [R1+0x5ac], R7 ;  /* 0x0005ac0701007387 */ /* 0x0001e20000100800 */
[----:B------:R-:W-:Y:S02]  /*15530*/  @!P1 IMAD.MOV R4, RZ, RZ, -R4 ;  /* 0x000000ffff049224 */ /* 0x000fe400078e0a04 */
[----:B------:R-:W-:Y:S02]  /*15540*/  @!P2 IMAD.MOV R0, RZ, RZ, -R0 ;  /* 0x000000ffff00a224 */ /* 0x000fe400078e0a00 */
[----:B------:R-:W-:-:S02]  /*15550*/  @!P6 IMAD.IADD R11, R11, 0x1, -R56 ;  /* 0x000000010b0be824 */ /* 0x000fc400078e0a38 */
[--C-:B------:R-:W-:Y:S01]  /*15560*/  @!P3 IMAD.IADD R8, R8, 0x1, -R56.reuse ;  /* 0x000000010808b824 */ /* 0x100fe200078e0a38 */
[----:B------:R-:W-:Y:S02]  /*15570*/  ISETP.GE.AND P3, PT, R45, RZ, PT ;  /* 0x000000ff2d00720c */ /* 0x000fe40003f66270 */
[----:B0-----:R-:W-:Y:S01]  /*15580*/  IABS R7, R45 ;  /* 0x0000002d00077213 */ /* 0x001fe20000000000 */
[----:B------:R-:W-:Y:S01]  /*15590*/  @!P5 IMAD.IADD R14, R14, 0x1, -R56 ;  /* 0x000000010e0ed824 */ /* 0x000fe200078e0a38 */
[----:B------:R-:W-:Y:S01]  /*155a0*/  ISETP.GE.AND P5, PT, R48, RZ, PT ;  /* 0x000000ff3000720c */ /* 0x000fe20003fa6270 */
        /* <DEDUP_REMOVED lines=8> */
[----:B------:R-:W3:Y:S01]  /*15630*/  LDL.LU R55, [R1+0x940] ;  /* 0x0009400001377983 */ /* 0x000ee20000300800 */
[----:B------:R-:W-:-:S03]  /*15640*/  IMAD.MOV.U32 R45, RZ, RZ, R44 ;  /* 0x000000ffff2d7224 */ /* 0x000fc600078e002c */
[----:B------:R-:W-:Y:S01]  /*15650*/  STL [R1+0x5a4], R6 ;  /* 0x0005a40601007387 */ /* 0x000fe20000100800 */
[----:B------:R-:W-:-:S03]  /*15660*/  IMAD.MOV.U32 R44, RZ, RZ, R43 ;  /* 0x000000ffff2c7224 */ /* 0x000fc600078e002b */
[----:B------:R-:W-:Y:S01]  /*15670*/  STL [R1+0x5a0], R5 ;  /* 0x0005a00501007387 */ /* 0x000fe20000100800 */
[----:B------:R-:W-:-:S03]  /*15680*/  IMAD.MOV.U32 R43, RZ, RZ, R42 ;  /* 0x000000ffff2b7224 */ /* 0x000fc600078e002a */
[----:B------:R-:W-:Y:S01]  /*15690*/  STL [R1+0x59c], R4 ;  /* 0x00059c0401007387 */ /* 0x000fe20000100800 */
[----:B------:R-:W-:-:S03]  /*156a0*/  IMAD.MOV.U32 R42, RZ, RZ, R41 ;  /* 0x000000ffff2a7224 */ /* 0x000fc600078e0029 */
[----:B------:R-:W-:Y:S01]  /*156b0*/  STL [R1+0x598], R2 ;  /* 0x0005980201007387 */ /* 0x000fe20000100800 */
[----:B------:R-:W-:-:S03]  /*156c0*/  IMAD.MOV.U32 R41, RZ, RZ, R40 ;  /* 0x000000ffff297224 */ /* 0x000fc600078e0028 */
[----:B------:R0:W-:Y:S01]  /*156d0*/  STL [R1+0x594], R0 ;  /* 0x0005940001007387 */ /* 0x0001e20000100800 */
[----:B------:R-:W-:Y:S02]  /*156e0*/  IMAD.MOV.U32 R40, RZ, RZ, R24 ;  /* 0x000000ffff287224 */ /* 0x000fe400078e0018 */
[----:B------:R-:W-:Y:S02]  /*156f0*/  IMAD.MOV.U32 R48, RZ, RZ, R44 ;  /* 0x000000ffff307224 */ /* 0x000fe400078e002c */
[----:B------:R-:W-:Y:S02]  /*15700*/  IMAD.MOV.U32 R44, RZ, RZ, R43 ;  /* 0x000000ffff2c7224 */ /* 0x000fe400078e002b */
[----:B0-----:R-:W-:Y:S02]  /*15710*/  IMAD.MOV.U32 R0, RZ, RZ, R11 ;  /* 0x000000ffff007224 */ /* 0x001fe400078e000b */
[----:B------:R-:W-:Y:S02]  /*15720*/  IMAD.MOV.U32 R43, RZ, RZ, R42 ;  /* 0x000000ffff2b7224 */ /* 0x000fe400078e002a */
[----:B------:R-:W-:-:S02]  /*15730*/  @!P0 IMAD.MOV R0, RZ, RZ, -R0 ;  /* 0x000000ffff008224 */ /* 0x000fc400078e0a00 */
[----:B------:R-:W-:Y:S02]  /*15740*/  IMAD.MOV.U32 R24, RZ, RZ, R27 ;  /* 0x000000ffff187224 */ /* 0x000fe400078e001b */
[----:B------:R-:W-:Y:S02]  /*15750*/  IMAD.MOV.U32 R42, RZ, RZ, R41 ;  /* 0x000000ffff2a7224 */ /* 0x000fe400078e0029 */
        /* <DEDUP_REMOVED lines=14> */
[----:B------:R-:W-:-:S04]  /*15840*/  IMAD.MOV.U32 R4, RZ, RZ, R12 ;  /* 0x000000ffff047224 */ /* 0x000fc800078e000c */
[----:B------:R-:W-:Y:S02]  /*15850*/  @!P2 IMAD.MOV R4, RZ, RZ, -R4 ;  /* 0x000000ffff04a224 */ /* 0x000fe400078e0a04 */
[----:B------:R-:W-:-:S03]  /*15860*/  IMAD.MOV.U32 R6, RZ, RZ, R13 ;  /* 0x000000ffff067224 */ /* 0x000fc600078e000d */
[----:B------:R0:W-:Y:S01]  /*15870*/  STL [R1+0x58c], R4 ;  /* 0x00058c0401007387 */ /* 0x0001e20000100800 */
[----:B------:R-:W-:Y:S01]  /*15880*/  @!P4 IMAD.MOV R6, RZ, RZ, -R6 ;  /* 0x000000ffff06c224 */ /* 0x000fe200078e0a06 */
[----:B------:R-:W-:Y:S01]  /*15890*/  IABS R5, R46 ;  /* 0x0000002e00057213 */ /* 0x000fe20000000000 */
[----:B------:R-:W-:Y:S02]  /*158a0*/  IMAD.MOV.U32 R50, RZ, RZ, R44 ;  /* 0x000000ffff327224 */ /* 0x000fe400078e002c */
[----:B0-----:R-:W-:-:S04]  /*158b0*/  IMAD.MOV.U32 R4, RZ, RZ, R14 ;  /* 0x000000ffff047224 */ /* 0x001fc800078e000e */
[----:B------:R-:W-:Y:S01]  /*158c0*/  @!P1 IMAD.MOV R4, RZ, RZ, -R4 ;  /* 0x000000ffff049224 */ /* 0x000fe200078e0a04 */
[----:B------:R-:W-:Y:S01]  /*158d0*/  ISETP.GE.AND P1, PT, R46, RZ, PT ;  /* 0x000000ff2e00720c */ /* 0x000fe20003f26270 */
        /* <DEDUP_REMOVED lines=9> */
[----:B------:R-:W3:Y:S01]  /*15970*/  LDL.LU R35, [R1+0x3cc] ;  /* 0x0003cc0001237983 */ /* 0x000ee20000300800 */
[----:B--2---:R-:W-:Y:S02]  /*15980*/  IMAD.MOV.U32 R40, RZ, RZ, R38 ;  /* 0x000000ffff287224 */ /* 0x004fe400078e0026 */
[----:B------:R-:W-:Y:S02]  /*15990*/  IMAD.MOV.U32 R38, RZ, RZ, R36 ;  /* 0x000000ffff267224 */ /* 0x000fe400078e0024 */
[----:B------:R-:W-:Y:S02]  /*159a0*/  IMAD.MOV.U32 R36, RZ, RZ, R34 ;  /* 0x000000ffff247224 */ /* 0x000fe400078e0022 */
[----:B------:R-:W2:Y:S01]  /*159b0*/  LDL.LU R34, [R1+0x3b0] ;  /* 0x0003b00001227983 */ /* 0x000ea20000300800 */
[----:B------:R-:W-:-:S04]  /*159c0*/  IMAD.HI.U32 R9, R15, R7, RZ ;  /* 0x000000070f097227 */ /* 0x000fc800078e00ff */
[----:B------:R-:W-:Y:S01]  /*159d0*/  IMAD.MOV R9, RZ, RZ, -R9 ;  /* 0x000000ffff097224 */ /* 0x000fe200078e0a09 */
[----:B------:R-:W-:-:S03]  /*159e0*/  ISETP.GT.U32.AND P0, PT, R56, R8, PT ;  /* 0x000000083800720c */ /* 0x000fc60003f04070 */
[----:B------:R-:W-:Y:S01]  /*159f0*/  IMAD R7, R56, R9, R7 ;  /* 0x0000000938077224 */ /* 0x000fe200078e0207 */
[----:B------:R-:W-:-:S05]  /*15a00*/  IABS R9, R47 ;  /* 0x0000002f00097213 */ /* 0x000fca0000000000 */
[----:B------:R-:W-:-:S04]  /*15a10*/  IMAD.HI.U32 R2, R15, R9, RZ ;  /* 0x000000090f027227 */ /* 0x000fc800078e00ff */
[----:B------:R-:W-:Y:S02]  /*15a20*/  IMAD.MOV R2, RZ, RZ, -R2 ;  /* 0x000000ffff027224 */ /* 0x000fe400078e0a02 */
[----:B------:R-:W-:Y:S01]  /*15a30*/  @!P0 IMAD.IADD R8, R8, 0x1, -R56 ;  /* 0x0000000108088824 */ /* 0x000fe200078e0a38 */
[----:B------:R-:W-:Y:S01]  /*15a40*/  ISETP.GE.AND P0, PT, R46, RZ, PT ;  /* 0x000000ff2e00720c */ /* 0x000fe20003f06270 */
[----:B------:R-:W-:Y:S01]  /*15a50*/  IMAD R2, R56, R2, R9 ;  /* 0x0000000238027224 */ /* 0x000fe200078e0209 */
[----:B------:R-:W-:Y:S01]  /*15a60*/  IABS R9, R46 ;  /* 0x0000002e00097213 */ /* 0x000fe20000000000 */
        /* <DEDUP_REMOVED lines=9> */
[----:B---3--:R-:W-:Y:S02]  /*15b00*/  IMAD.MOV.U32 R36, RZ, RZ, R35 ;  /* 0x000000ffff247224 */ /* 0x008fe400078e0023 */
[----:B--2---:R-:W-:Y:S02]  /*15b10*/  IMAD.MOV.U32 R35, RZ, RZ, R34 ;  /* 0x000000ffff237224 */ /* 0x004fe400078e0022 */
[----:B------:R-:W-:Y:S02]  /*15b20*/  IMAD.MOV.U32 R34, RZ, RZ, R33 ;  /* 0x000000ffff227224 */ /* 0x000fe400078e0021 */
[----:B------:R-:W2:Y:S01]  /*15b30*/  LDL.LU R33, [R1+0x400] ;  /* 0x0004000001217983 */ /* 0x000ea20000300800 */
[----:B------:R-:W-:Y:S01]  /*15b40*/  ISETP.GT.U32.AND P6, PT, R56, R7, PT ;  /* 0x000000073800720c */ /* 0x000fe20003fc4070 */
[----:B------:R-:W-:Y:S02]  /*15b50*/  IMAD.MOV.U32 R49, RZ, RZ, R44 ;  /* 0x000000ffff317224 */ /* 0x000fe400078e002c */
[----:B------:R-:W-:-:S10]  /*15b60*/  IMAD.MOV.U32 R44, RZ, RZ, R43 ;  /* 0x000000ffff2c7224 */ /* 0x000fd400078e002b */
[----:B------:R-:W-:-:S05]  /*15b70*/  @!P6 IMAD.IADD R7, R7, 0x1, -R56 ;  /* 0x000000010707e824 */ /* 0x000fca00078e0a38 */
[----:B------:R-:W-:Y:S01]  /*15b80*/  ISETP.GT.U32.AND P2, PT, R56, R7, PT ;  /* 0x000000073800720c */ /* 0x000fe20003f44070 */
[----:B------:R-:W-:Y:S02]  /*15b90*/  IMAD.MOV.U32 R43, RZ, RZ, R42 ;  /* 0x000000ffff2b7224 */ /* 0x000fe400078e002a */
[----:B------:R-:W-:Y:S02]  /*15ba0*/  IMAD.MOV.U32 R42, RZ, RZ, R41 ;  /* 0x000000ffff2a7224 */ /* 0x000fe400078e0029 */
[----:B------:R-:W-:Y:S02]  /*15bb0*/  IMAD.MOV.U32 R41, RZ, RZ, R40 ;  /* 0x000000ffff297224 */ /* 0x000fe400078e0028 */
[----:B0-----:R-:W-:Y:S02]  /*15bc0*/  IMAD.MOV.U32 R6, RZ, RZ, R8 ;  /* 0x000000ffff067224 */ /* 0x001fe400078e0008 */
[----:B------:R-:W-:Y:S02]  /*15bd0*/  IMAD.MOV.U32 R40, RZ, RZ, R39 ;  /* 0x000000ffff287224 */ /* 0x000fe400078e0027 */
[----:B------:R-:W-:-:S02]  /*15be0*/  IMAD.MOV.U32 R39, RZ, RZ, R38 ;  /* 0x000000ffff277224 */ /* 0x000fc400078e0026 */
[----:B------:R-:W-:Y:S02]  /*15bf0*/  IMAD.MOV.U32 R38, RZ, RZ, R37 ;  /* 0x000000ffff267224 */ /* 0x000fe400078e0025 */
[----:B------:R-:W-:Y:S02]  /*15c00*/  IMAD.MOV.U32 R37, RZ, RZ, R36 ;  /* 0x000000ffff257224 */ /* 0x000fe400078e0024 */
[----:B------:R-:W-:Y:S02]  /*15c10*/  IMAD.MOV.U32 R36, RZ, RZ, R35 ;  /* 0x000000ffff247224 */ /* 0x000fe400078e0023 */
[----:B------:R-:W-:Y:S02]  /*15c20*/  @!P5 IMAD.MOV R6, RZ, RZ, -R6 ;  /* 0x000000ffff06d224 */ /* 0x000fe400078e0a06 */
[----:B------:R-:W-:Y:S02]  /*15c30*/  IMAD.MOV.U32 R35, RZ, RZ, R34 ;  /* 0x000000ffff237224 */ /* 0x000fe400078e0022 */
[----:B------:R-:W-:-:S02]  /*15c40*/  @!P2 IMAD.IADD R7, R7, 0x1, -R56 ;  /* 0x000000010707a824 */ /* 0x000fc400078e0a38 */
[----:B------:R-:W-:-:S04]  /*15c50*/  IMAD.HI.U32 R0, R15, R5, RZ ;  /* 0x000000050f007227 */ /* 0x000fc800078e00ff */
[----:B------:R-:W-:Y:S01]  /*15c60*/  IMAD.MOV R0, RZ, RZ, -R0 ;  /* 0x000000ffff007224 */ /* 0x000fe200078e0a00 */
[----:B------:R-:W-:Y:S01]  /*15c70*/  ISETP.GE.AND P4, PT, R47, RZ, PT ;  /* 0x000000ff2f00720c */ /* 0x000fe20003f86270 */
[----:B------:R-:W-:Y:S01]  /*15c80*/  IMAD.MOV.U32 R47, RZ, RZ, R43 ;  /* 0x000000ffff2f7224 */ /* 0x000fe200078e002b */
[----:B------:R-:W-:Y:S01]  /*15c90*/  IABS R11, R45 ;  /* 0x0000002d000b7213 */ /* 0x000fe20000000000 */
[----:B------:R-:W-:Y:S01]  /*15ca0*/  IMAD R5, R56, R0, R5 ;  /* 0x0000000038057224 */ /* 0x000fe200078e0205 */
[----:B------:R-:W-:Y:S01]  /*15cb0*/  ISETP.GE.AND P2, PT, R46, RZ, PT ;  /* 0x000000ff2e00720c */ /* 0x000fe20003f46270 */
[----:B------:R-:W-:Y:S01]  /*15cc0*/  IMAD.MOV.U32 R43, RZ, RZ, R40 ;  /* 0x000000ffff2b7224 */ /* 0x000fe200078e0028 */
[----:B------:R-:W-:Y:S01]  /*15cd0*/  IABS R0, R46 ;  /* 0x0000002e00007213 */ /* 0x000fe20000000000 */
[----:B------:R-:W-:Y:S02]  /*15ce0*/  IMAD.MOV.U32 R46, RZ, RZ, R41 ;  /* 0x000000ffff2e7224 */ /* 0x000fe400078e0029 */
[----:B------:R-:W-:-:S02]  /*15cf0*/  IMAD.MOV.U32 R59, RZ, RZ, R42 ;  /* 0x000000ffff3b7224 */ /* 0x000fc400078e002a */
[----:B------:R-:W-:Y:S02]  /*15d00*/  IMAD.MOV.U32 R41, RZ, RZ, R38 ;  /* 0x000000ffff297224 */ /* 0x000fe400078e0026 */
[----:B------:R-:W-:Y:S02]  /*15d10*/  IMAD.MOV.U32 R40, RZ, RZ, R26 ;  /* 0x000000ffff287224 */ /* 0x000fe400078e001a */
[----:B------:R-:W-:Y:S02]  /*15d20*/  IMAD.MOV.U32 R42, RZ, RZ, R39 ;  /* 0x000000ffff2a7224 */ /* 0x000fe400078e0027 */
[----:B------:R-:W-:Y:S02]  /*15d30*/  IMAD.MOV.U32 R38, RZ, RZ, R21 ;  /* 0x000000ffff267224 */ /* 0x000fe400078e0015 */
[----:B------:R-:W-:Y:S02]  /*15d40*/  IMAD.MOV.U32 R39, RZ, RZ, R36 ;  /* 0x000000ffff277224 */ /* 0x000fe400078e0024 */
[----:B------:R-:W-:Y:S01]  /*15d50*/  IMAD.MOV.U32 R21, RZ, RZ, R57 ;  /* 0x000000ffff157224 */ /* 0x000fe200078e0039 */
[----:B------:R-:W-:Y:S01]  /*15d60*/  ISETP.GT.U32.AND P6, PT, R56, R2, PT ;  /* 0x000000023800720c */ /* 0x000fe20003fc4070 */
[----:B--2---:R-:W-:-:S02]  /*15d70*/  IMAD.MOV.U32 R34, RZ, RZ, R33 ;  /* 0x000000ffff227224 */ /* 0x004fc400078e0021 */
[----:B------:R-:W-:Y:S02]  /*15d80*/  IMAD.MOV.U32 R33, RZ, RZ, R28 ;  /* 0x000000ffff217224 */ /* 0x000fe400078e001c */
[----:B------:R-:W2:Y:S04]  /*15d90*/  LDL.LU R28, [R1+0x410] ;  /* 0x00041000011c7983 */ /* 0x000ea80000300800 */
[----:B------:R0:W-:Y:S02]  /*15da0*/  STL [R1+0x574], R6 ;  /* 0x0005740601007387 */ /* 0x0001e40000100800 */
[----:B0-----:R-:W-:-:S04]  /*15db0*/  IMAD.MOV.U32 R6, RZ, RZ, R7 ;  /* 0x000000ffff067224 */ /* 0x001fc800078e0007 */
[----:B------:R-:W-:Y:S01]  /*15dc0*/  @!P3 IMAD.MOV R6, RZ, RZ, -R6 ;  /* 0x000000ffff06b224 */ /* 0x000fe200078e0a06 */
[----:B------:R-:W-:Y:S01]  /*15dd0*/  ISETP.GE.AND P3, PT, R45, RZ, PT ;  /* 0x000000ff2d00720c */ /* 0x000fe20003f66270 */
[----:B------:R-:W-:Y:S02]  /*15de0*/  IMAD.MOV.U32 R45, RZ, RZ, R44 ;  /* 0x000000ffff2d7224 */ /* 0x000fe400078e002c */
[----:B------:R-:W-:Y:S01]  /*15df0*/  IMAD.MOV.U32 R44, RZ, RZ, R33 ;  /* 0x000000ffff2c7224 */ /* 0x000fe200078e0021 */
[----:B------:R0:W-:Y:S01]  /*15e00*/  STL [R1+0x584], R6 ;  /* 0x0005840601007387 */ /* 0x0001e20000100800 */
[----:B------:R-:W-:Y:S02]  /*15e10*/  IMAD.MOV.U32 R33, RZ, RZ, R27 ;  /* 0x000000ffff217224 */ /* 0x000fe400078e001b */
[----:B------:R-:W-:Y:S01]  /*15e20*/  IMAD.MOV.U32 R27, RZ, RZ, R54 ;  /* 0x000000ffff1b7224 */ /* 0x000fe200078e0036 */
[----:B------:R-:W3:Y:S01]  /*15e30*/  LDL.LU R26, [R1+0x3e8] ;  /* 0x0003e800011a7983 */ /* 0x000ee20000300800 */
[----:B------:R-:W-:-:S03]  /*15e40*/  IMAD.MOV.U32 R36, RZ, RZ, R34 ;  /* 0x000000ffff247224 */ /* 0x000fc600078e0022 */
[----:B------:R-:W2:Y:S04]  /*15e50*/  LDL.LU R54, [R1+0x470] ;  /* 0x0004700001367983 */ /* 0x000ea80000300800 */
[----:B------:R-:W2:Y:S04]  /*15e60*/  LDL.LU R57, [R1+0x47c] ;  /* 0x00047c0001397983 */ /* 0x000ea80000300800 */
[----:B------:R-:W2:Y:S01]  /*15e70*/  LDL.LU R34, [R1+0x3bc] ;  /* 0x0003bc0001227983 */ /* 0x000ea20000300800 */
[----:B------:R-:W-:Y:S01]  /*15e80*/  ISETP.GT.U32.AND P5, PT, R56, R5, PT ;  /* 0x000000053800720c */ /* 0x000fe20003fa4070 */
[----:B------:R-:W-:-:S02]  /*15e90*/  @!P6 IMAD.IADD R2, R2, 0x1, -R56 ;  /* 0x000000010202e824 */ /* 0x000fc400078e0a38 */
[----:B------:R-:W-:-:S03]  /*15ea0*/  IMAD.HI.U32 R4, R15, R9, RZ ;  /* 0x000000090f047227 */ /* 0x000fc600078e00ff */
[----:B------:R-:W-:Y:S01]  /*15eb0*/  ISETP.GT.U32.AND P6, PT, R56, R2, PT ;  /* 0x000000023800720c */ /* 0x000fe20003fc4070 */
[----:B------:R-:W-:-:S06]  /*15ec0*/  IMAD.MOV R4, RZ, RZ, -R4 ;  /* 0x000000ffff047224 */ /* 0x000fcc00078e0a04 */
[----:B------:R-:W-:Y:S02]  /*15ed0*/  @!P5 IMAD.IADD R5, R5, 0x1, -R56 ;  /* 0x000000010505d824 */ /* 0x000fe400078e0a38 */
[C---:B------:R-:W-:Y:S02]  /*15ee0*/  IMAD R9, R56.reuse, R4, R9 ;  /* 0x0000000438097224 */ /* 0x040fe400078e0209 */
[----:B0-----:R-:W-:Y:S01]  /*15ef0*/  IMAD.HI.U32 R6, R15, R0, RZ ;  /* 0x000000000f067227 */ /* 0x001fe200078e00ff */
[----:B------:R-:W-:-:S03]  /*15f00*/  ISETP.GT.U32.AND P5, PT, R56, R5, PT ;  /* 0x000000053800720c */ /* 0x000fc60003fa4070 */
[----:B------:R-:W-:Y:S01]  /*15f10*/  @!P6 IMAD.IADD R2, R2, 0x1, -R56 ;  /* 0x000000010202e824 */ /* 0x000fe200078e0a38 */
[----:B------:R-:W-:Y:S01]  /*15f20*/  ISETP.GT.U32.AND P6, PT, R56, R9, PT ;  /* 0x000000093800720c */ /* 0x000fe20003fc4070 */
[----:B------:R-:W-:Y:S02]  /*15f30*/  IMAD.MOV R6, RZ, RZ, -R6 ;  /* 0x000000ffff067224 */ /* 0x000fe400078e0a06 */
[----:B------:R-:W-:-:S04]  /*15f40*/  IMAD.HI.U32 R12, R15, R11, RZ ;  /* 0x0000000b0f0c7227 */ /* 0x000fc800078e00ff */
[C---:B------:R-:W-:Y:S02]  /*15f50*/  IMAD R0, R56.reuse, R6, R0 ;  /* 0x0000000638007224 */ /* 0x040fe400078e0200 */
        /* <DEDUP_REMOVED lines=14> */
[----:B------:R0:W-:Y:S04]  /*16040*/  STL [R1+0x580], R13 ;  /* 0x0005800d01007387 */ /* 0x0001e80000100800 */
[----:B------:R-:W3:Y:S01]  /*16050*/  LDL.LU R58, [R1+0x388] ;  /* 0x00038800013a7983 */ /* 0x000ee20000300800 */
[----:B------:R-:W-:Y:S01]  /*16060*/  @!P4 IMAD.IADD R11, R11, 0x1, -R56 ;  /* 0x000000010b0bc824 */ /* 0x000fe200078e0a38 */
[----:B------:R-:W-:Y:S01]  /*16070*/  ISETP.GT.U32.AND P4, PT, R56, R0, PT ;  /* 0x000000003800720c */ /* 0x000fe20003f84070 */
[----:B------:R-:W-:Y:S01]  /*16080*/  IMAD.HI.U32 R2, R15, R7, RZ ;  /* 0x000000070f027227 */ /* 0x000fe200078e00ff */
[----:B------:R-:W-:-:S03]  /*16090*/  IABS R10, R48 ;  /* 0x00000030000a7213 */ /* 0x000fc60000000000 */
[----:B------:R-:W-:Y:S01]  /*160a0*/  @!P6 IMAD.IADD R9, R9, 0x1, -R56 ;  /* 0x000000010909e824 */ /* 0x000fe200078e0a38 */
[----:B------:R-:W-:Y:S01]  /*160b0*/  ISETP.GE.AND P6, PT, R48, RZ, PT ;  /* 0x000000ff3000720c */ /* 0x000fe20003fc6270 */
[----:B------:R-:W-:Y:S01]  /*160c0*/  IMAD.MOV R2, RZ, RZ, -R2 ;  /* 0x000000ffff027224 */ /* 0x000fe200078e0a02 */
[----:B------:R-:W3:Y:S03]  /*160d0*/  LDL.LU R48, [R1+0x38c] ;  /* 0x00038c0001307983 */ /* 0x000ee60000300800 */
[----:B------:R-:W-:Y:S01]  /*160e0*/  IMAD R7, R56, R2, R7 ;  /* 0x0000000238077224 */ /* 0x000fe200078e0207 */
[----:B------:R-:W-:Y:S01]  /*160f0*/  IABS R4, R50 ;  /* 0x0000003200047213 */ /* 0x000fe20000000000 */
[----:B------:R-:W-:-:S03]  /*16100*/  @!P4 IMAD.IADD R0, R0, 0x1, -R56 ;  /* 0x000000010000c824 */ /* 0x000fc600078e0a38 */
[----:B------:R-:W-:Y:S01]  /*16110*/  ISETP.GT.U32.AND P4, PT, R56, R7, PT ;  /* 0x000000073800720c */ /* 0x000fe20003f84070 */
[----:B------:R-:W-:-:S04]  /*16120*/  IMAD.HI.U32 R6, R15, R4, RZ ;  /* 0x000000040f067227 */ /* 0x000fc800078e00ff */
[----:B------:R-:W-:Y:S02]  /*16130*/  IMAD.MOV R6, RZ, RZ, -R6 ;  /* 0x000000ffff067224 */ /* 0x000fe400078e0a06 */
[----:B------:R-:W-:Y:S02]  /*16140*/  IMAD.MOV.U32 R12, RZ, RZ, R9 ;  /* 0x000000ffff0c7224 */ /* 0x000fe400078e0009 */
[----:B------:R-:W-:Y:S01]  /*16150*/  IMAD R4, R56, R6, R4 ;  /* 0x0000000638047224 */ /* 0x000fe200078e0204 */
[----:B------:R-:W-:-:S03]  /*16160*/  IABS R6, R46 ;  /* 0x0000002e00067213 */ /* 0x000fc60000000000 */
[----:B------:R-:W-:Y:S01]  /*16170*/  @!P4 IMAD.IADD R7, R7, 0x1, -R56 ;  /* 0x000000010707c824 */ /* 0x000fe200078e0a38 */
[----:B------:R-:W-:Y:S01]  /*16180*/  ISETP.GE.AND P4, PT, R46, RZ, PT ;  /* 0x000000ff2e00720c */ /* 0x000fe20003f86270 */
[----:B------:R-:W-:Y:S02]  /*16190*/  IMAD.MOV.U32 R46, RZ, RZ, R44 ;  /* 0x000000ffff2e7224 */ /* 0x000fe400078e002c */
[----:B------:R-:W-:Y:S02]  /*161a0*/  IMAD.MOV.U32 R44, RZ, RZ, R43 ;  /* 0x000000ffff2c7224 */ /* 0x000fe400078e002b */
[----:B------:R-:W-:Y:S02]  /*161b0*/  IMAD.MOV.U32 R43, RZ, RZ, R42 ;  /* 0x000000ffff2b7224 */ /* 0x000fe400078e002a */
[----:B------:R-:W-:Y:S02]  /*161c0*/  @!P0 IMAD.MOV R12, RZ, RZ, -R12 ;  /* 0x000000ffff0c8224 */ /* 0x000fe400078e0a0c */
[----:B------:R-:W-:-:S02]  /*161d0*/  IMAD.MOV.U32 R42, RZ, RZ, R41 ;  /* 0x000000ffff2a7224 */ /* 0x000fc400078e0029 */
[----:B------:R-:W-:Y:S02]  /*161e0*/  IMAD.MOV.U32 R41, RZ, RZ, R39 ;  /* 0x000000ffff297224 */ /* 0x000fe400078e0027 */
[----:B------:R-:W-:Y:S02]  /*161f0*/  IMAD.MOV.U32 R39, RZ, RZ, R36 ;  /* 0x000000ffff277224 */ /* 0x000fe400078e0024 */
[----:B------:R-:W-:Y:S01]  /*16200*/  IMAD.MOV.U32 R36, RZ, RZ, R35 ;  /* 0x000000ffff247224 */ /* 0x000fe200078e0023 */
[----:B------:R1:W-:Y:S01]  /*16210*/  STL [R1+0x57c], R12 ;  /* 0x00057c0c01007387 */ /* 0x0003e20000100800 */
[----:B------:R-:W-:-:S04]  /*16220*/  IMAD.HI.U32 R8, R15, R10, RZ ;  /* 0x0000000a0f087227 */ /* 0x000fc800078e00ff */
[----:B------:R-:W-:Y:S02]  /*16230*/  IMAD.MOV R8, RZ, RZ, -R8 ;  /* 0x000000ffff087224 */ /* 0x000fe400078e0a08 */
[----:B--2---:R-:W-:Y:S02]  /*16240*/  IMAD.MOV.U32 R35, RZ, RZ, R34 ;  /* 0x000000ffff237224 */ /* 0x004fe400078e0022 */
[----:B------:R-:W-:Y:S02]  /*16250*/  IMAD.MOV.U32 R34, RZ, RZ, R32 ;  /* 0x000000ffff227224 */ /* 0x000fe400078e0020 */
[----:B------:R-:W2:Y:S01]  /*16260*/  LDL.LU R32, [R1+0x3b4] ;  /* 0x0003b40001207983 */ /* 0x000ea20000300800 */
[C---:B------:R-:W-:Y:S01]  /*16270*/  IMAD R10, R56.reuse, R8, R10 ;  /* 0x00000008380a7224 */ /* 0x040fe200078e020a */
[----:B------:R-:W-:-:S04]  /*16280*/  ISETP.GT.U32.AND P5, PT, R56, R4, PT ;  /* 0x000000043800720c */ /* 0x000fc80003fa4070 */
[----:B------:R-:W-:Y:S01]  /*16290*/  ISETP.GT.U32.AND P1, PT, R56, R10, PT ;  /* 0x0000000a3800720c */ /* 0x000fe20003f24070 */
[----:B------:R-:W-:-:S08]  /*162a0*/  IMAD.HI.U32 R9, R15, R6, RZ ;  /* 0x000000060f097227 */ /* 0x000fd000078e00ff */
[----:B------:R-:W-:-:S04]  /*162b0*/  @!P5 IMAD.IADD R4, R4, 0x1, -R56 ;  /* 0x000000010404d824 */ /* 0x000fc800078e0a38 */
[----:B------:R-:W-:Y:S01]  /*162c0*/  @!P1 IMAD.IADD R10, R10, 0x1, -R56 ;  /* 0x000000010a0a9824 */ /* 0x000fe200078e0a38 */
[----:B------:R-:W-:-:S04]  /*162d0*/  ISETP.GT.U32.AND P1, PT, R56, R11, PT ;  /* 0x0000000b3800720c */ /* 0x000fc80003f24070 */
[----:B------:R-:W-:Y:S01]  /*162e0*/  ISETP.GT.U32.AND P5, PT, R56, R10, PT ;  /* 0x0000000a3800720c */ /* 0x000fe20003fa4070 */
[----:B------:R-:W-:Y:S01]  /*162f0*/  IMAD.MOV R9, RZ, RZ, -R9 ;  /* 0x000000ffff097224 */ /* 0x000fe200078e0a09 */
[----:B------:R-:W-:-:S03]  /*16300*/  IABS R2, R59 ;  /* 0x0000003b00027213 */ /* 0x000fc60000000000 */
[----:B------:R-:W-:Y:S01]  /*16310*/  IMAD R6, R56, R9, R6 ;  /* 0x0000000938067224 */ /* 0x000fe200078e0206 */
[----:B------:R-:W-:Y:S01]  /*16320*/  IABS R5, R47 ;  /* 0x0000002f00057213 */ /* 0x000fe20000000000 */
[----:B0-----:R-:W-:-:S06]  /*16330*/  IMAD.HI.U32 R13, R15, R2, RZ ;  /* 0x000000020f0d7227 */ /* 0x001fcc00078e00ff */
[----:B------:R-:W-:Y:S01]  /*16340*/  @!P5 IMAD.IADD R10, R10, 0x1, -R56 ;  /* 0x000000010a0ad824 */ /* 0x000fe200078e0a38 */
[----:B------:R-:W-:Y:S01]  /*16350*/  ISETP.GT.U32.AND P5, PT, R56, R6, PT ;  /* 0x000000063800720c */ /* 0x000fe20003fa4070 */
[----:B------:R-:W-:Y:S02]  /*16360*/  IMAD.MOV.U32 R14, RZ, RZ, R0 ;  /* 0x000000ffff0e7224 */ /* 0x000fe400078e0000 */
[----:B------:R-:W-:Y:S02]  /*16370*/  @!P1 IMAD.IADD R11, R11, 0x1, -R56 ;  /* 0x000000010b0b9824 */ /* 0x000fe400078e0a38 */
[----:B-1----:R-:W-:-:S04]  /*16380*/  IMAD.HI.U32 R12, R15, R5, RZ ;  /* 0x000000050f0c7227 */ /* 0x002fc800078e00ff */
[----:B------:R-:W-:Y:S02]  /*16390*/  IMAD.MOV R13, RZ, RZ, -R13 ;  /* 0x000000ffff0d7224 */ /* 0x000fe400078e0a0d */
[----:B------:R-:W-:Y:S02]  /*163a0*/  @!P2 IMAD.MOV R14, RZ, RZ, -R14 ;  /* 0x000000ffff0ea224 */ /* 0x000fe400078e0a0e */
[----:B------:R-:W-:Y:S01]  /*163b0*/  @!P3 IMAD.MOV R11, RZ, RZ, -R11 ;  /* 0x000000ffff0bb224 */ /* 0x000fe200078e0a0b */
[----:B------:R-:W-:Y:S01]  /*163c0*/  IABS R8, R45 ;  /* 0x0000002d00087213 */ /* 0x000fe20000000000 */
[----:B------:R-:W-:Y:S02]  /*163d0*/  IMAD.MOV R12, RZ, RZ, -R12 ;  /* 0x000000ffff0c7224 */ /* 0x000fe400078e0a0c */
[C---:B------:R-:W-:Y:S01]  /*163e0*/  IMAD R2, R56.reuse, R13, R2 ;  /* 0x0000000d38027224 */ /* 0x040fe200078e0202 */
[----:B------:R-:W-:Y:S01]  /*163f0*/  STL [R1+0x560], R14 ;  /* 0x0005600e01007387 */ /* 0x000fe20000100800 */
[C---:B------:R-:W-:Y:S01]  /*16400*/  IMAD R5, R56.reuse, R12, R5 ;  /* 0x0000000c38057224 */ /* 0x040fe200078e0205 */
[----:B------:R-:W-:Y:S01]  /*16410*/  ISETP.GT.U32.AND P2, PT, R56, R7, PT ;  /* 0x000000073800720c */ /* 0x000fe20003f44070 */
[----:B------:R-:W-:Y:S01]  /*16420*/  @!P5 IMAD.IADD R6, R6, 0x1, -R56 ;  /* 0x000000010606d824 */ /* 0x000fe200078e0a38 */
[----:B------:R0:W-:Y:S01]  /*16430*/  STL [R1+0x564], R11 ;  /* 0x0005640b01007387 */ /* 0x0001e20000100800 */
[C---:B------:R-:W-:Y:S01]  /*16440*/  ISETP.GT.U32.AND P5, PT, R56.reuse, R2, PT ;  /* 0x000000023800720c */ /* 0x040fe20003fa4070 */
[----:B------:R-:W-:Y:S01]  /*16450*/  IMAD.HI.U32 R9, R15, R8, RZ ;  /* 0x000000080f097227 */ /* 0x000fe200078e00ff */
[----:B------:R-:W-:-:S03]  /*16460*/  ISETP.GT.U32.AND P0, PT, R56, R4, PT ;  /* 0x000000043800720c */ /* 0x000fc60003f04070 */
[----:B0-----:R-:W-:Y:S02]  /*16470*/  IMAD.MOV.U32 R11, RZ, RZ, R10 ;  /* 0x000000ffff0b7224 */ /* 0x001fe400078e000a */
[----:B------:R-:W-:Y:S02]  /*16480*/  IMAD.MOV R9, RZ, RZ, -R9 ;  /* 0x000000ffff097224 */ /* 0x000fe400078e0a09 */
[----:B------:R-:W-:Y:S01]  /*16490*/  @!P6 IMAD.MOV R11, RZ, RZ, -R11 ;  /* 0x000000ffff0be224 */ /* 0x000fe200078e0a0b */
[C---:B------:R-:W-:Y:S01]  /*164a0*/  ISETP.GT.U32.AND P6, PT, R56.reuse, R5, PT ;  /* 0x000000053800720c */ /* 0x040fe20003fc4070 */
[----:B------:R-:W-:Y:S01]  /*164b0*/  IMAD R8, R56, R9, R8 ;  /* 0x0000000938087224 */ /* 0x000fe200078e0208 */
[----:B------:R-:W-:Y:S01]  /*164c0*/  ISETP.GE.AND P1, PT, R50, RZ, PT ;  /* 0x000000ff3200720c */ /* 0x000fe20003f26270 */
[--C-:B------:R-:W-:Y:S01]  /*164d0*/  @!P2 IMAD.IADD R7, R7, 0x1, -R56.reuse ;  /* 0x000000010707a824 */ /* 0x100fe200078e0a38 */
[----:B---3--:R-:W-:Y:S01]  /*164e0*/  IABS R9, R58 ;  /* 0x0000003a00097213 */ /* 0x008fe20000000000 */
[--C-:B------:R-:W-:Y:S01]  /*164f0*/  @!P5 IMAD.IADD R2, R2, 0x1, -R56.reuse ;  /* 0x000000010202d824 */ /* 0x100fe200078e0a38 */
[----:B------:R-:W-:Y:S01]  /*16500*/  ISETP.GT.U32.AND P2, PT, R56, R8, PT ;  /* 0x000000083800720c */ /* 0x000fe20003f44070 */
[----:B------:R-:W-:-:S02]  /*16510*/  @!P0 IMAD.IADD R4, R4, 0x1, -R56 ;  /* 0x0000000104048824 */ /* 0x000fc400078e0a38 */
[----:B------:R-:W-:-:S04]  /*16520*/  IMAD.HI.U32 R10, R15, R9, RZ ;  /* 0x000000090f0a7227 */ /* 0x000fc800078e00ff */
[----:B------:R-:W-:Y:S01]  /*16530*/  @!P6 IMAD.IADD R5, R5, 0x1, -R56 ;  /* 0x000000010505e824 */ /* 0x000fe200078e0a38 */
[----:B------:R-:W-:Y:S01]  /*16540*/  ISETP.GT.U32.AND P6, PT, R56, R2, PT ;  /* 0x000000023800720c */ /* 0x000fe20003fc4070 */
[----:B------:R-:W-:Y:S01]  /*16550*/  IMAD.MOV.U32 R50, RZ, RZ, R44 ;  /* 0x000000ffff327224 */ /* 0x000fe200078e002c */
[----:B------:R-:W-:Y:S01]  /*16560*/  ISETP.GE.AND P0, PT, R49, RZ, PT ;  /* 0x000000ff3100720c */ /* 0x000fe20003f06270 */
[----:B------:R-:W-:Y:S02]  /*16570*/  IMAD.MOV.U32 R51, RZ, RZ, R42 ;  /* 0x000000ffff337224 */ /* 0x000fe400078e002a */
[----:B------:R-:W-:Y:S02]  /*16580*/  IMAD.MOV.U32 R49, RZ, RZ, R43 ;  /* 0x000000ffff317224 */ /* 0x000fe400078e002b */
[----:B------:R-:W-:Y:S02]  /*16590*/  IMAD.MOV.U32 R44, RZ, RZ, R40 ;  /* 0x000000ffff2c7224 */ /* 0x000fe400078e0028 */
[----:B-----5:R-:W-:Y:S01]  /*165a0*/  IMAD.MOV.U32 R42, RZ, RZ, R25 ;  /* 0x000000ffff2a7224 */ /* 0x020fe200078e0019 */
[----:B------:R-:W3:Y:S01]  /*165b0*/  LDL.LU R40, [R1+0x3f0] ;  /* 0x0003f00001287983 */ /* 0x000ee20000300800 */
[----:B------:R-:W-:Y:S01]  /*165c0*/  IMAD.MOV.U32 R43, RZ, RZ, R38 ;  /* 0x000000ffff2b7224 */ /* 0x000fe200078e0026 */
[----:B------:R-:W-:Y:S01]  /*165d0*/  IABS R0, R48 ;  /* 0x0000003000007213 */ /* 0x000fe20000000000 */
[----:B------:R-:W-:Y:S01]  /*165e0*/  IMAD.MOV.U32 R25, RZ, RZ, R21 ;  /* 0x000000ffff197224 */ /* 0x000fe200078e0015 */
[----:B------:R-:W5:Y:S01]  /*165f0*/  LDL.LU R38, [R1+0x44c] ;  /* 0x00044c0001267983 */ /* 0x000f620000300800 */
[----:B------:R-:W-:-:S02]  /*16600*/  @!P1 IMAD.MOV R4, RZ, RZ, -R4 ;  /* 0x000000ffff049224 */ /* 0x000fc400078e0a04 */
[----:B------:R-:W-:Y:S02]  /*16610*/  IMAD.MOV R10, RZ, RZ, -R10 ;  /* 0x000000ffff0a7224 */ /* 0x000fe400078e0a0a */
[----:B------:R-:W-:Y:S02]  /*16620*/  IMAD.MOV.U32 R21, RZ, RZ, R27 ;  /* 0x000000ffff157224 */ /* 0x000fe400078e001b */
[----:B------:R-:W3:Y:S01]  /*16630*/  LDL.LU R27, [R1+0x450] ;  /* 0x00045000011b7983 */ /* 0x000ee20000300800 */
[----:B------:R-:W-:Y:S02]  /*16640*/  IMAD R9, R56, R10, R9 ;  /* 0x0000000a38097224 */ /* 0x000fe400078e0209 */
[----:B------:R-:W-:Y:S01]  /*16650*/  @!P2 IMAD.IADD R8, R8, 0x1, -R56 ;  /* 0x000000010808a824 */ /* 0x000fe200078e0a38 */
[----:B------:R0:W-:Y:S01]  /*16660*/  STL [R1+0x568], R11 ;  /* 0x0005680b01007387 */ /* 0x0001e20000100800 */
[----:B------:R-:W-:-:S03]  /*16670*/  ISETP.GT.U32.AND P2, PT, R56, R5, PT ;  /* 0x000000053800720c */ /* 0x000fc60003f44070 */
[----:B------:R1:W-:Y:S01]  /*16680*/  STL [R1+0x570], R4 ;  /* 0x0005700401007387 */ /* 0x0003e20000100800 */
[----:B------:R-:W-:Y:S02]  /*16690*/  @!P6 IMAD.IADD R2, R2, 0x1, -R56 ;  /* 0x000000010202e824 */ /* 0x000fe400078e0a38 */
[----:B0-----:R-:W-:Y:S01]  /*166a0*/  IMAD.MOV.U32 R11, RZ, RZ, R7 ;  /* 0x000000ffff0b7224 */ /* 0x001fe200078e0007 */
[----:B------:R-:W-:Y:S01]  /*166b0*/  IABS R7, R46 ;  /* 0x0000002e00077213 */ /* 0x000fe20000000000 */
[----:B-1----:R-:W-:Y:S01]  /*166c0*/  IMAD.HI.U32 R4, R15, R0, RZ ;  /* 0x000000000f047227 */ /* 0x002fe200078e00ff */
[----:B------:R-:W-:-:S03]  /*166d0*/  ISETP.GT.U32.AND P6, PT, R56, R9, PT ;  /* 0x000000093800720c */ /* 0x000fc60003fc4070 */
[----:B------:R-:W-:Y:S02]  /*166e0*/  IMAD.MOV R4, RZ, RZ, -R4 ;  /* 0x000000ffff047224 */ /* 0x000fe400078e0a04 */
[----:B------:R-:W-:Y:S01]  /*166f0*/  IMAD.HI.U32 R13, R15, R7, RZ ;  /* 0x000000070f0d7227 */ /* 0x000fe200078e00ff */
[----:B------:R-:W-:-:S03]  /*16700*/  ISETP.GT.U32.AND P3, PT, R56, R6, PT ;  /* 0x000000063800720c */ /* 0x000fc60003f64070 */
[C---:B------:R-:W-:Y:S02]  /*16710*/  IMAD R0, R56.reuse, R4, R0 ;  /* 0x0000000438007224 */ /* 0x040fe400078e0200 */
[----:B------:R-:W-:Y:S01]  /*16720*/  IMAD.MOV R13, RZ, RZ, -R13 ;  /* 0x000000ffff0d7224 */ /* 0x000fe200078e0a0d */
[----:B------:R-:W-:Y:S01]  /*16730*/  ISETP.GE.AND P1, PT, R59, RZ, PT ;  /* 0x000000ff3b00720c */ /* 0x000fe20003f26270 */
[--C-:B------:R-:W-:Y:S01]  /*16740*/  @!P2 IMAD.IADD R5, R5, 0x1, -R56.reuse ;  /* 0x000000010505a824 */ /* 0x100fe200078e0a38 */
[C---:B------:R-:W-:Y:S01]  /*16750*/  ISETP.GT.U32.AND P2, PT, R56.reuse, R0, PT ;  /* 0x000000003800720c */ /* 0x040fe20003f44070 */
[C---:B------:R-:W-:Y:S02]  /*16760*/  IMAD R7, R56.reuse, R13, R7 ;  /* 0x0000000d38077224 */ /* 0x040fe400078e0207 */
[----:B------:R-:W-:Y:S02]  /*16770*/  @!P6 IMAD.IADD R9, R9, 0x1, -R56 ;  /* 0x000000010909e824 */ /* 0x000fe400078e0a38 */
[----:B------:R-:W-:Y:S01]  /*16780*/  @!P0 IMAD.MOV R11, RZ, RZ, -R11 ;  /* 0x000000ffff0b8224 */ /* 0x000fe200078e0a0b */
[----:B------:R-:W-:-:S02]  /*16790*/  ISETP.GT.U32.AND P6, PT, R56, R7, PT ;  /* 0x000000073800720c */ /* 0x000fc40003fc4070 */
[----:B------:R-:W-:Y:S02]  /*167a0*/  ISETP.GT.U32.AND P0, PT, R56, R8, PT ;  /* 0x000000083800720c */ /* 0x000fe40003f04070 */
[----:B------:R-:W-:Y:S01]  /*167b0*/  IABS R12, R51 ;  /* 0x00000033000c7213 */ /* 0x000fe20000000000 */
[----:B------:R-:W-:Y:S01]  /*167c0*/  @!P3 IMAD.IADD R6, R6, 0x1, -R56 ;  /* 0x000000010606b824 */ /* 0x000fe200078e0a38 */
[----:B------:R-:W-:Y:S01]  /*167d0*/  ISETP.GE.AND P3, PT, R47, RZ, PT ;  /* 0x000000ff2f00720c */ /* 0x000fe20003f66270 */
[----:B------:R0:W-:Y:S01]  /*167e0*/  STL [R1+0x56c], R11 ;  /* 0x00056c0b01007387 */ /* 0x0001e20000100800 */
[----:B------:R-:W-:Y:S01]  /*167f0*/  ISETP.GE.AND P5, PT, R45, RZ, PT ;  /* 0x000000ff2d00720c */ /* 0x000fe20003fa6270 */
[----:B------:R-:W-:Y:S02]  /*16800*/  IMAD.MOV.U32 R45, RZ, RZ, R44 ;  /* 0x000000ffff2d7224 */ /* 0x000fe400078e002c */
[----:B------:R-:W-:Y:S02]  /*16810*/  IMAD.MOV.U32 R44, RZ, RZ, R41 ;  /* 0x000000ffff2c7224 */ /* 0x000fe400078e0029 */
[----:B------:R-:W-:-:S02]  /*16820*/  @!P4 IMAD.MOV R6, RZ, RZ, -R6 ;  /* 0x000000ffff06c224 */ /* 0x000fc400078e0a06 */
[----:B------:R-:W-:Y:S02]  /*16830*/  IMAD.MOV.U32 R41, RZ, RZ, R35 ;  /* 0x000000ffff297224 */ /* 0x000fe400078e0023 */
[----:B0-----:R-:W-:Y:S01]  /*16840*/  IMAD.HI.U32 R11, R15, R12, RZ ;  /* 0x0000000c0f0b7227 */ /* 0x001fe200078e00ff */
[----:B------:R-:W-:-:S03]  /*16850*/  ISETP.GT.U32.AND P4, PT, R56, R9, PT ;  /* 0x000000093800720c */ /* 0x000fc60003f84070 */
[----:B------:R-:W-:Y:S02]  /*16860*/  @!P2 IMAD.IADD R0, R0, 0x1, -R56 ;  /* 0x000000010000a824 */ /* 0x000fe400078e0a38 */
[----:B------:R-:W-:Y:S02]  /*16870*/  @!P1 IMAD.MOV R2, RZ, RZ, -R2 ;  /* 0x000000ffff029224 */ /* 0x000fe400078e0a02 */
[----:B------:R-:W-:Y:S02]  /*16880*/  IMAD.MOV.U32 R47, RZ, RZ, R43 ;  /* 0x000000ffff2f7224 */ /* 0x000fe400078e002b */
[----:B----4-:R-:W-:Y:S02]  /*16890*/  IMAD.MOV.U32 R35, RZ, RZ, R31 ;  /* 0x000000ffff237224 */ /* 0x010fe400078e001f */
[----:B------:R-:W4:Y:S01]  /*168a0*/  LDL.LU R31, [R1+0x454] ;  /* 0x00045400011f7983 */ /* 0x000f220000300800 */
[----:B------:R-:W-:Y:S02]  /*168b0*/  IMAD.MOV R11, RZ, RZ, -R11 ;  /* 0x000000ffff0b7224 */ /* 0x000fe400078e0a0b */
[--C-:B------:R-:W-:Y:S01]  /*168c0*/  @!P6 IMAD.IADD R7, R7, 0x1, -R56.reuse ;  /* 0x000000010707e824 */ /* 0x100fe200078e0a38 */
[----:B------:R-:W-:Y:S01]  /*168d0*/  ISETP.GT.U32.AND P6, PT, R56, R0, PT ;  /* 0x000000003800720c */ /* 0x000fe20003fc4070 */
[----:B------:R-:W-:-:S02]  /*168e0*/  @!P0 IMAD.IADD R8, R8, 0x1, -R56 ;  /* 0x0000000108088824 */ /* 0x000fc400078e0a38 */
[----:B------:R-:W-:Y:S01]  /*168f0*/  IMAD R11, R56, R11, R12 ;  /* 0x0000000b380b7224 */ /* 0x000fe200078e020c */
[----:B------:R-:W-:Y:S02]  /*16900*/  ISETP.GE.AND P0, PT, R58, RZ, PT ;  /* 0x000000ff3a00720c */ /* 0x000fe40003f06270 */
[----:B------:R-:W-:Y:S01]  /*16910*/  ISETP.GE.AND P2, PT, R48, RZ, PT ;  /* 0x000000ff3000720c */ /* 0x000fe20003f46270 */
[----:B------:R-:W-:Y:S02]  /*16920*/  IMAD.MOV.U32 R48, RZ, RZ, R44 ;  /* 0x000000ffff307224 */ /* 0x000fe400078e002c */
[----:B------:R-:W-:-:S04]  /*16930*/  @!P4 IMAD.IADD R9, R9, 0x1, -R56 ;  /* 0x000000010909c824 */ /* 0x000fc800078e0a38 */
[----:B------:R-:W-:Y:S01]  /*16940*/  @!P6 IMAD.IADD R0, R0, 0x1, -R56 ;  /* 0x000000010000e824 */ /* 0x000fe200078e0a38 */
[----:B------:R-:W-:Y:S02]  /*16950*/  ISETP.GE.AND P6, PT, R46, RZ, PT ;  /* 0x000000ff2e00720c */ /* 0x000fe40003fc6270 */
[----:B------:R-:W-:Y:S01]  /*16960*/  IABS R10, R49 ;  /* 0x00000031000a7213 */ /* 0x000fe20000000000 */
[----:B--2---:R-:W-:Y:S02]  /*16970*/  IMAD.MOV.U32 R43, RZ, RZ, R32 ;  /* 0x000000ffff2b7224 */ /* 0x004fe400078e0020 */
[----:B------:R-:W2:Y:S04]  /*16980*/  LDL.LU R32, [R1+0x474] ;  /* 0x0004740001207983 */ /* 0x000ea80000300800 */
[----:B------:R0:W-:Y:S04]  /*16990*/  STL [R1+0x55c], R6 ;  /* 0x00055c0601007387 */ /* 0x0001e80000100800 */
[----:B------:R1:W-:Y:S01]  /*169a0*/  STL [R1+0x558], R2 ;  /* 0x0005580201007387 */ /* 0x0003e20000100800 */
[----:B------:R-:W-:-:S02]  /*169b0*/  IMAD.MOV.U32 R44, RZ, RZ, R43 ;  /* 0x000000ffff2c7224 */ /* 0x000fc400078e002b */
[----:B0-----:R-:W-:Y:S02]  /*169c0*/  IMAD.MOV.U32 R6, RZ, RZ, R8 ;  /* 0x000000ffff067224 */ /* 0x001fe400078e0008 */
[----:B-1----:R-:W-:-:S04]  /*169d0*/  IMAD.MOV.U32 R2, RZ, RZ, R5 ;  /* 0x000000ffff027224 */ /* 0x002fc800078e0005 */
[----:B------:R-:W-:Y:S01]  /*169e0*/  @!P3 IMAD.MOV R2, RZ, RZ, -R2 ;  /* 0x000000ffff02b224 */ /* 0x000fe200078e0a02 */
[----:B------:R-:W-:Y:S01]  /*169f0*/  ISETP.GT.U32.AND P3, PT, R56, R11, PT ;  /* 0x0000000b3800720c */ /* 0x000fe20003f64070 */
[----:B------:R-:W-:Y:S02]  /*16a00*/  @!P5 IMAD.MOV R6, RZ, RZ, -R6 ;  /* 0x000000ffff06d224 */ /* 0x000fe400078e0a06 */
[----:B------:R-:W-:Y:S02]  /*16a10*/  IMAD.MOV.U32 R43, RZ, RZ, R41 ;  /* 0x000000ffff2b7224 */ /* 0x000fe400078e0029 */
[----:B------:R-:W-:Y:S02]  /*16a20*/  IMAD.MOV.U32 R41, RZ, RZ, R37 ;  /* 0x000000ffff297224 */ /* 0x000fe400078e0025 */
[----:B------:R-:W2:Y:S01]  /*16a30*/  LDL.LU R37, [R1+0x404] ;  /* 0x0004040001257983 */ /* 0x000ea20000300800 */
[----:B------:R-:W-:-:S03]  /*16a40*/  IMAD.MOV.U32 R46, RZ, RZ, R44 ;  /* 0x000000ffff2e7224 */ /* 0x000fc600078e002c */
[----:B------:R-:W-:Y:S01]  /*16a50*/  STL [R1+0x554], R2 ;  /* 0x0005540201007387 */ /* 0x000fe20000100800 */
[----:B------:R-:W-:-:S03]  /*16a60*/  IMAD.MOV.U32 R44, RZ, RZ, R43 ;  /* 0x000000ffff2c7224 */ /* 0x000fc600078e002b */
[----:B------:R0:W-:Y:S01]  /*16a70*/  STL [R1+0x550], R6 ;  /* 0x0005500601007387 */ /* 0x0001e20000100800 */
[----:B------:R-:W-:Y:S02]  /*16a80*/  IMAD.MOV.U32 R43, RZ, RZ, R42 ;  /* 0x000000ffff2b7224 */ /* 0x000fe400078e002a */
[----:B------:R-:W-:Y:S02]  /*16a90*/  IMAD.MOV.U32 R42, RZ, RZ, R25 ;  /* 0x000000ffff2a7224 */ /* 0x000fe400078e0019 */
[----:B------:R-:W-:Y:S02]  /*16aa0*/  @!P3 IMAD.IADD R11, R11, 0x1, -R56 ;  /* 0x000000010b0bb824 */ /* 0x000fe400078e0a38 */
[----:B0-----:R-:W-:Y:S01]  /*16ab0*/  IMAD.MOV.U32 R6, RZ, RZ, R9 ;  /* 0x000000ffff067224 */ /* 0x001fe200078e0009 */
[----:B------:R-:W-:-:S03]  /*16ac0*/  ISETP.GE.AND P3, PT, R49, RZ, PT ;  /* 0x000000ff3100720c */ /* 0x000fc60003f66270 */
[----:B------:R-:W-:Y:S02]  /*16ad0*/  @!P0 IMAD.MOV R6, RZ, RZ, -R6 ;  /* 0x000000ffff068224 */ /* 0x000fe400078e0a06 */
[----:B------:R-:W-:Y:S02]  /*16ae0*/  IMAD.MOV.U32 R25, RZ, RZ, R28 ;  /* 0x000000ffff197224 */ /* 0x000fe400078e001c */
[----:B------:R-:W-:Y:S01]  /*16af0*/  IMAD.MOV.U32 R49, RZ, RZ, R44 ;  /* 0x000000ffff317224 */ /* 0x000fe200078e002c */
[----:B------:R-:W2:Y:S01]  /*16b00*/  LDL.LU R28, [R1+0x478] ;  /* 0x00047800011c7983 */ /* 0x000ea20000300800 */
[----:B------:R-:W-:Y:S02]  /*16b10*/  IMAD.MOV.U32 R44, RZ, RZ, R43 ;  /* 0x000000ffff2c7224 */ /* 0x000fe400078e002b */
[----:B------:R-:W-:Y:S01]  /*16b20*/  IMAD.MOV.U32 R43, RZ, RZ, R42 ;  /* 0x000000ffff2b7224 */ /* 0x000fe200078e002a */
[----:B------:R0:W-:Y:S04]  /*16b30*/  STL [R1+0x54c], R6 ;  /* 0x00054c0601007387 */ /* 0x0001e80000100800 */
[----:B------:R-:W2:Y:S01]  /*16b40*/  LDL.LU R42, [R1+0x3d4] ;  /* 0x0003d400012a7983 */ /* 0x000ea20000300800 */
[----:B------:R-:W-:-:S04]  /*16b50*/  IMAD.HI.U32 R14, R15, R10, RZ ;  /* 0x0000000a0f0e7227 */ /* 0x000fc800078e00ff */
[----:B------:R-:W-:-:S04]  /*16b60*/  IMAD.MOV R14, RZ, RZ, -R14 ;  /* 0x000000ffff0e7224 */ /* 0x000fc800078e0a0e */
[----:B------:R-:W-:-:S05]  /*16b70*/  IMAD R10, R56, R14, R10 ;  /* 0x0000000e380a7224 */ /* 0x000fca00078e020a */
[C---:B------:R-:W-:Y:S02]  /*16b80*/  ISETP.GT.U32.AND P5, PT, R56.reuse, R10, PT ;  /* 0x0000000a3800720c */ /* 0x040fe40003fa4070 */
[----:B------:R-:W-:-:S11]  /*16b90*/  ISETP.GT.U32.AND P1, PT, R56, R7, PT ;  /* 0x000000073800720c */ /* 0x000fd60003f24070 */
[----:B------:R-:W-:-:S05]  /*16ba0*/  @!P5 IMAD.IADD R10, R10, 0x1, -R56 ;  /* 0x000000010a0ad824 */ /* 0x000fca00078e0a38 */
[----:B------:R-:W-:Y:S01]  /*16bb0*/  ISETP.GT.U32.AND P0, PT, R56, R10, PT ;  /* 0x0000000a3800720c */ /* 0x000fe20003f04070 */
[----:B------:R-:W-:Y:S02]  /*16bc0*/  @!P1 IMAD.IADD R7, R7, 0x1, -R56 ;  /* 0x0000000107079824 */ /* 0x000fe400078e0a38 */
[----:B------:R-:W-:Y:S02]  /*16bd0*/  @!P2 IMAD.MOV R0, RZ, RZ, -R0 ;  /* 0x000000ffff00a224 */ /* 0x000fe400078e0a00 */
[----:B------:R-:W-:Y:S01]  /*16be0*/  @!P6 IMAD.MOV R7, RZ, RZ, -R7 ;  /* 0x000000ffff07e224 */ /* 0x000fe200078e0a07 */
[----:B------:R-:W-:Y:S02]  /*16bf0*/  IABS R12, R47 ;  /* 0x0000002f000c7213 */ /* 0x000fe40000000000 */
[----:B------:R1:W-:Y:S05]  /*16c00*/  STL [R1+0x548], R0 ;  /* 0x0005480001007387 */ /* 0x0003ea0000100800 */
[----:B------:R-:W-:Y:S01]  /*16c10*/  @!P0 IMAD.IADD R10, R10, 0x1, -R56 ;  /* 0x000000010a0a8824 */ /* 0x000fe200078e0a38 */
[----:B------:R-:W-:Y:S01]  /*16c20*/  ISETP.GE.AND P0, PT, R47, RZ, PT ;  /* 0x000000ff2f00720c */ /* 0x000fe20003f06270 */
[----:B------:R-:W-:Y:S01]  /*16c30*/  IMAD.MOV.U32 R47, RZ, RZ, R44 ;  /* 0x000000ffff2f7224 */ /* 0x000fe200078e002c */
[----:B------:R0:W-:Y:S01]  /*16c40*/  STL [R1+0x544], R7 ;  /* 0x0005440701007387 */ /* 0x0001e20000100800 */
[----:B------:R-:W-:-:S05]  /*16c50*/  IABS R4, R50 ;  /* 0x0000003200047213 */ /* 0x000fca0000000000 */
[----:B------:R-:W-:-:S04]  /*16c60*/  IMAD.HI.U32 R13, R15, R4, RZ ;  /* 0x000000040f0d7227 */ /* 0x000fc800078e00ff */
[----:B------:R-:W-:-:S04]  /*16c70*/  IMAD.MOV R13, RZ, RZ, -R13 ;  /* 0x000000ffff0d7224 */ /* 0x000fc800078e0a0d */
[C---:B------:R-:W-:Y:S01]  /*16c80*/  IMAD R4, R56.reuse, R13, R4 ;  /* 0x0000000d38047224 */ /* 0x040fe200078e0204 */
[----:B------:R-:W-:Y:S01]  /*16c90*/  IABS R13, R45 ;  /* 0x0000002d000d7213 */ /* 0x000fe20000000000 */
[----:B--2---:R-:W-:Y:S02]  /*16ca0*/  IMAD.MOV.U32 R44, RZ, RZ, R42 ;  /* 0x000000ffff2c7224 */ /* 0x004fe400078e002a */
[----:B------:R-:W2:Y:S01]  /*16cb0*/  LDL.LU R42, [R1+0x3d8] ;  /* 0x0003d800012a7983 */ /* 0x000ea20000300800 */
[----:B------:R-:W-:Y:S01]  /*16cc0*/  ISETP.GT.U32.AND P5, PT, R56, R11, PT ;  /* 0x0000000b3800720c */ /* 0x000fe20003fa4070 */
[----:B------:R-:W-:-:S04]  /*16cd0*/  IMAD.HI.U32 R5, R15, R13, RZ ;  /* 0x0000000d0f057227 */ /* 0x000fc800078e00ff */
[----:B------:R-:W-:-:S04]  /*16ce0*/  IMAD.HI.U32 R2, R15, R12, RZ ;  /* 0x0000000c0f027227 */ /* 0x000fc800078e00ff */
[----:B------:R-:W-:Y:S01]  /*16cf0*/  IMAD.MOV R5, RZ, RZ, -R5 ;  /* 0x000000ffff057224 */ /* 0x000fe200078e0a05 */
[C---:B------:R-:W-:Y:S01]  /*16d00*/  ISETP.GT.U32.AND P4, PT, R56.reuse, R4, PT ;  /* 0x000000043800720c */ /* 0x040fe20003f84070 */
[----:B------:R-:W-:Y:S02]  /*16d10*/  IMAD.MOV R2, RZ, RZ, -R2 ;  /* 0x000000ffff027224 */ /* 0x000fe400078e0a02 */
[C---:B------:R-:W-:Y:S02]  /*16d20*/  IMAD R5, R56.reuse, R5, R13 ;  /* 0x0000000538057224 */ /* 0x040fe400078e020d */
[C---:B------:R-:W-:Y:S02]  /*16d30*/  IMAD R2, R56.reuse, R2, R12 ;  /* 0x0000000238027224 */ /* 0x040fe400078e020c */
[----:B------:R-:W-:Y:S01]  /*16d40*/  @!P5 IMAD.IADD R11, R11, 0x1, -R56 ;  /* 0x000000010b0bd824 */ /* 0x000fe200078e0a38 */
[C---:B------:R-:W-:Y:S02]  /*16d50*/  ISETP.GT.U32.AND P5, PT, R56.reuse, R5, PT ;  /* 0x000000053800720c */ /* 0x040fe40003fa4070 */
[----:B------:R-:W-:-:S02]  /*16d60*/  ISETP.GT.U32.AND P2, PT, R56, R2, PT ;  /* 0x000000023800720c */ /* 0x000fc40003f44070 */
[----:B0-----:R-:W-:Y:S01]  /*16d70*/  IABS R6, R48 ;  /* 0x0000003000067213 */ /* 0x001fe20000000000 */
[----:B------:R-:W-:Y:S01]  /*16d80*/  @!P4 IMAD.IADD R4, R4, 0x1, -R56 ;  /* 0x000000010404c824 */ /* 0x000fe200078e0a38 */
[----:B------:R-:W-:-:S03]  /*16d90*/  ISETP.GE.AND P1, PT, R51, RZ, PT ;  /* 0x000000ff3300720c */ /* 0x000fc60003f26270 */
[----:B-1----:R-:W-:Y:S01]  /*16da0*/  IMAD.HI.U32 R0, R15, R6, RZ ;  /* 0x000000060f007227 */ /* 0x002fe200078e00ff */
[----:B------:R-:W-:Y:S02]  /*16db0*/  ISETP.GT.U32.AND P4, PT, R56, R4, PT ;  /* 0x000000043800720c */ /* 0x000fe40003f84070 */
[----:B------:R-:W-:Y:S01]  /*16dc0*/  IABS R8, R46 ;  /* 0x0000002e00087213 */ /* 0x000fe20000000000 */
[----:B------:R-:W-:Y:S02]  /*16dd0*/  @!P5 IMAD.IADD R5, R5, 0x1, -R56 ;  /* 0x000000010505d824 */ /* 0x000fe400078e0a38 */
[----:B------:R-:W-:Y:S02]  /*16de0*/  IMAD.MOV R0, RZ, RZ, -R0 ;  /* 0x000000ffff007224 */ /* 0x000fe400078e0a00 */
[----:B------:R-:W-:Y:S02]  /*16df0*/  @!P2 IMAD.IADD R2, R2, 0x1, -R56 ;  /* 0x000000010202a824 */ /* 0x000fe400078e0a38 */
[----:B------:R-:W-:Y:S01]  /*16e00*/  IMAD.MOV.U32 R7, RZ, RZ, R11 ;  /* 0x000000ffff077224 */ /* 0x000fe200078e000b */
[C---:B------:R-:W-:Y:S01]  /*16e10*/  ISETP.GT.U32.AND P5, PT, R56.reuse, R5, PT ;  /* 0x000000053800720c */ /* 0x040fe20003fa4070 */
[----:B------:R-:W-:-:S02]  /*16e20*/  IMAD R6, R56, R0, R6 ;  /* 0x0000000038067224 */ /* 0x000fc400078e0206 */
[----:B------:R-:W-:Y:S01]  /*16e30*/  IMAD.HI.U32 R0, R15, R8, RZ ;  /* 0x000000080f007227 */ /* 0x000fe200078e00ff */
[----:B------:R-:W-:-:S03]  /*16e40*/  ISETP.GE.AND P6, PT, R50, RZ, PT ;  /* 0x000000ff3200720c */ /* 0x000fc60003fc6270 */
[----:B------:R-:W-:Y:S01]  /*16e50*/  @!P1 IMAD.MOV R7, RZ, RZ, -R7 ;  /* 0x000000ffff079224 */ /* 0x000fe200078e0a07 */
[C---:B------:R-:W-:Y:S01]  /*16e60*/  ISETP.GT.U32.AND P1, PT, R56.reuse, R2, PT ;  /* 0x000000023800720c */ /* 0x040fe20003f24070 */
[----:B------:R-:W-:Y:S02]  /*16e70*/  IMAD.MOV.U32 R9, RZ, RZ, R10 ;  /* 0x000000ffff097224 */ /* 0x000fe400078e000a */
[----:B------:R-:W-:Y:S02]  /*16e80*/  IMAD.MOV R0, RZ, RZ, -R0 ;  /* 0x000000ffff007224 */ /* 0x000fe400078e0a00 */
[----:B------:R-:W-:Y:S01]  /*16e90*/  @!P3 IMAD.MOV R9, RZ, RZ, -R9 ;  /* 0x000000ffff09b224 */ /* 0x000fe200078e0a09 */
[----:B------:R-:W-:Y:S01]  /*16ea0*/  ISETP.GT.U32.AND P3, PT, R56, R6, PT ;  /* 0x000000063800720c */ /* 0x000fe20003f64070 */
[----:B------:R-:W-:Y:S01]  /*16eb0*/  @!P4 IMAD.IADD R4, R4, 0x1, -R56 ;  /* 0x000000010404c824 */ /* 0x000fe200078e0a38 */
[----:B------:R-:W-:Y:S01]  /*16ec0*/  ISETP.GE.AND P4, PT, R45, RZ, PT ;  /* 0x000000ff2d00720c */ /* 0x000fe20003f86270 */
[----:B------:R-:W-:-:S02]  /*16ed0*/  IMAD R8, R56, R0, R8 ;  /* 0x0000000038087224 */ /* 0x000fc400078e0208 */
[----:B------:R-:W-:Y:S02]  /*16ee0*/  IMAD.MOV.U32 R45, RZ, RZ, R43 ;  /* 0x000000ffff2d7224 */ /* 0x000fe400078e002b */
[----:B------:R-:W-:Y:S02]  /*16ef0*/  IMAD.MOV.U32 R43, RZ, RZ, R41 ;  /* 0x000000ffff2b7224 */ /* 0x000fe400078e0029 */
[----:B------:R-:W-:Y:S02]  /*16f00*/  IMAD.MOV.U32 R41, RZ, RZ, R29 ;  /* 0x000000ffff297224 */ /* 0x000fe400078e001d */
[----:B------:R-:W4:Y:S01]  /*16f10*/  LDL.LU R29, [R1+0x818] ;  /* 0x00081800011d7983 */ /* 0x000f220000300800 */
[--C-:B------:R-:W-:Y:S01]  /*16f20*/  @!P5 IMAD.IADD R5, R5, 0x1, -R56.reuse ;  /* 0x000000010505d824 */ /* 0x100fe200078e0a38 */
[----:B------:R-:W-:Y:S02]  /*16f30*/  ISETP.GT.U32.AND P5, PT, R56, R8, PT ;  /* 0x000000083800720c */ /* 0x000fe40003fa4070 */
[----:B------:R0:W-:Y:S01]  /*16f40*/  STL [R1+0x540], R7 ;  /* 0x0005400701007387 */ /* 0x0001e20000100800 */
[----:B------:R-:W-:-:S02]  /*16f50*/  @!P1 IMAD.IADD R2, R2, 0x1, -R56 ;  /* 0x0000000102029824 */ /* 0x000fc400078e0a38 */
[----:B------:R-:W-:Y:S02]  /*16f60*/  @!P6 IMAD.MOV R4, RZ, RZ, -R4 ;  /* 0x000000ffff04e224 */ /* 0x000fe400078e0a04 */
[----:B------:R-:W-:Y:S01]  /*16f70*/  IMAD.MOV.U32 R10, RZ, RZ, R2 ;  /* 0x000000ffff0a7224 */ /* 0x000fe200078e0002 */
[----:B0-----:R-:W-:Y:S01]  /*16f80*/  IABS R7, R49 ;  /* 0x0000003100077213 */ /* 0x001fe20000000000 */
[----:B------:R-:W-:Y:S01]  /*16f90*/  @!P3 IMAD.IADD R6, R6, 0x1, -R56 ;  /* 0x000000010606b824 */ /* 0x000fe200078e0a38 */
[----:B------:R-:W-:Y:S03]  /*16fa0*/  STL [R1+0x214], R9 ;  /* 0x0002140901007387 */ /* 0x000fe60000100800 */
[----:B------:R-:W-:Y:S01]  /*16fb0*/  IMAD.MOV.U32 R0, RZ, RZ, R7 ;  /* 0x000000ffff007224 */ /* 0x000fe200078e0007 */
[----:B------:R0:W-:Y:S01]  /*16fc0*/  STL [R1+0x4e8], R4 ;  /* 0x0004e80401007387 */ /* 0x0001e20000100800 */
[----:B------:R-:W-:Y:S01]  /*16fd0*/  @!P0 IMAD.MOV R10, RZ, RZ, -R10 ;  /* 0x000000ffff0a8224 */ /* 0x000fe200078e0a0a */
[----:B------:R-:W-:Y:S01]  /*16fe0*/  ISETP.GT.U32.AND P0, PT, R56, R6, PT ;  /* 0x000000063800720c */ /* 0x000fe20003f04070 */
[----:B------:R-:W-:Y:S01]  /*16ff0*/  @!P5 IMAD.IADD R8, R8, 0x1, -R56 ;  /* 0x000000010808d824 */ /* 0x000fe200078e0a38 */
[----:B------:R-:W-:Y:S01]  /*17000*/  ISETP.GE.AND P2, PT, R48, RZ, PT ;  /* 0x000000ff3000720c */ /* 0x000fe20003f46270 */
[----:B------:R-:W-:Y:S01]  /*17010*/  IMAD.MOV.U32 R48, RZ, RZ, R43 ;  /* 0x000000ffff307224 */ /* 0x000fe200078e002b */
[----:B------:R-:W-:Y:S01]  /*17020*/  ISETP.GE.AND P6, PT, R46, RZ, PT ;  /* 0x000000ff2e00720c */ /* 0x000fe20003fc6270 */
[----:B0-----:R-:W-:Y:S01]  /*17030*/  IMAD.HI.U32 R4, R15, R0, RZ ;  /* 0x000000000f047227 */ /* 0x001fe200078e00ff */
[----:B------:R-:W-:-:S02]  /*17040*/  IABS R7, R47 ;  /* 0x0000002f00077213 */ /* 0x000fc40000000000 */
[----:B------:R-:W-:Y:S01]  /*17050*/  IABS R9, R45 ;  /* 0x0000002d00097213 */ /* 0x000fe20000000000 */
[----:B------:R-:W-:Y:S02]  /*17060*/  IMAD.MOV.U32 R46, RZ, RZ, R44 ;  /* 0x000000ffff2e7224 */ /* 0x000fe400078e002c */
[----:B------:R-:W-:Y:S02]  /*17070*/  IMAD.MOV R2, RZ, RZ, -R4 ;  /* 0x000000ffff027224 */ /* 0x000fe400078e0a04 */
[----:B------:R-:W-:Y:S02]  /*17080*/  IMAD.MOV.U32 R43, RZ, RZ, R34 ;  /* 0x000000ffff2b7224 */ /* 0x000fe400078e0022 */
[----:B------:R-:W4:Y:S01]  /*17090*/  LDL.LU R34, [R1+0x7cc] ;  /* 0x0007cc0001227983 */ /* 0x000f220000300800 */
[C---:B------:R-:W-:Y:S01]  /*170a0*/  IMAD R2, R56.reuse, R2, R0 ;  /* 0x0000000238027224 */ /* 0x040fe200078e0200 */
[----:B------:R-:W-:Y:S01]  /*170b0*/  ISETP.GT.U32.AND P5, PT, R56, R8, PT ;  /* 0x000000083800720c */ /* 0x000fe20003fa4070 */
[----:B------:R-:W-:-:S04]  /*170c0*/  IMAD.HI.U32 R4, R15, R9, RZ ;  /* 0x000000090f047227 */ /* 0x000fc800078e00ff */
[----:B------:R-:W-:Y:S01]  /*170d0*/  @!P4 IMAD.MOV R5, RZ, RZ, -R5 ;  /* 0x000000ffff05c224 */ /* 0x000fe200078e0a05 */
[----:B------:R-:W-:Y:S01]  /*170e0*/  ISETP.GT.U32.AND P4, PT, R56, R2, PT ;  /* 0x000000023800720c */ /* 0x000fe20003f84070 */
[----:B------:R-:W-:Y:S02]  /*170f0*/  IMAD.MOV R4, RZ, RZ, -R4 ;  /* 0x000000ffff047224 */ /* 0x000fe400078e0a04 */
[----:B------:R-:W-:Y:S02]  /*17100*/  @!P0 IMAD.IADD R6, R6, 0x1, -R56 ;  /* 0x0000000106068824 */ /* 0x000fe400078e0a38 */
[----:B------:R-:W-:Y:S02]  /*17110*/  IMAD R9, R56, R4, R9 ;  /* 0x0000000438097224 */ /* 0x000fe400078e0209 */
[----:B------:R-:W-:Y:S02]  /*17120*/  IMAD.MOV.U32 R12, RZ, RZ, R6 ;  /* 0x000000ffff0c7224 */ /* 0x000fe400078e0006 */
[----:B------:R-:W-:-:S02]  /*17130*/  @!P5 IMAD.IADD R8, R8, 0x1, -R56 ;  /* 0x000000010808d824 */ /* 0x000fc400078e0a38 */
[----:B------:R-:W-:Y:S01]  /*17140*/  @!P2 IMAD.MOV R12, RZ, RZ, -R12 ;  /* 0x000000ffff0ca224 */ /* 0x000fe200078e0a0c */
[----:B------:R-:W-:Y:S01]  /*17150*/  ISETP.GT.U32.AND P2, PT, R56, R9, PT ;  /* 0x000000093800720c */ /* 0x000fe20003f44070 */
[----:B------:R-:W-:-:S05]  /*17160*/  @!P4 IMAD.IADD R2, R2, 0x1, -R56 ;  /* 0x000000010202c824 */ /* 0x000fca00078e0a38 */
[----:B------:R-:W-:Y:S02]  /*17170*/  ISETP.GT.U32.AND P4, PT, R56, R2, PT ;  /* 0x000000023800720c */ /* 0x000fe40003f84070 */
[----:B------:R-:W-:-:S05]  /*17180*/  ISETP.GE.AND P1, PT, R49, RZ, PT ;  /* 0x000000ff3100720c */ /* 0x000fca0003f26270 */
[----:B------:R-:W-:Y:S01]  /*17190*/  @!P2 IMAD.IADD R9, R9, 0x1, -R56 ;  /* 0x000000010909a824 */ /* 0x000fe200078e0a38 */
[----:B------:R-:W-:-:S04]  /*171a0*/  IABS R0, R48 ;  /* 0x0000003000007213 */ /* 0x000fc80000000000 */
[----:B------:R-:W-:Y:S01]  /*171b0*/  ISETP.GT.U32.AND P2, PT, R56, R9, PT ;  /* 0x000000093800720c */ /* 0x000fe20003f44070 */
[----:B------:R-:W-:Y:S01]  /*171c0*/  @!P4 IMAD.IADD R2, R2, 0x1, -R56 ;  /* 0x000000010202c824 */ /* 0x000fe200078e0a38 */
[----:B------:R-:W-:Y:S01]  /*171d0*/  ISETP.GE.AND P3, PT, R47, RZ, PT ;  /* 0x000000ff2f00720c */ /* 0x000fe20003f66270 */
[----:B------:R-:W-:Y:S01]  /*171e0*/  IMAD.MOV.U32 R11, RZ, RZ, R8 ;  /* 0x000000ffff0b7224 */ /* 0x000fe200078e0008 */
[----:B------:R-:W-:Y:S01]  /*171f0*/  ISETP.GE.AND P0, PT, R45, RZ, PT ;  /* 0x000000ff2d00720c */ /* 0x000fe20003f06270 */
[----:B------:R-:W-:-:S04]  /*17200*/  IMAD.HI.U32 R4, R15, R0, RZ ;  /* 0x000000000f047227 */ /* 0x000fc800078e00ff */
[----:B------:R-:W-:Y:S02]  /*17210*/  @!P6 IMAD.MOV R11, RZ, RZ, -R11 ;  /* 0x000000ffff0be224 */ /* 0x000fe400078e0a0b */
[----:B------:R-:W-:Y:S02]  /*17220*/  IMAD.MOV R4, RZ, RZ, -R4 ;  /* 0x000000ffff047224 */ /* 0x000fe400078e0a04 */
[----:B------:R-:W-:Y:S02]  /*17230*/  @!P2 IMAD.IADD R9, R9, 0x1, -R56 ;  /* 0x000000010909a824 */ /* 0x000fe400078e0a38 */
[----:B------:R-:W-:Y:S01]  /*17240*/  IMAD R0, R56, R4, R0 ;  /* 0x0000000438007224 */ /* 0x000fe200078e0200 */
[----:B------:R-:W-:Y:S01]  /*17250*/  ISETP.GE.AND P6, PT, R48, RZ, PT ;  /* 0x000000ff3000720c */ /* 0x000fe20003fc6270 */
[----:B--2---:R-:W-:Y:S02]  /*17260*/  IMAD.MOV.U32 R44, RZ, RZ, R42 ;  /* 0x000000ffff2c7224 */ /* 0x004fe400078e002a */
[----:B------:R-:W-:-:S02]  /*17270*/  IMAD.MOV.U32 R42, RZ, RZ, R33 ;  /* 0x000000ffff2a7224 */ /* 0x000fc400078e0021 */
[----:B------:R-:W2:Y:S04]  /*17280*/  LDL.LU R33, [R1+0x444] ;  /* 0x0004440001217983 */ /* 0x000ea80000300800 */
[----:B------:R0:W-:Y:S02]  /*17290*/  STL [R1+0x53c], R10 ;  /* 0x00053c0a01007387 */ /* 0x0001e40000100800 */
[----:B0-----:R-:W-:-:S04]  /*172a0*/  IMAD.HI.U32 R10, R15, R7, RZ ;  /* 0x000000070f0a7227 */ /* 0x001fc800078e00ff */
[----:B------:R-:W-:-:S04]  /*172b0*/  IMAD.MOV R10, RZ, RZ, -R10 ;  /* 0x000000ffff0a7224 */ /* 0x000fc800078e0a0a */
[----:B------:R-:W-:-:S05]  /*172c0*/  IMAD R7, R56, R10, R7 ;  /* 0x0000000a38077224 */ /* 0x000fca00078e0207 */
[----:B------:R-:W-:Y:S01]  /*172d0*/  ISETP.GT.U32.AND P5, PT, R56, R7, PT ;  /* 0x000000073800720c */ /* 0x000fe20003fa4070 */
[----:B------:R-:W-:Y:S02]  /*172e0*/  IMAD.MOV.U32 R50, RZ, RZ, R44 ;  /* 0x000000ffff327224 */ /* 0x000fe400078e002c */
[----:B------:R-:W-:Y:S02]  /*172f0*/  IMAD.MOV.U32 R44, RZ, RZ, R43 ;  /* 0x000000ffff2c7224 */ /* 0x000fe400078e002b */
[----:B------:R-:W-:-:S08]  /*17300*/  IMAD.MOV.U32 R43, RZ, RZ, R42 ;  /* 0x000000ffff2b7224 */ /* 0x000fd000078e002a */
[----:B------:R-:W-:Y:S02]  /*17310*/  @!P5 IMAD.IADD R7, R7, 0x1, -R56 ;  /* 0x000000010707d824 */ /* 0x000fe400078e0a38 */
[----:B------:R-:W-:-:S03]  /*17320*/  IMAD.MOV.U32 R42, RZ, RZ, R41 ;  /* 0x000000ffff2a7224 */ /* 0x000fc600078e0029 */
[----:B------:R-:W-:Y:S01]  /*17330*/  ISETP.GT.U32.AND P5, PT, R56, R7, PT ;  /* 0x000000073800720c */ /* 0x000fe20003fa4070 */
[----:B---3--:R-:W-:Y:S02]  /*17340*/  IMAD.MOV.U32 R41, RZ, RZ, R40 ;  /* 0x000000ffff297224 */ /* 0x008fe400078e0028 */
[----:B------:R-:W-:Y:S02]  /*17350*/  IMAD.MOV.U32 R40, RZ, RZ, R26 ;  /* 0x000000ffff287224 */ /* 0x000fe400078e001a */
[----:B------:R-:W3:Y:S01]  /*17360*/  LDL.LU R26, [R1+0x468] ;  /* 0x00046800011a7983 */ /* 0x000ee20000300800 */
[----:B------:R-:W-:Y:S02]  /*17370*/  IMAD.MOV.U32 R47, RZ, RZ, R44 ;  /* 0x000000ffff2f7224 */ /* 0x000fe400078e002c */
[----:B------:R-:W-:Y:S01]  /*17380*/  IMAD.MOV.U32 R10, RZ, RZ, R2 ;  /* 0x000000ffff0a7224 */ /* 0x000fe200078e0002 */
[----:B------:R0:W-:Y:S01]  /*17390*/  STL [R1+0x538], R5 ;  /* 0x0005380501007387 */ /* 0x0001e20000100800 */
[----:B------:R-:W-:-:S02]  /*173a0*/  IMAD.MOV.U32 R45, RZ, RZ, R43 ;  /* 0x000000ffff2d7224 */ /* 0x000fc400078e002b */
[----:B------:R-:W-:Y:S02]  /*173b0*/  IMAD.MOV.U32 R44, RZ, RZ, R40 ;  /* 0x000000ffff2c7224 */ /* 0x000fe400078e0028 */
[----:B------:R-:W-:Y:S01]  /*173c0*/  IMAD.MOV.U32 R43, RZ, RZ, R41 ;  /* 0x000000ffff2b7224 */ /* 0x000fe200078e0029 */
[----:B0-----:R-:W-:Y:S01]  /*173d0*/  IABS R5, R46 ;  /* 0x0000002e00057213 */ /* 0x001fe20000000000 */
[----:B------:R-:W-:Y:S02]  /*173e0*/  IMAD.MOV.U32 R40, RZ, RZ, R36 ;  /* 0x000000ffff287224 */ /* 0x000fe400078e0024 */
[----:B------:R-:W-:Y:S01]  /*173f0*/  IMAD.MOV.U32 R41, RZ, RZ, R20 ;  /* 0x000000ffff297224 */ /* 0x000fe200078e0014 */
[----:B------:R-:W2:Y:S01]  /*17400*/  LDL.LU R36, [R1+0x438] ;  /* 0x0004380001247983 */ /* 0x000ea20000300800 */
[----:B------:R-:W-:Y:S02]  /*17410*/  @!P1 IMAD.MOV R10, RZ, RZ, -R10 ;  /* 0x000000ffff0a9224 */ /* 0x000fe400078e0a0a */
[----:B------:R-:W-:Y:S01]  /*17420*/  IMAD.HI.U32 R6, R15, R5, RZ ;  /* 0x000000050f067227 */ /* 0x000fe200078e00ff */
[----:B------:R-:W2:Y:S03]  /*17430*/  LDL.LU R20, [R1+0x828] ;  /* 0x0008280001147983 */ /* 0x000ea60000300800 */
[----:B------:R-:W-:-:S02]  /*17440*/  IMAD.MOV.U32 R49, RZ, RZ, R44 ;  /* 0x000000ffff317224 */ /* 0x000fc400078e002c */
[----:B------:R-:W-:Y:S01]  /*17450*/  @!P5 IMAD.IADD R7, R7, 0x1, -R56 ;  /* 0x000000010707d824 */ /* 0x000fe200078e0a38 */
[----:B------:R-:W-:Y:S01]  /*17460*/  STL [R1+0x50c], R12 ;  /* 0x00050c0c01007387 */ /* 0x000fe20000100800 */
[----:B------:R-:W-:Y:S02]  /*17470*/  IMAD.MOV.U32 R44, RZ, RZ, R43 ;  /* 0x000000ffff2c7224 */ /* 0x000fe400078e002b */
[----:B------:R-:W-:Y:S01]  /*17480*/  IMAD.MOV.U32 R43, RZ, RZ, R42 ;  /* 0x000000ffff2b7224 */ /* 0x000fe200078e002a */
[----:B------:R0:W-:Y:S01]  /*17490*/  STL [R1+0x51c], R11 ;  /* 0x00051c0b01007387 */ /* 0x0001e20000100800 */
[----:B------:R-:W-:Y:S01]  /*174a0*/  IMAD.MOV.U32 R42, RZ, RZ, R41 ;  /* 0x000000ffff2a7224 */ /* 0x000fe200078e0029 */
[----:B------:R-:W-:Y:S01]  /*174b0*/  IABS R4, R50 ;  /* 0x0000003200047213 */ /* 0x000fe20000000000 */
[----:B------:R-:W-:Y:S01]  /*174c0*/  IMAD.MOV R6, RZ, RZ, -R6 ;  /* 0x000000ffff067224 */ /* 0x000fe200078e0a06 */
[----:B------:R1:W-:Y:S01]  /*174d0*/  STL [R1+0x534], R10 ;  /* 0x0005340a01007387 */ /* 0x0003e20000100800 */
[----:B------:R-:W-:Y:S01]  /*174e0*/  IMAD.MOV.U32 R41, RZ, RZ, R24 ;  /* 0x000000ffff297224 */ /* 0x000fe200078e0018 */
[----:B------:R-:W-:Y:S01]  /*174f0*/  ISETP.GE.AND P5, PT, R46, RZ, PT ;  /* 0x000000ff2e00720c */ /* 0x000fe20003fa6270 */
[----:B------:R-:W-:-:S02]  /*17500*/  IMAD.MOV.U32 R48, RZ, RZ, R44 ;  /* 0x000000ffff307224 */ /* 0x000fc400078e002c */
[----:B0-----:R-:W-:Y:S02]  /*17510*/  IMAD.MOV.U32 R11, RZ, RZ, R7 ;  /* 0x000000ffff0b7224 */ /* 0x001fe400078e0007 */
[----:B------:R-:W-:Y:S02]  /*17520*/  IMAD.MOV.U32 R46, RZ, RZ, R43 ;  /* 0x000000ffff2e7224 */ /* 0x000fe400078e002b */
[----:B-1----:R-:W-:Y:S02]  /*17530*/  IMAD.MOV.U32 R10, RZ, RZ, R9 ;  /* 0x000000ffff0a7224 */ /* 0x002fe400078e0009 */
        /* <DEDUP_REMOVED lines=19> */
[----:B------:R0:W-:Y:S04]  /*17670*/  STL [R1+0x530], R11 ;  /* 0x0005300b01007387 */ /* 0x0001e80000100800 */
[----:B------:R1:W-:Y:S04]  /*17680*/  STL [R1+0x520], R10 ;  /* 0x0005200a01007387 */ /* 0x0003e80000100800 */
[----:B------:R-:W2:Y:S01]  /*17690*/  LDL.LU R39, [R1+0x40c] ;  /* 0x00040c0001277983 */ /* 0x000ea20000300800 */
[----:B------:R-:W-:Y:S01]  /*176a0*/  ISETP.GE.AND P3, PT, R50, RZ, PT ;  /* 0x000000ff3200720c */ /* 0x000fe20003f66270 */
[----:B------:R-:W-:-:S02]  /*176b0*/  IMAD.MOV.U32 R50, RZ, RZ, R44 ;  /* 0x000000ffff327224 */ /* 0x000fc400078e002c */
[----:B------:R-:W-:Y:S02]  /*176c0*/  IMAD.MOV.U32 R44, RZ, RZ, R41 ;  /* 0x000000ffff2c7224 */ /* 0x000fe400078e0029 */
[----:B------:R-:W-:Y:S02]  /*176d0*/  IMAD.MOV.U32 R41, RZ, RZ, R40 ;  /* 0x000000ffff297224 */ /* 0x000fe400078e0028 */
[----:B------:R-:W3:Y:S01]  /*176e0*/  LDL.LU R40, [R1+0x428] ;  /* 0x0004280001287983 */ /* 0x000ee20000300800 */
[C---:B------:R-:W-:Y:S01]  /*176f0*/  ISETP.GT.U32.AND P1, PT, R56.reuse, R5, PT ;  /* 0x000000053800720c */ /* 0x040fe20003f24070 */
[----:B------:R-:W-:Y:S01]  /*17700*/  IMAD.HI.U32 R8, R15, R6, RZ ;  /* 0x000000060f087227 */ /* 0x000fe200078e00ff */
[----:B------:R-:W-:-:S03]  /*17710*/  ISETP.GT.U32.AND P4, PT, R56, R0, PT ;  /* 0x000000003800720c */ /* 0x000fc60003f84070 */
[----:B------:R-:W-:-:S08]  /*17720*/  IMAD.MOV R8, RZ, RZ, -R8 ;  /* 0x000000ffff087224 */ /* 0x000fd000078e0a08 */
[----:B------:R-:W-:Y:S02]  /*17730*/  @!P1 IMAD.IADD R5, R5, 0x1, -R56 ;  /* 0x0000000105059824 */ /* 0x000fe400078e0a38 */
[C---:B------:R-:W-:Y:S02]  /*17740*/  IMAD R6, R56.reuse, R8, R6 ;  /* 0x0000000838067224 */ /* 0x040fe400078e0206 */
[----:B------:R-:W-:Y:S01]  /*17750*/  IMAD.HI.U32 R8, R15, R4, RZ ;  /* 0x000000040f087227 */ /* 0x000fe200078e00ff */
[----:B------:R-:W-:-:S03]  /*17760*/  ISETP.GT.U32.AND P1, PT, R56, R5, PT ;  /* 0x000000053800720c */ /* 0x000fc60003f24070 */
[----:B------:R-:W-:Y:S02]  /*17770*/  IMAD.MOV R8, RZ, RZ, -R8 ;  /* 0x000000ffff087224 */ /* 0x000fe400078e0a08 */
[----:B------:R-:W-:Y:S02]  /*17780*/  @!P4 IMAD.IADD R0, R0, 0x1, -R56 ;  /* 0x000000010000c824 */ /* 0x000fe400078e0a38 */
[C---:B------:R-:W-:Y:S01]  /*17790*/  IMAD R4, R56.reuse, R8, R4 ;  /* 0x0000000838047224 */ /* 0x040fe200078e0204 */
[----:B------:R-:W-:Y:S02]  /*177a0*/  IABS R2, R47 ;  /* 0x0000002f00027213 */ /* 0x000fe40000000000 */
[----:B------:R-:W-:-:S03]  /*177b0*/  ISETP.GT.U32.AND P4, PT, R56, R0, PT ;  /* 0x000000003800720c */ /* 0x000fc60003f84070 */
[----:B------:R-:W-:Y:S01]  /*177c0*/  @!P1 IMAD.IADD R5, R5, 0x1, -R56 ;  /* 0x0000000105059824 */ /* 0x000fe200078e0a38 */
[C---:B------:R-:W-:Y:S01]  /*177d0*/  ISETP.GT.U32.AND P1, PT, R56.reuse, R4, PT ;  /* 0x000000043800720c */ /* 0x040fe20003f24070 */
[----:B------:R-:W-:Y:S01]  /*177e0*/  IMAD.HI.U32 R7, R15, R2, RZ ;  /* 0x000000020f077227 */ /* 0x000fe200078e00ff */
[----:B------:R-:W-:-:S03]  /*177f0*/  ISETP.GT.U32.AND P2, PT, R56, R6, PT ;  /* 0x000000063800720c */ /* 0x000fc60003f44070 */
[----:B------:R-:W-:Y:S02]  /*17800*/  IMAD.MOV R7, RZ, RZ, -R7 ;  /* 0x000000ffff077224 */ /* 0x000fe400078e0a07 */
[----:B------:R-:W-:Y:S02]  /*17810*/  IMAD.MOV.U32 R9, RZ, RZ, R5 ;  /* 0x000000ffff097224 */ /* 0x000fe400078e0005 */
[----:B------:R-:W-:Y:S01]  /*17820*/  IMAD R2, R56, R7, R2 ;  /* 0x0000000738027224 */ /* 0x000fe200078e0202 */
[----:B------:R-:W-:Y:S01]  /*17830*/  IABS R7, R49 ;  /* 0x0000003100077213 */ /* 0x000fe20000000000 */
[--C-:B------:R-:W-:Y:S01]  /*17840*/  @!P4 IMAD.IADD R0, R0, 0x1, -R56.reuse ;  /* 0x000000010000c824 */ /* 0x100fe200078e0a38 */
[----:B0-----:R-:W-:Y:S01]  /*17850*/  IABS R11, R46 ;  /* 0x0000002e000b7213 */ /* 0x001fe20000000000 */
[----:B------:R-:W-:Y:S02]  /*17860*/  @!P1 IMAD.IADD R4, R4, 0x1, -R56 ;  /* 0x0000000104049824 */ /* 0x000fe400078e0a38 */
[----:B------:R-:W-:Y:S01]  /*17870*/  @!P5 IMAD.MOV R9, RZ, RZ, -R9 ;  /* 0x000000ffff09d224 */ /* 0x000fe200078e0a09 */
[C---:B------:R-:W-:Y:S01]  /*17880*/  ISETP.GT.U32.AND P5, PT, R56.reuse, R2, PT ;  /* 0x000000023800720c */ /* 0x040fe20003fa4070 */
[----:B-1----:R-:W-:Y:S01]  /*17890*/  IMAD.MOV.U32 R10, RZ, RZ, R0 ;  /* 0x000000ffff0a7224 */ /* 0x002fe200078e0000 */
[----:B------:R-:W-:Y:S01]  /*178a0*/  ISETP.GT.U32.AND P1, PT, R56, R4, PT ;  /* 0x000000043800720c */ /* 0x000fe20003f24070 */
[----:B------:R-:W-:-:S02]  /*178b0*/  IMAD.MOV.U32 R0, RZ, RZ, R7 ;  /* 0x000000ffff007224 */ /* 0x000fc400078e0007 */
[----:B------:R-:W-:-:S04]  /*178c0*/  IMAD.HI.U32 R7, R15, R11, RZ ;  /* 0x0000000b0f077227 */ /* 0x000fc800078e00ff */
[----:B------:R-:W-:Y:S02]  /*178d0*/  @!P2 IMAD.IADD R6, R6, 0x1, -R56 ;  /* 0x000000010606a824 */ /* 0x000fe400078e0a38 */
[----:B------:R-:W-:-:S03]  /*178e0*/  IMAD.MOV R7, RZ, RZ, -R7 ;  /* 0x000000ffff077224 */ /* 0x000fc600078e0a07 */
[C---:B------:R-:W-:Y:S01]  /*178f0*/  ISETP.GT.U32.AND P2, PT, R56.reuse, R6, PT ;  /* 0x000000063800720c */ /* 0x040fe20003f44070 */
[----:B------:R-:W-:Y:S02]  /*17900*/  IMAD R11, R56, R7, R11 ;  /* 0x00000007380b7224 */ /* 0x000fe400078e020b */
[--C-:B------:R-:W-:Y:S02]  /*17910*/  @!P5 IMAD.IADD R2, R2, 0x1, -R56.reuse ;  /* 0x000000010202d824 */ /* 0x100fe400078e0a38 */
[----:B------:R-:W-:Y:S01]  /*17920*/  @!P1 IMAD.IADD R4, R4, 0x1, -R56 ;  /* 0x0000000104049824 */ /* 0x000fe200078e0a38 */
[C---:B------:R-:W-:Y:S02]  /*17930*/  ISETP.GT.U32.AND P1, PT, R56.reuse, R11, PT ;  /* 0x0000000b3800720c */ /* 0x040fe40003f24070 */
[----:B------:R-:W-:Y:S02]  /*17940*/  ISETP.GT.U32.AND P5, PT, R56, R2, PT ;  /* 0x000000023800720c */ /* 0x000fe40003fa4070 */
[----:B------:R-:W-:Y:S01]  /*17950*/  ISETP.GE.AND P4, PT, R47, RZ, PT ;  /* 0x000000ff2f00720c */ /* 0x000fe20003f86270 */
[----:B------:R-:W-:-:S02]  /*17960*/  IMAD.MOV.U32 R47, RZ, RZ, R44 ;  /* 0x000000ffff2f7224 */ /* 0x000fc400078e002c */
[----:B------:R-:W-:Y:S02]  /*17970*/  @!P6 IMAD.MOV R10, RZ, RZ, -R10 ;  /* 0x000000ffff0ae224 */ /* 0x000fe400078e0a0a */
[----:B------:R-:W-:Y:S02]  /*17980*/  IMAD.MOV.U32 R44, RZ, RZ, R43 ;  /* 0x000000ffff2c7224 */ /* 0x000fe400078e002b */
[----:B------:R-:W-:Y:S02]  /*17990*/  IMAD.MOV.U32 R43, RZ, RZ, R42 ;  /* 0x000000ffff2b7224 */ /* 0x000fe400078e002a */
[----:B------:R-:W-:Y:S01]  /*179a0*/  @!P2 IMAD.IADD R6, R6, 0x1, -R56 ;  /* 0x000000010606a824 */ /* 0x000fe200078e0a38 */
[----:B------:R-:W-:Y:S01]  /*179b0*/  ISETP.GE.AND P2, PT, R46, RZ, PT ;  /* 0x000000ff2e00720c */ /* 0x000fe20003f46270 */
[----:B------:R-:W-:Y:S01]  /*179c0*/  IMAD.MOV.U32 R42, RZ, RZ, R24 ;  /* 0x000000ffff2a7224 */ /* 0x000fe200078e0018 */
[----:B------:R-:W-:Y:S01]  /*179d0*/  ISETP.GE.AND P6, PT, R49, RZ, PT ;  /* 0x000000ff3100720c */ /* 0x000fe20003fc6270 */
[----:B------:R-:W-:Y:S01]  /*179e0*/  IMAD.MOV.U32 R46, RZ, RZ, R44 ;  /* 0x000000ffff2e7224 */ /* 0x000fe200078e002c */
[----:B------:R-:W-:Y:S01]  /*179f0*/  STL [R1+0x528], R10 ;  /* 0x0005280a01007387 */ /* 0x000fe20000100800 */
[----:B------:R-:W-:-:S02]  /*17a00*/  IMAD.MOV.U32 R24, RZ, RZ, R23 ;  /* 0x000000ffff187224 */ /* 0x000fc400078e0017 */
[----:B------:R-:W-:Y:S01]  /*17a10*/  IMAD.MOV.U32 R49, RZ, RZ, R43 ;  /* 0x000000ffff317224 */ /* 0x000fe200078e002b */
[----:B------:R-:W4:Y:S01]  /*17a20*/  LDL.LU R23, [R1+0x7ec] ;  /* 0x0007ec0001177983 */ /* 0x000f220000300800 */
[----:B------:R-:W-:Y:S02]  /*17a30*/  IMAD.MOV.U32 R43, RZ, RZ, R25 ;  /* 0x000000ffff2b7224 */ /* 0x000fe400078e0019 */
[----:B------:R-:W-:Y:S01]  /*17a40*/  @!P1 IMAD.IADD R11, R11, 0x1, -R56 ;  /* 0x000000010b0b9824 */ /* 0x000fe200078e0a38 */
[----:B------:R0:W-:Y:S01]  /*17a50*/  STL [R1+0x52c], R9 ;  /* 0x00052c0901007387 */ /* 0x0001e20000100800 */
[----:B------:R-:W-:Y:S01]  /*17a60*/  IMAD.MOV.U32 R12, RZ, RZ, R4 ;  /* 0x000000ffff0c7224 */ /* 0x000fe200078e0004 */
[----:B------:R-:W-:Y:S01]  /*17a70*/  ISETP.GE.AND P1, PT, R45, RZ, PT ;  /* 0x000000ff2d00720c */ /* 0x000fe20003f26270 */
[----:B------:R-:W-:Y:S02]  /*17a80*/  @!P3 IMAD.MOV R6, RZ, RZ, -R6 ;  /* 0x000000ffff06b224 */ /* 0x000fe400078e0a06 */
[----:B------:R-:W-:Y:S01]  /*17a90*/  @!P5 IMAD.IADD R2, R2, 0x1, -R56 ;  /* 0x000000010202d824 */ /* 0x000fe200078e0a38 */
[----:B0-----:R-:W-:Y:S01]  /*17aa0*/  IABS R9, R45 ;  /* 0x0000002d00097213 */ /* 0x001fe20000000000 */
        /* <DEDUP_REMOVED lines=18> */
[----:B------:R-:W-:Y:S01]  /*17bd0*/  STL [R1+0x518], R12 ;  /* 0x0005180c01007387 */ /* 0x000fe20000100800 */
[----:B------:R-:W-:-:S02]  /*17be0*/  IMAD.MOV.U32 R41, RZ, RZ, R40 ;  /* 0x000000ffff297224 */ /* 0x000fc400078e0028 */
[----:B------:R-:W-:Y:S01]  /*17bf0*/  IMAD.MOV.U32 R40, RZ, RZ, R39 ;  /* 0x000000ffff287224 */ /* 0x000fe200078e0027 */
[----:B------:R-:W3:Y:S04]  /*17c00*/  LDL.LU R52, [R1+0x480] ;  /* 0x0004800001347983 */ /* 0x000ee80000300800 */
[----:B------:R1:W-:Y:S04]  /*17c10*/  STL [R1+0x514], R2 ;  /* 0x0005140201007387 */ /* 0x0003e80000100800 */
[----:B------:R-:W2:Y:S01]  /*17c20*/  LDL.LU R39, [R1+0x41c] ;  /* 0x00041c0001277983 */ /* 0x000ea20000300800 */
[----:B------:R-:W-:-:S04]  /*17c30*/  IMAD.HI.U32 R5, R15, R0, RZ ;  /* 0x000000000f057227 */ /* 0x000fc800078e00ff */
[----:B------:R-:W-:Y:S01]  /*17c40*/  IMAD.MOV R5, RZ, RZ, -R5 ;  /* 0x000000ffff057224 */ /* 0x000fe200078e0a05 */
[----:B------:R-:W-:-:S03]  /*17c50*/  IABS R10, R48 ;  /* 0x00000030000a7213 */ /* 0x000fc60000000000 */
[----:B------:R-:W-:Y:S02]  /*17c60*/  IMAD R0, R56, R5, R0 ;  /* 0x0000000538007224 */ /* 0x000fe400078e0200 */
[----:B------:R-:W-:-:S03]  /*17c70*/  IMAD.HI.U32 R5, R15, R10, RZ ;  /* 0x0000000a0f057227 */ /* 0x000fc600078e00ff */
[----:B------:R-:W-:Y:S01]  /*17c80*/  ISETP.GT.U32.AND P3, PT, R56, R0, PT ;  /* 0x000000003800720c */ /* 0x000fe20003f64070 */
[----:B------:R-:W-:-:S04]  /*17c90*/  IMAD.MOV R5, RZ, RZ, -R5 ;  /* 0x000000ffff057224 */ /* 0x000fc800078e0a05 */
[----:B------:R-:W-:-:S05]  /*17ca0*/  IMAD R10, R56, R5, R10 ;  /* 0x00000005380a7224 */ /* 0x000fca00078e020a */
[----:B------:R-:W-:-:S03]  /*17cb0*/  ISETP.GT.U32.AND P5, PT, R56, R10, PT ;  /* 0x0000000a3800720c */ /* 0x000fc60003fa4070 */
[----:B------:R-:W-:Y:S02]  /*17cc0*/  @!P3 IMAD.IADD R0, R0, 0x1, -R56 ;  /* 0x000000010000b824 */ /* 0x000fe400078e0a38 */
[----:B------:R-:W-:-:S03]  /*17cd0*/  IMAD.HI.U32 R7, R15, R9, RZ ;  /* 0x000000090f077227 */ /* 0x000fc600078e00ff */
[----:B------:R-:W-:Y:S01]  /*17ce0*/  ISETP.GT.U32.AND P3, PT, R56, R0, PT ;  /* 0x000000003800720c */ /* 0x000fe20003f64070 */
[----:B------:R-:W-:-:S04]  /*17cf0*/  IMAD.MOV R7, RZ, RZ, -R7 ;  /* 0x000000ffff077224 */ /* 0x000fc800078e0a07 */
[----:B------:R-:W-:Y:S02]  /*17d00*/  IMAD R9, R56, R7, R9 ;  /* 0x0000000738097224 */ /* 0x000fe400078e0209 */
[----:B------:R-:W-:Y:S01]  /*17d10*/  @!P5 IMAD.IADD R10, R10, 0x1, -R56 ;  /* 0x000000010a0ad824 */ /* 0x000fe200078e0a38 */
[----:B------:R-:W-:-:S05]  /*17d20*/  ISETP.GT.U32.AND P5, PT, R56, R11, PT ;  /* 0x0000000b3800720c */ /* 0x000fca0003fa4070 */
[----:B------:R-:W-:Y:S01]  /*17d30*/  @!P3 IMAD.IADD R0, R0, 0x1, -R56 ;  /* 0x000000010000b824 */ /* 0x000fe200078e0a38 */
[C---:B------:R-:W-:Y:S02]  /*17d40*/  ISETP.GT.U32.AND P3, PT, R56.reuse, R9, PT ;  /* 0x000000093800720c */ /* 0x040fe40003f64070 */
[----:B------:R-:W-:Y:S02]  /*17d50*/  ISETP.GT.U32.AND P4, PT, R56, R10, PT ;  /* 0x0000000a3800720c */ /* 0x000fe40003f84070 */
[----:B------:R-:W-:Y:S01]  /*17d60*/  ISETP.GE.AND P0, PT, R48, RZ, PT ;  /* 0x000000ff3000720c */ /* 0x000fe20003f06270 */
[----:B------:R-:W-:Y:S02]  /*17d70*/  IMAD.MOV.U32 R48, RZ, RZ, R44 ;  /* 0x000000ffff307224 */ /* 0x000fe400078e002c */
[----:B------:R-:W-:Y:S02]  /*17d80*/  IMAD.MOV.U32 R44, RZ, RZ, R43 ;  /* 0x000000ffff2c7224 */ /* 0x000fe400078e002b */
[----:B------:R-:W-:-:S02]  /*17d90*/  IMAD.MOV.U32 R7, RZ, RZ, R0 ;  /* 0x000000ffff077224 */ /* 0x000fc400078e0000 */
[----:B------:R-:W-:Y:S02]  /*17da0*/  IMAD.MOV.U32 R43, RZ, RZ, R41 ;  /* 0x000000ffff2b7224 */ /* 0x000fe400078e0029 */
[----:B------:R-:W-:Y:S01]  /*17db0*/  IMAD.MOV.U32 R41, RZ, RZ, R40 ;  /* 0x000000ffff297224 */ /* 0x000fe200078e0028 */
[----:B0-----:R-:W-:Y:S01]  /*17dc0*/  IABS R6, R47 ;  /* 0x0000002f00067213 */ /* 0x001fe20000000000 */
[--C-:B------:R-:W-:Y:S02]  /*17dd0*/  @!P5 IMAD.IADD R11, R11, 0x1, -R56.reuse ;  /* 0x000000010b0bd824 */ /* 0x100fe400078e0a38 */
[--C-:B------:R-:W-:Y:S01]  /*17de0*/  @!P3 IMAD.IADD R9, R9, 0x1, -R56.reuse ;  /* 0x000000010909b824 */ /* 0x100fe200078e0a38 */
[----:B------:R-:W-:Y:S01]  /*17df0*/  ISETP.GE.AND P3, PT, R47, RZ, PT ;  /* 0x000000ff2f00720c */ /* 0x000fe20003f66270 */
[----:B------:R-:W-:Y:S02]  /*17e00*/  @!P6 IMAD.MOV R7, RZ, RZ, -R7 ;  /* 0x000000ffff07e224 */ /* 0x000fe400078e0a07 */
[----:B------:R-:W-:-:S02]  /*17e10*/  @!P4 IMAD.IADD R10, R10, 0x1, -R56 ;  /* 0x000000010a0ac824 */ /* 0x000fc400078e0a38 */
[----:B------:R-:W-:Y:S02]  /*17e20*/  IMAD.MOV.U32 R47, RZ, RZ, R44 ;  /* 0x000000ffff2f7224 */ /* 0x000fe400078e002c */
[----:B------:R-:W-:Y:S01]  /*17e30*/  @!P2 IMAD.MOV R11, RZ, RZ, -R11 ;  /* 0x000000ffff0ba224 */ /* 0x000fe200078e0a0b */
[----:B------:R-:W-:Y:S01]  /*17e40*/  IABS R8, R50 ;  /* 0x0000003200087213 */ /* 0x000fe20000000000 */
[----:B------:R-:W-:Y:S01]  /*17e50*/  @!P0 IMAD.MOV R10, RZ, RZ, -R10 ;  /* 0x000000ffff0a8224 */ /* 0x000fe200078e0a0a */
[----:B------:R0:W-:Y:S01]  /*17e60*/  STL [R1+0x510], R7 ;  /* 0x0005100701007387 */ /* 0x0001e20000100800 */
[----:B------:R-:W-:Y:S01]  /*17e70*/  ISETP.GE.AND P4, PT, R50, RZ, PT ;  /* 0x000000ff3200720c */ /* 0x000fe20003f86270 */
[----:B--2---:R-:W-:Y:S02]  /*17e80*/  IMAD.MOV.U32 R40, RZ, RZ, R39 ;  /* 0x000000ffff287224 */ /* 0x004fe400078e0027 */
[----:B------:R-:W-:Y:S02]  /*17e90*/  IMAD.MOV.U32 R39, RZ, RZ, R36 ;  /* 0x000000ffff277224 */ /* 0x000fe400078e0024 */
[----:B------:R-:W-:-:S02]  /*17ea0*/  IMAD.MOV.U32 R44, RZ, RZ, R40 ;  /* 0x000000ffff2c7224 */ /* 0x000fc400078e0028 */
[----:B------:R-:W-:Y:S02]  /*17eb0*/  IMAD.MOV.U32 R36, RZ, RZ, R54 ;  /* 0x000000ffff247224 */ /* 0x000fe400078e0036 */
[----:B------:R-:W2:Y:S01]  /*17ec0*/  LDL.LU R54, [R1+0x824] ;  /* 0x0008240001367983 */ /* 0x000ea20000300800 */
[----:B------:R-:W-:Y:S02]  /*17ed0*/  IMAD.MOV.U32 R40, RZ, RZ, R22 ;  /* 0x000000ffff287224 */ /* 0x000fe400078e0016 */
[----:B------:R-:W-:Y:S01]  /*17ee0*/  IMAD.MOV.U32 R50, RZ, RZ, R44 ;  /* 0x000000ffff327224 */ /* 0x000fe200078e002c */
[----:B------:R-:W2:Y:S01]  /*17ef0*/  LDL.LU R22, [R1+0x800] ;  /* 0x0008000001167983 */ /* 0x000ea20000300800 */
[----:B------:R-:W-:Y:S02]  /*17f00*/  IMAD.MOV.U32 R44, RZ, RZ, R43 ;  /* 0x000000ffff2c7224 */ /* 0x000fe400078e002b */
[----:B------:R-:W-:Y:S01]  /*17f10*/  IMAD.MOV.U32 R43, RZ, RZ, R42 ;  /* 0x000000ffff2b7224 */ /* 0x000fe200078e002a */
[----:B------:R-:W-:Y:S01]  /*17f20*/  STL [R1+0x500], R11 ;  /* 0x0005000b01007387 */ /* 0x000fe20000100800 */
[----:B------:R-:W-:-:S03]  /*17f30*/  IMAD.MOV.U32 R42, RZ, RZ, R41 ;  /* 0x000000ffff2a7224 */ /* 0x000fc600078e0029 */
[----:B------:R0:W-:Y:S04]  /*17f40*/  STL [R1+0x508], R10 ;  /* 0x0005080a01007387 */ /* 0x0001e80000100800 */
[----:B------:R-:W5:Y:S01]  /*17f50*/  LDL.LU R41, [R1+0x420] ;  /* 0x0004200001297983 */ /* 0x000f620000300800 */
        /* <DEDUP_REMOVED lines=8> */
[----:B-1----:R-:W-:Y:S02]  /*17fe0*/  IABS R2, R49 ;  /* 0x0000003100027213 */ /* 0x002fe40000000000 */
[----:B------:R-:W-:-:S03]  /*17ff0*/  IABS R5, R46 ;  /* 0x0000002e00057213 */ /* 0x000fc60000000000 */
[----:B------:R-:W-:-:S04]  /*18000*/  IMAD.MOV.U32 R0, RZ, RZ, R2 ;  /* 0x000000ffff007224 */ /* 0x000fc800078e0002 */
[----:B------:R-:W-:Y:S01]  /*18010*/  @!P6 IMAD.IADD R8, R8, 0x1, -R56 ;  /* 0x000000010808e824 */ /* 0x000fe200078e0a38 */
[----:B------:R-:W-:Y:S01]  /*18020*/  ISETP.GT.U32.AND P6, PT, R56, R9, PT ;  /* 0x000000093800720c */ /* 0x000fe20003fc4070 */
[----:B0-----:R-:W-:-:S04]  /*18030*/  IMAD.HI.U32 R7, R15, R0, RZ ;  /* 0x000000000f077227 */ /* 0x001fc800078e00ff */
[----:B------:R-:W-:Y:S01]  /*18040*/  @!P5 IMAD.IADD R6, R6, 0x1, -R56 ;  /* 0x000000010606d824 */ /* 0x000fe200078e0a38 */
[----:B------:R-:W-:Y:S01]  /*18050*/  ISETP.GT.U32.AND P5, PT, R56, R8, PT ;  /* 0x000000083800720c */ /* 0x000fe20003fa4070 */
[----:B------:R-:W-:-:S04]  /*18060*/  IMAD.HI.U32 R4, R15, R5, RZ ;  /* 0x000000050f047227 */ /* 0x000fc800078e00ff */
[----:B------:R-:W-:Y:S01]  /*18070*/  IMAD.MOV R7, RZ, RZ, -R7 ;  /* 0x000000ffff077224 */ /* 0x000fe200078e0a07 */
[----:B------:R-:W-:Y:S01]  /*18080*/  IABS R2, R45 ;  /* 0x0000002d00027213 */ /* 0x000fe20000000000 */
[----:B------:R-:W-:Y:S02]  /*18090*/  IMAD.MOV R4, RZ, RZ, -R4 ;  /* 0x000000ffff047224 */ /* 0x000fe400078e0a04 */
[C---:B------:R-:W-:Y:S02]  /*180a0*/  IMAD R0, R56.reuse, R7, R0 ;  /* 0x0000000738007224 */ /* 0x040fe400078e0200 */
[C---:B------:R-:W-:Y:S02]  /*180b0*/  IMAD R5, R56.reuse, R4, R5 ;  /* 0x0000000438057224 */ /* 0x040fe400078e0205 */
[----:B------:R-:W-:Y:S01]  /*180c0*/  @!P6 IMAD.IADD R9, R9, 0x1, -R56 ;  /* 0x000000010909e824 */ /* 0x000fe200078e0a38 */
[----:B------:R-:W-:Y:S01]  /*180d0*/  ISETP.GT.U32.AND P6, PT, R56, R0, PT ;  /* 0x000000003800720c */ /* 0x000fe20003fc4070 */
[----:B------:R-:W-:-:S04]  /*180e0*/  IMAD.HI.U32 R4, R15, R2, RZ ;  /* 0x000000020f047227 */ /* 0x000fc800078e00ff */
[----:B------:R-:W-:Y:S01]  /*180f0*/  @!P5 IMAD.IADD R8, R8, 0x1, -R56 ;  /* 0x000000010808d824 */ /* 0x000fe200078e0a38 */
[----:B------:R-:W-:Y:S01]  /*18100*/  ISETP.GT.U32.AND P5, PT, R56, R5, PT ;  /* 0x000000053800720c */ /* 0x000fe20003fa4070 */
[----:B------:R-:W-:Y:S01]  /*18110*/  IMAD.MOV R4, RZ, RZ, -R4 ;  /* 0x000000ffff047224 */ /* 0x000fe200078e0a04 */
[----:B------:R-:W-:-:S03]  /*18120*/  IABS R7, R51 ;  /* 0x0000003300077213 */ /* 0x000fc60000000000 */
[----:B------:R-:W-:Y:S02]  /*18130*/  IMAD R2, R56, R4, R2 ;  /* 0x0000000438027224 */ /* 0x000fe400078e0202 */
[----:B------:R-:W-:Y:S01]  /*18140*/  @!P6 IMAD.IADD R0, R0, 0x1, -R56 ;  /* 0x000000010000e824 */ /* 0x000fe200078e0a38 */
[C---:B------:R-:W-:Y:S02]  /*18150*/  ISETP.GT.U32.AND P0, PT, R56.reuse, R6, PT ;  /* 0x000000063800720c */ /* 0x040fe40003f04070 */
[----:B------:R-:W-:Y:S01]  /*18160*/  ISETP.GT.U32.AND P6, PT, R56, R2, PT ;  /* 0x000000023800720c */ /* 0x000fe20003fc4070 */
[----:B------:R-:W-:-:S04]  /*18170*/  IMAD.HI.U32 R12, R15, R7, RZ ;  /* 0x000000070f0c7227 */ /* 0x000fc800078e00ff */
[----:B------:R-:W-:Y:S02]  /*18180*/  @!P5 IMAD.IADD R5, R5, 0x1, -R56 ;  /* 0x000000010505d824 */ /* 0x000fe400078e0a38 */
[----:B------:R-:W-:Y:S02]  /*18190*/  IMAD.MOV.U32 R13, RZ, RZ, R8 ;  /* 0x000000ffff0d7224 */ /* 0x000fe400078e0008 */
[----:B------:R-:W-:Y:S01]  /*181a0*/  @!P1 IMAD.MOV R9, RZ, RZ, -R9 ;  /* 0x000000ffff099224 */ /* 0x000fe200078e0a09 */
[C---:B------:R-:W-:Y:S01]  /*181b0*/  ISETP.GT.U32.AND P1, PT, R56.reuse, R0, PT ;  /* 0x000000003800720c */ /* 0x040fe20003f24070 */
[----:B------:R-:W-:Y:S01]  /*181c0*/  IMAD.MOV R12, RZ, RZ, -R12 ;  /* 0x000000ffff0c7224 */ /* 0x000fe200078e0a0c */
[----:B------:R-:W-:Y:S01]  /*181d0*/  IABS R4, R47 ;  /* 0x0000002f00047213 */ /* 0x000fe20000000000 */
[----:B------:R-:W-:Y:S01]  /*181e0*/  @!P4 IMAD.MOV R13, RZ, RZ, -R13 ;  /* 0x000000ffff0dc224 */ /* 0x000fe200078e0a0d */
[C---:B------:R-:W-:Y:S02]  /*181f0*/  ISETP.GT.U32.AND P4, PT, R56.reuse, R5, PT ;  /* 0x000000053800720c */ /* 0x040fe40003f84070 */
[----:B------:R-:W-:Y:S01]  /*18200*/  IABS R10, R48 ;  /* 0x00000030000a7213 */ /* 0x000fe20000000000 */
[----:B------:R-:W-:-:S02]  /*18210*/  IMAD R7, R56, R12, R7 ;  /* 0x0000000c38077224 */ /* 0x000fc400078e0207 */
[----:B------:R-:W-:Y:S02]  /*18220*/  IMAD.MOV.U32 R12, RZ, RZ, R4 ;  /* 0x000000ffff0c7224 */ /* 0x000fe400078e0004 */
[----:B------:R-:W-:Y:S01]  /*18230*/  @!P6 IMAD.IADD R2, R2, 0x1, -R56 ;  /* 0x000000010202e824 */ /* 0x000fe200078e0a38 */
[----:B------:R-:W-:Y:S01]  /*18240*/  ISETP.GE.AND P2, PT, R49, RZ, PT ;  /* 0x000000ff3100720c */ /* 0x000fe20003f46270 */
[----:B------:R-:W-:-:S04]  /*18250*/  IMAD.HI.U32 R11, R15, R10, RZ ;  /* 0x0000000a0f0b7227 */ /* 0x000fc800078e00ff */
[----:B------:R-:W-:Y:S01]  /*18260*/  @!P0 IMAD.IADD R6, R6, 0x1, -R56 ;  /* 0x0000000106068824 */ /* 0x000fe200078e0a38 */
[----:B------:R-:W-:Y:S01]  /*18270*/  ISETP.GE.AND P0, PT, R46, RZ, PT ;  /* 0x000000ff2e00720c */ /* 0x000fe20003f06270 */
[----:B------:R-:W-:Y:S01]  /*18280*/  IMAD.HI.U32 R8, R15, R12, RZ ;  /* 0x0000000c0f087227 */ /* 0x000fe200078e00ff */
[----:B------:R-:W-:-:S03]  /*18290*/  ISETP.GT.U32.AND P6, PT, R56, R2, PT ;  /* 0x000000023800720c */ /* 0x000fc60003fc4070 */
[----:B------:R-:W-:Y:S02]  /*182a0*/  IMAD.MOV R11, RZ, RZ, -R11 ;  /* 0x000000ffff0b7224 */ /* 0x000fe400078e0a0b */
[----:B------:R-:W-:Y:S02]  /*182b0*/  @!P1 IMAD.IADD R0, R0, 0x1, -R56 ;  /* 0x0000000100009824 */ /* 0x000fe400078e0a38 */
[----:B------:R-:W-:Y:S02]  /*182c0*/  IMAD.MOV R8, RZ, RZ, -R8 ;  /* 0x000000ffff087224 */ /* 0x000fe400078e0a08 */
[----:B------:R-:W-:Y:S01]  /*182d0*/  @!P4 IMAD.IADD R5, R5, 0x1, -R56 ;  /* 0x000000010505c824 */ /* 0x000fe200078e0a38 */
[----:B------:R-:W-:Y:S01]  /*182e0*/  ISETP.GE.AND P5, PT, R45, RZ, PT ;  /* 0x000000ff2d00720c */ /* 0x000fe20003fa6270 */
[----:B------:R-:W-:Y:S02]  /*182f0*/  IMAD.MOV.U32 R46, RZ, RZ, R42 ;  /* 0x000000ffff2e7224 */ /* 0x000fe400078e002a */
[----:B------:R-:W-:-:S02]  /*18300*/  IMAD R4, R56, R11, R10 ;  /* 0x0000000b38047224 */ /* 0x000fc400078e020a */
[----:B------:R-:W-:Y:S02]  /*18310*/  IMAD.MOV.U32 R42, RZ, RZ, R40 ;  /* 0x000000ffff2a7224 */ /* 0x000fe400078e0028 */
[----:B------:R-:W-:Y:S02]  /*18320*/  IMAD.MOV.U32 R10, RZ, RZ, R0 ;  /* 0x000000ffff0a7224 */ /* 0x000fe400078e0000 */
[----:B------:R-:W-:Y:S02]  /*18330*/  IMAD.MOV.U32 R45, RZ, RZ, R43 ;  /* 0x000000ffff2d7224 */ /* 0x000fe400078e002b */
[----:B----4-:R-:W-:Y:S02]  /*18340*/  IMAD.MOV.U32 R40, RZ, RZ, R34 ;  /* 0x000000ffff287224 */ /* 0x010fe400078e0022 */
[----:B------:R-:W-:Y:S01]  /*18350*/  IMAD R0, R56, R8, R12 ;  /* 0x0000000838007224 */ /* 0x000fe200078e020c */
[----:B------:R-:W-:Y:S01]  /*18360*/  STL [R1+0x504], R9 ;  /* 0x0005040901007387 */ /* 0x000fe20000100800 */
[----:B------:R-:W-:-:S02]  /*18370*/  IMAD.MOV.U32 R43, RZ, RZ, R39 ;  /* 0x000000ffff2b7224 */ /* 0x000fc400078e0027 */
[----:B------:R-:W-:Y:S02]  /*18380*/  IMAD.MOV.U32 R12, RZ, RZ, R5 ;  /* 0x000000ffff0c7224 */ /* 0x000fe400078e0005 */
[----:B------:R-:W-:Y:S02]  /*18390*/  IMAD.MOV.U32 R58, RZ, RZ, R44 ;  /* 0x000000ffff3a7224 */ /* 0x000fe400078e002c */
[----:B------:R-:W-:Y:S02]  /*183a0*/  IMAD.MOV.U32 R39, RZ, RZ, R27 ;  /* 0x000000ffff277224 */ /* 0x000fe400078e001b */
[----:B------:R-:W-:Y:S02]  /*183b0*/  IMAD.MOV.U32 R44, RZ, RZ, R37 ;  /* 0x000000ffff2c7224 */ /* 0x000fe400078e0025 */
[----:B------:R-:W-:Y:S02]  /*183c0*/  IMAD.MOV.U32 R27, RZ, RZ, R53 ;  /* 0x000000ffff1b7224 */ /* 0x000fe400078e0035 */
[----:B------:R-:W-:-:S02]  /*183d0*/  @!P3 IMAD.MOV R6, RZ, RZ, -R6 ;  /* 0x000000ffff06b224 */ /* 0x000fc400078e0a06 */
[----:B------:R-:W-:Y:S02]  /*183e0*/  IMAD.MOV.U32 R37, RZ, RZ, R35 ;  /* 0x000000ffff257224 */ /* 0x000fe400078e0023 */
[----:B------:R-:W-:Y:S02]  /*183f0*/  @!P2 IMAD.MOV R10, RZ, RZ, -R10 ;  /* 0x000000ffff0aa224 */ /* 0x000fe400078e0a0a */
[----:B------:R-:W-:Y:S02]  /*18400*/  IMAD.MOV.U32 R35, RZ, RZ, R31 ;  /* 0x000000ffff237224 */ /* 0x000fe400078e001f */
[----:B------:R-:W-:Y:S02]  /*18410*/  @!P0 IMAD.MOV R12, RZ, RZ, -R12 ;  /* 0x000000ffff0c8224 */ /* 0x000fe400078e0a0c */
[----:B------:R-:W-:Y:S01]  /*18420*/  @!P6 IMAD.IADD R2, R2, 0x1, -R56 ;  /* 0x000000010202e824 */ /* 0x000fe200078e0a38 */
[----:B------:R-:W-:Y:S01]  /*18430*/  ISETP.GE.AND P4, PT, R48, RZ, PT ;  /* 0x000000ff3000720c */ /* 0x000fe20003f86270 */
[----:B------:R-:W-:-:S02]  /*18440*/  IMAD.MOV.U32 R48, RZ, RZ, R44 ;  /* 0x000000ffff307224 */ /* 0x000fc400078e002c */
[----:B------:R-:W-:Y:S02]  /*18450*/  IMAD.MOV.U32 R44, RZ, RZ, R43 ;  /* 0x000000ffff2c7224 */ /* 0x000fe400078e002b */
[----:B------:R-:W-:Y:S02]  /*18460*/  IMAD.MOV.U32 R43, RZ, RZ, R42 ;  /* 0x000000ffff2b7224 */ /* 0x000fe400078e002a */
[----:B--2---:R-:W-:Y:S02]  /*18470*/  IMAD.MOV.U32 R34, RZ, RZ, R22 ;  /* 0x000000ffff227224 */ /* 0x004fe400078e0016 */
[----:B---3--:R-:W-:Y:S02]  /*18480*/  IMAD.MOV.U32 R22, RZ, RZ, R52 ;  /* 0x000000ffff167224 */ /* 0x008fe400078e0034 */
[----:B------:R-:W2:Y:S04]  /*18490*/  LDL.LU R52, [R1+0x8b8] ;  /* 0x0008b80001347983 */ /* 0x000ea80000300800 */
[----:B------:R-:W3:Y:S01]  /*184a0*/  LDL.LU R53, [R1+0x8d0] ;  /* 0x0008d00001357983 */ /* 0x000ee20000300800 */
[----:B-----5:R-:W-:-:S02]  /*184b0*/  IMAD.MOV.U32 R49, RZ, RZ, R41 ;  /* 0x000000ffff317224 */ /* 0x020fc400078e0029 */
[----:B------:R-:W-:Y:S02]  /*184c0*/  IMAD.MOV.U32 R41, RZ, RZ, R33 ;  /* 0x000000ffff297224 */ /* 0x000fe400078e0021 */
[----:B------:R-:W-:Y:S02]  /*184d0*/  IMAD.MOV.U32 R33, RZ, RZ, R32 ;  /* 0x000000ffff217224 */ /* 0x000fe400078e0020 */
[----:B------:R-:W4:Y:S04]  /*184e0*/  LDL.LU R32, [R1+0x80c] ;  /* 0x00080c0001207983 */ /* 0x000f280000300800 */
[----:B------:R-:W5:Y:S04]  /*184f0*/  LDL.LU R31, [R1+0x850] ;  /* 0x00085000011f7983 */ /* 0x000f680000300800 */
[----:B------:R-:W-:Y:S04]  /*18500*/  STL [R1+0x4fc], R13 ;  /* 0x0004fc0d01007387 */ /* 0x000fe80000100800 */
[----:B------:R-:W-:Y:S04]  /*18510*/  STL [R1+0x4f8], R6 ;  /* 0x0004f80601007387 */ /* 0x000fe80000100800 */
[----:B------:R-:W-:Y:S04]  /*18520*/  STL [R1+0x4f4], R10 ;  /* 0x0004f40a01007387 */ /* 0x000fe80000100800 */
[----:B------:R0:W-:Y:S02]  /*18530*/  STL [R1+0x4f0], R12 ;  /* 0x0004f00c01007387 */ /* 0x0001e40000100800 */
[----:B0-----:R-:W-:-:S04]  /*18540*/  IMAD.MOV.U32 R12, RZ, RZ, R2 ;  /* 0x000000ffff0c7224 */ /* 0x001fc800078e0002 */
[----:B------:R-:W-:-:S05]  /*18550*/  @!P5 IMAD.MOV R12, RZ, RZ, -R12 ;  /* 0x000000ffff0cd224 */ /* 0x000fca00078e0a0c */
[----:B------:R-:W-:Y:S04]  /*18560*/  STL [R1+0x4ec], R12 ;  /* 0x0004ec0c01007387 */ /* 0x000fe80000100800 */
[----:B------:R-:W2:Y:S01]  /*18570*/  LDL.LU R42, [R1+0x440] ;  /* 0x00044000012a7983 */ /* 0x000ea20000300800 */
[----:B------:R-:W-:Y:S02]  /*18580*/  ISETP.GT.U32.AND P1, PT, R56, R7, PT ;  /* 0x000000073800720c */ /* 0x000fe40003f24070 */
[----:B------:R-:W-:Y:S01]  /*18590*/  ISETP.GE.AND P3, PT, R51, RZ, PT ;  /* 0x000000ff3300720c */ /* 0x000fe20003f66270 */
[----:B------:R-:W-:Y:S02]  /*185a0*/  IMAD.MOV.U32 R51, RZ, RZ, R44 ;  /* 0x000000ffff337224 */ /* 0x000fe400078e002c */
[----:B------:R-:W-:-:S08]  /*185b0*/  IMAD.MOV.U32 R44, RZ, RZ, R43 ;  /* 0x000000ffff2c7224 */ /* 0x000fd000078e002b */
[----:B------:R-:W-:Y:S01]  /*185c0*/  @!P1 IMAD.IADD R7, R7, 0x1, -R56 ;  /* 0x0000000107079824 */ /* 0x000fe200078e0a38 */
[----:B------:R-:W-:Y:S02]  /*185d0*/  ISETP.GE.AND P1, PT, R47, RZ, PT ;  /* 0x000000ff2f00720c */ /* 0x000fe40003f26270 */
[----:B------:R-:W3:Y:S01]  /*185e0*/  LDL.LU R47, [R1+0x434] ;  /* 0x00043400012f7983 */ /* 0x000ee20000300800 */
[C---:B------:R-:W-:Y:S02]  /*185f0*/  ISETP.GT.U32.AND P2, PT, R56.reuse, R4, PT ;  /* 0x000000043800720c */ /* 0x040fe40003f44070 */
[----:B------:R-:W-:Y:S02]  /*18600*/  ISETP.GT.U32.AND P6, PT, R56, R0, PT ;  /* 0x000000003800720c */ /* 0x000fe40003fc4070 */
[----:B------:R-:W-:Y:S02]  /*18610*/  IABS R9, R50 ;  /* 0x0000003200097213 */ /* 0x000fe40000000000 */
[----:B------:R-:W-:-:S02]  /*18620*/  IABS R10, R46 ;  /* 0x0000002e000a7213 */ /* 0x000fc40000000000 */
[----:B------:R-:W-:-:S05]  /*18630*/  IABS R8, R49 ;  /* 0x0000003100087213 */ /* 0x000fca0000000000 */
[--C-:B------:R-:W-:Y:S02]  /*18640*/  @!P2 IMAD.IADD R4, R4, 0x1, -R56.reuse ;  /* 0x000000010404a824 */ /* 0x100fe400078e0a38 */
[----:B------:R-:W-:Y:S02]  /*18650*/  @!P6 IMAD.IADD R0, R0, 0x1, -R56 ;  /* 0x000000010000e824 */ /* 0x000fe400078e0a38 */
[----:B------:R-:W-:Y:S01]  /*18660*/  IMAD.HI.U32 R6, R15, R9, RZ ;  /* 0x000000090f067227 */ /* 0x000fe200078e00ff */
[----:B------:R-:W-:-:S03]  /*18670*/  ISETP.GT.U32.AND P6, PT, R56, R4, PT ;  /* 0x000000043800720c */ /* 0x000fc60003fc4070 */
[----:B------:R-:W-:Y:S02]  /*18680*/  IMAD.MOV.U32 R5, RZ, RZ, R10 ;  /* 0x000000ffff057224 */ /* 0x000fe400078e000a */
[----:B------:R-:W-:-:S04]  /*18690*/  IMAD.HI.U32 R10, R15, R8, RZ ;  /* 0x000000080f0a7227 */ /* 0x000fc800078e00ff */
[----:B------:R-:W-:Y:S02]  /*186a0*/  IMAD.MOV R6, RZ, RZ, -R6 ;  /* 0x000000ffff067224 */ /* 0x000fe400078e0a06 */
[----:B--2---:R-:W-:Y:S02]  /*186b0*/  IMAD.MOV.U32 R43, RZ, RZ, R42 ;  /* 0x000000ffff2b7224 */ /* 0x004fe400078e002a */
[----:B------:R-:W2:Y:S01]  /*186c0*/  LDL.LU R42, [R1+0x460] ;  /* 0x00046000012a7983 */ /* 0x000ea20000300800 */
[----:B------:R-:W-:Y:S02]  /*186d0*/  IMAD.MOV R10, RZ, RZ, -R10 ;  /* 0x000000ffff0a7224 */ /* 0x000fe400078e0a0a */
[C---:B------:R-:W-:Y:S02]  /*186e0*/  IMAD R11, R56.reuse, R6, R9 ;  /* 0x00000006380b7224 */ /* 0x040fe400078e0209 */
[C---:B------:R-:W-:Y:S01]  /*186f0*/  IMAD R8, R56.reuse, R10, R8 ;  /* 0x0000000a38087224 */ /* 0x040fe200078e0208 */
[----:B------:R-:W-:Y:S01]  /*18700*/  ISETP.GT.U32.AND P2, PT, R56, R7, PT ;  /* 0x000000073800720c */ /* 0x000fe20003f44070 */
[----:B------:R-:W-:Y:S01]  /*18710*/  @!P6 IMAD.IADD R4, R4, 0x1, -R56 ;  /* 0x000000010404e824 */ /* 0x000fe200078e0a38 */
[----:B------:R-:W-:-:S02]  /*18720*/  ISETP.GT.U32.AND P5, PT, R56, R11, PT ;  /* 0x0000000b3800720c */ /* 0x000fc40003fa4070 */
[C---:B------:R-:W-:Y:S02]  /*18730*/  ISETP.GT.U32.AND P6, PT, R56.reuse, R8, PT ;  /* 0x000000083800720c */ /* 0x040fe40003fc4070 */
[----:B------:R-:W-:Y:S01]  /*18740*/  ISETP.GT.U32.AND P0, PT, R56, R0, PT ;  /* 0x000000003800720c */ /* 0x000fe20003f04070 */
[----:B------:R-:W-:-:S06]  /*18750*/  @!P4 IMAD.MOV R4, RZ, RZ, -R4 ;  /* 0x000000ffff04c224 */ /* 0x000fcc00078e0a04 */
[--C-:B------:R-:W-:Y:S02]  /*18760*/  @!P2 IMAD.IADD R7, R7, 0x1, -R56.reuse ;  /* 0x000000010707a824 */ /* 0x100fe400078e0a38 */
[--C-:B------:R-:W-:Y:S02]  /*18770*/  @!P5 IMAD.IADD R11, R11, 0x1, -R56.reuse ;  /* 0x000000010b0bd824 */ /* 0x100fe400078e0a38 */
[--C-:B------:R-:W-:Y:S02]  /*18780*/  @!P6 IMAD.IADD R8, R8, 0x1, -R56.reuse ;  /* 0x000000010808e824 */ /* 0x100fe400078e0a38 */
[----:B------:R-:W-:Y:S01]  /*18790*/  @!P3 IMAD.MOV R7, RZ, RZ, -R7 ;  /* 0x000000ffff07b224 */ /* 0x000fe200078e0a07 */
[C---:B------:R-:W-:Y:S02]  /*187a0*/  ISETP.GT.U32.AND P3, PT, R56.reuse, R11, PT ;  /* 0x0000000b3800720c */ /* 0x040fe40003f64070 */
[----:B------:R-:W-:Y:S01]  /*187b0*/  ISETP.GT.U32.AND P4, PT, R56, R8, PT ;  /* 0x000000083800720c */ /* 0x000fe20003f84070 */
[----:B------:R-:W-:Y:S01]  /*187c0*/  @!P0 IMAD.IADD R0, R0, 0x1, -R56 ;  /* 0x0000000100008824 */ /* 0x000fe200078e0a38 */
[----:B------:R-:W-:Y:S01]  /*187d0*/  ISETP.GE.AND P2, PT, R50, RZ, PT ;  /* 0x000000ff3200720c */ /* 0x000fe20003f46270 */
[----:B------:R-:W-:Y:S01]  /*187e0*/  STL [R1+0x4d8], R7 ;  /* 0x0004d80701007387 */ /* 0x000fe20000100800 */
[----:B------:R-:W-:-:S03]  /*187f0*/  ISETP.GE.AND P0, PT, R49, RZ, PT ;  /* 0x000000ff3100720c */ /* 0x000fc60003f06270 */
[----:B------:R0:W-:Y:S01]  /*18800*/  STL [R1+0x4e0], R4 ;  /* 0x0004e00401007387 */ /* 0x0001e20000100800 */
[----:B------:R-:W-:Y:S01]  /*18810*/  ISETP.GE.AND P5, PT, R46, RZ, PT ;  /* 0x000000ff2e00720c */ /* 0x000fe20003fa6270 */
[----:B------:R-:W-:Y:S02]  /*18820*/  IMAD.MOV.U32 R49, RZ, RZ, R44 ;  /* 0x000000ffff317224 */ /* 0x000fe400078e002c */
[----:B------:R-:W-:Y:S02]  /*18830*/  IMAD.MOV.U32 R46, RZ, RZ, R43 ;  /* 0x000000ffff2e7224 */ /* 0x000fe400078e002b */
[----:B------:R-:W-:Y:S02]  /*18840*/  IMAD.MOV.U32 R44, RZ, RZ, R41 ;  /* 0x000000ffff2c7224 */ /* 0x000fe400078e0029 */
[----:B0-----:R-:W-:Y:S02]  /*18850*/  IMAD.MOV.U32 R4, RZ, RZ, R0 ;  /* 0x000000ffff047224 */ /* 0x001fe400078e0000 */
[----:B------:R-:W-:-:S02]  /*18860*/  IMAD.MOV.U32 R43, RZ, RZ, R30 ;  /* 0x000000ffff2b7224 */ /* 0x000fc400078e001e */
[----:B------:R-:W-:Y:S02]  /*18870*/  @!P1 IMAD.MOV R4, RZ, RZ, -R4 ;  /* 0x000000ffff049224 */ /* 0x000fe400078e0a04 */
[--C-:B------:R-:W-:Y:S01]  /*18880*/  @!P3 IMAD.IADD R11, R11, 0x1, -R56.reuse ;  /* 0x000000010b0bb824 */ /* 0x100fe200078e0a38 */
[----:B------:R-:W-:Y:S01]  /*18890*/  IABS R6, R45 ;  /* 0x0000002d00067213 */ /* 0x000fe20000000000 */
[----:B------:R-:W-:Y:S01]  /*188a0*/  @!P4 IMAD.IADD R8, R8, 0x1, -R56 ;  /* 0x000000010808c824 */ /* 0x000fe200078e0a38 */
[----:B------:R-:W-:Y:S01]  /*188b0*/  ISETP.GE.AND P4, PT, R45, RZ, PT ;  /* 0x000000ff2d00720c */ /* 0x000fe20003f86270 */
[----:B------:R-:W-:Y:S02]  /*188c0*/  IMAD.MOV.U32 R41, RZ, RZ, R38 ;  /* 0x000000ffff297224 */ /* 0x000fe400078e0026 */
[----:B------:R-:W-:Y:S01]  /*188d0*/  IMAD.MOV.U32 R45, RZ, RZ, R44 ;  /* 0x000000ffff2d7224 */ /* 0x000fe200078e002c */
[----:B------:R-:W-:Y:S01]  /*188e0*/  STL [R1+0x4e4], R4 ;  /* 0x0004e40401007387 */ /* 0x000fe20000100800 */
[----:B------:R-:W-:-:S02]  /*188f0*/  IMAD.MOV.U32 R38, RZ, RZ, R24 ;  /* 0x000000ffff267224 */ /* 0x000fc400078e0018 */
[----:B------:R-:W-:Y:S02]  /*18900*/  IMAD.MOV.U32 R44, RZ, RZ, R43 ;  /* 0x000000ffff2c7224 */ /* 0x000fe400078e002b */
[----:B------:R-:W-:Y:S02]  /*18910*/  @!P2 IMAD.MOV R11, RZ, RZ, -R11 ;  /* 0x000000ffff0ba224 */ /* 0x000fe400078e0a0b */
[----:B------:R-:W-:Y:S02]  /*18920*/  IMAD.MOV.U32 R30, RZ, RZ, R25 ;  /* 0x000000ffff1e7224 */ /* 0x000fe400078e0019 */
[----:B------:R-:W-:Y:S02]  /*18930*/  IMAD.MOV.U32 R24, RZ, RZ, R27 ;  /* 0x000000ffff187224 */ /* 0x000fe400078e001b */
[----:B------:R-:W-:Y:S01]  /*18940*/  IMAD.MOV.U32 R25, RZ, RZ, R23 ;  /* 0x000000ffff197224 */ /* 0x000fe200078e0017 */
[----:B------:R-:W4:Y:S01]  /*18950*/  LDL.LU R27, [R1+0x81c] ;  /* 0x00081c00011b7983 */ /* 0x000f220000300800 */
[----:B------:R-:W-:-:S03]  /*18960*/  IMAD.MOV.U32 R50, RZ, RZ, R44 ;  /* 0x000000ffff327224 */ /* 0x000fc600078e002c */
[----:B------:R-:W4:Y:S01]  /*18970*/  LDL.LU R23, [R1+0x868] ;  /* 0x0008680001177983 */ /* 0x000f220000300800 */
[----:B------:R-:W-:Y:S02]  /*18980*/  IMAD.MOV.U32 R44, RZ, RZ, R41 ;  /* 0x000000ffff2c7224 */ /* 0x000fe400078e0029 */
[----:B------:R-:W-:-:S04]  /*18990*/  IMAD.HI.U32 R12, R15, R5, RZ ;  /* 0x000000050f0c7227 */ /* 0x000fc800078e00ff */
[----:B------:R-:W-:-:S04]  /*189a0*/  IMAD.MOV R12, RZ, RZ, -R12 ;  /* 0x000000ffff0c7224 */ /* 0x000fc800078e0a0c */
[----:B------:R-:W-:Y:S02]  /*189b0*/  IMAD R5, R56, R12, R5 ;  /* 0x0000000c38057224 */ /* 0x000fe400078e0205 */
[----:B--2---:R-:W-:Y:S02]  /*189c0*/  IMAD.MOV.U32 R43, RZ, RZ, R42 ;  /* 0x000000ffff2b7224 */ /* 0x004fe400078e002a */
[----:B------:R-:W-:Y:S02]  /*189d0*/  IMAD.MOV.U32 R42, RZ, RZ, R21 ;  /* 0x000000ffff2a7224 */ /* 0x000fe400078e0015 */
[----:B------:R-:W2:Y:S04]  /*189e0*/  LDL.LU R21, [R1+0x7f0] ;  /* 0x0007f00001157983 */ /* 0x000ea80000300800 */
[----:B------:R0:W-:Y:S04]  /*189f0*/  STL [R1+0x4dc], R11 ;  /* 0x0004dc0b01007387 */ /* 0x0001e80000100800 */
[----:B------:R-:W2:Y:S01]  /*18a00*/  LDL.LU R41, [R1+0x458] ;  /* 0x0004580001297983 */ /* 0x000ea20000300800 */
[----:B------:R-:W-:-:S02]  /*18a10*/  IABS R9, R58 ;  /* 0x0000003a00097213 */ /* 0x000fc40000000000 */
[----:B------:R-:W-:Y:S01]  /*18a20*/  ISETP.GT.U32.AND P6, PT, R56, R5, PT ;  /* 0x000000053800720c */ /* 0x000fe20003fc4070 */
[----:B------:R-:W-:Y:S02]  /*18a30*/  IMAD.MOV.U32 R2, RZ, RZ, R6 ;  /* 0x000000ffff027224 */ /* 0x000fe400078e0006 */
[----:B------:R-:W-:-:S04]  /*18a40*/  IMAD.HI.U32 R6, R15, R9, RZ ;  /* 0x000000090f067227 */ /* 0x000fc800078e00ff */
[----:B------:R-:W-:Y:S02]  /*18a50*/  IMAD.MOV R6, RZ, RZ, -R6 ;  /* 0x000000ffff067224 */ /* 0x000fe400078e0a06 */
[----:B------:R-:W-:-:S04]  /*18a60*/  IMAD.HI.U32 R10, R15, R2, RZ ;  /* 0x000000020f0a7227 */ /* 0x000fc800078e00ff */
[----:B------:R-:W-:Y:S01]  /*18a70*/  IMAD R9, R56, R6, R9 ;  /* 0x0000000638097224 */ /* 0x000fe200078e0209 */
[----:B------:R-:W-:Y:S01]  /*18a80*/  IABS R6, R48 ;  /* 0x0000003000067213 */ /* 0x000fe20000000000 */
[----:B------:R-:W-:Y:S02]  /*18a90*/  @!P6 IMAD.IADD R5, R5, 0x1, -R56 ;  /* 0x000000010505e824 */ /* 0x000fe400078e0a38 */
[----:B------:R-:W-:-:S03]  /*18aa0*/  IMAD.MOV R10, RZ, RZ, -R10 ;  /* 0x000000ffff0a7224 */ /* 0x000fc600078e0a0a */
[C---:B------:R-:W-:Y:S01]  /*18ab0*/  ISETP.GT.U32.AND P6, PT, R56.reuse, R5, PT ;  /* 0x000000053800720c */ /* 0x040fe20003fc4070 */
[----:B------:R-:W-:Y:S02]  /*18ac0*/  IMAD R2, R56, R10, R2 ;  /* 0x0000000a38027224 */ /* 0x000fe400078e0202 */
[----:B------:R-:W-:-:S03]  /*18ad0*/  IMAD.HI.U32 R10, R15, R6, RZ ;  /* 0x000000060f0a7227 */ /* 0x000fc600078e00ff */
[----:B------:R-:W-:Y:S01]  /*18ae0*/  ISETP.GT.U32.AND P1, PT, R56, R2, PT ;  /* 0x000000023800720c */ /* 0x000fe20003f24070 */
[----:B------:R-:W-:Y:S01]  /*18af0*/  IMAD.MOV R10, RZ, RZ, -R10 ;  /* 0x000000ffff0a7224 */ /* 0x000fe200078e0a0a */
[----:B------:R-:W-:-:S03]  /*18b00*/  IABS R7, R51 ;  /* 0x0000003300077213 */ /* 0x000fc60000000000 */
[C---:B------:R-:W-:Y:S02]  /*18b10*/  IMAD R6, R56.reuse, R10, R6 ;  /* 0x0000000a38067224 */ /* 0x040fe400078e0206 */
[--C-:B------:R-:W-:Y:S02]  /*18b20*/  @!P6 IMAD.IADD R5, R5, 0x1, -R56.reuse ;  /* 0x000000010505e824 */ /* 0x100fe400078e0a38 */
[C---:B0-----:R-:W-:Y:S01]  /*18b30*/  IMAD.HI.U32 R11, R15.reuse, R7, RZ ;  /* 0x000000070f0b7227 */ /* 0x041fe200078e00ff */
[----:B------:R-:W-:Y:S02]  /*18b40*/  ISETP.GT.U32.AND P6, PT, R56, R6, PT ;  /* 0x000000063800720c */ /* 0x000fe40003fc4070 */
[----:B---3--:R-:W-:Y:S01]  /*18b50*/  IABS R0, R47 ;  /* 0x0000002f00007213 */ /* 0x008fe20000000000 */
[----:B------:R-:W-:Y:S02]  /*18b60*/  @!P1 IMAD.IADD R2, R2, 0x1, -R56 ;  /* 0x0000000102029824 */ /* 0x000fe400078e0a38 */
[----:B------:R-:W-:Y:S01]  /*18b70*/  IMAD.MOV R11, RZ, RZ, -R11 ;  /* 0x000000ffff0b7224 */ /* 0x000fe200078e0a0b */
[C---:B------:R-:W-:Y:S01]  /*18b80*/  ISETP.GT.U32.AND P3, PT, R56.reuse, R9, PT ;  /* 0x000000093800720c */ /* 0x040fe20003f64070 */
[----:B------:R-:W-:Y:S01]  /*18b90*/  IMAD.HI.U32 R4, R15, R0, RZ ;  /* 0x000000000f047227 */ /* 0x000fe200078e00ff */
[----:B------:R-:W-:-:S03]  /*18ba0*/  ISETP.GT.U32.AND P1, PT, R56, R2, PT ;  /* 0x000000023800720c */ /* 0x000fc60003f24070 */
[----:B------:R-:W-:Y:S02]  /*18bb0*/  IMAD R7, R56, R11, R7 ;  /* 0x0000000b38077224 */ /* 0x000fe400078e0207 */
[----:B------:R-:W-:Y:S02]  /*18bc0*/  @!P6 IMAD.IADD R6, R6, 0x1, -R56 ;  /* 0x000000010606e824 */ /* 0x000fe400078e0a38 */
[----:B------:R-:W-:Y:S01]  /*18bd0*/  IMAD.MOV R4, RZ, RZ, -R4 ;  /* 0x000000ffff047224 */ /* 0x000fe200078e0a04 */
[----:B------:R-:W-:-:S03]  /*18be0*/  ISETP.GT.U32.AND P6, PT, R56, R7, PT ;  /* 0x000000073800720c */ /* 0x000fc60003fc4070 */
[----:B------:R-:W-:Y:S01]  /*18bf0*/  IMAD R0, R56, R4, R0 ;  /* 0x0000000438007224 */ /* 0x000fe200078e0200 */
[----:B------:R-:W-:Y:S01]  /*18c00*/  IABS R4, R49 ;  /* 0x0000003100047213 */ /* 0x000fe20000000000 */
[--C-:B------:R-:W-:Y:S01]  /*18c10*/  @!P3 IMAD.IADD R9, R9, 0x1, -R56.reuse ;  /* 0x000000010909b824 */ /* 0x100fe200078e0a38 */
[----:B------:R-:W-:Y:S01]  /*18c20*/  IABS R10, R46 ;  /* 0x0000002e000a7213 */ /* 0x000fe20000000000 */
[----:B------:R-:W-:Y:S01]  /*18c30*/  @!P1 IMAD.IADD R2, R2, 0x1, -R56 ;  /* 0x0000000102029824 */ /* 0x000fe200078e0a38 */
[C---:B------:R-:W-:Y:S01]  /*18c40*/  ISETP.GT.U32.AND P1, PT, R56.reuse, R0, PT ;  /* 0x000000003800720c */ /* 0x040fe20003f24070 */
[----:B------:R-:W-:Y:S01]  /*18c50*/  IMAD.MOV.U32 R14, RZ, RZ, R8 ;  /* 0x000000ffff0e7224 */ /* 0x000fe200078e0008 */
[----:B------:R-:W-:Y:S01]  /*18c60*/  ISETP.GT.U32.AND P3, PT, R56, R9, PT ;  /* 0x000000093800720c */ /* 0x000fe20003f64070 */
[----:B------:R-:W-:Y:S01]  /*18c70*/  IMAD.HI.U32 R11, R15, R4, RZ ;  /* 0x000000040f0b7227 */ /* 0x000fe200078e00ff */
[----:B------:R-:W-:-:S03]  /*18c80*/  IABS R12, R45 ;  /* 0x0000002d000c7213 */ /* 0x000fc60000000000 */
[----:B------:R-:W-:Y:S02]  /*18c90*/  @!P6 IMAD.IADD R7, R7, 0x1, -R56 ;  /* 0x000000010707e824 */ /* 0x000fe400078e0a38 */
[----:B------:R-:W-:Y:S01]  /*18ca0*/  @!P0 IMAD.MOV R14, RZ, RZ, -R14 ;  /* 0x000000ffff0e8224 */ /* 0x000fe200078e0a0e */
[C---:B------:R-:W-:Y:S01]  /*18cb0*/  ISETP.GT.U32.AND P0, PT, R56.reuse, R6, PT ;  /* 0x000000063800720c */ /* 0x040fe20003f04070 */
[----:B------:R-:W-:Y:S01]  /*18cc0*/  IMAD.HI.U32 R13, R15, R10, RZ ;  /* 0x0000000a0f0d7227 */ /* 0x000fe200078e00ff */
[----:B------:R-:W-:-:S03]  /*18cd0*/  ISETP.GT.U32.AND P6, PT, R56, R7, PT ;  /* 0x000000073800720c */ /* 0x000fc60003fc4070 */
[----:B------:R-:W-:Y:S02]  /*18ce0*/  IMAD.MOV R11, RZ, RZ, -R11 ;  /* 0x000000ffff0b7224 */ /* 0x000fe400078e0a0b */
[----:B------:R-:W-:Y:S02]  /*18cf0*/  IMAD.MOV R13, RZ, RZ, -R13 ;  /* 0x000000ffff0d7224 */ /* 0x000fe400078e0a0d */
[----:B------:R-:W-:Y:S02]  /*18d00*/  IMAD R4, R56, R11, R4 ;  /* 0x0000000b38047224 */ /* 0x000fe400078e0204 */
[----:B------:R-:W-:Y:S01]  /*18d10*/  IMAD.HI.U32 R8, R15, R12, RZ ;  /* 0x0000000c0f087227 */ /* 0x000fe200078e00ff */
[----:B------:R-:W-:-:S03]  /*18d20*/  ISETP.GE.AND P2, PT, R58, RZ, PT ;  /* 0x000000ff3a00720c */ /* 0x000fc60003f46270 */
[----:B------:R-:W-:Y:S02]  /*18d30*/  @!P1 IMAD.IADD R0, R0, 0x1, -R56 ;  /* 0x0000000100009824 */ /* 0x000fe400078e0a38 */
[C---:B------:R-:W-:Y:S02]  /*18d40*/  IMAD R13, R56.reuse, R13, R10 ;  /* 0x0000000d380d7224 */ /* 0x040fe400078e020a */
[----:B------:R-:W-:Y:S02]  /*18d50*/  IMAD.MOV R8, RZ, RZ, -R8 ;  /* 0x000000ffff087224 */ /* 0x000fe400078e0a08 */
[----:B------:R-:W-:Y:S01]  /*18d60*/  @!P4 IMAD.MOV R2, RZ, RZ, -R2 ;  /* 0x000000ffff02c224 */ /* 0x000fe200078e0a02 */
[----:B------:R-:W-:Y:S01]  /*18d70*/  ISETP.GT.U32.AND P4, PT, R56, R4, PT ;  /* 0x000000043800720c */ /* 0x000fe20003f84070 */
[----:B------:R-:W-:Y:S01]  /*18d80*/  @!P3 IMAD.IADD R9, R9, 0x1, -R56 ;  /* 0x000000010909b824 */ /* 0x000fe200078e0a38 */
[----:B------:R-:W-:Y:S01]  /*18d90*/  ISETP.GE.AND P3, PT, R48, RZ, PT ;  /* 0x000000ff3000720c */ /* 0x000fe20003f66270 */
[----:B------:R-:W-:-:S02]  /*18da0*/  IMAD.MOV.U32 R48, RZ, RZ, R44 ;  /* 0x000000ffff307224 */ /* 0x000fc400078e002c */
[----:B------:R-:W-:Y:S02]  /*18db0*/  IMAD.MOV.U32 R44, RZ, RZ, R39 ;  /* 0x000000ffff2c7224 */ /* 0x000fe400078e0027 */
[----:B------:R-:W-:Y:S01]  /*18dc0*/  @!P5 IMAD.MOV R5, RZ, RZ, -R5 ;  /* 0x000000ffff05d224 */ /* 0x000fe200078e0a05 */
[C---:B------:R-:W-:Y:S01]  /*18dd0*/  ISETP.GT.U32.AND P5, PT, R56.reuse, R0, PT ;  /* 0x000000003800720c */ /* 0x040fe20003fa4070 */
[----:B------:R-:W-:Y:S02]  /*18de0*/  IMAD R12, R56, R8, R12 ;  /* 0x00000008380c7224 */ /* 0x000fe400078e020c */
[----:B------:R-:W-:Y:S01]  /*18df0*/  @!P0 IMAD.IADD R6, R6, 0x1, -R56 ;  /* 0x0000000106068824 */ /* 0x000fe200078e0a38 */
[----:B------:R-:W-:Y:S01]  /*18e00*/  ISETP.GT.U32.AND P0, PT, R56, R13, PT ;  /* 0x0000000d3800720c */ /* 0x000fe20003f04070 */
[----:B------:R-:W-:Y:S02]  /*18e10*/  IMAD.MOV.U32 R39, RZ, RZ, R38 ;  /* 0x000000ffff277224 */ /* 0x000fe400078e0026 */
[----:B------:R-:W-:-:S02]  /*18e20*/  IMAD.MOV.U32 R38, RZ, RZ, R35 ;  /* 0x000000ffff267224 */ /* 0x000fc400078e0023 */
[----:B------:R-:W-:Y:S02]  /*18e30*/  IMAD.MOV.U32 R35, RZ, RZ, R26 ;  /* 0x000000ffff237224 */ /* 0x000fe400078e001a */
[----:B------:R-:W3:Y:S01]  /*18e40*/  LDL.LU R26, [R1+0x7f8] ;  /* 0x0007f800011a7983 */ /* 0x000ee20000300800 */
[----:B------:R-:W-:Y:S01]  /*18e50*/  @!P6 IMAD.IADD R7, R7, 0x1, -R56 ;  /* 0x000000010707e824 */ /* 0x000fe200078e0a38 */
[----:B------:R-:W-:Y:S02]  /*18e60*/  ISETP.GT.U32.AND P6, PT, R56, R12, PT ;  /* 0x0000000c3800720c */ /* 0x000fe40003fc4070 */
[----:B------:R-:W-:Y:S01]  /*18e70*/  STL [R1+0x4d4], R14 ;  /* 0x0004d40e01007387 */ /* 0x000fe20000100800 */
[----:B------:R-:W-:-:S03]  /*18e80*/  ISETP.GE.AND P1, PT, R47, RZ, PT ;  /* 0x000000ff2f00720c */ /* 0x000fc60003f26270 */
[----:B------:R0:W-:Y:S01]  /*18e90*/  STL [R1+0x4d0], R5 ;  /* 0x0004d00501007387 */ /* 0x0001e20000100800 */
[----:B------:R-:W-:Y:S02]  /*18ea0*/  IMAD.MOV.U32 R47, RZ, RZ, R44 ;  /* 0x000000ffff2f7224 */ /* 0x000fe400078e002c */
[----:B------:R-:W-:Y:S02]  /*18eb0*/  IMAD.MOV.U32 R44, RZ, RZ, R43 ;  /* 0x000000ffff2c7224 */ /* 0x000fe400078e002b */
[----:B------:R-:W-:Y:S02]  /*18ec0*/  @!P4 IMAD.IADD R4, R4, 0x1, -R56 ;  /* 0x000000010404c824 */ /* 0x000fe400078e0a38 */
[----:B0-----:R-:W-:Y:S02]  /*18ed0*/  IMAD.MOV.U32 R5, RZ, RZ, R9 ;  /* 0x000000ffff057224 */ /* 0x001fe400078e0009 */
[----:B------:R-:W-:Y:S02]  /*18ee0*/  IMAD.MOV.U32 R43, RZ, RZ, R42 ;  /* 0x000000ffff2b7224 */ /* 0x000fe400078e002a */
[----:B------:R-:W-:-:S02]  /*18ef0*/  @!P2 IMAD.MOV R5, RZ, RZ, -R5 ;  /* 0x000000ffff05a224 */ /* 0x000fc400078e0a05 */
[----:B------:R-:W-:Y:S01]  /*18f00*/  @!P3 IMAD.MOV R6, RZ, RZ, -R6 ;  /* 0x000000ffff06b224 */ /* 0x000fe200078e0a06 */
[----:B------:R-:W-:Y:S01]  /*18f10*/  IABS R10, R50 ;  /* 0x00000032000a7213 */ /* 0x000fe20000000000 */
[--C-:B------:R-:W-:Y:S01]  /*18f20*/  @!P5 IMAD.IADD R0, R0, 0x1, -R56.reuse ;  /* 0x000000010000d824 */ /* 0x100fe200078e0a38 */
[----:B------:R-:W-:Y:S01]  /*18f30*/  ISETP.GT.U32.AND P3, PT, R56, R4, PT ;  /* 0x000000043800720c */ /* 0x000fe20003f64070 */
[--C-:B------:R-:W-:Y:S01]  /*18f40*/  @!P0 IMAD.IADD R13, R13, 0x1, -R56.reuse ;  /* 0x000000010d0d8824 */ /* 0x100fe200078e0a38 */
[----:B------:R-:W-:Y:S01]  /*18f50*/  ISETP.GE.AND P2, PT, R51, RZ, PT ;  /* 0x000000ff3300720c */ /* 0x000fe20003f46270 */
[----:B------:R-:W-:Y:S01]  /*18f60*/  @!P6 IMAD.IADD R12, R12, 0x1, -R56 ;  /* 0x000000010c0ce824 */ /* 0x000fe200078e0a38 */
[----:B------:R-:W-:Y:S02]  /*18f70*/  ISETP.GE.AND P4, PT, R46, RZ, PT ;  /* 0x000000ff2e00720c */ /* 0x000fe40003f86270 */
[----:B------:R-:W-:Y:S01]  /*18f80*/  ISETP.GT.U32.AND P6, PT, R56, R13, PT ;  /* 0x0000000d3800720c */ /* 0x000fe20003fc4070 */
[----:B------:R-:W-:Y:S01]  /*18f90*/  IMAD.MOV.U32 R46, RZ, RZ, R43 ;  /* 0x000000ffff2e7224 */ /* 0x000fe200078e002b */
[----:B------:R-:W-:Y:S01]  /*18fa0*/  ISETP.GE.AND P5, PT, R49, RZ, PT ;  /* 0x000000ff3100720c */ /* 0x000fe20003fa6270 */
[----:B------:R-:W-:Y:S01]  /*18fb0*/  IMAD.MOV.U32 R43, RZ, RZ, R38 ;  /* 0x000000ffff2b7224 */ /* 0x000fe200078e0026 */
[----:B------:R-:W-:Y:S01]  /*18fc0*/  ISETP.GE.AND P0, PT, R45, RZ, PT ;  /* 0x000000ff2d00720c */ /* 0x000fe20003f06270 */
[----:B------:R-:W-:-:S02]  /*18fd0*/  IMAD.MOV.U32 R49, RZ, RZ, R44 ;  /* 0x000000ffff317224 */ /* 0x000fc400078e002c */
[----:B------:R-:W-:Y:S02]  /*18fe0*/  IMAD.MOV.U32 R44, RZ, RZ, R39 ;  /* 0x000000ffff2c7224 */ /* 0x000fe400078e0027 */
[----:B------:R-:W-:-:S04]  /*18ff0*/  @!P3 IMAD.IADD R4, R4, 0x1, -R56 ;  /* 0x000000010404b824 */ /* 0x000fc800078e0a38 */
[----:B------:R-:W-:Y:S01]  /*19000*/  @!P6 IMAD.IADD R13, R13, 0x1, -R56 ;  /* 0x000000010d0de824 */ /* 0x000fe200078e0a38 */
[----:B------:R-:W-:-:S03]  /*19010*/  ISETP.GE.AND P6, PT, R47, RZ, PT ;  /* 0x000000ff2f00720c */ /* 0x000fc60003fc6270 */
[----:B------:R-:W-:Y:S01]  /*19020*/  IMAD.MOV.U32 R9, RZ, RZ, R13 ;  /* 0x000000ffff097224 */ /* 0x000fe200078e000d */
[----:B------:R-:W-:-:S03]  /*19030*/  IABS R11, R48 ;  /* 0x00000030000b7213 */ /* 0x000fc60000000000 */
[----:B------:R-:W-:Y:S02]  /*19040*/  @!P4 IMAD.MOV R9, RZ, RZ, -R9 ;  /* 0x000000ffff09c224 */ /* 0x000fe400078e0a09 */
[----:B--2---:R-:W-:Y:S02]  /*19050*/  IMAD.MOV.U32 R42, RZ, RZ, R41 ;  /* 0x000000ffff2a7224 */ /* 0x004fe400078e0029 */
[----:B------:R-:W-:Y:S02]  /*19060*/  IMAD.MOV.U32 R41, RZ, RZ, R36 ;  /* 0x000000ffff297224 */ /* 0x000fe400078e0024 */
[----:B------:R-:W2:Y:S04]  /*19070*/  LDL.LU R36, [R1+0x808] ;  /* 0x0008080001247983 */ /* 0x000ea80000300800 */
[----:B------:R0:W-:Y:S04]  /*19080*/  STL [R1+0x4cc], R2 ;  /* 0x0004cc0201007387 */ /* 0x0001e80000100800 */
[----:B------:R-:W-:Y:S04]  /*19090*/  STL [R1+0x4c8], R5 ;  /* 0x0004c80501007387 */ /* 0x000fe80000100800 */
[----:B------:R1:W-:Y:S01]  /*190a0*/  STL [R1+0x4c4], R6 ;  /* 0x0004c40601007387 */ /* 0x0003e20000100800 */
[----:B0-----:R-:W-:-:S02]  /*190b0*/  IMAD.MOV.U32 R2, RZ, RZ, R10 ;  /* 0x000000ffff027224 */ /* 0x001fc400078e000a */
[----:B------:R-:W-:Y:S02]  /*190c0*/  IMAD.MOV.U32 R38, RZ, RZ, R21 ;  /* 0x000000ffff267224 */ /* 0x000fe400078e0015 */
[----:B-1----:R-:W-:Y:S01]  /*190d0*/  IMAD.MOV.U32 R6, RZ, RZ, R0 ;  /* 0x000000ffff067224 */ /* 0x002fe200078e0000 */
[----:B------:R-:W2:Y:S01]  /*190e0*/  LDL.LU R21, [R1+0x7f4] ;  /* 0x0007f40001157983 */ /* 0x000ea20000300800 */
[----:B------:R-:W-:-:S03]  /*190f0*/  IMAD.HI.U32 R5, R15, R2, RZ ;  /* 0x000000020f057227 */ /* 0x000fc600078e00ff */
[----:B------:R-:W2:Y:S01]  /*19100*/  LDL.LU R39, [R1+0x7d8] ;  /* 0x0007d80001277983 */ /* 0x000ea20000300800 */
[----:B------:R-:W-:Y:S02]  /*19110*/  @!P1 IMAD.MOV R6, RZ, RZ, -R6 ;  /* 0x000000ffff069224 */ /* 0x000fe400078e0a06 */
[----:B------:R-:W-:Y:S02]  /*19120*/  IMAD.MOV.U32 R45, RZ, RZ, R42 ;  /* 0x000000ffff2d7224 */ /* 0x000fe400078e002a */
[----:B------:R-:W-:Y:S02]  /*19130*/  IMAD.MOV.U32 R42, RZ, RZ, R35 ;  /* 0x000000ffff2a7224 */ /* 0x000fe400078e0023 */
[----:B------:R-:W3:Y:S01]  /*19140*/  LDL.LU R35, [R1+0x804] ;  /* 0x0008040001237983 */ /* 0x000ee20000300800 */
[----:B------:R-:W-:Y:S01]  /*19150*/  IMAD.MOV R5, RZ, RZ, -R5 ;  /* 0x000000ffff057224 */ /* 0x000fe200078e0a05 */
[C---:B------:R-:W-:Y:S02]  /*19160*/  ISETP.GT.U32.AND P1, PT, R56.reuse, R12, PT ;  /* 0x0000000c3800720c */ /* 0x040fe40003f24070 */
[----:B------:R0:W-:Y:S01]  /*19170*/  STL [R1+0x4c0], R6 ;  /* 0x0004c00601007387 */ /* 0x0001e20000100800 */
[----:B------:R-:W-:-:S02]  /*19180*/  IMAD R2, R56, R5, R2 ;  /* 0x0000000538027224 */ /* 0x000fc400078e0202 */
[----:B------:R-:W-:Y:S01]  /*19190*/  IMAD.MOV.U32 R5, RZ, RZ, R4 ;  /* 0x000000ffff057224 */ /* 0x000fe200078e0004 */
[----:B------:R-:W-:Y:S01]  /*191a0*/  IABS R10, R47 ;  /* 0x0000002f000a7213 */ /* 0x000fe20000000000 */
[----:B0-----:R-:W-:-:S04]  /*191b0*/  IMAD.MOV.U32 R6, RZ, RZ, R7 ;  /* 0x000000ffff067224 */ /* 0x001fc800078e0007 */
[----:B------:R-:W-:Y:S01]  /*191c0*/  @!P2 IMAD.MOV R6, RZ, RZ, -R6 ;  /* 0x000000ffff06a224 */ /* 0x000fe200078e0a06 */
[----:B------:R-:W-:Y:S01]  /*191d0*/  ISETP.GE.AND P2, PT, R50, RZ, PT ;  /* 0x000000ff3200720c */ /* 0x000fe20003f46270 */
[----:B------:R-:W-:Y:S02]  /*191e0*/  IMAD.MOV.U32 R50, RZ, RZ, R44 ;  /* 0x000000ffff327224 */ /* 0x000fe400078e002c */
[----:B------:R-:W-:Y:S02]  /*191f0*/  IMAD.MOV.U32 R47, RZ, RZ, R43 ;  /* 0x000000ffff2f7224 */ /* 0x000fe400078e002b */
[----:B------:R-:W-:Y:S02]  /*19200*/  IMAD.MOV.U32 R44, RZ, RZ, R42 ;  /* 0x000000ffff2c7224 */ /* 0x000fe400078e002a */
[----:B------:R-:W-:Y:S02]  /*19210*/  @!P5 IMAD.MOV R5, RZ, RZ, -R5 ;  /* 0x000000ffff05d224 */ /* 0x000fe400078e0a05 */
[----:B------:R-:W-:-:S02]  /*19220*/  IMAD.MOV.U32 R43, RZ, RZ, R41 ;  /* 0x000000ffff2b7224 */ /* 0x000fc400078e0029 */
[----:B------:R-:W-:Y:S01]  /*19230*/  IMAD.MOV.U32 R42, RZ, RZ, R40 ;  /* 0x000000ffff2a7224 */ /* 0x000fe200078e0028 */
[----:B------:R-:W-:Y:S01]  /*19240*/  ISETP.GT.U32.AND P3, PT, R56, R2, PT ;  /* 0x000000023800720c */ /* 0x000fe20003f64070 */
[----:B------:R-:W-:Y:S02]  /*19250*/  IMAD.MOV.U32 R41, RZ, RZ, R33 ;  /* 0x000000ffff297224 */ /* 0x000fe400078e0021 */
[----:B------:R-:W-:Y:S01]  /*19260*/  IMAD.MOV.U32 R40, RZ, RZ, R24 ;  /* 0x000000ffff287224 */ /* 0x000fe200078e0018 */
[----:B------:R-:W-:Y:S01]  /*19270*/  ISETP.GE.AND P5, PT, R48, RZ, PT ;  /* 0x000000ff3000720c */ /* 0x000fe20003fa6270 */
[----:B------:R-:W-:Y:S01]  /*19280*/  IMAD.MOV.U32 R33, RZ, RZ, R28 ;  /* 0x000000ffff217224 */ /* 0x000fe200078e001c */
[----:B------:R-:W-:Y:S01]  /*19290*/  STL [R1+0x4bc], R6 ;  /* 0x0004bc0601007387 */ /* 0x000fe20000100800 */
[----:B------:R-:W-:Y:S02]  /*192a0*/  IMAD.MOV.U32 R48, RZ, RZ, R44 ;  /* 0x000000ffff307224 */ /* 0x000fe400078e002c */
[----:B------:R-:W-:Y:S01]  /*192b0*/  IMAD.MOV.U32 R44, RZ, RZ, R40 ;  /* 0x000000ffff2c7224 */ /* 0x000fe200078e0028 */
[----:B------:R-:W-:Y:S01]  /*192c0*/  STL [R1+0x4b8], R5 ;  /* 0x0004b80501007387 */ /* 0x000fe20000100800 */
[----:B------:R-:W-:-:S02]  /*192d0*/  @!P1 IMAD.IADD R12, R12, 0x1, -R56 ;  /* 0x000000010c0c9824 */ /* 0x000fc400078e0a38 */
[----:B------:R-:W-:Y:S01]  /*192e0*/  IMAD.MOV.U32 R40, RZ, RZ, R33 ;  /* 0x000000ffff287224 */ /* 0x000fe200078e0021 */
[----:B------:R-:W3:Y:S01]  /*192f0*/  LDL.LU R28, [R1+0x88c] ;  /* 0x00088c00011c7983 */ /* 0x000ee20000300800 */
[----:B----4-:R-:W-:-:S03]  /*19300*/  IMAD.MOV.U32 R33, RZ, RZ, R32 ;  /* 0x000000ffff217224 */ /* 0x010fc600078e0020 */
[----:B------:R-:W4:Y:S04]  /*19310*/  LDL.LU R24, [R1+0x82c] ;  /* 0x00082c0001187983 */ /* 0x000f280000300800 */
[----:B------:R-:W3:Y:S04]  /*19320*/  LDL.LU R32, [R1+0x84c] ;  /* 0x00084c0001207983 */ /* 0x000ee80000300800 */
[----:B------:R0:W-:Y:S01]  /*19330*/  STL [R1+0x4b4], R9 ;  /* 0x0004b40901007387 */ /* 0x0001e20000100800 */
[----:B------:R-:W-:Y:S01]  /*19340*/  @!P3 IMAD.IADD R2, R2, 0x1, -R56 ;  /* 0x000000010202b824 */ /* 0x000fe200078e0a38 */
[----:B------:R-:W-:-:S02]  /*19350*/  ISETP.GE.AND P3, PT, R47, RZ, PT ;  /* 0x000000ff2f00720c */ /* 0x000fc40003f66270 */
        /* <DEDUP_REMOVED lines=28> */
[----:B------:R-:W-:Y:S01]  /*19520*/  @!P0 IMAD.IADD R10, R10, 0x1, -R56 ;  /* 0x000000010a0a8824 */ /* 0x000fe200078e0a38 */
[----:B------:R-:W-:Y:S02]  /*19530*/  ISETP.GE.AND P0, PT, R45, RZ, PT ;  /* 0x000000ff2d00720c */ /* 0x000fe40003f06270 */
[----:B------:R-:W-:Y:S01]  /*19540*/  ISETP.GT.U32.AND P2, PT, R56, R4, PT ;  /* 0x000000043800720c */ /* 0x000fe20003f44070 */
[----:B------:R-:W-:Y:S02]  /*19550*/  IMAD.MOV.U32 R45, RZ, RZ, R44 ;  /* 0x000000ffff2d7224 */ /* 0x000fe400078e002c */
[----:B------:R-:W-:Y:S02]  /*19560*/  IMAD.MOV.U32 R44, RZ, RZ, R43 ;  /* 0x000000ffff2c7224 */ /* 0x000fe400078e002b */
[----:B------:R-:W-:-:S02]  /*19570*/  IMAD.MOV.U32 R43, RZ, RZ, R40 ;  /* 0x000000ffff2b7224 */ /* 0x000fc400078e0028 */
[----:B------:R-:W-:Y:S02]  /*19580*/  IMAD.MOV.U32 R40, RZ, RZ, R57 ;  /* 0x000000ffff287224 */ /* 0x000fe400078e0039 */
[----:B------:R-:W4:Y:S01]  /*19590*/  LDL.LU R57, [R1+0x820] ;  /* 0x0008200001397983 */ /* 0x000f220000300800 */
[----:B------:R-:W-:-:S03]  /*195a0*/  IMAD.MOV.U32 R51, RZ, RZ, R44 ;  /* 0x000000ffff337224 */ /* 0x000fc600078e002c */
[----:B------:R0:W-:Y:S01]  /*195b0*/  STL [R1+0x4ac], R2 ;  /* 0x0004ac0201007387 */ /* 0x0001e20000100800 */
[----:B------:R-:W-:Y:S02]  /*195c0*/  IMAD.MOV.U32 R44, RZ, RZ, R43 ;  /* 0x000000ffff2c7224 */ /* 0x000fe400078e002b */
[----:B------:R-:W-:Y:S01]  /*195d0*/  IMAD.MOV.U32 R43, RZ, RZ, R40 ;  /* 0x000000ffff2b7224 */ /* 0x000fe200078e0028 */
[----:B------:R-:W-:Y:S01]  /*195e0*/  IABS R6, R46 ;  /* 0x0000002e00067213 */ /* 0x000fe20000000000 */
[----:B------:R-:W-:Y:S02]  /*195f0*/  @!P2 IMAD.IADD R4, R4, 0x1, -R56 ;  /* 0x000000010404a824 */ /* 0x000fe400078e0a38 */
[----:B0-----:R-:W-:Y:S01]  /*19600*/  IMAD.MOV.U32 R2, RZ, RZ, R11 ;  /* 0x000000ffff027224 */ /* 0x001fe200078e000b */
[----:B------:R-:W-:-:S03]  /*19610*/  ISETP.GE.AND P2, PT, R46, RZ, PT ;  /* 0x000000ff2e00720c */ /* 0x000fc60003f46270 */
[----:B------:R-:W-:Y:S02]  /*19620*/  @!P5 IMAD.MOV R2, RZ, RZ, -R2 ;  /* 0x000000ffff02d224 */ /* 0x000fe400078e0a02 */
[----:B------:R-:W-:Y:S02]  /*19630*/  IMAD.MOV.U32 R46, RZ, RZ, R44 ;  /* 0x000000ffff2e7224 */ /* 0x000fe400078e002c */
[----:B------:R-:W-:Y:S01]  /*19640*/  IMAD.MOV.U32 R44, RZ, RZ, R43 ;  /* 0x000000ffff2c7224 */ /* 0x000fe200078e002b */
[----:B------:R0:W-:Y:S01]  /*19650*/  STL [R1+0x488], R2 ;  /* 0x0004880201007387 */ /* 0x0001e20000100800 */
[----:B------:R-:W-:Y:S02]  /*19660*/  IMAD.MOV.U32 R43, RZ, RZ, R42 ;  /* 0x000000ffff2b7224 */ /* 0x000fe400078e002a */
[----:B--2---:R-:W-:Y:S02]  /*19670*/  IMAD.MOV.U32 R40, RZ, RZ, R39 ;  /* 0x000000ffff287224 */ /* 0x004fe400078e0027 */
[----:B------:R-:W-:-:S02]  /*19680*/  IMAD.MOV.U32 R39, RZ, RZ, R30 ;  /* 0x000000ffff277224 */ /* 0x000fc400078e001e */
[----:B------:R-:W-:Y:S02]  /*19690*/  IMAD.MOV.U32 R30, RZ, RZ, R25 ;  /* 0x000000ffff1e7224 */ /* 0x000fe400078e0019 */
[----:B------:R-:W-:Y:S02]  /*196a0*/  IMAD.MOV.U32 R25, RZ, RZ, R23 ;  /* 0x000000ffff197224 */ /* 0x000fe400078e0017 */
[----:B------:R-:W-:Y:S02]  /*196b0*/  IMAD.MOV.U32 R23, RZ, RZ, R27 ;  /* 0x000000ffff177224 */ /* 0x000fe400078e001b */
[----:B------:R-:W2:Y:S01]  /*196c0*/  LDL.LU R27, [R1+0x8b4] ;  /* 0x0008b400011b7983 */ /* 0x000ea20000300800 */
[----:B---3--:R-:W-:-:S03]  /*196d0*/  IMAD.MOV.U32 R42, RZ, RZ, R41 ;  /* 0x000000ffff2a7224 */ /* 0x008fc600078e0029 */
        /* <DEDUP_REMOVED lines=19> */
[C---:B------:R-:W-:Y:S01]  /*19810*/  IMAD R6, R56.reuse, R5, R6 ;  /* 0x0000000538067224 */ /* 0x040fe200078e0206 */
[----:B------:R-:W-:-:S04]  /*19820*/  ISETP.GT.U32.AND P4, PT, R56, R10, PT ;  /* 0x0000000a3800720c */ /* 0x000fc80003f84070 */
[----:B------:R-:W-:-:S07]  /*19830*/  ISETP.GT.U32.AND P5, PT, R56, R6, PT ;  /* 0x000000063800720c */ /* 0x000fce0003fa4070 */
[----:B------:R-:W-:-:S05]  /*19840*/  @!P1 IMAD.IADD R9, R9, 0x1, -R56 ;  /* 0x0000000109099824 */ /* 0x000fca00078e0a38 */
[----:B------:R-:W-:Y:S01]  /*19850*/  ISETP.GT.U32.AND P1, PT, R56, R9, PT ;  /* 0x000000093800720c */ /* 0x000fe20003f24070 */
[--C-:B------:R-:W-:Y:S02]  /*19860*/  @!P4 IMAD.IADD R10, R10, 0x1, -R56.reuse ;  /* 0x000000010a0ac824 */ /* 0x100fe400078e0a38 */
[----:B------:R-:W-:Y:S01]  /*19870*/  @!P5 IMAD.IADD R6, R6, 0x1, -R56 ;  /* 0x000000010606d824 */ /* 0x000fe200078e0a38 */
[----:B------:R-:W-:Y:S01]  /*19880*/  ISETP.GE.AND P5, PT, R49, RZ, PT ;  /* 0x000000ff3100720c */ /* 0x000fe20003fa6270 */
[----:B------:R-:W-:Y:S02]  /*19890*/  IMAD.MOV.U32 R49, RZ, RZ, R44 ;  /* 0x000000ffff317224 */ /* 0x000fe400078e002c */
[----:B------:R-:W-:Y:S02]  /*198a0*/  IMAD.MOV.U32 R44, RZ, RZ, R43 ;  /* 0x000000ffff2c7224 */ /* 0x000fe400078e002b */
[----:B------:R-:W-:Y:S02]  /*198b0*/  IMAD.MOV.U32 R43, RZ, RZ, R42 ;  /* 0x000000ffff2b7224 */ /* 0x000fe400078e002a */
[----:B------:R-:W-:-:S02]  /*198c0*/  @!P6 IMAD.MOV R10, RZ, RZ, -R10 ;  /* 0x000000ffff0ae224 */ /* 0x000fc400078e0a0a */
[----:B------:R-:W-:Y:S02]  /*198d0*/  @!P3 IMAD.MOV R8, RZ, RZ, -R8 ;  /* 0x000000ffff08b224 */ /* 0x000fe400078e0a08 */
[----:B------:R-:W-:Y:S01]  /*198e0*/  @!P0 IMAD.MOV R4, RZ, RZ, -R4 ;  /* 0x000000ffff048224 */ /* 0x000fe200078e0a04 */
[----:B------:R-:W-:Y:S01]  /*198f0*/  IABS R11, R47 ;  /* 0x0000002f000b7213 */ /* 0x000fe20000000000 */
[----:B------:R-:W-:Y:S01]  /*19900*/  @!P1 IMAD.IADD R9, R9, 0x1, -R56 ;  /* 0x0000000109099824 */ /* 0x000fe200078e0a38 */
[----:B------:R-:W-:Y:S01]  /*19910*/  ISETP.GE.AND P1, PT, R47, RZ, PT ;  /* 0x000000ff2f00720c */ /* 0x000fe20003f26270 */
[----:B------:R-:W-:Y:S02]  /*19920*/  IMAD.MOV.U32 R47, RZ, RZ, R44 ;  /* 0x000000ffff2f7224 */ /* 0x000fe400078e002c */
[----:B------:R-:W-:Y:S02]  /*19930*/  IMAD.MOV.U32 R44, RZ, RZ, R37 ;  /* 0x000000ffff2c7224 */ /* 0x000fe400078e0025 */
[----:B---3--:R-:W-:-:S02]  /*19940*/  IMAD.MOV.U32 R42, RZ, RZ, R41 ;  /* 0x000000ffff2a7224 */ /* 0x008fc400078e0029 */
[----:B------:R-:W-:Y:S02]  /*19950*/  IMAD.MOV.U32 R41, RZ, RZ, R22 ;  /* 0x000000ffff297224 */ /* 0x000fe400078e0016 */
[----:B------:R-:W-:Y:S02]  /*19960*/  IMAD.MOV.U32 R22, RZ, RZ, R55 ;  /* 0x000000ffff167224 */ /* 0x000fe400078e0037 */
[----:B------:R-:W3:Y:S04]  /*19970*/  LDL.LU R55, [R1+0x1adc] ;  /* 0x001adc0001377983 */ /* 0x000ee80000300800 */
[----:B------:R-:W-:Y:S04]  /*19980*/  STL [R1+0x498], R10 ;  /* 0x0004980a01007387 */ /* 0x000fe80000100800 */
[----:B------:R1:W-:Y:S04]  /*19990*/  STL [R1+0x4a4], R8 ;  /* 0x0004a40801007387 */ /* 0x0003e80000100800 */
[----:B------:R0:W-:Y:S04]  /*199a0*/  STL [R1+0x4a8], R4 ;  /* 0x0004a80401007387 */ /* 0x0001e80000100800 */
[----:B------:R-:W2:Y:S01]  /*199b0*/  LDL.LU R37, [R1+0x7dc] ;  /* 0x0007dc0001257983 */ /* 0x000ea20000300800 */
[----:B------:R-:W-:-:S02]  /*199c0*/  IABS R5, R48 ;  /* 0x0000003000057213 */ /* 0x000fc40000000000 */
[----:B------:R-:W-:-:S03]  /*199d0*/  ISETP.GT.U32.AND P4, PT, R56, R7, PT ;  /* 0x000000073800720c */ /* 0x000fc60003f84070 */
[----:B0-----:R-:W-:-:S04]  /*199e0*/  IMAD.HI.U32 R2, R15, R5, RZ ;  /* 0x000000050f027227 */ /* 0x001fc800078e00ff */
[----:B------:R-:W-:-:S04]  /*199f0*/  IMAD.MOV R2, RZ, RZ, -R2 ;  /* 0x000000ffff027224 */ /* 0x000fc800078e0a02 */
[C---:B------:R-:W-:Y:S02]  /*19a00*/  IMAD R5, R56.reuse, R2, R5 ;  /* 0x0000000238057224 */ /* 0x040fe400078e0205 */
[----:B------:R-:W-:Y:S01]  /*19a10*/  @!P4 IMAD.IADD R7, R7, 0x1, -R56 ;  /* 0x000000010707c824 */ /* 0x000fe200078e0a38 */
[C---:B------:R-:W-:Y:S01]  /*19a20*/  ISETP.GT.U32.AND P4, PT, R56.reuse, R6, PT ;  /* 0x000000063800720c */ /* 0x040fe20003f84070 */
[----:B------:R-:W-:Y:S01]  /*19a30*/  IMAD.HI.U32 R0, R15, R11, RZ ;  /* 0x0000000b0f007227 */ /* 0x000fe200078e00ff */
[C---:B------:R-:W-:Y:S02]  /*19a40*/  ISETP.GT.U32.AND P0, PT, R56.reuse, R5, PT ;  /* 0x000000053800720c */ /* 0x040fe40003f04070 */
[----:B------:R-:W-:Y:S01]  /*19a50*/  ISETP.GT.U32.AND P6, PT, R56, R7, PT ;  /* 0x000000073800720c */ /* 0x000fe20003fc4070 */
[----:B------:R-:W-:Y:S01]  /*19a60*/  IMAD.MOV R0, RZ, RZ, -R0 ;  /* 0x000000ffff007224 */ /* 0x000fe200078e0a00 */
[----:B------:R-:W-:-:S03]  /*19a70*/  IABS R2, R45 ;  /* 0x0000002d00027213 */ /* 0x000fc60000000000 */
[----:B------:R-:W-:-:S04]  /*19a80*/  IMAD R11, R56, R0, R11 ;  /* 0x00000000380b7224 */ /* 0x000fc800078e020b */
[--C-:B------:R-:W-:Y:S01]  /*19a90*/  @!P4 IMAD.IADD R6, R6, 0x1, -R56.reuse ;  /* 0x000000010606c824 */ /* 0x100fe200078e0a38 */
[----:B-1----:R-:W-:Y:S01]  /*19aa0*/  IABS R8, R51 ;  /* 0x0000003300087213 */ /* 0x002fe20000000000 */
[--C-:B------:R-:W-:Y:S02]  /*19ab0*/  @!P0 IMAD.IADD R5, R5, 0x1, -R56.reuse ;  /* 0x0000000105058824 */ /* 0x100fe400078e0a38 */
[----:B------:R-:W-:Y:S01]  /*19ac0*/  @!P6 IMAD.IADD R7, R7, 0x1, -R56 ;  /* 0x000000010707e824 */ /* 0x000fe200078e0a38 */
[----:B------:R-:W-:Y:S01]  /*19ad0*/  ISETP.GT.U32.AND P6, PT, R56, R11, PT ;  /* 0x0000000b3800720c */ /* 0x000fe20003fc4070 */
[----:B------:R-:W-:Y:S02]  /*19ae0*/  IMAD.MOV.U32 R13, RZ, RZ, R6 ;  /* 0x000000ffff0d7224 */ /* 0x000fe400078e0006 */
[----:B------:R-:W-:-:S04]  /*19af0*/  IMAD.HI.U32 R0, R15, R2, RZ ;  /* 0x000000020f007227 */ /* 0x000fc800078e00ff */
[----:B------:R-:W-:Y:S01]  /*19b00*/  @!P2 IMAD.MOV R13, RZ, RZ, -R13 ;  /* 0x000000ffff0da224 */ /* 0x000fe200078e0a0d */
[----:B------:R-:W-:Y:S01]  /*19b10*/  ISETP.GT.U32.AND P2, PT, R56, R5, PT ;  /* 0x000000053800720c */ /* 0x000fe20003f44070 */
[----:B------:R-:W-:Y:S02]  /*19b20*/  IMAD.MOV R0, RZ, RZ, -R0 ;  /* 0x000000ffff007224 */ /* 0x000fe400078e0a00 */
[----:B------:R-:W-:-:S04]  /*19b30*/  IMAD.HI.U32 R10, R15, R8, RZ ;  /* 0x000000080f0a7227 */ /* 0x000fc800078e00ff */
[----:B------:R-:W-:Y:S02]  /*19b40*/  IMAD.MOV.U32 R12, RZ, RZ, R7 ;  /* 0x000000ffff0c7224 */ /* 0x000fe400078e0007 */
[C---:B------:R-:W-:Y:S02]  /*19b50*/  IMAD R2, R56.reuse, R0, R2 ;  /* 0x0000000038027224 */ /* 0x040fe400078e0202 */
[----:B------:R-:W-:Y:S02]  /*19b60*/  IMAD.MOV R7, RZ, RZ, -R10 ;  /* 0x000000ffff077224 */ /* 0x000fe400078e0a0a */
[----:B------:R-:W-:Y:S01]  /*19b70*/  @!P6 IMAD.IADD R11, R11, 0x1, -R56 ;  /* 0x000000010b0be824 */ /* 0x000fe200078e0a38 */
[C---:B------:R-:W-:Y:S01]  /*19b80*/  ISETP.GT.U32.AND P6, PT, R56.reuse, R2, PT ;  /* 0x000000023800720c */ /* 0x040fe20003fc4070 */
[----:B------:R-:W-:Y:S02]  /*19b90*/  IMAD R8, R56, R7, R8 ;  /* 0x0000000738087224 */ /* 0x000fe400078e0208 */
[----:B------:R-:W-:-:S03]  /*19ba0*/  @!P2 IMAD.IADD R5, R5, 0x1, -R56 ;  /* 0x000000010505a824 */ /* 0x000fc600078e0a38 */
[C---:B------:R-:W-:Y:S01]  /*19bb0*/  ISETP.GT.U32.AND P2, PT, R56.reuse, R8, PT ;  /* 0x000000083800720c */ /* 0x040fe20003f44070 */
[----:B------:R-:W-:Y:S01]  /*19bc0*/  @!P5 IMAD.MOV R12, RZ, RZ, -R12 ;  /* 0x000000ffff0cd224 */ /* 0x000fe200078e0a0c */
[----:B------:R-:W-:-:S05]  /*19bd0*/  ISETP.GT.U32.AND P5, PT, R56, R11, PT ;  /* 0x0000000b3800720c */ /* 0x000fca0003fa4070 */
[----:B------:R-:W-:Y:S01]  /*19be0*/  @!P6 IMAD.IADD R2, R2, 0x1, -R56 ;  /* 0x000000010202e824 */ /* 0x000fe200078e0a38 */
[----:B------:R-:W-:Y:S02]  /*19bf0*/  ISETP.GE.AND P3, PT, R50, RZ, PT ;  /* 0x000000ff3200720c */ /* 0x000fe40003f66270 */
[----:B------:R-:W-:-:S03]  /*19c00*/  ISETP.GE.AND P4, PT, R48, RZ, PT ;  /* 0x000000ff3000720c */ /* 0x000fc60003f86270 */
[----:B------:R-:W-:Y:S01]  /*19c10*/  @!P2 IMAD.IADD R8, R8, 0x1, -R56 ;  /* 0x000000010808a824 */ /* 0x000fe200078e0a38 */
[----:B------:R-:W-:Y:S01]  /*19c20*/  ISETP.GT.U32.AND P2, PT, R56, R2, PT ;  /* 0x000000023800720c */ /* 0x000fe20003f44070 */
[----:B------:R-:W-:Y:S01]  /*19c30*/  IMAD.MOV.U32 R50, RZ, RZ, R43 ;  /* 0x000000ffff327224 */ /* 0x000fe200078e002b */
[----:B------:R-:W-:Y:S01]  /*19c40*/  ISETP.GE.AND P0, PT, R45, RZ, PT ;  /* 0x000000ff2d00720c */ /* 0x000fe20003f06270 */
[----:B------:R-:W-:Y:S01]  /*19c50*/  IMAD.MOV.U32 R48, RZ, RZ, R41 ;  /* 0x000000ffff307224 */ /* 0x000fe200078e0029 */
[----:B------:R-:W-:Y:S01]  /*19c60*/  IABS R0, R49 ;  /* 0x0000003100007213 */ /* 0x000fe20000000000 */
[----:B------:R-:W-:Y:S01]  /*19c70*/  IMAD.MOV.U32 R45, RZ, RZ, R42 ;  /* 0x000000ffff2d7224 */ /* 0x000fe200078e002a */
[----:B------:R-:W3:Y:S01]  /*19c80*/  LDL.LU R41, [R1+0x7e4] ;  /* 0x0007e40001297983 */ /* 0x000ee20000300800 */
[----:B------:R-:W-:Y:S02]  /*19c90*/  IMAD.MOV.U32 R43, RZ, RZ, R40 ;  /* 0x000000ffff2b7224 */ /* 0x000fe400078e0028 */
[----:B------:R-:W-:Y:S01]  /*19ca0*/  IMAD.MOV.U32 R42, RZ, RZ, R39 ;  /* 0x000000ffff2a7224 */ /* 0x000fe200078e0027 */
[----:B------:R-:W3:Y:S01]  /*19cb0*/  LDL.LU R40, [R1+0x7e8] ;  /* 0x0007e80001287983 */ /* 0x000ee20000300800 */
[----:B------:R-:W-:Y:S01]  /*19cc0*/  @!P5 IMAD.IADD R11, R11, 0x1, -R56 ;  /* 0x000000010b0bd824 */ /* 0x000fe200078e0a38 */
[----:B------:R-:W-:-:S02]  /*19cd0*/  IABS R4, R46 ;  /* 0x0000002e00047213 */ /* 0x000fc40000000000 */
[----:B------:R-:W3:Y:S01]  /*19ce0*/  LDL.LU R39, [R1+0x810] ;  /* 0x0008100001277983 */ /* 0x000ee20000300800 */
[----:B------:R-:W-:Y:S01]  /*19cf0*/  ISETP.GE.AND P5, PT, R46, RZ, PT ;  /* 0x000000ff2e00720c */ /* 0x000fe20003fa6270 */
[----:B------:R-:W-:Y:S02]  /*19d00*/  IMAD.HI.U32 R7, R15, R0, RZ ;  /* 0x000000000f077227 */ /* 0x000fe400078e00ff */
[----:B------:R0:W-:Y:S02]  /*19d10*/  STL [R1+0x4a0], R13 ;  /* 0x0004a00d01007387 */ /* 0x0001e40000100800 */
[----:B------:R-:W-:Y:S02]  /*19d20*/  IMAD.MOV.U32 R46, RZ, RZ, R44 ;  /* 0x000000ffff2e7224 */ /* 0x000fe400078e002c */
[----:B------:R-:W-:Y:S02]  /*19d30*/  IMAD.MOV.U32 R44, RZ, RZ, R42 ;  /* 0x000000ffff2c7224 */ /* 0x000fe400078e002a */
[----:B------:R-:W-:-:S02]  /*19d40*/  @!P3 IMAD.MOV R9, RZ, RZ, -R9 ;  /* 0x000000ffff09b224 */ /* 0x000fc400078e0a09 */
[----:B0-----:R-:W-:Y:S02]  /*19d50*/  IMAD.MOV.U32 R13, RZ, RZ, R5 ;  /* 0x000000ffff0d7224 */ /* 0x001fe400078e0005 */
[----:B------:R-:W-:Y:S01]  /*19d60*/  @!P2 IMAD.IADD R2, R2, 0x1, -R56 ;  /* 0x000000010202a824 */ /* 0x000fe200078e0a38 */
[----:B------:R-:W-:Y:S01]  /*19d70*/  ISETP.GE.AND P2, PT, R49, RZ, PT ;  /* 0x000000ff3100720c */ /* 0x000fe20003f46270 */
[----:B------:R-:W-:Y:S02]  /*19d80*/  IMAD.MOV R7, RZ, RZ, -R7 ;  /* 0x000000ffff077224 */ /* 0x000fe400078e0a07 */
[----:B------:R-:W-:Y:S01]  /*19d90*/  @!P4 IMAD.MOV R13, RZ, RZ, -R13 ;  /* 0x000000ffff0dc224 */ /* 0x000fe200078e0a0d */
[----:B------:R0:W-:Y:S01]  /*19da0*/  STL [R1+0x49c], R12 ;  /* 0x00049c0c01007387 */ /* 0x0001e20000100800 */
[----:B------:R-:W-:Y:S02]  /*19db0*/  @!P1 IMAD.MOV R11, RZ, RZ, -R11 ;  /* 0x000000ffff0b9224 */ /* 0x000fe400078e0a0b */
[----:B------:R-:W-:Y:S01]  /*19dc0*/  IMAD.MOV.U32 R49, RZ, RZ, R44 ;  /* 0x000000ffff317224 */ /* 0x000fe200078e002c */
[----:B------:R1:W-:Y:S01]  /*19dd0*/  STL [R1+0x494], R9 ;  /* 0x0004940901007387 */ /* 0x0003e20000100800 */
[----:B------:R-:W-:-:S02]  /*19de0*/  IMAD.MOV.U32 R42, RZ, RZ, R30 ;  /* 0x000000ffff2a7224 */ /* 0x000fc400078e001e */
[----:B------:R-:W-:Y:S02]  /*19df0*/  IMAD.MOV.U32 R44, RZ, RZ, R43 ;  /* 0x000000ffff2c7224 */ /* 0x000fe400078e002b */
[----:B------:R-:W-:Y:S02]  /*19e00*/  IMAD.MOV.U32 R30, RZ, RZ, R53 ;  /* 0x000000ffff1e7224 */ /* 0x000fe400078e0035 */
[----:B------:R-:W-:Y:S01]  /*19e10*/  @!P0 IMAD.MOV R2, RZ, RZ, -R2 ;  /* 0x000000ffff028224 */ /* 0x000fe200078e0a02 */
[----:B------:R-:W3:Y:S01]  /*19e20*/  LDL.LU R53, [R1+0x854] ;  /* 0x0008540001357983 */ /* 0x000ee20000300800 */
[----:B------:R-:W-:Y:S01]  /*19e30*/  IMAD R0, R56, R7, R0 ;  /* 0x0000000738007224 */ /* 0x000fe200078e0200 */
[----:B------:R-:W-:Y:S02]  /*19e40*/  IABS R7, R48 ;  /* 0x0000003000077213 */ /* 0x000fe40000000000 */
[----:B------:R-:W-:Y:S01]  /*19e50*/  STL [R1+0x490], R13 ;  /* 0x0004900d01007387 */ /* 0x000fe20000100800 */
[----:B------:R-:W-:Y:S01]  /*19e60*/  ISETP.GE.AND P0, PT, R48, RZ, PT ;  /* 0x000000ff3000720c */ /* 0x000fe20003f06270 */
[----:B------:R-:W-:-:S02]  /*19e70*/  IMAD.MOV.U32 R48, RZ, RZ, R44 ;  /* 0x000000ffff307224 */ /* 0x000fc400078e002c */
[----:B------:R-:W-:Y:S01]  /*19e80*/  STL [R1+0x48c], R11 ;  /* 0x00048c0b01007387 */ /* 0x000fe20000100800 */
[----:B--2---:R-:W-:Y:S02]  /*19e90*/  IMAD.MOV.U32 R43, RZ, RZ, R37 ;  /* 0x000000ffff2b7224 */ /* 0x004fe400078e0025 */
[----:B------:R-:W-:Y:S02]  /*19ea0*/  IMAD.MOV.U32 R37, RZ, RZ, R33 ;  /* 0x000000ffff257224 */ /* 0x000fe400078e0021 */
[----:B------:R-:W-:Y:S02]  /*19eb0*/  IMAD.MOV.U32 R33, RZ, RZ, R25 ;  /* 0x000000ffff217224 */ /* 0x000fe400078e0019 */
[----:B------:R-:W2:Y:S01]  /*19ec0*/  LDL.LU R25, [R1+0x814] ;  /* 0x0008140001197983 */ /* 0x000ea20000300800 */
[----:B------:R-:W-:Y:S02]  /*19ed0*/  IMAD.MOV.U32 R44, RZ, RZ, R43 ;  /* 0x000000ffff2c7224 */ /* 0x000fe400078e002b */
[----:B------:R-:W-:Y:S01]  /*19ee0*/  IMAD.MOV.U32 R43, RZ, RZ, R42 ;  /* 0x000000ffff2b7224 */ /* 0x000fe200078e002a */
[----:B------:R-:W-:Y:S04]  /*19ef0*/  STL [R1+0x460], R2 ;  /* 0x0004600201007387 */ /* 0x000fe80000100800 */
[----:B------:R-:W2:Y:S01]  /*19f00*/  LDL.LU R42, [R1+0x7e0] ;  /* 0x0007e000012a7983 */ /* 0x000ea20000300800 */
[----:B------:R-:W-:Y:S01]  /*19f10*/  IMAD.HI.U32 R6, R15, R4, RZ ;  /* 0x000000040f067227 */ /* 0x000fe200078e00ff */
[----:B------:R-:W-:-:S03]  /*19f20*/  ISETP.GT.U32.AND P4, PT, R56, R8, PT ;  /* 0x000000083800720c */ /* 0x000fc60003f84070 */
[----:B------:R-:W-:Y:S02]  /*19f30*/  IMAD.MOV R6, RZ, RZ, -R6 ;  /* 0x000000ffff067224 */ /* 0x000fe400078e0a06 */
[----:B0-----:R-:W-:Y:S01]  /*19f40*/  IMAD.HI.U32 R12, R15, R7, RZ ;  /* 0x000000070f0c7227 */ /* 0x001fe200078e00ff */
[----:B------:R-:W-:-:S03]  /*19f50*/  ISETP.GT.U32.AND P1, PT, R56, R0, PT ;  /* 0x000000003800720c */ /* 0x000fc60003f24070 */
[----:B------:R-:W-:Y:S02]  /*19f60*/  IMAD R4, R56, R6, R4 ;  /* 0x0000000638047224 */ /* 0x000fe400078e0204 */
[----:B------:R-:W-:-:S03]  /*19f70*/  IMAD.MOV R12, RZ, RZ, -R12 ;  /* 0x000000ffff0c7224 */ /* 0x000fc600078e0a0c */
[C---:B------:R-:W-:Y:S01]  /*19f80*/  ISETP.GT.U32.AND P6, PT, R56.reuse, R4, PT ;  /* 0x000000043800720c */ /* 0x040fe20003fc4070 */
[----:B------:R-:W-:Y:S02]  /*19f90*/  IMAD R7, R56, R12, R7 ;  /* 0x0000000c38077224 */ /* 0x000fe400078e0207 */
[----:B------:R-:W-:-:S03]  /*19fa0*/  @!P4 IMAD.IADD R8, R8, 0x1, -R56 ;  /* 0x000000010808c824 */ /* 0x000fc600078e0a38 */
[----:B------:R-:W-:Y:S01]  /*19fb0*/  ISETP.GT.U32.AND P4, PT, R56, R7, PT ;  /* 0x000000073800720c */ /* 0x000fe20003f84070 */
[----:B------:R-:W-:Y:S01]  /*19fc0*/  @!P1 IMAD.IADD R0, R0, 0x1, -R56 ;  /* 0x0000000100009824 */ /* 0x000fe200078e0a38 */
[----:B------:R-:W-:-:S05]  /*19fd0*/  ISETP.GE.AND P3, PT, R51, RZ, PT ;  /* 0x000000ff3300720c */ /* 0x000fca0003f66270 */
[----:B------:R-:W-:Y:S01]  /*19fe0*/  @!P6 IMAD.IADD R4, R4, 0x1, -R56 ;  /* 0x000000010404e824 */ /* 0x000fe200078e0a38 */
[----:B------:R-:W-:-:S04]  /*19ff0*/  ISETP.GT.U32.AND P1, PT, R56, R0, PT ;  /* 0x000000003800720c */ /* 0x000fc80003f24070 */
[----:B------:R-:W-:Y:S01]  /*1a000*/  ISETP.GT.U32.AND P6, PT, R56, R4, PT ;  /* 0x000000043800720c */ /* 0x000fe20003fc4070 */
[----:B------:R-:W-:Y:S01]  /*1a010*/  @!P4 IMAD.IADD R7, R7, 0x1, -R56 ;  /* 0x000000010707c824 */ /* 0x000fe200078e0a38 */
[----:B------:R-:W-:Y:S02]  /*1a020*/  IABS R6, R45 ;  /* 0x0000002d00067213 */ /* 0x000fe40000000000 */
[----:B------:R-:W-:Y:S01]  /*1a030*/  ISETP.GE.AND P4, PT, R45, RZ, PT ;  /* 0x000000ff2d00720c */ /* 0x000fe20003f86270 */
[----:B------:R-:W-:Y:S02]  /*1a040*/  IMAD.MOV.U32 R45, RZ, RZ, R44 ;  /* 0x000000ffff2d7224 */ /* 0x000fe400078e002c */
[----:B------:R-:W-:Y:S02]  /*1a050*/  IMAD.MOV.U32 R44, RZ, RZ, R43 ;  /* 0x000000ffff2c7224 */ /* 0x000fe400078e002b */
[----:B------:R-:W-:Y:S02]  /*1a060*/  @!P3 IMAD.MOV R8, RZ, RZ, -R8 ;  /* 0x000000ffff08b224 */ /* 0x000fe400078e0a08 */
[----:B------:R-:W-:-:S02]  /*1a070*/  @!P1 IMAD.IADD R0, R0, 0x1, -R56 ;  /* 0x0000000100009824 */ /* 0x000fc400078e0a38 */
[----:B------:R-:W-:Y:S01]  /*1a080*/  @!P6 IMAD.IADD R4, R4, 0x1, -R56 ;  /* 0x000000010404e824 */ /* 0x000fe200078e0a38 */
[----:B-1----:R-:W-:-:S03]  /*1a090*/  IABS R9, R50 ;  /* 0x0000003200097213 */ /* 0x002fc60000000000 */
[----:B------:R-:W-:Y:S01]  /*1a0a0*/  @!P5 IMAD.MOV R4, RZ, RZ, -R4 ;  /* 0x000000ffff04d224 */ /* 0x000fe200078e0a04 */
[----:B------:R-:W-:Y:S01]  /*1a0b0*/  ISETP.GE.AND P5, PT, R50, RZ, PT ;  /* 0x000000ff3200720c */ /* 0x000fe20003fa6270 */
[----:B------:R-:W-:-:S04]  /*1a0c0*/  IMAD.HI.U32 R5, R15, R6, RZ ;  /* 0x000000060f057227 */ /* 0x000fc800078e00ff */
[----:B------:R-:W-:Y:S02]  /*1a0d0*/  IMAD.MOV R5, RZ, RZ, -R5 ;  /* 0x000000ffff057224 */ /* 0x000fe400078e0a05 */
[----:B--2---:R-:W-:Y:S02]  /*1a0e0*/  IMAD.MOV.U32 R43, RZ, RZ, R42 ;  /* 0x000000ffff2b7224 */ /* 0x004fe400078e002a */
[----:B---3--:R-:W-:Y:S02]  /*1a0f0*/  IMAD.MOV.U32 R42, RZ, RZ, R41 ;  /* 0x000000ffff2a7224 */ /* 0x008fe400078e0029 */
[----:B------:R-:W-:Y:S02]  /*1a100*/  IMAD.MOV.U32 R41, RZ, RZ, R40 ;  /* 0x000000ffff297224 */ /* 0x000fe400078e0028 */
[----:B------:R-:W-:Y:S02]  /*1a110*/  IMAD.MOV.U32 R40, RZ, RZ, R38 ;  /* 0x000000ffff287224 */ /* 0x000fe400078e0026 */
[----:B------:R-:W-:-:S02]  /*1a120*/  IMAD.MOV.U32 R38, RZ, RZ, R21 ;  /* 0x000000ffff267224 */ /* 0x000fc400078e0015 */
[----:B------:R-:W2:Y:S04]  /*1a130*/  LDL.LU R21, [R1+0x954] ;  /* 0x0009540001157983 */ /* 0x000ea80000300800 */
[----:B------:R0:W-:Y:S01]  /*1a140*/  STL [R1+0x468], R8 ;  /* 0x0004680801007387 */ /* 0x0001e20000100800 */
[----:B------:R-:W-:Y:S02]  /*1a150*/  IMAD.MOV.U32 R50, RZ, RZ, R41 ;  /* 0x000000ffff327224 */ /* 0x000fe400078e0029 */
[----:B0-----:R-:W-:-:S04]  /*1a160*/  IMAD.MOV.U32 R8, RZ, RZ, R0 ;  /* 0x000000ffff087224 */ /* 0x001fc800078e0000 */
[----:B------:R-:W-:Y:S01]  /*1a170*/  @!P2 IMAD.MOV R8, RZ, RZ, -R8 ;  /* 0x000000ffff08a224 */ /* 0x000fe200078e0a08 */
[----:B------:R-:W-:Y:S01]  /*1a180*/  STL [R1+0x478], R4 ;  /* 0x0004780401007387 */ /* 0x000fe20000100800 */
[----:B------:R-:W-:Y:S02]  /*1a190*/  IMAD.MOV.U32 R41, RZ, RZ, R36 ;  /* 0x000000ffff297224 */ /* 0x000fe400078e0024 */
[----:B------:R-:W-:Y:S01]  /*1a1a0*/  IMAD.MOV.U32 R36, RZ, RZ, R34 ;  /* 0x000000ffff247224 */ /* 0x000fe200078e0022 */
[----:B------:R0:W-:Y:S04]  /*1a1b0*/  STL [R1+0x484], R8 ;  /* 0x0004840801007387 */ /* 0x0001e80000100800 */
[----:B------:R-:W3:Y:S01]  /*1a1c0*/  LDL.LU R34, [R1+0x7fc] ;  /* 0x0007fc0001227983 */ /* 0x000ee20000300800 */
[----:B------:R-:W-:Y:S01]  /*1a1d0*/  IMAD R6, R56, R5, R6 ;  /* 0x0000000538067224 */ /* 0x000fe200078e0206 */
[----:B------:R-:W-:-:S04]  /*1a1e0*/  IABS R10, R47 ;  /* 0x0000002f000a7213 */ /* 0x000fc80000000000 */
[----:B------:R-:W-:Y:S01]  /*1a1f0*/  ISETP.GT.U32.AND P6, PT, R56, R6, PT ;  /* 0x000000063800720c */ /* 0x000fe20003fc4070 */
[----:B------:R-:W-:-:S04]  /*1a200*/  IMAD.HI.U32 R5, R15, R10, RZ ;  /* 0x0000000a0f057227 */ /* 0x000fc800078e00ff */
[----:B------:R-:W-:-:S04]  /*1a210*/  IMAD.HI.U32 R11, R15, R9, RZ ;  /* 0x000000090f0b7227 */ /* 0x000fc800078e00ff */
[----:B------:R-:W-:Y:S02]  /*1a220*/  IMAD.MOV R5, RZ, RZ, -R5 ;  /* 0x000000ffff057224 */ /* 0x000fe400078e0a05 */
[----:B------:R-:W-:Y:S02]  /*1a230*/  IMAD.MOV R11, RZ, RZ, -R11 ;  /* 0x000000ffff0b7224 */ /* 0x000fe400078e0a0b */
[----:B------:R-:W-:Y:S02]  /*1a240*/  IMAD R10, R56, R5, R10 ;  /* 0x00000005380a7224 */ /* 0x000fe400078e020a */
[----:B------:R-:W-:Y:S02]  /*1a250*/  @!P6 IMAD.IADD R6, R6, 0x1, -R56 ;  /* 0x000000010606e824 */ /* 0x000fe400078e0a38 */
[C---:B------:R-:W-:Y:S01]  /*1a260*/  IMAD R9, R56.reuse, R11, R9 ;  /* 0x0000000b38097224 */ /* 0x040fe200078e0209 */
[----:B------:R-:W-:Y:S02]  /*1a270*/  ISETP.GT.U32.AND P3, PT, R56, R7, PT ;  /* 0x000000073800720c */ /* 0x000fe40003f64070 */
[----:B------:R-:W-:-:S02]  /*1a280*/  IABS R2, R46 ;  /* 0x0000002e00027213 */ /* 0x000fc40000000000 */
[C---:B------:R-:W-:Y:S02]  /*1a290*/  ISETP.GT.U32.AND P6, PT, R56.reuse, R6, PT ;  /* 0x000000063800720c */ /* 0x040fe40003fc4070 */
[C---:B------:R-:W-:Y:S02]  /*1a2a0*/  ISETP.GT.U32.AND P2, PT, R56.reuse, R10, PT ;  /* 0x0000000a3800720c */ /* 0x040fe40003f44070 */
        /* <DEDUP_REMOVED lines=8> */
[--C-:B------:R-:W-:Y:S02]  /*1a330*/  @!P2 IMAD.IADD R10, R10, 0x1, -R56.reuse ;  /* 0x000000010a0aa824 */ /* 0x100fe400078e0a38 */
[----:B------:R-:W-:Y:S01]  /*1a340*/  @!P1 IMAD.IADD R9, R9, 0x1, -R56 ;  /* 0x0000000109099824 */ /* 0x000fe200078e0a38 */
[----:B------:R-:W-:Y:S01]  /*1a350*/  ISETP.GE.AND P1, PT, R46, RZ, PT ;  /* 0x000000ff2e00720c */ /* 0x000fe20003f26270 */
[----:B------:R-:W-:Y:S01]  /*1a360*/  IMAD.MOV.U32 R47, RZ, RZ, R43 ;  /* 0x000000ffff2f7224 */ /* 0x000fe200078e002b */
[----:B0-----:R-:W-:Y:S01]  /*1a370*/  IABS R8, R45 ;  /* 0x0000002d00087213 */ /* 0x001fe20000000000 */
[----:B------:R-:W-:-:S02]  /*1a380*/  IMAD.MOV.U32 R51, RZ, RZ, R42 ;  /* 0x000000ffff337224 */ /* 0x000fc400078e002a */
[----:B------:R-:W-:Y:S02]  /*1a390*/  IMAD.MOV.U32 R43, RZ, RZ, R40 ;  /* 0x000000ffff2b7224 */ /* 0x000fe400078e0028 */
[----:B------:R-:W-:Y:S01]  /*1a3a0*/  @!P0 IMAD.MOV R7, RZ, RZ, -R7 ;  /* 0x000000ffff078224 */ /* 0x000fe200078e0a07 */
[C---:B------:R-:W-:Y:S01]  /*1a3b0*/  ISETP.GT.U32.AND P0, PT, R56.reuse, R10, PT ;  /* 0x0000000a3800720c */ /* 0x040fe20003f04070 */
[----:B------:R-:W-:Y:S02]  /*1a3c0*/  IMAD.MOV.U32 R46, RZ, RZ, R44 ;  /* 0x000000ffff2e7224 */ /* 0x000fe400078e002c */
[----:B------:R-:W-:Y:S02]  /*1a3d0*/  IMAD.MOV.U32 R40, RZ, RZ, R37 ;  /* 0x000000ffff287224 */ /* 0x000fe400078e0025 */
[----:B------:R-:W-:Y:S01]  /*1a3e0*/  IMAD.MOV.U32 R42, RZ, RZ, R35 ;  /* 0x000000ffff2a7224 */ /* 0x000fe200078e0023 */
[----:B------:R-:W2:Y:S01]  /*1a3f0*/  LDL.LU R37, [R1+0x844] ;  /* 0x0008440001257983 */ /* 0x000ea20000300800 */
[----:B------:R-:W-:Y:S01]  /*1a400*/  IMAD.MOV.U32 R44, RZ, RZ, R38 ;  /* 0x000000ffff2c7224 */ /* 0x000fe200078e0026 */
[C---:B------:R-:W-:Y:S01]  /*1a410*/  ISETP.GT.U32.AND P2, PT, R56.reuse, R9, PT ;  /* 0x000000093800720c */ /* 0x040fe20003f44070 */
[----:B------:R-:W-:Y:S01]  /*1a420*/  IMAD.MOV.U32 R35, RZ, RZ, R30 ;  /* 0x000000ffff237224 */ /* 0x000fe200078e001e */
[----:B------:R-:W2:Y:S01]  /*1a430*/  LDL.LU R38, [R1+0x848] ;  /* 0x0008480001267983 */ /* 0x000ea20000300800 */
[----:B------:R-:W-:Y:S01]  /*1a440*/  IMAD.MOV.U32 R30, RZ, RZ, R26 ;  /* 0x000000ffff1e7224 */ /* 0x000fe200078e001a */
[----:B------:R-:W-:Y:S01]  /*1a450*/  ISETP.GT.U32.AND P3, PT, R56, R2, PT ;  /* 0x000000023800720c */ /* 0x000fe20003f64070 */
[----:B------:R-:W-:Y:S01]  /*1a460*/  IMAD.HI.U32 R0, R15, R5, RZ ;  /* 0x000000050f007227 */ /* 0x000fe200078e00ff */
[----:B------:R-:W2:Y:S01]  /*1a470*/  LDL.LU R26, [R1+0x8dc] ;  /* 0x0008dc00011a7983 */ /* 0x000ea20000300800 */
[----:B------:R-:W-:-:S03]  /*1a480*/  IABS R4, R48 ;  /* 0x0000003000047213 */ /* 0x000fc60000000000 */
[----:B------:R0:W-:Y:S01]  /*1a490*/  STL [R1+0x480], R7 ;  /* 0x0004800701007387 */ /* 0x0001e20000100800 */
[----:B------:R-:W-:Y:S02]  /*1a4a0*/  @!P4 IMAD.MOV R6, RZ, RZ, -R6 ;  /* 0x000000ffff06c224 */ /* 0x000fe400078e0a06 */
[----:B0-----:R-:W-:Y:S02]  /*1a4b0*/  IMAD.MOV.U32 R7, RZ, RZ, R8 ;  /* 0x000000ffff077224 */ /* 0x001fe400078e0008 */
[----:B------:R-:W-:Y:S02]  /*1a4c0*/  IMAD.MOV R8, RZ, RZ, -R0 ;  /* 0x000000ffff087224 */ /* 0x000fe400078e0a00 */
[----:B------:R-:W-:-:S04]  /*1a4d0*/  IMAD.HI.U32 R0, R15, R4, RZ ;  /* 0x000000040f007227 */ /* 0x000fc800078e00ff */
[----:B------:R-:W-:Y:S01]  /*1a4e0*/  IMAD R5, R56, R8, R5 ;  /* 0x0000000838057224 */ /* 0x000fe200078e0205 */
[----:B------:R0:W-:Y:S01]  /*1a4f0*/  STL [R1+0x47c], R6 ;  /* 0x00047c0601007387 */ /* 0x0001e20000100800 */
[--C-:B------:R-:W-:Y:S02]  /*1a500*/  @!P0 IMAD.IADD R10, R10, 0x1, -R56.reuse ;  /* 0x000000010a0a8824 */ /* 0x100fe400078e0a38 */
[----:B------:R-:W-:Y:S01]  /*1a510*/  @!P2 IMAD.IADD R9, R9, 0x1, -R56 ;  /* 0x000000010909a824 */ /* 0x000fe200078e0a38 */
[----:B------:R-:W-:Y:S01]  /*1a520*/  ISETP.GT.U32.AND P0, PT, R56, R5, PT ;  /* 0x000000053800720c */ /* 0x000fe20003f04070 */
[----:B------:R-:W-:Y:S02]  /*1a530*/  IMAD.MOV R0, RZ, RZ, -R0 ;  /* 0x000000ffff007224 */ /* 0x000fe400078e0a00 */
[----:B------:R-:W-:Y:S02]  /*1a540*/  @!P3 IMAD.IADD R2, R2, 0x1, -R56 ;  /* 0x000000010202b824 */ /* 0x000fe400078e0a38 */
[----:B0-----:R-:W-:-:S03]  /*1a550*/  IMAD.HI.U32 R6, R15, R7, RZ ;  /* 0x000000070f067227 */ /* 0x001fc600078e00ff */
[C---:B------:R-:W-:Y:S01]  /*1a560*/  ISETP.GT.U32.AND P3, PT, R56.reuse, R2, PT ;  /* 0x000000023800720c */ /* 0x040fe20003f64070 */
[----:B------:R-:W-:Y:S02]  /*1a570*/  IMAD.MOV R6, RZ, RZ, -R6 ;  /* 0x000000ffff067224 */ /* 0x000fe400078e0a06 */
[C---:B------:R-:W-:Y:S02]  /*1a580*/  IMAD R4, R56.reuse, R0, R4 ;  /* 0x0000000038047224 */ /* 0x040fe400078e0204 */
[----:B------:R-:W-:Y:S02]  /*1a590*/  IMAD.MOV.U32 R13, RZ, RZ, R9 ;  /* 0x000000ffff0d7224 */ /* 0x000fe400078e0009 */
[C---:B------:R-:W-:Y:S02]  /*1a5a0*/  IMAD R7, R56.reuse, R6, R7 ;  /* 0x0000000638077224 */ /* 0x040fe400078e0207 */
[----:B------:R-:W-:Y:S01]  /*1a5b0*/  @!P5 IMAD.MOV R13, RZ, RZ, -R13 ;  /* 0x000000ffff0dd224 */ /* 0x000fe200078e0a0d */
[C---:B------:R-:W-:Y:S01]  /*1a5c0*/  ISETP.GT.U32.AND P5, PT, R56.reuse, R4, PT ;  /* 0x000000043800720c */ /* 0x040fe20003fa4070 */
[----:B------:R-:W-:Y:S01]  /*1a5d0*/  @!P6 IMAD.MOV R10, RZ, RZ, -R10 ;  /* 0x000000ffff0ae224 */ /* 0x000fe200078e0a0a */
[----:B------:R-:W-:Y:S01]  /*1a5e0*/  ISETP.GT.U32.AND P6, PT, R56, R7, PT ;  /* 0x000000073800720c */ /* 0x000fe20003fc4070 */
[--C-:B------:R-:W-:Y:S01]  /*1a5f0*/  @!P0 IMAD.IADD R5, R5, 0x1, -R56.reuse ;  /* 0x0000000105058824 */ /* 0x100fe200078e0a38 */
[----:B------:R-:W-:Y:S01]  /*1a600*/  IABS R11, R47 ;  /* 0x0000002f000b7213 */ /* 0x000fe20000000000 */
[----:B------:R-:W-:Y:S01]  /*1a610*/  @!P3 IMAD.IADD R2, R2, 0x1, -R56 ;  /* 0x000000010202b824 */ /* 0x000fe200078e0a38 */
[----:B------:R-:W-:-:S02]  /*1a620*/  IABS R6, R51 ;  /* 0x0000003300067213 */ /* 0x000fc40000000000 */
[----:B------:R-:W-:Y:S02]  /*1a630*/  ISETP.GT.U32.AND P0, PT, R56, R5, PT ;  /* 0x000000053800720c */ /* 0x000fe40003f04070 */
[----:B------:R-:W-:Y:S01]  /*1a640*/  ISETP.GE.AND P4, PT, R49, RZ, PT ;  /* 0x000000ff3100720c */ /* 0x000fe20003f86270 */
[----:B------:R-:W-:Y:S01]  /*1a650*/  IMAD.MOV.U32 R49, RZ, RZ, R44 ;  /* 0x000000ffff317224 */ /* 0x000fe200078e002c */
[----:B------:R-:W-:Y:S01]  /*1a660*/  ISETP.GE.AND P3, PT, R45, RZ, PT ;  /* 0x000000ff2d00720c */ /* 0x000fe20003f66270 */
[----:B------:R-:W-:Y:S01]  /*1a670*/  IMAD.MOV.U32 R45, RZ, RZ, R43 ;  /* 0x000000ffff2d7224 */ /* 0x000fe200078e002b */
[----:B------:R-:W-:Y:S01]  /*1a680*/  IABS R0, R46 ;  /* 0x0000002e00007213 */ /* 0x000fe20000000000 */
[----:B------:R-:W-:Y:S01]  /*1a690*/  IMAD.HI.U32 R12, R15, R11, RZ ;  /* 0x0000000b0f0c7227 */ /* 0x000fe200078e00ff */
[----:B------:R0:W-:Y:S01]  /*1a6a0*/  STL [R1+0x474], R13 ;  /* 0x0004740d01007387 */ /* 0x0001e20000100800 */
[----:B------:R-:W-:Y:S02]  /*1a6b0*/  IABS R8, R50 ;  /* 0x0000003200087213 */ /* 0x000fe40000000000 */
[----:B------:R-:W-:-:S02]  /*1a6c0*/  IMAD.MOV.U32 R43, RZ, RZ, R30 ;  /* 0x000000ffff2b7224 */ /* 0x000fc400078e001e */
[----:B------:R-:W-:Y:S02]  /*1a6d0*/  @!P5 IMAD.IADD R4, R4, 0x1, -R56 ;  /* 0x000000010404d824 */ /* 0x000fe400078e0a38 */
[----:B------:R-:W-:-:S04]  /*1a6e0*/  IMAD.HI.U32 R9, R15, R6, RZ ;  /* 0x000000060f097227 */ /* 0x000fc800078e00ff */
[----:B------:R-:W-:Y:S02]  /*1a6f0*/  IMAD.MOV.U32 R30, RZ, RZ, R53 ;  /* 0x000000ffff1e7224 */ /* 0x000fe400078e0035 */
[----:B------:R-:W-:Y:S01]  /*1a700*/  @!P1 IMAD.MOV R2, RZ, RZ, -R2 ;  /* 0x000000ffff029224 */ /* 0x000fe200078e0a02 */
[----:B------:R-:W-:Y:S01]  /*1a710*/  ISETP.GT.U32.AND P5, PT, R56, R4, PT ;  /* 0x000000043800720c */ /* 0x000fe20003fa4070 */
[----:B------:R-:W-:Y:S02]  /*1a720*/  IMAD.MOV R12, RZ, RZ, -R12 ;  /* 0x000000ffff0c7224 */ /* 0x000fe400078e0a0c */
[--C-:B------:R-:W-:Y:S02]  /*1a730*/  @!P6 IMAD.IADD R7, R7, 0x1, -R56.reuse ;  /* 0x000000010707e824 */ /* 0x100fe400078e0a38 */
[----:B------:R-:W-:-:S03]  /*1a740*/  @!P0 IMAD.IADD R5, R5, 0x1, -R56 ;  /* 0x0000000105058824 */ /* 0x000fc600078e0a38 */
[----:B------:R-:W-:Y:S01]  /*1a750*/  ISETP.GT.U32.AND P6, PT, R56, R7, PT ;  /* 0x000000073800720c */ /* 0x000fe20003fc4070 */
[----:B0-----:R-:W-:-:S04]  /*1a760*/  IMAD.MOV.U32 R13, RZ, RZ, R5 ;  /* 0x000000ffff0d7224 */ /* 0x001fc800078e0005 */
[----:B------:R-:W-:Y:S02]  /*1a770*/  @!P4 IMAD.MOV R13, RZ, RZ, -R13 ;  /* 0x000000ffff0dc224 */ /* 0x000fe400078e0a0d */
[----:B------:R-:W-:Y:S01]  /*1a780*/  @!P5 IMAD.IADD R4, R4, 0x1, -R56 ;  /* 0x000000010404d824 */ /* 0x000fe200078e0a38 */
[----:B------:R-:W-:-:S05]  /*1a790*/  ISETP.GE.AND P2, PT, R48, RZ, PT ;  /* 0x000000ff3000720c */ /* 0x000fca0003f46270 */
[----:B------:R-:W-:Y:S01]  /*1a7a0*/  @!P6 IMAD.IADD R7, R7, 0x1, -R56 ;  /* 0x000000010707e824 */ /* 0x000fe200078e0a38 */
[----:B------:R-:W-:Y:S01]  /*1a7b0*/  ISETP.GE.AND P1, PT, R47, RZ, PT ;  /* 0x000000ff2f00720c */ /* 0x000fe20003f26270 */
[----:B------:R-:W-:Y:S02]  /*1a7c0*/  IMAD.MOV.U32 R48, RZ, RZ, R43 ;  /* 0x000000ffff307224 */ /* 0x000fe400078e002b */
[----:B------:R-:W-:Y:S02]  /*1a7d0*/  IMAD.MOV.U32 R43, RZ, RZ, R39 ;  /* 0x000000ffff2b7224 */ /* 0x000fe400078e0027 */
[----:B------:R-:W-:Y:S02]  /*1a7e0*/  @!P3 IMAD.MOV R7, RZ, RZ, -R7 ;  /* 0x000000ffff07b224 */ /* 0x000fe400078e0a07 */
[----:B------:R-:W-:Y:S02]  /*1a7f0*/  IMAD.MOV.U32 R39, RZ, RZ, R25 ;  /* 0x000000ffff277224 */ /* 0x000fe400078e0019 */
[----:B----4-:R-:W-:Y:S01]  /*1a800*/  IMAD.MOV.U32 R25, RZ, RZ, R57 ;  /* 0x000000ffff197224 */ /* 0x010fe200078e0039 */
[----:B------:R-:W-:Y:S01]  /*1a810*/  IABS R5, R49 ;  /* 0x0000003100057213 */ /* 0x000fe20000000000 */
[----:B---3--:R-:W-:-:S02]  /*1a820*/  IMAD.MOV.U32 R44, RZ, RZ, R34 ;  /* 0x000000ffff2c7224 */ /* 0x008fc400078e0022 */
[----:B------:R-:W3:Y:S04]  /*1a830*/  LDL.LU R34, [R1+0x888] ;  /* 0x0008880001227983 */ /* 0x000ee80000300800 */
[----:B------:R-:W4:Y:S04]  /*1a840*/  LDL.LU R53, [R1+0x8f8] ;  /* 0x0008f80001357983 */ /* 0x000f280000300800 */
[----:B------:R0:W-:Y:S04]  /*1a850*/  STL [R1+0x470], R10 ;  /* 0x0004700a01007387 */ /* 0x0001e80000100800 */
[----:B------:R1:W-:Y:S01]  /*1a860*/  STL [R1+0x46c], R2 ;  /* 0x00046c0201007387 */ /* 0x0003e20000100800 */
[----:B0-----:R-:W-:-:S02]  /*1a870*/  IMAD.MOV.U32 R10, RZ, RZ, R0 ;  /* 0x000000ffff0a7224 */ /* 0x001fc400078e0000 */
[----:B------:R-:W-:Y:S02]  /*1a880*/  IMAD.MOV R0, RZ, RZ, -R9 ;  /* 0x000000ffff007224 */ /* 0x000fe400078e0a09 */
[----:B------:R-:W-:-:S04]  /*1a890*/  IMAD.HI.U32 R9, R15, R8, RZ ;  /* 0x000000080f097227 */ /* 0x000fc800078e00ff */
[C---:B-1----:R-:W-:Y:S02]  /*1a8a0*/  IMAD R2, R56.reuse, R12, R11 ;  /* 0x0000000c38027224 */ /* 0x042fe400078e020b */
[C---:B------:R-:W-:Y:S02]  /*1a8b0*/  IMAD R0, R56.reuse, R0, R6 ;  /* 0x0000000038007224 */ /* 0x040fe400078e0206 */
[----:B------:R-:W-:Y:S02]  /*1a8c0*/  IMAD.MOV R9, RZ, RZ, -R9 ;  /* 0x000000ffff097224 */ /* 0x000fe400078e0a09 */
[----:B------:R-:W-:Y:S01]  /*1a8d0*/  IMAD.HI.U32 R6, R15, R10, RZ ;  /* 0x0000000a0f067227 */ /* 0x000fe200078e00ff */
[----:B------:R-:W-:-:S03]  /*1a8e0*/  ISETP.GT.U32.AND P0, PT, R56, R2, PT ;  /* 0x000000023800720c */ /* 0x000fc60003f04070 */
[C---:B------:R-:W-:Y:S02]  /*1a8f0*/  IMAD R8, R56.reuse, R9, R8 ;  /* 0x0000000938087224 */ /* 0x040fe400078e0208 */
[----:B------:R-:W-:Y:S01]  /*1a900*/  IMAD.MOV R6, RZ, RZ, -R6 ;  /* 0x000000ffff067224 */ /* 0x000fe200078e0a06 */
[C---:B------:R-:W-:Y:S02]  /*1a910*/  ISETP.GT.U32.AND P4, PT, R56.reuse, R0, PT ;  /* 0x000000003800720c */ /* 0x040fe40003f84070 */
[C---:B------:R-:W-:Y:S01]  /*1a920*/  ISETP.GT.U32.AND P5, PT, R56.reuse, R8, PT ;  /* 0x000000083800720c */ /* 0x040fe20003fa4070 */
[----:B------:R-:W-:-:S05]  /*1a930*/  IMAD R9, R56, R6, R10 ;  /* 0x0000000638097224 */ /* 0x000fca00078e020a */
[----:B------:R-:W-:Y:S01]  /*1a940*/  ISETP.GT.U32.AND P6, PT, R56, R9, PT ;  /* 0x000000093800720c */ /* 0x000fe20003fc4070 */
[----:B------:R-:W-:Y:S02]  /*1a950*/  @!P0 IMAD.IADD R2, R2, 0x1, -R56 ;  /* 0x0000000102028824 */ /* 0x000fe400078e0a38 */
[----:B------:R-:W-:Y:S02]  /*1a960*/  IMAD.MOV.U32 R11, RZ, RZ, R4 ;  /* 0x000000ffff0b7224 */ /* 0x000fe400078e0004 */
[--C-:B------:R-:W-:Y:S01]  /*1a970*/  @!P4 IMAD.IADD R0, R0, 0x1, -R56.reuse ;  /* 0x000000010000c824 */ /* 0x100fe200078e0a38 */
[----:B------:R-:W-:Y:S01]  /*1a980*/  ISETP.GT.U32.AND P0, PT, R56, R2, PT ;  /* 0x000000023800720c */ /* 0x000fe20003f04070 */
[----:B------:R-:W-:Y:S02]  /*1a990*/  @!P5 IMAD.IADD R8, R8, 0x1, -R56 ;  /* 0x000000010808d824 */ /* 0x000fe400078e0a38 */
[----:B------:R-:W-:Y:S01]  /*1a9a0*/  @!P2 IMAD.MOV R11, RZ, RZ, -R11 ;  /* 0x000000ffff0ba224 */ /* 0x000fe200078e0a0b */
[----:B------:R-:W-:-:S03]  /*1a9b0*/  ISETP.GT.U32.AND P2, PT, R56, R0, PT ;  /* 0x000000003800720c */ /* 0x000fc60003f44070 */
[----:B------:R-:W-:Y:S01]  /*1a9c0*/  @!P6 IMAD.IADD R9, R9, 0x1, -R56 ;  /* 0x000000010909e824 */ /* 0x000fe200078e0a38 */
[C---:B------:R-:W-:Y:S01]  /*1a9d0*/  ISETP.GT.U32.AND P6, PT, R56.reuse, R8, PT ;  /* 0x000000083800720c */ /* 0x040fe20003fc4070 */
[----:B------:R-:W-:Y:S02]  /*1a9e0*/  IMAD.MOV.U32 R47, RZ, RZ, R44 ;  /* 0x000000ffff2f7224 */ /* 0x000fe400078e002c */
[----:B------:R-:W-:Y:S01]  /*1a9f0*/  IMAD.MOV.U32 R44, RZ, RZ, R36 ;  /* 0x000000ffff2c7224 */ /* 0x000fe200078e0024 */
[----:B------:R-:W-:Y:S01]  /*1aa00*/  ISETP.GT.U32.AND P3, PT, R56, R9, PT ;  /* 0x000000093800720c */ /* 0x000fe20003f64070 */
[----:B------:R-:W-:Y:S01]  /*1aa10*/  @!P0 IMAD.IADD R2, R2, 0x1, -R56 ;  /* 0x0000000102028824 */ /* 0x000fe200078e0a38 */
[----:B------:R-:W-:Y:S01]  /*1aa20*/  ISETP.GE.AND P5, PT, R46, RZ, PT ;  /* 0x000000ff2e00720c */ /* 0x000fe20003fa6270 */
[----:B------:R-:W-:Y:S01]  /*1aa30*/  IMAD.MOV.U32 R46, RZ, RZ, R44 ;  /* 0x000000ffff2e7224 */ /* 0x000fe200078e002c */
[----:B------:R-:W-:Y:S01]  /*1aa40*/  ISETP.GE.AND P4, PT, R51, RZ, PT ;  /* 0x000000ff3300720c */ /* 0x000fe20003f86270 */
[----:B------:R-:W-:Y:S01]  /*1aa50*/  IMAD.MOV.U32 R36, RZ, RZ, R35 ;  /* 0x000000ffff247224 */ /* 0x000fe200078e0023 */
[----:B------:R-:W-:Y:S01]  /*1aa60*/  ISETP.GE.AND P0, PT, R50, RZ, PT ;  /* 0x000000ff3200720c */ /* 0x000fe20003f06270 */
[----:B------:R-:W-:Y:S01]  /*1aa70*/  IMAD.MOV.U32 R44, RZ, RZ, R43 ;  /* 0x000000ffff2c7224 */ /* 0x000fe200078e002b */
[----:B------:R-:W-:Y:S01]  /*1aa80*/  STL [R1+0x464], R13 ;  /* 0x0004640d01007387 */ /* 0x000fe20000100800 */
[----:B------:R-:W-:-:S02]  /*1aa90*/  IMAD.MOV.U32 R35, RZ, RZ, R29 ;  /* 0x000000ffff237224 */ /* 0x000fc400078e001d */
[----:B------:R-:W-:Y:S02]  /*1aaa0*/  IMAD.MOV.U32 R43, RZ, RZ, R42 ;  /* 0x000000ffff2b7224 */ /* 0x000fe400078e002a */
[----:B------:R-:W-:Y:S02]  /*1aab0*/  IMAD.MOV.U32 R29, RZ, RZ, R54 ;  /* 0x000000ffff1d7224 */ /* 0x000fe400078e0036 */
[----:B------:R-:W-:Y:S01]  /*1aac0*/  IMAD.MOV.U32 R42, RZ, RZ, R41 ;  /* 0x000000ffff2a7224 */ /* 0x000fe200078e0029 */
[----:B------:R-:W3:Y:S01]  /*1aad0*/  LDL.LU R54, [R1+0x874] ;  /* 0x0008740001367983 */ /* 0x000ee20000300800 */
[----:B------:R-:W-:Y:S02]  /*1aae0*/  IMAD.MOV.U32 R41, RZ, RZ, R40 ;  /* 0x000000ffff297224 */ /* 0x000fe400078e0028 */
[----:B------:R-:W-:Y:S01]  /*1aaf0*/  IMAD.MOV.U32 R40, RZ, RZ, R23 ;  /* 0x000000ffff287224 */ /* 0x000fe200078e0017 */
[----:B------:R-:W3:Y:S01]  /*1ab00*/  LDL.LU R57, [R1+0x1ad0] ;  /* 0x001ad00001397983 */ /* 0x000ee20000300800 */
[----:B------:R-:W-:-:S02]  /*1ab10*/  @!P2 IMAD.IADD R0, R0, 0x1, -R56 ;  /* 0x000000010000a824 */ /* 0x000fc400078e0a38 */
[----:B--2---:R-:W-:Y:S01]  /*1ab20*/  IMAD.MOV.U32 R23, RZ, RZ, R21 ;  /* 0x000000ffff177224 */ /* 0x004fe200078e0015 */
[----:B------:R0:W-:Y:S01]  /*1ab30*/  STL [R1+0x440], R11 ;  /* 0x0004400b01007387 */ /* 0x0001e20000100800 */
[----:B------:R-:W-:Y:S02]  /*1ab40*/  @!P6 IMAD.IADD R8, R8, 0x1, -R56 ;  /* 0x000000010808e824 */ /* 0x000fe400078e0a38 */
[----:B------:R-:W-:Y:S01]  /*1ab50*/  @!P1 IMAD.MOV R2, RZ, RZ, -R2 ;  /* 0x000000ffff029224 */ /* 0x000fe200078e0a02 */
[----:B------:R-:W2:Y:S01]  /*1ab60*/  LDL.LU R21, [R1+0x8c4] ;  /* 0x0008c40001157983 */ /* 0x000ea20000300800 */
[----:B------:R-:W-:-:S03]  /*1ab70*/  @!P3 IMAD.IADD R9, R9, 0x1, -R56 ;  /* 0x000000010909b824 */ /* 0x000fc600078e0a38 */
[----:B------:R1:W-:Y:S01]  /*1ab80*/  STL [R1+0x44c], R7 ;  /* 0x00044c0701007387 */ /* 0x0003e20000100800 */
[----:B0-----:R-:W-:Y:S01]  /*1ab90*/  IMAD.MOV.U32 R11, RZ, RZ, R8 ;  /* 0x000000ffff0b7224 */ /* 0x001fe200078e0008 */
[----:B------:R-:W-:Y:S01]  /*1aba0*/  IABS R6, R45 ;  /* 0x0000002d00067213 */ /* 0x000fe20000000000 */
[----:B------:R-:W-:Y:S01]  /*1abb0*/  IMAD.MOV.U32 R51, RZ, RZ, R41 ;  /* 0x000000ffff337224 */ /* 0x000fe200078e0029 */
[----:B------:R-:W-:Y:S01]  /*1abc0*/  ISETP.GE.AND P1, PT, R45, RZ, PT ;  /* 0x000000ff2d00720c */ /* 0x000fe20003f26270 */
[----:B------:R0:W-:Y:S01]  /*1abd0*/  STL [R1+0x454], R2 ;  /* 0x0004540201007387 */ /* 0x0001e20000100800 */
[----:B-1----:R-:W-:Y:S02]  /*1abe0*/  IMAD.MOV.U32 R7, RZ, RZ, R0 ;  /* 0x000000ffff077224 */ /* 0x002fe400078e0000 */
[----:B------:R-:W-:Y:S02]  /*1abf0*/  IMAD.MOV.U32 R45, RZ, RZ, R43 ;  /* 0x000000ffff2d7224 */ /* 0x000fe400078e002b */
[----:B------:R-:W-:-:S02]  /*1ac00*/  IMAD.MOV.U32 R41, RZ, RZ, R25 ;  /* 0x000000ffff297224 */ /* 0x000fc400078e0019 */
[----:B------:R-:W-:Y:S01]  /*1ac10*/  @!P4 IMAD.MOV R7, RZ, RZ, -R7 ;  /* 0x000000ffff07c224 */ /* 0x000fe200078e0a07 */
[----:B------:R-:W2:Y:S01]  /*1ac20*/  LDL.LU R25, [R1+0x91c] ;  /* 0x00091c0001197983 */ /* 0x000ea20000300800 */
[----:B------:R-:W-:Y:S02]  /*1ac30*/  IMAD.MOV.U32 R50, RZ, RZ, R44 ;  /* 0x000000ffff327224 */ /* 0x000fe400078e002c */
[----:B------:R-:W-:Y:S02]  /*1ac40*/  IMAD.MOV.U32 R58, RZ, RZ, R42 ;  /* 0x000000ffff3a7224 */ /* 0x000fe400078e002a */
[----:B------:R-:W-:Y:S02]  /*1ac50*/  IMAD.MOV.U32 R43, RZ, RZ, R40 ;  /* 0x000000ffff2b7224 */ /* 0x000fe400078e0028 */
[----:B------:R-:W-:Y:S01]  /*1ac60*/  @!P0 IMAD.MOV R11, RZ, RZ, -R11 ;  /* 0x000000ffff0b8224 */ /* 0x000fe200078e0a0b */
[----:B------:R-:W2:Y:S01]  /*1ac70*/  LDL.LU R40, [R1+0x830] ;  /* 0x0008300001287983 */ /* 0x000ea20000300800 */
[----:B------:R-:W-:-:S02]  /*1ac80*/  IMAD.MOV.U32 R44, RZ, RZ, R39 ;  /* 0x000000ffff2c7224 */ /* 0x000fc400078e0027 */
        /* <DEDUP_REMOVED lines=11> */
[----:B------:R-:W-:-:S04]  /*1ad40*/  IMAD.HI.U32 R10, R15, R6, RZ ;  /* 0x000000060f0a7227 */ /* 0x000fc800078e00ff */
[----:B------:R-:W-:-:S04]  /*1ad50*/  IMAD.HI.U32 R4, R15, R5, RZ ;  /* 0x000000050f047227 */ /* 0x000fc800078e00ff */
[----:B------:R-:W-:Y:S02]  /*1ad60*/  IMAD.MOV R10, RZ, RZ, -R10 ;  /* 0x000000ffff0a7224 */ /* 0x000fe400078e0a0a */
[----:B------:R-:W-:Y:S02]  /*1ad70*/  IMAD.MOV R4, RZ, RZ, -R4 ;  /* 0x000000ffff047224 */ /* 0x000fe400078e0a04 */
[C---:B------:R-:W-:Y:S02]  /*1ad80*/  IMAD R6, R56.reuse, R10, R6 ;  /* 0x0000000a38067224 */ /* 0x040fe400078e0206 */
[----:B------:R-:W-:-:S03]  /*1ad90*/  IMAD R5, R56, R4, R5 ;  /* 0x0000000438057224 */ /* 0x000fc600078e0205 */
[C---:B------:R-:W-:Y:S02]  /*1ada0*/  ISETP.GT.U32.AND P2, PT, R56.reuse, R6, PT ;  /* 0x000000063800720c */ /* 0x040fe40003f44070 */
[----:B------:R-:W-:-:S11]  /*1adb0*/  ISETP.GT.U32.AND P4, PT, R56, R5, PT ;  /* 0x000000053800720c */ /* 0x000fd60003f84070 */
[--C-:B------:R-:W-:Y:S02]  /*1adc0*/  @!P2 IMAD.IADD R6, R6, 0x1, -R56.reuse ;  /* 0x000000010606a824 */ /* 0x100fe400078e0a38 */
[----:B------:R-:W-:-:S03]  /*1add0*/  @!P4 IMAD.IADD R5, R5, 0x1, -R56 ;  /* 0x000000010505c824 */ /* 0x000fc600078e0a38 */
[C---:B------:R-:W-:Y:S02]  /*1ade0*/  ISETP.GT.U32.AND P0, PT, R56.reuse, R6, PT ;  /* 0x000000063800720c */ /* 0x040fe40003f04070 */
[----:B------:R-:W-:Y:S02]  /*1adf0*/  ISETP.GT.U32.AND P5, PT, R56, R5, PT ;  /* 0x000000053800720c */ /* 0x000fe40003fa4070 */
[----:B------:R-:W-:Y:S02]  /*1ae00*/  IABS R4, R48 ;  /* 0x0000003000047213 */ /* 0x000fe40000000000 */
[----:B------:R-:W-:-:S07]  /*1ae10*/  ISETP.GE.AND P3, PT, R48, RZ, PT ;  /* 0x000000ff3000720c */ /* 0x000fce0003f66270 */
[--C-:B------:R-:W-:Y:S02]  /*1ae20*/  @!P0 IMAD.IADD R6, R6, 0x1, -R56.reuse ;  /* 0x0000000106068824 */ /* 0x100fe400078e0a38 */
[----:B------:R-:W-:Y:S02]  /*1ae30*/  @!P5 IMAD.IADD R5, R5, 0x1, -R56 ;  /* 0x000000010505d824 */ /* 0x000fe400078e0a38 */
[----:B------:R-:W-:Y:S02]  /*1ae40*/  IMAD.MOV.U32 R17, RZ, RZ, R6 ;  /* 0x000000ffff117224 */ /* 0x000fe400078e0006 */
[----:B------:R-:W-:Y:S02]  /*1ae50*/  IMAD.MOV.U32 R16, RZ, RZ, R5 ;  /* 0x000000ffff107224 */ /* 0x000fe400078e0005 */
[----:B------:R-:W-:Y:S02]  /*1ae60*/  @!P1 IMAD.MOV R17, RZ, RZ, -R17 ;  /* 0x000000ffff119224 */ /* 0x000fe400078e0a11 */
[----:B------:R-:W-:-:S02]  /*1ae70*/  IMAD.MOV.U32 R48, RZ, RZ, R44 ;  /* 0x000000ffff307224 */ /* 0x000fc400078e002c */
[----:B------:R-:W-:Y:S02]  /*1ae80*/  @!P6 IMAD.MOV R16, RZ, RZ, -R16 ;  /* 0x000000ffff10e224 */ /* 0x000fe400078e0a10 */
[----:B------:R-:W-:Y:S02]  /*1ae90*/  IMAD.MOV.U32 R44, RZ, RZ, R43 ;  /* 0x000000ffff2c7224 */ /* 0x000fe400078e002b */
[----:B------:R-:W-:Y:S02]  /*1aea0*/  IMAD.MOV.U32 R43, RZ, RZ, R42 ;  /* 0x000000ffff2b7224 */ /* 0x000fe400078e002a */
[----:B------:R-:W-:Y:S01]  /*1aeb0*/  IMAD.MOV.U32 R42, RZ, RZ, R41 ;  /* 0x000000ffff2a7224 */ /* 0x000fe200078e0029 */
[----:B------:R-:W-:Y:S01]  /*1aec0*/  STL [R1+0x448], R17 ;  /* 0x0004481101007387 */ /* 0x000fe20000100800 */
[----:B------:R-:W-:Y:S02]  /*1aed0*/  IMAD.MOV.U32 R41, RZ, RZ, R38 ;  /* 0x000000ffff297224 */ /* 0x000fe400078e0026 */
[----:B------:R-:W-:Y:S01]  /*1aee0*/  IMAD.MOV.U32 R38, RZ, RZ, R37 ;  /* 0x000000ffff267224 */ /* 0x000fe200078e0025 */
[----:B------:R0:W-:Y:S01]  /*1aef0*/  STL [R1+0x444], R16 ;  /* 0x0004441001007387 */ /* 0x0001e20000100800 */
[----:B--2---:R-:W-:-:S03]  /*1af00*/  IMAD.MOV.U32 R37, RZ, RZ, R35 ;  /* 0x000000ffff257224 */ /* 0x004fc600078e0023 */
[----:B------:R-:W2:Y:S01]  /*1af10*/  LDL.LU R35, [R1+0x878] ;  /* 0x0008780001237983 */ /* 0x000ea20000300800 */
[----:B0-----:R-:W-:Y:S01]  /*1af20*/  IABS R2, R47 ;  /* 0x0000002f00027213 */ /* 0x001fe20000000000 */
[----:B------:R-:W-:-:S04]  /*1af30*/  IMAD.HI.U32 R10, R15, R4, RZ ;  /* 0x000000040f0a7227 */ /* 0x000fc800078e00ff */
[----:B-1----:R-:W-:-:S04]  /*1af40*/  IMAD.HI.U32 R7, R15, R2, RZ ;  /* 0x000000020f077227 */ /* 0x002fc800078e00ff */
        /* <DEDUP_REMOVED lines=8> */
[----:B------:R-:W-:Y:S02]  /*1afd0*/  ISETP.GT.U32.AND P5, PT, R56, R4, PT ;  /* 0x000000043800720c */ /* 0x000fe40003fa4070 */
[----:B------:R-:W-:Y:S01]  /*1afe0*/  ISETP.GE.AND P2, PT, R47, RZ, PT ;  /* 0x000000ff2f00720c */ /* 0x000fe20003f46270 */
[----:B------:R-:W-:Y:S02]  /*1aff0*/  IMAD.MOV.U32 R47, RZ, RZ, R44 ;  /* 0x000000ffff2f7224 */ /* 0x000fe400078e002c */
[----:B------:R-:W-:-:S08]  /*1b000*/  IMAD.MOV.U32 R44, RZ, RZ, R43 ;  /* 0x000000ffff2c7224 */ /* 0x000fd000078e002b */
[----:B------:R-:W-:-:S04]  /*1b010*/  @!P5 IMAD.IADD R4, R4, 0x1, -R56 ;  /* 0x000000010404d824 */ /* 0x000fc800078e0a38 */
[----:B------:R-:W-:Y:S02]  /*1b020*/  IMAD.MOV.U32 R16, RZ, RZ, R4 ;  /* 0x000000ffff107224 */ /* 0x000fe400078e0004 */
        /* <DEDUP_REMOVED lines=15> */
[----:B------:R-:W-:Y:S01]  /*1b120*/  IMAD.MOV R11, RZ, RZ, -R11 ;  /* 0x000000ffff0b7224 */ /* 0x000fe200078e0a0b */
[----:B------:R-:W-:-:S03]  /*1b130*/  IABS R8, R58 ;  /* 0x0000003a00087213 */ /* 0x000fc60000000000 */
[C---:B------:R-:W-:Y:S01]  /*1b140*/  IMAD R0, R56.reuse, R11, R0 ;  /* 0x0000000b38007224 */ /* 0x040fe200078e0200 */
[----:B------:R-:W-:Y:S01]  /*1b150*/  IABS R9, R51 ;  /* 0x0000003300097213 */ /* 0x000fe20000000000 */
[C---:B------:R-:W-:Y:S01]  /*1b160*/  IMAD.HI.U32 R12, R15.reuse, R8, RZ ;  /* 0x000000080f0c7227 */ /* 0x040fe200078e00ff */
[C---:B------:R-:W-:Y:S02]  /*1b170*/  ISETP.GT.U32.AND P1, PT, R56.reuse, R2, PT ;  /* 0x000000023800720c */ /* 0x040fe40003f24070 */
[----:B------:R-:W-:Y:S01]  /*1b180*/  ISETP.GT.U32.AND P0, PT, R56, R0, PT ;  /* 0x000000003800720c */ /* 0x000fe20003f04070 */
[----:B--2---:R-:W-:Y:S02]  /*1b190*/  IMAD.MOV.U32 R38, RZ, RZ, R35 ;  /* 0x000000ffff267224 */ /* 0x004fe400078e0023 */
[----:B------:R-:W2:Y:S04]  /*1b1a0*/  LDL.LU R35, [R1+0x864] ;  /* 0x0008640001237983 */ /* 0x000ea80000300800 */
[----:B------:R-:W-:Y:S04]  /*1b1b0*/  STL [R1+0x43c], R16 ;  /* 0x00043c1001007387 */ /* 0x000fe80000100800 */
[----:B------:R-:W2:Y:S04]  /*1b1c0*/  LDL.LU R26, [R1+0x8d4] ;  /* 0x0008d400011a7983 */ /* 0x000ea80000300800 */
[----:B------:R-:W4:Y:S01]  /*1b1d0*/  LDL.LU R27, [R1+0x924] ;  /* 0x00092400011b7983 */ /* 0x000f220000300800 */
[----:B------:R-:W-:-:S04]  /*1b1e0*/  IMAD.HI.U32 R13, R15, R9, RZ ;  /* 0x000000090f0d7227 */ /* 0x000fc800078e00ff */
[----:B------:R-:W-:Y:S02]  /*1b1f0*/  IMAD.MOV R12, RZ, RZ, -R12 ;  /* 0x000000ffff0c7224 */ /* 0x000fe400078e0a0c */
[----:B------:R-:W-:Y:S02]  /*1b200*/  IMAD.MOV R13, RZ, RZ, -R13 ;  /* 0x000000ffff0d7224 */ /* 0x000fe400078e0a0d */
[----:B------:R-:W-:Y:S02]  /*1b210*/  IMAD R8, R56, R12, R8 ;  /* 0x0000000c38087224 */ /* 0x000fe400078e0208 */
[----:B------:R-:W-:-:S04]  /*1b220*/  IMAD.HI.U32 R11, R15, R7, RZ ;  /* 0x000000070f0b7227 */ /* 0x000fc800078e00ff */
[--C-:B------:R-:W-:Y:S02]  /*1b230*/  @!P0 IMAD.IADD R0, R0, 0x1, -R56.reuse ;  /* 0x0000000100008824 */ /* 0x100fe400078e0a38 */
[----:B------:R-:W-:Y:S02]  /*1b240*/  IMAD R13, R56, R13, R9 ;  /* 0x0000000d380d7224 */ /* 0x000fe400078e0209 */
[----:B------:R-:W-:Y:S01]  /*1b250*/  @!P1 IMAD.IADD R2, R2, 0x1, -R56 ;  /* 0x0000000102029824 */ /* 0x000fe200078e0a38 */
[C---:B------:R-:W-:Y:S01]  /*1b260*/  ISETP.GT.U32.AND P1, PT, R56.reuse, R8, PT ;  /* 0x000000083800720c */ /* 0x040fe20003f24070 */
[----:B------:R-:W-:Y:S01]  /*1b270*/  IMAD.MOV R11, RZ, RZ, -R11 ;  /* 0x000000ffff0b7224 */ /* 0x000fe200078e0a0b */
[----:B------:R-:W-:Y:S02]  /*1b280*/  IABS R10, R50 ;  /* 0x00000032000a7213 */ /* 0x000fe40000000000 */
[C---:B------:R-:W-:Y:S01]  /*1b290*/  ISETP.GT.U32.AND P0, PT, R56.reuse, R0, PT ;  /* 0x000000003800720c */ /* 0x040fe20003f04070 */
[C---:B------:R-:W-:Y:S01]  /*1b2a0*/  IMAD R7, R56.reuse, R11, R7 ;  /* 0x0000000b38077224 */ /* 0x040fe200078e0207 */
[----:B------:R-:W-:Y:S01]  /*1b2b0*/  ISETP.GT.U32.AND P3, PT, R56, R13, PT ;  /* 0x0000000d3800720c */ /* 0x000fe20003f64070 */
[----:B------:R-:W-:Y:S01]  /*1b2c0*/  IMAD.HI.U32 R14, R15, R10, RZ ;  /* 0x0000000a0f0e7227 */ /* 0x000fe200078e00ff */
[----:B------:R-:W-:-:S02]  /*1b2d0*/  IABS R5, R49 ;  /* 0x0000003100057213 */ /* 0x000fc40000000000 */
[----:B------:R-:W-:Y:S01]  /*1b2e0*/  ISETP.GT.U32.AND P5, PT, R56, R7, PT ;  /* 0x000000073800720c */ /* 0x000fe20003fa4070 */
[----:B------:R-:W-:Y:S02]  /*1b2f0*/  IMAD.MOV.U32 R6, RZ, RZ, R2 ;  /* 0x000000ffff067224 */ /* 0x000fe400078e0002 */
[----:B------:R-:W-:Y:S02]  /*1b300*/  IMAD.MOV R14, RZ, RZ, -R14 ;  /* 0x000000ffff0e7224 */ /* 0x000fe400078e0a0e */
[----:B------:R-:W-:Y:S02]  /*1b310*/  @!P1 IMAD.IADD R8, R8, 0x1, -R56 ;  /* 0x0000000108089824 */ /* 0x000fe400078e0a38 */
[----:B------:R-:W-:Y:S02]  /*1b320*/  IMAD.MOV.U32 R2, RZ, RZ, R5 ;  /* 0x000000ffff027224 */ /* 0x000fe400078e0005 */
[----:B------:R-:W-:Y:S02]  /*1b330*/  @!P2 IMAD.MOV R6, RZ, RZ, -R6 ;  /* 0x000000ffff06a224 */ /* 0x000fe400078e0a06 */
[----:B------:R-:W-:-:S02]  /*1b340*/  IMAD R10, R56, R14, R10 ;  /* 0x0000000e380a7224 */ /* 0x000fc400078e020a */
[--C-:B------:R-:W-:Y:S02]  /*1b350*/  @!P0 IMAD.IADD R0, R0, 0x1, -R56.reuse ;  /* 0x0000000100008824 */ /* 0x100fe400078e0a38 */
[--C-:B------:R-:W-:Y:S01]  /*1b360*/  @!P3 IMAD.IADD R13, R13, 0x1, -R56.reuse ;  /* 0x000000010d0db824 */ /* 0x100fe200078e0a38 */
[C---:B------:R-:W-:Y:S01]  /*1b370*/  ISETP.GT.U32.AND P3, PT, R56.reuse, R8, PT ;  /* 0x000000083800720c */ /* 0x040fe20003f64070 */
[----:B------:R-:W-:Y:S01]  /*1b380*/  IMAD.HI.U32 R5, R15, R2, RZ ;  /* 0x000000020f057227 */ /* 0x000fe200078e00ff */
[----:B------:R0:W-:Y:S01]  /*1b390*/  STL [R1+0x438], R6 ;  /* 0x0004380601007387 */ /* 0x0001e20000100800 */
[----:B------:R-:W-:Y:S02]  /*1b3a0*/  ISETP.GT.U32.AND P0, PT, R56, R10, PT ;  /* 0x0000000a3800720c */ /* 0x000fe40003f04070 */
[----:B------:R-:W-:Y:S01]  /*1b3b0*/  IABS R4, R48 ;  /* 0x0000003000047213 */ /* 0x000fe20000000000 */
[----:B------:R-:W-:Y:S02]  /*1b3c0*/  @!P5 IMAD.IADD R7, R7, 0x1, -R56 ;  /* 0x000000010707d824 */ /* 0x000fe400078e0a38 */
[----:B------:R-:W-:-:S02]  /*1b3d0*/  IMAD.MOV R5, RZ, RZ, -R5 ;  /* 0x000000ffff057224 */ /* 0x000fc400078e0a05 */
[----:B0-----:R-:W-:Y:S01]  /*1b3e0*/  IMAD.MOV.U32 R6, RZ, RZ, R0 ;  /* 0x000000ffff067224 */ /* 0x001fe200078e0000 */
[C---:B------:R-:W-:Y:S01]  /*1b3f0*/  ISETP.GT.U32.AND P1, PT, R56.reuse, R7, PT ;  /* 0x000000073800720c */ /* 0x040fe20003f24070 */
[C---:B------:R-:W-:Y:S02]  /*1b400*/  IMAD R2, R56.reuse, R5, R2 ;  /* 0x0000000538027224 */ /* 0x040fe400078e0202 */
[----:B------:R-:W-:Y:S01]  /*1b410*/  @!P4 IMAD.MOV R6, RZ, RZ, -R6 ;  /* 0x000000ffff06c224 */ /* 0x000fe200078e0a06 */
[----:B------:R-:W-:Y:S01]  /*1b420*/  ISETP.GT.U32.AND P4, PT, R56, R13, PT ;  /* 0x0000000d3800720c */ /* 0x000fe20003f84070 */
[----:B------:R-:W-:-:S04]  /*1b430*/  IMAD.HI.U32 R0, R15, R4, RZ ;  /* 0x000000040f007227 */ /* 0x000fc800078e00ff */
[----:B------:R-:W-:Y:S02]  /*1b440*/  IMAD.MOV R0, RZ, RZ, -R0 ;  /* 0x000000ffff007224 */ /* 0x000fe400078e0a00 */
[--C-:B------:R-:W-:Y:S01]  /*1b450*/  @!P3 IMAD.IADD R8, R8, 0x1, -R56.reuse ;  /* 0x000000010808b824 */ /* 0x100fe200078e0a38 */
[----:B------:R-:W-:Y:S01]  /*1b460*/  ISETP.GT.U32.AND P3, PT, R56, R2, PT ;  /* 0x000000023800720c */ /* 0x000fe20003f64070 */
[----:B------:R-:W-:Y:S02]  /*1b470*/  @!P0 IMAD.IADD R10, R10, 0x1, -R56 ;  /* 0x000000010a0a8824 */ /* 0x000fe400078e0a38 */
[C---:B------:R-:W-:Y:S02]  /*1b480*/  IMAD R0, R56.reuse, R0, R4 ;  /* 0x0000000038007224 */ /* 0x040fe400078e0204 */
[--C-:B------:R-:W-:Y:S01]  /*1b490*/  @!P4 IMAD.IADD R13, R13, 0x1, -R56.reuse ;  /* 0x000000010d0dc824 */ /* 0x100fe200078e0a38 */
[C---:B------:R-:W-:Y:S01]  /*1b4a0*/  ISETP.GT.U32.AND P0, PT, R56.reuse, R10, PT ;  /* 0x0000000a3800720c */ /* 0x040fe20003f04070 */
[----:B------:R-:W-:Y:S01]  /*1b4b0*/  @!P1 IMAD.IADD R7, R7, 0x1, -R56 ;  /* 0x0000000107079824 */ /* 0x000fe200078e0a38 */
[----:B------:R-:W-:-:S03]  /*1b4c0*/  ISETP.GT.U32.AND P4, PT, R56, R0, PT ;  /* 0x000000003800720c */ /* 0x000fc60003f84070 */
[----:B------:R-:W-:Y:S02]  /*1b4d0*/  IMAD.MOV.U32 R12, RZ, RZ, R7 ;  /* 0x000000ffff0c7224 */ /* 0x000fe400078e0007 */
[----:B------:R-:W-:Y:S01]  /*1b4e0*/  @!P3 IMAD.IADD R2, R2, 0x1, -R56 ;  /* 0x000000010202b824 */ /* 0x000fe200078e0a38 */
[----:B------:R-:W-:Y:S01]  /*1b4f0*/  ISETP.GE.AND P2, PT, R58, RZ, PT ;  /* 0x000000ff3a00720c */ /* 0x000fe20003f46270 */
[----:B------:R-:W-:Y:S01]  /*1b500*/  @!P6 IMAD.MOV R12, RZ, RZ, -R12 ;  /* 0x000000ffff0ce224 */ /* 0x000fe200078e0a0c */
[----:B------:R0:W-:Y:S02]  /*1b510*/  STL [R1+0x434], R6 ;  /* 0x0004340601007387 */ /* 0x0001e40000100800 */
[----:B------:R-:W-:Y:S01]  /*1b520*/  ISETP.GT.U32.AND P6, PT, R56, R2, PT ;  /* 0x000000023800720c */ /* 0x000fe20003fc4070 */
[--C-:B------:R-:W-:Y:S01]  /*1b530*/  @!P0 IMAD.IADD R10, R10, 0x1, -R56.reuse ;  /* 0x000000010a0a8824 */ /* 0x100fe200078e0a38 */
[----:B------:R-:W-:Y:S01]  /*1b540*/  ISETP.GE.AND P5, PT, R51, RZ, PT ;  /* 0x000000ff3300720c */ /* 0x000fe20003fa6270 */
[----:B------:R-:W-:Y:S01]  /*1b550*/  @!P4 IMAD.IADD R0, R0, 0x1, -R56 ;  /* 0x000000010000c824 */ /* 0x000fe200078e0a38 */
[----:B------:R-:W-:-:S02]  /*1b560*/  ISETP.GE.AND P1, PT, R50, RZ, PT ;  /* 0x000000ff3200720c */ /* 0x000fc40003f26270 */
[----:B0-----:R-:W-:Y:S02]  /*1b570*/  IABS R6, R46 ;  /* 0x0000002e00067213 */ /* 0x001fe40000000000 */
[----:B------:R-:W-:-:S03]  /*1b580*/  ISETP.GE.AND P0, PT, R49, RZ, PT ;  /* 0x000000ff3100720c */ /* 0x000fc60003f06270 */
[----:B------:R-:W-:Y:S01]  /*1b590*/  IMAD.HI.U32 R11, R15, R6, RZ ;  /* 0x000000060f0b7227 */ /* 0x000fe200078e00ff */
[----:B------:R-:W-:-:S03]  /*1b5a0*/  ISETP.GT.U32.AND P4, PT, R56, R0, PT ;  /* 0x000000003800720c */ /* 0x000fc60003f84070 */
[----:B------:R-:W-:Y:S02]  /*1b5b0*/  IMAD.MOV R7, RZ, RZ, -R11 ;  /* 0x000000ffff077224 */ /* 0x000fe400078e0a0b */
[----:B------:R-:W-:Y:S02]  /*1b5c0*/  IMAD.MOV.U32 R11, RZ, RZ, R13 ;  /* 0x000000ffff0b7224 */ /* 0x000fe400078e000d */
[----:B------:R-:W-:Y:S02]  /*1b5d0*/  @!P2 IMAD.MOV R8, RZ, RZ, -R8 ;  /* 0x000000ffff08a224 */ /* 0x000fe400078e0a08 */
[----:B------:R-:W-:Y:S01]  /*1b5e0*/  @!P6 IMAD.IADD R2, R2, 0x1, -R56 ;  /* 0x000000010202e824 */ /* 0x000fe200078e0a38 */
[----:B------:R-:W-:Y:S01]  /*1b5f0*/  ISETP.GE.AND P3, PT, R48, RZ, PT ;  /* 0x000000ff3000720c */ /* 0x000fe20003f66270 */
[----:B------:R-:W-:Y:S01]  /*1b600*/  @!P5 IMAD.MOV R11, RZ, RZ, -R11 ;  /* 0x000000ffff0bd224 */ /* 0x000fe200078e0a0b */
[----:B------:R-:W-:Y:S01]  /*1b610*/  STL [R1+0x430], R12 ;  /* 0x0004300c01007387 */ /* 0x000fe20000100800 */
[----:B------:R-:W-:Y:S01]  /*1b620*/  @!P1 IMAD.MOV R10, RZ, RZ, -R10 ;  /* 0x000000ffff0a9224 */ /* 0x000fe200078e0a0a */
[----:B------:R-:W-:Y:S01]  /*1b630*/  IABS R4, R45 ;  /* 0x0000002d00047213 */ /* 0x000fe20000000000 */
[----:B------:R-:W-:Y:S01]  /*1b640*/  @!P0 IMAD.MOV R2, RZ, RZ, -R2 ;  /* 0x000000ffff028224 */ /* 0x000fe200078e0a02 */
[----:B------:R0:W-:Y:S01]  /*1b650*/  STL [R1+0x42c], R8 ;  /* 0x00042c0801007387 */ /* 0x0001e20000100800 */
[----:B------:R-:W-:Y:S01]  /*1b660*/  ISETP.GE.AND P6, PT, R45, RZ, PT ;  /* 0x000000ff2d00720c */ /* 0x000fe20003fc6270 */
[----:B------:R-:W-:-:S02]  /*1b670*/  IMAD.MOV.U32 R45, RZ, RZ, R44 ;  /* 0x000000ffff2d7224 */ /* 0x000fc400078e002c */
[----:B------:R-:W4:Y:S01]  /*1b680*/  LDL.LU R59, [R1+0x834] ;  /* 0x00083400013b7983 */ /* 0x000f220000300800 */
[----:B------:R-:W-:Y:S02]  /*1b690*/  IMAD.MOV.U32 R44, RZ, RZ, R43 ;  /* 0x000000ffff2c7224 */ /* 0x000fe400078e002b */
[----:B------:R-:W-:Y:S01]  /*1b6a0*/  IMAD.MOV.U32 R43, RZ, RZ, R42 ;  /* 0x000000ffff2b7224 */ /* 0x000fe200078e002a */
[----:B------:R-:W4:Y:S01]  /*1b6b0*/  LDL.LU R58, [R1+0x838] ;  /* 0x00083800013a7983 */ /* 0x000f220000300800 */
[----:B------:R-:W-:Y:S02]  /*1b6c0*/  @!P4 IMAD.IADD R0, R0, 0x1, -R56 ;  /* 0x000000010000c824 */ /* 0x000fe400078e0a38 */
[----:B------:R-:W-:Y:S01]  /*1b6d0*/  IMAD.MOV.U32 R42, RZ, RZ, R41 ;  /* 0x000000ffff2a7224 */ /* 0x000fe200078e0029 */
[----:B------:R-:W-:Y:S01]  /*1b6e0*/  STL [R1+0x428], R11 ;  /* 0x0004280b01007387 */ /* 0x000fe20000100800 */
[----:B------:R-:W-:Y:S01]  /*1b6f0*/  IMAD.MOV.U32 R41, RZ, RZ, R40 ;  /* 0x000000ffff297224 */ /* 0x000fe200078e0028 */
[----:B------:R-:W-:-:S02]  /*1b700*/  ISETP.GE.AND P0, PT, R45, RZ, PT ;  /* 0x000000ff2d00720c */ /* 0x000fc40003f06270 */
[----:B------:R-:W-:Y:S01]  /*1b710*/  STL [R1+0x41c], R10 ;  /* 0x00041c0a01007387 */ /* 0x000fe20000100800 */
[----:B------:R-:W-:-:S03]  /*1b720*/  IMAD.MOV.U32 R40, RZ, RZ, R39 ;  /* 0x000000ffff287224 */ /* 0x000fc600078e0027 */
[----:B------:R1:W-:Y:S01]  /*1b730*/  STL [R1+0x420], R2 ;  /* 0x0004200201007387 */ /* 0x0003e20000100800 */
[----:B0-----:R-:W-:Y:S02]  /*1b740*/  IMAD R8, R56, R7, R6 ;  /* 0x0000000738087224 */ /* 0x001fe400078e0206 */
[----:B---3--:R-:W-:Y:S02]  /*1b750*/  IMAD.MOV.U32 R39, RZ, RZ, R34 ;  /* 0x000000ffff277224 */ /* 0x008fe400078e0022 */
[----:B------:R-:W-:Y:S02]  /*1b760*/  IMAD.MOV.U32 R6, RZ, RZ, R0 ;  /* 0x000000ffff067224 */ /* 0x000fe400078e0000 */
[----:B------:R-:W-:Y:S01]  /*1b770*/  IMAD.MOV.U32 R34, RZ, RZ, R33 ;  /* 0x000000ffff227224 */ /* 0x000fe200078e0021 */
[----:B-1----:R-:W-:Y:S01]  /*1b780*/  IABS R2, R45 ;  /* 0x0000002d00027213 */ /* 0x002fe20000000000 */
[----:B------:R-:W-:Y:S02]  /*1b790*/  IMAD.MOV.U32 R45, RZ, RZ, R44 ;  /* 0x000000ffff2d7224 */ /* 0x000fe400078e002c */
[----:B------:R-:W-:-:S02]  /*1b7a0*/  IMAD.MOV.U32 R44, RZ, RZ, R43 ;  /* 0x000000ffff2c7224 */ /* 0x000fc400078e002b */
[----:B------:R-:W-:Y:S02]  /*1b7b0*/  IMAD.MOV.U32 R33, RZ, RZ, R32 ;  /* 0x000000ffff217224 */ /* 0x000fe400078e0020 */
[----:B------:R-:W-:Y:S02]  /*1b7c0*/  IMAD.MOV.U32 R43, RZ, RZ, R42 ;  /* 0x000000ffff2b7224 */ /* 0x000fe400078e002a */
[----:B-----5:R-:W-:Y:S02]  /*1b7d0*/  IMAD.MOV.U32 R32, RZ, RZ, R31 ;  /* 0x000000ffff207224 */ /* 0x020fe400078e001f */
[----:B------:R-:W-:Y:S02]  /*1b7e0*/  IMAD.MOV.U32 R42, RZ, RZ, R41 ;  /* 0x000000ffff2a7224 */ /* 0x000fe400078e0029 */
[----:B------:R-:W-:Y:S02]  /*1b7f0*/  IMAD.MOV.U32 R31, RZ, RZ, R30 ;  /* 0x000000ffff1f7224 */ /* 0x000fe400078e001e */
[----:B------:R-:W-:-:S02]  /*1b800*/  IMAD.MOV.U32 R41, RZ, RZ, R40 ;  /* 0x000000ffff297224 */ /* 0x000fc400078e0028 */
[----:B------:R-:W-:Y:S02]  /*1b810*/  IMAD.MOV.U32 R30, RZ, RZ, R24 ;  /* 0x000000ffff1e7224 */ /* 0x000fe400078e0018 */
[----:B------:R-:W-:Y:S02]  /*1b820*/  @!P3 IMAD.MOV R6, RZ, RZ, -R6 ;  /* 0x000000ffff06b224 */ /* 0x000fe400078e0a06 */
[----:B------:R-:W-:Y:S02]  /*1b830*/  IMAD.MOV.U32 R40, RZ, RZ, R34 ;  /* 0x000000ffff287224 */ /* 0x000fe400078e0022 */
[----:B------:R-:W-:Y:S02]  /*1b840*/  IMAD.MOV.U32 R24, RZ, RZ, R20 ;  /* 0x000000ffff187224 */ /* 0x000fe400078e0014 */
[----:B------:R-:W-:Y:S02]  /*1b850*/  IMAD.MOV.U32 R34, RZ, RZ, R33 ;  /* 0x000000ffff227224 */ /* 0x000fe400078e0021 */
[----:B------:R-:W-:-:S02]  /*1b860*/  IMAD.MOV.U32 R33, RZ, RZ, R32 ;  /* 0x000000ffff217224 */ /* 0x000fc400078e0020 */
[----:B------:R-:W-:Y:S02]  /*1b870*/  IMAD.MOV.U32 R32, RZ, RZ, R31 ;  /* 0x000000ffff207224 */ /* 0x000fe400078e001f */
[----:B------:R-:W-:Y:S02]  /*1b880*/  IMAD.MOV.U32 R31, RZ, RZ, R23 ;  /* 0x000000ffff1f7224 */ /* 0x000fe400078e0017 */
[----:B------:R-:W-:Y:S02]  /*1b890*/  IMAD.MOV.U32 R23, RZ, RZ, R28 ;  /* 0x000000ffff177224 */ /* 0x000fe400078e001c */
[----:B--2---:R-:W-:Y:S02]  /*1b8a0*/  IMAD.MOV.U32 R20, RZ, RZ, R26 ;  /* 0x000000ffff147224 */ /* 0x004fe400078e001a */
[----:B----4-:R-:W-:Y:S02]  /*1b8b0*/  IMAD.MOV.U32 R26, RZ, RZ, R27 ;  /* 0x000000ffff1a7224 */ /* 0x010fe400078e001b */
[----:B------:R-:W2:Y:S04]  /*1b8c0*/  LDL.LU R27, [R1+0x880] ;  /* 0x00088000011b7983 */ /* 0x000ea80000300800 */
[----:B------:R0:W-:Y:S04]  /*1b8d0*/  STL [R1+0x424], R6 ;  /* 0x0004240601007387 */ /* 0x0001e80000100800 */
[----:B------:R-:W3:Y:S01]  /*1b8e0*/  LDL.LU R28, [R1+0x8c8] ;  /* 0x0008c800011c7983 */ /* 0x000ee20000300800 */
[----:B------:R-:W-:-:S02]  /*1b8f0*/  ISETP.GE.AND P3, PT, R45, RZ, PT ;  /* 0x000000ff2d00720c */ /* 0x000fc40003f66270 */
[----:B------:R-:W-:Y:S01]  /*1b900*/  IABS R0, R45 ;  /* 0x0000002d00007213 */ /* 0x000fe20000000000 */
[----:B------:R-:W-:Y:S02]  /*1b910*/  IMAD.MOV.U32 R45, RZ, RZ, R42 ;  /* 0x000000ffff2d7224 */ /* 0x000fe400078e002a */
[----:B------:R-:W-:Y:S02]  /*1b920*/  IMAD.MOV.U32 R50, RZ, RZ, R44 ;  /* 0x000000ffff327224 */ /* 0x000fe400078e002c */
[----:B------:R-:W-:Y:S02]  /*1b930*/  IMAD.MOV.U32 R42, RZ, RZ, R34 ;  /* 0x000000ffff2a7224 */ /* 0x000fe400078e0022 */
[----:B------:R-:W-:Y:S02]  /*1b940*/  IMAD.MOV.U32 R44, RZ, RZ, R32 ;  /* 0x000000ffff2c7224 */ /* 0x000fe400078e0020 */
[----:B------:R-:W-:Y:S02]  /*1b950*/  IMAD.MOV.U32 R51, RZ, RZ, R43 ;  /* 0x000000ffff337224 */ /* 0x000fe400078e002b */
[----:B------:R-:W-:-:S02]  /*1b960*/  IMAD.MOV.U32 R32, RZ, RZ, R53 ;  /* 0x000000ffff207224 */ /* 0x000fc400078e0035 */
[----:B------:R-:W-:Y:S01]  /*1b970*/  IMAD.MOV.U32 R43, RZ, RZ, R33 ;  /* 0x000000ffff2b7224 */ /* 0x000fe200078e0021 */
[----:B------:R-:W-:-:S05]  /*1b980*/  IABS R9, R47 ;  /* 0x0000002f00097213 */ /* 0x000fca0000000000 */
[----:B------:R-:W-:-:S04]  /*1b990*/  IMAD.HI.U32 R5, R15, R9, RZ ;  /* 0x000000090f057227 */ /* 0x000fc800078e00ff */
[----:B------:R-:W-:-:S04]  /*1b9a0*/  IMAD.MOV R5, RZ, RZ, -R5 ;  /* 0x000000ffff057224 */ /* 0x000fc800078e0a05 */
[----:B------:R-:W-:-:S05]  /*1b9b0*/  IMAD R9, R56, R5, R9 ;  /* 0x0000000538097224 */ /* 0x000fca00078e0209 */
[C---:B------:R-:W-:Y:S01]  /*1b9c0*/  ISETP.GT.U32.AND P2, PT, R56.reuse, R9, PT ;  /* 0x000000093800720c */ /* 0x040fe20003f44070 */
[----:B---3--:R-:W-:Y:S02]  /*1b9d0*/  IMAD.MOV.U32 R34, RZ, RZ, R28 ;  /* 0x000000ffff227224 */ /* 0x008fe400078e001c */
[----:B------:R-:W3:Y:S04]  /*1b9e0*/  LDL.LU R28, [R1+0x1ac4] ;  /* 0x001ac400011c7983 */ /* 0x000ee80000300800 */
[----:B------:R-:W4:Y:S04]  /*1b9f0*/  LDL.LU R53, [R1+0x1ad4] ;  /* 0x001ad40001357983 */ /* 0x000f280000300800 */
[----:B------:R-:W5:Y:S01]  /*1ba00*/  LDL.LU R33, [R1+0x860] ;  /* 0x0008600001217983 */ /* 0x000f620000300800 */
[----:B------:R-:W-:-:S02]  /*1ba10*/  ISETP.GT.U32.AND P4, PT, R56, R8, PT ;  /* 0x000000083800720c */ /* 0x000fc40003f84070 */
[----:B------:R-:W-:Y:S02]  /*1ba20*/  ISETP.GE.AND P5, PT, R47, RZ, PT ;  /* 0x000000ff2f00720c */ /* 0x000fe40003fa6270 */
[----:B------:R-:W-:Y:S01]  /*1ba30*/  ISETP.GE.AND P1, PT, R46, RZ, PT ;  /* 0x000000ff2e00720c */ /* 0x000fe20003f26270 */
[----:B------:R-:W2:Y:S01]  /*1ba40*/  LDL.LU R47, [R1+0x83c] ;  /* 0x00083c00012f7983 */ /* 0x000ea20000300800 */
[----:B------:R-:W-:-:S03]  /*1ba50*/  @!P2 IMAD.IADD R9, R9, 0x1, -R56 ;  /* 0x000000010909a824 */ /* 0x000fc600078e0a38 */
[----:B------:R-:W2:Y:S01]  /*1ba60*/  LDL.LU R46, [R1+0x840] ;  /* 0x00084000012e7983 */ /* 0x000ea20000300800 */
[----:B------:R-:W-:Y:S01]  /*1ba70*/  IMAD.HI.U32 R5, R15, R4, RZ ;  /* 0x000000040f057227 */ /* 0x000fe200078e00ff */
[----:B------:R-:W-:-:S03]  /*1ba80*/  ISETP.GT.U32.AND P2, PT, R56, R9, PT ;  /* 0x000000093800720c */ /* 0x000fc60003f44070 */
[----:B------:R-:W-:Y:S02]  /*1ba90*/  @!P4 IMAD.IADD R8, R8, 0x1, -R56 ;  /* 0x000000010808c824 */ /* 0x000fe400078e0a38 */
[----:B------:R-:W-:-:S03]  /*1baa0*/  IMAD.MOV R5, RZ, RZ, -R5 ;  /* 0x000000ffff057224 */ /* 0x000fc600078e0a05 */
[C---:B------:R-:W-:Y:S01]  /*1bab0*/  ISETP.GT.U32.AND P4, PT, R56.reuse, R8, PT ;  /* 0x000000083800720c */ /* 0x040fe20003f84070 */
[----:B------:R-:W-:-:S04]  /*1bac0*/  IMAD R4, R56, R5, R4 ;  /* 0x0000000538047224 */ /* 0x000fc800078e0204 */
[----:B------:R-:W-:Y:S01]  /*1bad0*/  @!P2 IMAD.IADD R9, R9, 0x1, -R56 ;  /* 0x000000010909a824 */ /* 0x000fe200078e0a38 */
[----:B------:R-:W-:Y:S01]  /*1bae0*/  ISETP.GT.U32.AND P2, PT, R56, R4, PT ;  /* 0x000000043800720c */ /* 0x000fe20003f44070 */
[----:B------:R-:W-:Y:S02]  /*1baf0*/  IMAD.MOV.U32 R48, RZ, RZ, R43 ;  /* 0x000000ffff307224 */ /* 0x000fe400078e002b */
[----:B------:R-:W-:-:S04]  /*1bb00*/  @!P5 IMAD.MOV R9, RZ, RZ, -R9 ;  /* 0x000000ffff09d224 */ /* 0x000fc800078e0a09 */
[----:B------:R-:W-:-:S04]  /*1bb10*/  @!P4 IMAD.IADD R8, R8, 0x1, -R56 ;  /* 0x000000010808c824 */ /* 0x000fc800078e0a38 */
[----:B------:R-:W-:Y:S01]  /*1bb20*/  @!P1 IMAD.MOV R8, RZ, RZ, -R8 ;  /* 0x000000ffff089224 */ /* 0x000fe200078e0a08 */
[----:B------:R-:W-:Y:S01]  /*1bb30*/  STL [R1+0x418], R9 ;  /* 0x0004180901007387 */ /* 0x000fe20000100800 */
[----:B------:R-:W-:Y:S02]  /*1bb40*/  IMAD.MOV.U32 R49, RZ, RZ, R42 ;  /* 0x000000ffff317224 */ /* 0x000fe400078e002a */
[----:B------:R-:W-:Y:S01]  /*1bb50*/  IMAD.MOV.U32 R42, RZ, RZ, R35 ;  /* 0x000000ffff2a7224 */ /* 0x000fe200078e0023 */
[----:B------:R1:W-:Y:S01]  /*1bb60*/  STL [R1+0x414], R8 ;  /* 0x0004140801007387 */ /* 0x0003e20000100800 */
[----:B------:R-:W-:Y:S01]  /*1bb70*/  @!P2 IMAD.IADD R4, R4, 0x1, -R56 ;  /* 0x000000010404a824 */ /* 0x000fe200078e0a38 */
[----:B------:R-:W-:Y:S01]  /*1bb80*/  IABS R7, R45 ;  /* 0x0000002d00077213 */ /* 0x000fe20000000000 */
[----:B------:R-:W-:Y:S01]  /*1bb90*/  IMAD.MOV.U32 R35, RZ, RZ, R34 ;  /* 0x000000ffff237224 */ /* 0x000fe200078e0022 */
[----:B------:R-:W-:Y:S01]  /*1bba0*/  ISETP.GE.AND P2, PT, R45, RZ, PT ;  /* 0x000000ff2d00720c */ /* 0x000fe20003f46270 */
[----:B------:R-:W-:-:S02]  /*1bbb0*/  IMAD.MOV.U32 R34, RZ, RZ, R20 ;  /* 0x000000ffff227224 */ /* 0x000fc400078e0014 */
[----:B------:R-:W-:Y:S02]  /*1bbc0*/  IMAD.MOV.U32 R45, RZ, RZ, R44 ;  /* 0x000000ffff2d7224 */ /* 0x000fe400078e002c */
[----:B------:R-:W-:-:S04]  /*1bbd0*/  IMAD.HI.U32 R10, R15, R2, RZ ;  /* 0x000000020f0a7227 */ /* 0x000fc800078e00ff */
[----:B------:R-:W-:-:S04]  /*1bbe0*/  IMAD.MOV R10, RZ, RZ, -R10 ;  /* 0x000000ffff0a7224 */ /* 0x000fc800078e0a0a */
[----:B------:R-:W-:-:S05]  /*1bbf0*/  IMAD R2, R56, R10, R2 ;  /* 0x0000000a38027224 */ /* 0x000fca00078e0202 */
[----:B------:R-:W-:Y:S01]  /*1bc00*/  ISETP.GT.U32.AND P4, PT, R56, R2, PT ;  /* 0x000000023800720c */ /* 0x000fe20003f84070 */
[----:B-----5:R-:W-:Y:S02]  /*1bc10*/  IMAD.MOV.U32 R43, RZ, RZ, R33 ;  /* 0x000000ffff2b7224 */ /* 0x020fe400078e0021 */
[----:B------:R-:W-:Y:S02]  /*1bc20*/  IMAD.MOV.U32 R33, RZ, RZ, R32 ;  /* 0x000000ffff217224 */ /* 0x000fe400078e0020 */
[----:B------:R-:W-:Y:S02]  /*1bc30*/  IMAD.MOV.U32 R32, RZ, RZ, R30 ;  /* 0x000000ffff207224 */ /* 0x000fe400078e001e */
[----:B------:R-:W-:Y:S02]  /*1bc40*/  IMAD.MOV.U32 R30, RZ, RZ, R24 ;  /* 0x000000ffff1e7224 */ /* 0x000fe400078e0018 */
[----:B------:R-:W-:Y:S02]  /*1bc50*/  IMAD.MOV.U32 R24, RZ, RZ, R26 ;  /* 0x000000ffff187224 */ /* 0x000fe400078e001a */
[----:B------:R-:W5:Y:S04]  /*1bc60*/  LDL.LU R26, [R1+0x920] ;  /* 0x00092000011a7983 */ /* 0x000f680000300800 */
[----:B------:R-:W3:Y:S04]  /*1bc70*/  LDL.LU R20, [R1+0x8f0] ;  /* 0x0008f00001147983 */ /* 0x000ee80000300800 */
[----:B------:R-:W3:Y:S01]  /*1bc80*/  LDL.LU R44, [R1+0x85c] ;  /* 0x00085c00012c7983 */ /* 0x000ee20000300800 */
[----:B------:R-:W-:Y:S01]  /*1bc90*/  IMAD.HI.U32 R13, R15, R0, RZ ;  /* 0x000000000f0d7227 */ /* 0x000fe200078e00ff */
[----:B------:R-:W-:-:S03]  /*1bca0*/  IABS R5, R59 ;  /* 0x0000003b00057213 */ /* 0x000fc60000000000 */
[----:B------:R-:W-:Y:S02]  /*1bcb0*/  @!P4 IMAD.IADD R2, R2, 0x1, -R56 ;  /* 0x000000010202c824 */ /* 0x000fe400078e0a38 */
[----:B------:R-:W-:Y:S02]  /*1bcc0*/  IMAD.MOV R13, RZ, RZ, -R13 ;  /* 0x000000ffff0d7224 */ /* 0x000fe400078e0a0d */
[C---:B------:R-:W-:Y:S01]  /*1bcd0*/  IMAD.HI.U32 R11, R15.reuse, R5, RZ ;  /* 0x000000050f0b7227 */ /* 0x040fe200078e00ff */
[C---:B------:R-:W-:Y:S02]  /*1bce0*/  ISETP.GT.U32.AND P4, PT, R56.reuse, R2, PT ;  /* 0x000000023800720c */ /* 0x040fe40003f84070 */
[----:B0-----:R-:W-:Y:S01]  /*1bcf0*/  IABS R6, R58 ;  /* 0x0000003a00067213 */ /* 0x001fe20000000000 */
[C---:B------:R-:W-:Y:S01]  /*1bd00*/  IMAD R0, R56.reuse, R13, R0 ;  /* 0x0000000d38007224 */ /* 0x040fe200078e0200 */
[----:B------:R-:W-:Y:S01]  /*1bd10*/  ISETP.GT.U32.AND P5, PT, R56, R4, PT ;  /* 0x000000043800720c */ /* 0x000fe20003fa4070 */
[----:B------:R-:W-:-:S04]  /*1bd20*/  IMAD.HI.U32 R12, R15, R7, RZ ;  /* 0x000000070f0c7227 */ /* 0x000fc800078e00ff */
[----:B------:R-:W-:Y:S01]  /*1bd30*/  IMAD.MOV R11, RZ, RZ, -R11 ;  /* 0x000000ffff0b7224 */ /* 0x000fe200078e0a0b */
[----:B------:R-:W-:Y:S01]  /*1bd40*/  ISETP.GT.U32.AND P1, PT, R56, R0, PT ;  /* 0x000000003800720c */ /* 0x000fe20003f24070 */
[----:B------:R-:W-:-:S04]  /*1bd50*/  IMAD.HI.U32 R10, R15, R6, RZ ;  /* 0x000000060f0a7227 */ /* 0x000fc800078e00ff */
[----:B------:R-:W-:Y:S02]  /*1bd60*/  IMAD.MOV R12, RZ, RZ, -R12 ;  /* 0x000000ffff0c7224 */ /* 0x000fe400078e0a0c */
[C---:B------:R-:W-:Y:S02]  /*1bd70*/  IMAD R5, R56.reuse, R11, R5 ;  /* 0x0000000b38057224 */ /* 0x040fe400078e0205 */
[----:B------:R-:W-:Y:S02]  /*1bd80*/  IMAD.MOV R10, RZ, RZ, -R10 ;  /* 0x000000ffff0a7224 */ /* 0x000fe400078e0a0a */
[----:B------:R-:W-:Y:S02]  /*1bd90*/  IMAD R7, R56, R12, R7 ;  /* 0x0000000c38077224 */ /* 0x000fe400078e0207 */
[----:B------:R-:W-:Y:S01]  /*1bda0*/  @!P4 IMAD.IADD R2, R2, 0x1, -R56 ;  /* 0x000000010202c824 */ /* 0x000fe200078e0a38 */
[C---:B------:R-:W-:Y:S01]  /*1bdb0*/  ISETP.GT.U32.AND P4, PT, R56.reuse, R5, PT ;  /* 0x000000053800720c */ /* 0x040fe20003f84070 */
[----:B------:R-:W-:-:S02]  /*1bdc0*/  IMAD R6, R56, R10, R6 ;  /* 0x0000000a38067224 */ /* 0x000fc400078e0206 */
[--C-:B------:R-:W-:Y:S01]  /*1bdd0*/  @!P5 IMAD.IADD R4, R4, 0x1, -R56.reuse ;  /* 0x000000010404d824 */ /* 0x100fe200078e0a38 */
[----:B------:R-:W-:Y:S01]  /*1bde0*/  ISETP.GT.U32.AND P5, PT, R56, R7, PT ;  /* 0x000000073800720c */ /* 0x000fe20003fa4070 */
[----:B------:R-:W-:Y:S01]  /*1bdf0*/  @!P1 IMAD.IADD R0, R0, 0x1, -R56 ;  /* 0x0000000100009824 */ /* 0x000fe200078e0a38 */
[----:B--2---:R-:W-:Y:S02]  /*1be00*/  IABS R11, R46 ;  /* 0x0000002e000b7213 */ /* 0x004fe40000000000 */
[----:B------:R-:W-:-:S03]  /*1be10*/  ISETP.GT.U32.AND P1, PT, R56, R6, PT ;  /* 0x000000063800720c */ /* 0x000fc60003f24070 */
[----:B-1----:R-:W-:Y:S02]  /*1be20*/  IMAD.MOV.U32 R8, RZ, RZ, R11 ;  /* 0x000000ffff087224 */ /* 0x002fe400078e000b */
[----:B------:R-:W-:Y:S01]  /*1be30*/  @!P4 IMAD.IADD R5, R5, 0x1, -R56 ;  /* 0x000000010505c824 */ /* 0x000fe200078e0a38 */
[----:B------:R-:W-:Y:S01]  /*1be40*/  ISETP.GT.U32.AND P4, PT, R56, R0, PT ;  /* 0x000000003800720c */ /* 0x000fe20003f84070 */
[----:B------:R-:W-:Y:S01]  /*1be50*/  IMAD.HI.U32 R12, R15, R8, RZ ;  /* 0x000000080f0c7227 */ /* 0x000fe200078e00ff */
[----:B------:R-:W-:-:S03]  /*1be60*/  IABS R9, R51 ;  /* 0x0000003300097213 */ /* 0x000fc60000000000 */
[----:B------:R-:W-:Y:S02]  /*1be70*/  @!P5 IMAD.IADD R7, R7, 0x1, -R56 ;  /* 0x000000010707d824 */ /* 0x000fe400078e0a38 */
[----:B------:R-:W-:Y:S02]  /*1be80*/  IMAD.MOV R12, RZ, RZ, -R12 ;  /* 0x000000ffff0c7224 */ /* 0x000fe400078e0a0c */
[----:B------:R-:W-:Y:S02]  /*1be90*/  IMAD.MOV.U32 R16, RZ, RZ, R4 ;  /* 0x000000ffff107224 */ /* 0x000fe400078e0004 */
[----:B------:R-:W-:Y:S01]  /*1bea0*/  @!P1 IMAD.IADD R6, R6, 0x1, -R56 ;  /* 0x0000000106069824 */ /* 0x000fe200078e0a38 */
[----:B------:R-:W-:Y:S01]  /*1beb0*/  ISETP.GT.U32.AND P1, PT, R56, R7, PT ;  /* 0x000000073800720c */ /* 0x000fe20003f24070 */
[----:B------:R-:W-:-:S04]  /*1bec0*/  IMAD.HI.U32 R11, R15, R9, RZ ;  /* 0x000000090f0b7227 */ /* 0x000fc800078e00ff */
[C---:B------:R-:W-:Y:S02]  /*1bed0*/  IMAD R8, R56.reuse, R12, R8 ;  /* 0x0000000c38087224 */ /* 0x040fe400078e0208 */
[----:B------:R-:W-:Y:S01]  /*1bee0*/  @!P6 IMAD.MOV R16, RZ, RZ, -R16 ;  /* 0x000000ffff10e224 */ /* 0x000fe200078e0a10 */
[----:B------:R-:W-:Y:S01]  /*1bef0*/  ISETP.GT.U32.AND P6, PT, R56, R5, PT ;  /* 0x000000053800720c */ /* 0x000fe20003fc4070 */
[----:B------:R-:W-:Y:S02]  /*1bf00*/  IMAD.MOV R11, RZ, RZ, -R11 ;  /* 0x000000ffff0b7224 */ /* 0x000fe400078e0a0b */
[--C-:B------:R-:W-:Y:S01]  /*1bf10*/  @!P4 IMAD.IADD R0, R0, 0x1, -R56.reuse ;  /* 0x000000010000c824 */ /* 0x100fe200078e0a38 */
[C---:B------:R-:W-:Y:S01]  /*1bf20*/  ISETP.GT.U32.AND P4, PT, R56.reuse, R8, PT ;  /* 0x000000083800720c */ /* 0x040fe20003f84070 */
[----:B------:R-:W-:Y:S02]  /*1bf30*/  IMAD R9, R56, R11, R9 ;  /* 0x0000000b38097224 */ /* 0x000fe400078e0209 */
[----:B------:R-:W-:-:S02]  /*1bf40*/  @!P1 IMAD.IADD R7, R7, 0x1, -R56 ;  /* 0x0000000107079824 */ /* 0x000fc400078e0a38 */
[----:B------:R-:W-:Y:S01]  /*1bf50*/  IMAD.MOV.U32 R4, RZ, RZ, R2 ;  /* 0x000000ffff047224 */ /* 0x000fe200078e0002 */
[----:B------:R-:W-:-:S03]  /*1bf60*/  ISETP.GT.U32.AND P1, PT, R56, R9, PT ;  /* 0x000000093800720c */ /* 0x000fc60003f24070 */
[----:B------:R-:W-:Y:S01]  /*1bf70*/  @!P6 IMAD.IADD R5, R5, 0x1, -R56 ;  /* 0x000000010505e824 */ /* 0x000fe200078e0a38 */
[----:B------:R-:W-:Y:S01]  /*1bf80*/  ISETP.GE.AND P6, PT, R59, RZ, PT ;  /* 0x000000ff3b00720c */ /* 0x000fe20003fc6270 */
[----:B------:R-:W-:Y:S01]  /*1bf90*/  @!P0 IMAD.MOV R4, RZ, RZ, -R4 ;  /* 0x000000ffff048224 */ /* 0x000fe200078e0a04 */
[----:B------:R-:W-:Y:S01]  /*1bfa0*/  IABS R13, R47 ;  /* 0x0000002f000d7213 */ /* 0x000fe20000000000 */
[----:B------:R-:W-:Y:S01]  /*1bfb0*/  @!P4 IMAD.IADD R8, R8, 0x1, -R56 ;  /* 0x000000010808c824 */ /* 0x000fe200078e0a38 */
[----:B------:R-:W-:Y:S01]  /*1bfc0*/  ISETP.GE.AND P4, PT, R47, RZ, PT ;  /* 0x000000ff2f00720c */ /* 0x000fe20003f86270 */
[----:B------:R-:W-:Y:S01]  /*1bfd0*/  @!P3 IMAD.MOV R0, RZ, RZ, -R0 ;  /* 0x000000ffff00b224 */ /* 0x000fe200078e0a00 */
[----:B------:R-:W-:Y:S04]  /*1bfe0*/  STL [R1+0x410], R16 ;  /* 0x0004101001007387 */ /* 0x000fe80000100800 */
[----:B------:R-:W-:Y:S01]  /*1bff0*/  STL [R1+0x40c], R4 ;  /* 0x00040c0401007387 */ /* 0x000fe20000100800 */
[----:B------:R-:W-:-:S03]  /*1c000*/  @!P1 IMAD.IADD R9, R9, 0x1, -R56 ;  /* 0x0000000109099824 */ /* 0x000fc600078e0a38 */
[----:B------:R0:W-:Y:S01]  /*1c010*/  STL [R1+0x404], R0 ;  /* 0x0004040001007387 */ /* 0x0001e20000100800 */
[----:B------:R-:W-:Y:S01]  /*1c020*/  ISETP.GE.AND P1, PT, R46, RZ, PT ;  /* 0x000000ff2e00720c */ /* 0x000fe20003f26270 */
[----:B------:R-:W-:Y:S02]  /*1c030*/  @!P2 IMAD.MOV R7, RZ, RZ, -R7 ;  /* 0x000000ffff07a224 */ /* 0x000fe400078e0a07 */
[----:B0-----:R-:W-:-:S03]  /*1c040*/  IMAD.MOV.U32 R0, RZ, RZ, R5 ;  /* 0x000000ffff007224 */ /* 0x001fc600078e0005 */
[----:B------:R-:W-:Y:S01]  /*1c050*/  STL [R1+0x400], R7 ;  /* 0x0004000701007387 */ /* 0x000fe20000100800 */
[----:B------:R-:W-:Y:S02]  /*1c060*/  @!P6 IMAD.MOV R0, RZ, RZ, -R0 ;  /* 0x000000ffff00e224 */ /* 0x000fe400078e0a00 */
[----:B---3--:R-:W-:Y:S02]  /*1c070*/  IMAD.MOV.U32 R47, RZ, RZ, R44 ;  /* 0x000000ffff2f7224 */ /* 0x008fe400078e002c */
        /* <DEDUP_REMOVED lines=10> */
[----:B------:R-:W2:Y:S01]  /*1c120*/  LDL.LU R27, [R1+0x8c0] ;  /* 0x0008c000011b7983 */ /* 0x000ea20000300800 */
[----:B------:R-:W-:-:S02]  /*1c130*/  IMAD.MOV.U32 R43, RZ, RZ, R42 ;  /* 0x000000ffff2b7224 */ /* 0x000fc400078e002a */
[----:B------:R-:W-:Y:S02]  /*1c140*/  IMAD.MOV.U32 R42, RZ, RZ, R41 ;  /* 0x000000ffff2a7224 */ /* 0x000fe400078e0029 */
[----:B------:R-:W-:Y:S01]  /*1c150*/  IMAD.MOV.U32 R41, RZ, RZ, R39 ;  /* 0x000000ffff297224 */ /* 0x000fe200078e0027 */
[----:B------:R0:W-:Y:S01]  /*1c160*/  STL [R1+0x3fc], R0 ;  /* 0x0003fc0001007387 */ /* 0x0001e20000100800 */
[----:B------:R-:W-:Y:S02]  /*1c170*/  IMAD.MOV.U32 R39, RZ, RZ, R38 ;  /* 0x000000ffff277224 */ /* 0x000fe400078e0026 */
[----:B------:R-:W-:Y:S02]  /*1c180*/  IMAD.MOV.U32 R38, RZ, RZ, R37 ;  /* 0x000000ffff267224 */ /* 0x000fe400078e0025 */
[----:B------:R-:W3:Y:S01]  /*1c190*/  LDL.LU R37, [R1+0x870] ;  /* 0x0008700001257983 */ /* 0x000ee20000300800 */
[----:B------:R-:W-:-:S04]  /*1c1a0*/  IMAD.HI.U32 R14, R15, R13, RZ ;  /* 0x0000000d0f0e7227 */ /* 0x000fc800078e00ff */
[----:B------:R-:W-:-:S04]  /*1c1b0*/  IMAD.MOV R14, RZ, RZ, -R14 ;  /* 0x000000ffff0e7224 */ /* 0x000fc800078e0a0e */
[----:B------:R-:W-:Y:S01]  /*1c1c0*/  IMAD R13, R56, R14, R13 ;  /* 0x0000000e380d7224 */ /* 0x000fe200078e020d */
[----:B------:R-:W-:-:S04]  /*1c1d0*/  IABS R10, R50 ;  /* 0x00000032000a7213 */ /* 0x000fc80000000000 */
[C---:B------:R-:W-:Y:S01]  /*1c1e0*/  ISETP.GT.U32.AND P5, PT, R56.reuse, R13, PT ;  /* 0x0000000d3800720c */ /* 0x040fe20003fa4070 */
[----:B------:R-:W-:Y:S01]  /*1c1f0*/  IMAD.HI.U32 R14, R15, R10, RZ ;  /* 0x0000000a0f0e7227 */ /* 0x000fe200078e00ff */
[----:B------:R-:W-:-:S03]  /*1c200*/  ISETP.GT.U32.AND P0, PT, R56, R6, PT ;  /* 0x000000063800720c */ /* 0x000fc60003f04070 */
[----:B------:R-:W-:-:S04]  /*1c210*/  IMAD.MOV R14, RZ, RZ, -R14 ;  /* 0x000000ffff0e7224 */ /* 0x000fc800078e0a0e */
[----:B------:R-:W-:-:S04]  /*1c220*/  IMAD R10, R56, R14, R10 ;  /* 0x0000000e380a7224 */ /* 0x000fc800078e020a */
[--C-:B------:R-:W-:Y:S01]  /*1c230*/  @!P5 IMAD.IADD R13, R13, 0x1, -R56.reuse ;  /* 0x000000010d0dd824 */ /* 0x100fe200078e0a38 */
[----:B------:R-:W-:Y:S01]  /*1c240*/  IABS R2, R49 ;  /* 0x0000003100027213 */ /* 0x000fe20000000000 */
[----:B------:R-:W-:-:S03]  /*1c250*/  @!P0 IMAD.IADD R6, R6, 0x1, -R56 ;  /* 0x0000000106068824 */ /* 0x000fc600078e0a38 */
[C---:B------:R-:W-:Y:S02]  /*1c260*/  ISETP.GT.U32.AND P5, PT, R56.reuse, R13, PT ;  /* 0x0000000d3800720c */ /* 0x040fe40003fa4070 */
[C---:B------:R-:W-:Y:S01]  /*1c270*/  ISETP.GT.U32.AND P0, PT, R56.reuse, R10, PT ;  /* 0x0000000a3800720c */ /* 0x040fe20003f04070 */
[----:B------:R-:W-:Y:S01]  /*1c280*/  IMAD.HI.U32 R11, R15, R2, RZ ;  /* 0x000000020f0b7227 */ /* 0x000fe200078e00ff */
[----:B------:R-:W-:-:S03]  /*1c290*/  ISETP.GT.U32.AND P2, PT, R56, R9, PT ;  /* 0x000000093800720c */ /* 0x000fc60003f44070 */
[----:B------:R-:W-:-:S04]  /*1c2a0*/  IMAD.MOV R11, RZ, RZ, -R11 ;  /* 0x000000ffff0b7224 */ /* 0x000fc800078e0a0b */
[----:B------:R-:W-:Y:S02]  /*1c2b0*/  IMAD R2, R56, R11, R2 ;  /* 0x0000000b38027224 */ /* 0x000fe400078e0202 */
[--C-:B------:R-:W-:Y:S01]  /*1c2c0*/  @!P5 IMAD.IADD R13, R13, 0x1, -R56.reuse ;  /* 0x000000010d0dd824 */ /* 0x100fe200078e0a38 */
[----:B------:R-:W-:Y:S01]  /*1c2d0*/  ISETP.GE.AND P5, PT, R58, RZ, PT ;  /* 0x000000ff3a00720c */ /* 0x000fe20003fa6270 */
[----:B------:R-:W-:Y:S01]  /*1c2e0*/  @!P0 IMAD.IADD R10, R10, 0x1, -R56 ;  /* 0x000000010a0a8824 */ /* 0x000fe200078e0a38 */
[C---:B------:R-:W-:Y:S02]  /*1c2f0*/  ISETP.GT.U32.AND P0, PT, R56.reuse, R8, PT ;  /* 0x000000083800720c */ /* 0x040fe40003f04070 */
[C---:B------:R-:W-:Y:S01]  /*1c300*/  ISETP.GT.U32.AND P3, PT, R56.reuse, R2, PT ;  /* 0x000000023800720c */ /* 0x040fe20003f64070 */
[----:B------:R-:W-:Y:S01]  /*1c310*/  IMAD.MOV.U32 R5, RZ, RZ, R6 ;  /* 0x000000ffff057224 */ /* 0x000fe200078e0006 */
[----:B------:R-:W-:Y:S01]  /*1c320*/  ISETP.GT.U32.AND P6, PT, R56, R10, PT ;  /* 0x0000000a3800720c */ /* 0x000fe20003fc4070 */
[----:B------:R-:W-:Y:S01]  /*1c330*/  @!P2 IMAD.IADD R9, R9, 0x1, -R56 ;  /* 0x000000010909a824 */ /* 0x000fe200078e0a38 */
[----:B------:R-:W-:Y:S01]  /*1c340*/  ISETP.GE.AND P2, PT, R49, RZ, PT ;  /* 0x000000ff3100720c */ /* 0x000fe20003f46270 */
[----:B0-----:R-:W-:-:S02]  /*1c350*/  IMAD.MOV.U32 R0, RZ, RZ, R13 ;  /* 0x000000ffff007224 */ /* 0x001fc400078e000d */
[----:B------:R-:W-:Y:S02]  /*1c360*/  IMAD.MOV.U32 R49, RZ, RZ, R44 ;  /* 0x000000ffff317224 */ /* 0x000fe400078e002c */
[----:B------:R-:W-:Y:S01]  /*1c370*/  @!P5 IMAD.MOV R5, RZ, RZ, -R5 ;  /* 0x000000ffff05d224 */ /* 0x000fe200078e0a05 */
[----:B------:R-:W-:Y:S01]  /*1c380*/  ISETP.GE.AND P5, PT, R51, RZ, PT ;  /* 0x000000ff3300720c */ /* 0x000fe20003fa6270 */
[----:B------:R-:W-:Y:S02]  /*1c390*/  IMAD.MOV.U32 R44, RZ, RZ, R43 ;  /* 0x000000ffff2c7224 */ /* 0x000fe400078e002b */
[----:B------:R-:W-:Y:S01]  /*1c3a0*/  @!P0 IMAD.IADD R8, R8, 0x1, -R56 ;  /* 0x0000000108088824 */ /* 0x000fe200078e0a38 */
[----:B------:R-:W-:Y:S01]  /*1c3b0*/  ISETP.GE.AND P0, PT, R50, RZ, PT ;  /* 0x000000ff3200720c */ /* 0x000fe20003f06270 */
[----:B------:R-:W-:Y:S02]  /*1c3c0*/  IMAD.MOV.U32 R43, RZ, RZ, R42 ;  /* 0x000000ffff2b7224 */ /* 0x000fe400078e002a */
[----:B------:R-:W-:-:S02]  /*1c3d0*/  @!P4 IMAD.MOV R0, RZ, RZ, -R0 ;  /* 0x000000ffff00c224 */ /* 0x000fc400078e0a00 */
[----:B------:R-:W-:Y:S02]  /*1c3e0*/  IMAD.MOV.U32 R42, RZ, RZ, R39 ;  /* 0x000000ffff2a7224 */ /* 0x000fe400078e0027 */
[----:B------:R-:W-:Y:S01]  /*1c3f0*/  IMAD.MOV.U32 R39, RZ, RZ, R38 ;  /* 0x000000ffff277224 */ /* 0x000fe200078e0026 */
[----:B------:R-:W-:Y:S01]  /*1c400*/  IABS R14, R45 ;  /* 0x0000002d000e7213 */ /* 0x000fe20000000000 */
[----:B------:R-:W-:Y:S01]  /*1c410*/  @!P3 IMAD.IADD R2, R2, 0x1, -R56 ;  /* 0x000000010202b824 */ /* 0x000fe200078e0a38 */
[----:B------:R-:W-:Y:S01]  /*1c420*/  ISETP.GE.AND P3, PT, R45, RZ, PT ;  /* 0x000000ff2d00720c */ /* 0x000fe20003f66270 */
[----:B------:R-:W-:Y:S01]  /*1c430*/  STL [R1+0x3f8], R5 ;  /* 0x0003f80501007387 */ /* 0x000fe20000100800 */
[----:B------:R-:W-:Y:S02]  /*1c440*/  IMAD.MOV.U32 R45, RZ, RZ, R44 ;  /* 0x000000ffff2d7224 */ /* 0x000fe400078e002c */
[----:B------:R-:W-:Y:S01]  /*1c450*/  @!P6 IMAD.IADD R10, R10, 0x1, -R56 ;  /* 0x000000010a0ae824 */ /* 0x000fe200078e0a38 */
[----:B------:R0:W-:Y:S01]  /*1c460*/  STL [R1+0x3f4], R0 ;  /* 0x0003f40001007387 */ /* 0x0001e20000100800 */
[----:B------:R-:W-:-:S02]  /*1c470*/  IMAD.MOV.U32 R6, RZ, RZ, R8 ;  /* 0x000000ffff067224 */ /* 0x000fc400078e0008 */
[----:B------:R-:W-:Y:S01]  /*1c480*/  IMAD.MOV.U32 R44, RZ, RZ, R43 ;  /* 0x000000ffff2c7224 */ /* 0x000fe200078e002b */
[----:B------:R-:W-:Y:S01]  /*1c490*/  IABS R4, R48 ;  /* 0x0000003000047213 */ /* 0x000fe20000000000 */
[----:B------:R-:W-:Y:S01]  /*1c4a0*/  @!P1 IMAD.MOV R6, RZ, RZ, -R6 ;  /* 0x000000ffff069224 */ /* 0x000fe200078e0a06 */
[----:B------:R-:W-:Y:S01]  /*1c4b0*/  ISETP.GE.AND P6, PT, R48, RZ, PT ;  /* 0x000000ff3000720c */ /* 0x000fe20003fc6270 */
[----:B------:R-:W-:Y:S02]  /*1c4c0*/  IMAD.MOV.U32 R48, RZ, RZ, R44 ;  /* 0x000000ffff307224 */ /* 0x000fe400078e002c */
[----:B0-----:R-:W-:Y:S02]  /*1c4d0*/  IMAD.MOV.U32 R0, RZ, RZ, R9 ;  /* 0x000000ffff007224 */ /* 0x001fe400078e0009 */
[----:B------:R-:W-:Y:S02]  /*1c4e0*/  IMAD.MOV.U32 R8, RZ, RZ, R10 ;  /* 0x000000ffff087224 */ /* 0x000fe400078e000a */
[----:B------:R-:W-:-:S02]  /*1c4f0*/  @!P5 IMAD.MOV R0, RZ, RZ, -R0 ;  /* 0x000000ffff00d224 */ /* 0x000fc400078e0a00 */
[----:B------:R-:W-:Y:S01]  /*1c500*/  @!P0 IMAD.MOV R8, RZ, RZ, -R8 ;  /* 0x000000ffff088224 */ /* 0x000fe200078e0a08 */
[----:B------:R-:W-:Y:S01]  /*1c510*/  ISETP.GE.AND P5, PT, R45, RZ, PT ;  /* 0x000000ff2d00720c */ /* 0x000fe20003fa6270 */
[----:B---3--:R-:W-:-:S04]  /*1c520*/  IMAD.MOV.U32 R38, RZ, RZ, R37 ;  /* 0x000000ffff267224 */ /* 0x008fc800078e0025 */
[----:B------:R-:W-:Y:S02]  /*1c530*/  IMAD.MOV.U32 R43, RZ, RZ, R38 ;  /* 0x000000ffff2b7224 */ /* 0x000fe400078e0026 */
[----:B------:R-:W-:Y:S02]  /*1c540*/  IMAD.MOV.U32 R37, RZ, RZ, R34 ;  /* 0x000000ffff257224 */ /* 0x000fe400078e0022 */
[----:B------:R-:W-:Y:S02]  /*1c550*/  IMAD.MOV.U32 R44, RZ, RZ, R43 ;  /* 0x000000ffff2c7224 */ /* 0x000fe400078e002b */
[----:B------:R-:W-:Y:S02]  /*1c560*/  IMAD.MOV.U32 R43, RZ, RZ, R54 ;  /* 0x000000ffff2b7224 */ /* 0x000fe400078e0036 */
[----:B------:R-:W-:Y:S02]  /*1c570*/  IMAD.MOV.U32 R34, RZ, RZ, R25 ;  /* 0x000000ffff227224 */ /* 0x000fe400078e0019 */
[----:B------:R-:W3:Y:S01]  /*1c580*/  LDL.LU R25, [R1+0x94c] ;  /* 0x00094c0001197983 */ /* 0x000ee20000300800 */
[----:B------:R-:W-:-:S02]  /*1c590*/  IMAD.MOV.U32 R38, RZ, RZ, R37 ;  /* 0x000000ffff267224 */ /* 0x000fc400078e0025 */
[----:B------:R-:W-:Y:S01]  /*1c5a0*/  IMAD.MOV.U32 R37, RZ, RZ, R36 ;  /* 0x000000ffff257224 */ /* 0x000fe200078e0024 */
[----:B------:R0:W-:Y:S01]  /*1c5b0*/  STL [R1+0x3f0], R6 ;  /* 0x0003f00601007387 */ /* 0x0001e20000100800 */
[----:B------:R-:W-:Y:S02]  /*1c5c0*/  IMAD.MOV.U32 R51, RZ, RZ, R44 ;  /* 0x000000ffff337224 */ /* 0x000fe400078e002c */
[----:B------:R-:W-:Y:S01]  /*1c5d0*/  IMAD.MOV.U32 R36, RZ, RZ, R52 ;  /* 0x000000ffff247224 */ /* 0x000fe200078e0034 */
[----:B------:R1:W-:Y:S01]  /*1c5e0*/  STL [R1+0x3ec], R0 ;  /* 0x0003ec0001007387 */ /* 0x0003e20000100800 */
[----:B------:R-:W-:Y:S02]  /*1c5f0*/  IMAD.MOV.U32 R44, RZ, RZ, R43 ;  /* 0x000000ffff2c7224 */ /* 0x000fe400078e002b */
[----:B------:R-:W-:Y:S01]  /*1c600*/  IMAD.MOV.U32 R43, RZ, RZ, R42 ;  /* 0x000000ffff2b7224 */ /* 0x000fe200078e002a */
[----:B------:R-:W2:Y:S01]  /*1c610*/  LDL.LU R52, [R1+0x1988] ;  /* 0x0019880001347983 */ /* 0x000ea20000300800 */
[----:B------:R-:W-:Y:S01]  /*1c620*/  IMAD.MOV.U32 R42, RZ, RZ, R41 ;  /* 0x000000ffff2a7224 */ /* 0x000fe200078e0029 */
[----:B0-----:R-:W-:Y:S01]  /*1c630*/  IABS R6, R45 ;  /* 0x0000002d00067213 */ /* 0x001fe20000000000 */
[----:B------:R-:W-:Y:S01]  /*1c640*/  IMAD.MOV.U32 R41, RZ, RZ, R40 ;  /* 0x000000ffff297224 */ /* 0x000fe200078e0028 */
[----:B------:R-:W2:Y:S01]  /*1c650*/  LDL.LU R54, [R1+0x1974] ;  /* 0x0019740001367983 */ /* 0x000ea20000300800 */
[----:B------:R-:W-:-:S03]  /*1c660*/  IMAD.MOV.U32 R40, RZ, RZ, R39 ;  /* 0x000000ffff287224 */ /* 0x000fc600078e0027 */
[----:B------:R0:W-:Y:S04]  /*1c670*/  STL [R1+0x3e8], R8 ;  /* 0x0003e80801007387 */ /* 0x0001e80000100800 */
[----:B------:R-:W2:Y:S04]  /*1c680*/  LDL.LU R45, [R1+0x86c] ;  /* 0x00086c00012d7983 */ /* 0x000ea80000300800 */
[----:B------:R-:W2:Y:S01]  /*1c690*/  LDL.LU R39, [R1+0x884] ;  /* 0x0008840001277983 */ /* 0x000ea20000300800 */
[----:B------:R-:W-:Y:S01]  /*1c6a0*/  ISETP.GT.U32.AND P1, PT, R56, R2, PT ;  /* 0x000000023800720c */ /* 0x000fe20003f24070 */
[----:B------:R-:W-:-:S02]  /*1c6b0*/  IMAD.MOV.U32 R50, RZ, RZ, R44 ;  /* 0x000000ffff327224 */ /* 0x000fc400078e002c */
[----:B------:R-:W-:-:S10]  /*1c6c0*/  IMAD.MOV.U32 R44, RZ, RZ, R43 ;  /* 0x000000ffff2c7224 */ /* 0x000fd400078e002b */
[----:B------:R-:W-:-:S04]  /*1c6d0*/  @!P1 IMAD.IADD R2, R2, 0x1, -R56 ;  /* 0x0000000102029824 */ /* 0x000fc800078e0a38 */
[----:B------:R-:W-:Y:S02]  /*1c6e0*/  IMAD.MOV.U32 R13, RZ, RZ, R2 ;  /* 0x000000ffff0d7224 */ /* 0x000fe400078e0002 */
[----:B------:R-:W-:Y:S02]  /*1c6f0*/  IMAD.MOV.U32 R43, RZ, RZ, R42 ;  /* 0x000000ffff2b7224 */ /* 0x000fe400078e002a */
[----:B------:R-:W-:Y:S02]  /*1c700*/  @!P2 IMAD.MOV R13, RZ, RZ, -R13 ;  /* 0x000000ffff0da224 */ /* 0x000fe400078e0a0d */
[----:B------:R-:W-:Y:S02]  /*1c710*/  IMAD.MOV.U32 R42, RZ, RZ, R41 ;  /* 0x000000ffff2a7224 */ /* 0x000fe400078e0029 */
[----:B------:R-:W-:Y:S01]  /*1c720*/  IMAD.MOV.U32 R41, RZ, RZ, R40 ;  /* 0x000000ffff297224 */ /* 0x000fe200078e0028 */
        /* <DEDUP_REMOVED lines=13> */
[----:B------:R-:W2:Y:S01]  /*1c800*/  LDL.LU R30, [R1+0x8ac] ;  /* 0x0008ac00011e7983 */ /* 0x000ea20000300800 */
[----:B-1----:R-:W-:Y:S01]  /*1c810*/  IABS R0, R47 ;  /* 0x0000002f00007213 */ /* 0x002fe20000000000 */
[----:B------:R-:W-:-:S04]  /*1c820*/  IMAD.HI.U32 R11, R15, R6, RZ ;  /* 0x000000060f0b7227 */ /* 0x000fc800078e00ff */
[----:B------:R-:W-:-:S04]  /*1c830*/  IMAD.HI.U32 R10, R15, R0, RZ ;  /* 0x000000000f0a7227 */ /* 0x000fc800078e00ff */
[----:B------:R-:W-:Y:S02]  /*1c840*/  IMAD.MOV R11, RZ, RZ, -R11 ;  /* 0x000000ffff0b7224 */ /* 0x000fe400078e0a0b */
[----:B------:R-:W-:Y:S02]  /*1c850*/  @!P4 IMAD.IADD R4, R4, 0x1, -R56 ;  /* 0x000000010404c824 */ /* 0x000fe400078e0a38 */
[----:B------:R-:W-:Y:S02]  /*1c860*/  IMAD.MOV R10, RZ, RZ, -R10 ;  /* 0x000000ffff0a7224 */ /* 0x000fe400078e0a0a */
[C---:B------:R-:W-:Y:S01]  /*1c870*/  IMAD R6, R56.reuse, R11, R6 ;  /* 0x0000000b38067224 */ /* 0x040fe200078e0206 */
[----:B------:R-:W-:Y:S01]  /*1c880*/  IABS R7, R46 ;  /* 0x0000002e00077213 */ /* 0x000fe20000000000 */
[----:B------:R-:W-:Y:S02]  /*1c890*/  @!P0 IMAD.IADD R5, R5, 0x1, -R56 ;  /* 0x0000000105058824 */ /* 0x000fe400078e0a38 */
[C---:B------:R-:W-:Y:S01]  /*1c8a0*/  IMAD R0, R56.reuse, R10, R0 ;  /* 0x0000000a38007224 */ /* 0x040fe200078e0200 */
[C---:B------:R-:W-:Y:S01]  /*1c8b0*/  ISETP.GT.U32.AND P2, PT, R56.reuse, R6, PT ;  /* 0x000000063800720c */ /* 0x040fe20003f44070 */
[----:B------:R-:W-:Y:S01]  /*1c8c0*/  IMAD.MOV.U32 R12, RZ, RZ, R4 ;  /* 0x000000ffff0c7224 */ /* 0x000fe200078e0004 */
[----:B------:R-:W-:Y:S01]  /*1c8d0*/  ISETP.GT.U32.AND P0, PT, R56, R5, PT ;  /* 0x000000053800720c */ /* 0x000fe20003f04070 */
[----:B0-----:R-:W-:Y:S01]  /*1c8e0*/  IMAD.HI.U32 R8, R15, R7, RZ ;  /* 0x000000070f087227 */ /* 0x001fe200078e00ff */
[----:B------:R-:W-:-:S03]  /*1c8f0*/  IABS R9, R49 ;  /* 0x0000003100097213 */ /* 0x000fc60000000000 */
[----:B------:R-:W-:Y:S01]  /*1c900*/  @!P6 IMAD.MOV R12, RZ, RZ, -R12 ;  /* 0x000000ffff0ce224 */ /* 0x000fe200078e0a0c */
[----:B------:R-:W-:Y:S01]  /*1c910*/  ISETP.GT.U32.AND P6, PT, R56, R0, PT ;  /* 0x000000003800720c */ /* 0x000fe20003fc4070 */
[----:B------:R-:W-:Y:S02]  /*1c920*/  IMAD.MOV R8, RZ, RZ, -R8 ;  /* 0x000000ffff087224 */ /* 0x000fe400078e0a08 */
[----:B------:R-:W-:-:S04]  /*1c930*/  IMAD.HI.U32 R2, R15, R9, RZ ;  /* 0x000000090f027227 */ /* 0x000fc800078e00ff */
[----:B------:R-:W-:Y:S01]  /*1c940*/  IMAD R7, R56, R8, R7 ;  /* 0x0000000838077224 */ /* 0x000fe200078e0207 */
[----:B------:R-:W-:Y:S01]  /*1c950*/  IABS R4, R48 ;  /* 0x0000003000047213 */ /* 0x000fe20000000000 */
[----:B------:R-:W-:Y:S02]  /*1c960*/  @!P2 IMAD.IADD R6, R6, 0x1, -R56 ;  /* 0x000000010606a824 */ /* 0x000fe400078e0a38 */
[----:B------:R-:W-:Y:S02]  /*1c970*/  IMAD.MOV R2, RZ, RZ, -R2 ;  /* 0x000000ffff027224 */ /* 0x000fe400078e0a02 */
[--C-:B------:R-:W-:Y:S01]  /*1c980*/  @!P0 IMAD.IADD R5, R5, 0x1, -R56.reuse ;  /* 0x0000000105058824 */ /* 0x100fe200078e0a38 */
[----:B------:R-:W-:Y:S01]  /*1c990*/  ISETP.GT.U32.AND P0, PT, R56, R7, PT ;  /* 0x000000073800720c */ /* 0x000fe20003f04070 */
[----:B------:R-:W-:Y:S01]  /*1c9a0*/  @!P6 IMAD.IADD R0, R0, 0x1, -R56 ;  /* 0x000000010000e824 */ /* 0x000fe200078e0a38 */
[C---:B------:R-:W-:Y:S01]  /*1c9b0*/  ISETP.GT.U32.AND P6, PT, R56.reuse, R6, PT ;  /* 0x000000063800720c */ /* 0x040fe20003fc4070 */
[----:B------:R-:W-:-:S02]  /*1c9c0*/  IMAD R9, R56, R2, R9 ;  /* 0x0000000238097224 */ /* 0x000fc400078e0209 */
[----:B------:R-:W-:-:S04]  /*1c9d0*/  IMAD.HI.U32 R2, R15, R4, RZ ;  /* 0x000000040f027227 */ /* 0x000fc800078e00ff */
[----:B------:R-:W-:Y:S01]  /*1c9e0*/  IMAD.MOV R2, RZ, RZ, -R2 ;  /* 0x000000ffff027224 */ /* 0x000fe200078e0a02 */
[----:B------:R0:W-:Y:S03]  /*1c9f0*/  STL [R1+0x3c4], R12 ;  /* 0x0003c40c01007387 */ /* 0x0001e60000100800 */
[----:B------:R-:W-:Y:S02]  /*1ca00*/  IMAD R4, R56, R2, R4 ;  /* 0x0000000238047224 */ /* 0x000fe400078e0204 */
[--C-:B------:R-:W-:Y:S02]  /*1ca10*/  @!P0 IMAD.IADD R7, R7, 0x1, -R56.reuse ;  /* 0x0000000107078824 */ /* 0x100fe400078e0a38 */
[----:B------:R-:W-:Y:S02]  /*1ca20*/  @!P6 IMAD.IADD R6, R6, 0x1, -R56 ;  /* 0x000000010606e824 */ /* 0x000fe400078e0a38 */
[----:B0-----:R-:W-:Y:S01]  /*1ca30*/  IMAD.MOV.U32 R12, RZ, RZ, R5 ;  /* 0x000000ffff0c7224 */ /* 0x001fe200078e0005 */
[----:B------:R-:W-:-:S03]  /*1ca40*/  ISETP.GT.U32.AND P6, PT, R56, R4, PT ;  /* 0x000000043800720c */ /* 0x000fc60003fc4070 */
[----:B------:R-:W-:Y:S01]  /*1ca50*/  @!P3 IMAD.MOV R12, RZ, RZ, -R12 ;  /* 0x000000ffff0cb224 */ /* 0x000fe200078e0a0c */
[----:B------:R-:W-:Y:S02]  /*1ca60*/  ISETP.GT.U32.AND P3, PT, R56, R7, PT ;  /* 0x000000073800720c */ /* 0x000fe40003f64070 */
[----:B------:R-:W-:Y:S01]  /*1ca70*/  ISETP.GE.AND P1, PT, R47, RZ, PT ;  /* 0x000000ff2f00720c */ /* 0x000fe20003f26270 */
[----:B------:R-:W-:Y:S01]  /*1ca80*/  IMAD.MOV.U32 R47, RZ, RZ, R43 ;  /* 0x000000ffff2f7224 */ /* 0x000fe200078e002b */
[----:B------:R-:W-:Y:S01]  /*1ca90*/  ISETP.GE.AND P4, PT, R46, RZ, PT ;  /* 0x000000ff2e00720c */ /* 0x000fe20003f86270 */
[----:B------:R-:W-:Y:S02]  /*1caa0*/  IMAD.MOV.U32 R46, RZ, RZ, R44 ;  /* 0x000000ffff2e7224 */ /* 0x000fe400078e002c */
[----:B------:R-:W-:Y:S02]  /*1cab0*/  IMAD.MOV.U32 R43, RZ, RZ, R41 ;  /* 0x000000ffff2b7224 */ /* 0x000fe400078e0029 */
[----:B------:R-:W-:-:S02]  /*1cac0*/  IMAD.MOV.U32 R44, RZ, RZ, R40 ;  /* 0x000000ffff2c7224 */ /* 0x000fc400078e0028 */
[----:B------:R-:W-:Y:S02]  /*1cad0*/  IMAD.MOV.U32 R41, RZ, RZ, R39 ;  /* 0x000000ffff297224 */ /* 0x000fe400078e0027 */
[----:B------:R-:W-:Y:S02]  /*1cae0*/  IMAD.MOV.U32 R39, RZ, RZ, R21 ;  /* 0x000000ffff277224 */ /* 0x000fe400078e0015 */
[----:B------:R-:W-:Y:S02]  /*1caf0*/  IMAD.MOV.U32 R21, RZ, RZ, R54 ;  /* 0x000000ffff157224 */ /* 0x000fe400078e0036 */
[--C-:B------:R-:W-:Y:S01]  /*1cb00*/  @!P6 IMAD.IADD R4, R4, 0x1, -R56.reuse ;  /* 0x000000010404e824 */ /* 0x100fe200078e0a38 */
[----:B------:R-:W3:Y:S01]  /*1cb10*/  LDL.LU R54, [R1+0x1a10] ;  /* 0x001a100001367983 */ /* 0x000ee20000300800 */
[----:B------:R-:W-:Y:S01]  /*1cb20*/  @!P3 IMAD.IADD R7, R7, 0x1, -R56 ;  /* 0x000000010707b824 */ /* 0x000fe200078e0a38 */
[----:B------:R-:W-:Y:S01]  /*1cb30*/  ISETP.GE.AND P6, PT, R48, RZ, PT ;  /* 0x000000ff3000720c */ /* 0x000fe20003fc6270 */
[----:B------:R-:W-:Y:S01]  /*1cb40*/  IMAD.MOV.U32 R48, RZ, RZ, R44 ;  /* 0x000000ffff307224 */ /* 0x000fe200078e002c */
[----:B------:R-:W-:Y:S01]  /*1cb50*/  ISETP.GE.AND P3, PT, R49, RZ, PT ;  /* 0x000000ff3100720c */ /* 0x000fe20003f66270 */
[----:B------:R-:W-:-:S02]  /*1cb60*/  IMAD.MOV.U32 R49, RZ, RZ, R43 ;  /* 0x000000ffff317224 */ /* 0x000fc400078e002b */
[----:B------:R-:W-:Y:S02]  /*1cb70*/  IMAD.MOV.U32 R44, RZ, RZ, R42 ;  /* 0x000000ffff2c7224 */ /* 0x000fe400078e002a */
[----:B------:R-:W-:Y:S02]  /*1cb80*/  IMAD.MOV.U32 R43, RZ, RZ, R23 ;  /* 0x000000ffff2b7224 */ /* 0x000fe400078e0017 */
[----:B--2---:R-:W-:Y:S02]  /*1cb90*/  IMAD.MOV.U32 R40, RZ, RZ, R30 ;  /* 0x000000ffff287224 */ /* 0x004fe400078e001e */
[----:B------:R-:W2:Y:S04]  /*1cba0*/  LDL.LU R30, [R1+0x95c] ;  /* 0x00095c00011e7983 */ /* 0x000ea80000300800 */
[----:B------:R-:W-:Y:S04]  /*1cbb0*/  STL [R1+0x3dc], R12 ;  /* 0x0003dc0c01007387 */ /* 0x000fe80000100800 */
[----:B------:R-:W2:Y:S04]  /*1cbc0*/  LDL.LU R42, [R1+0x8a4] ;  /* 0x0008a400012a7983 */ /* 0x000ea80000300800 */
[----:B------:R-:W3:Y:S01]  /*1cbd0*/  LDL.LU R23, [R1+0x8a8] ;  /* 0x0008a80001177983 */ /* 0x000ee20000300800 */
[----:B------:R-:W-:-:S02]  /*1cbe0*/  ISETP.GT.U32.AND P2, PT, R56, R9, PT ;  /* 0x000000093800720c */ /* 0x000fc40003f44070 */
[----:B------:R-:W-:Y:S02]  /*1cbf0*/  IABS R11, R45 ;  /* 0x0000002d000b7213 */ /* 0x000fe40000000000 */
[----:B------:R-:W-:-:S03]  /*1cc00*/  IABS R10, R51 ;  /* 0x00000033000a7213 */ /* 0x000fc60000000000 */
[----:B------:R-:W-:-:S04]  /*1cc10*/  IMAD.HI.U32 R8, R15, R11, RZ ;  /* 0x0000000b0f087227 */ /* 0x000fc800078e00ff */
[----:B------:R-:W-:Y:S02]  /*1cc20*/  IMAD.MOV R8, RZ, RZ, -R8 ;  /* 0x000000ffff087224 */ /* 0x000fe400078e0a08 */
[----:B------:R-:W-:Y:S02]  /*1cc30*/  @!P2 IMAD.IADD R9, R9, 0x1, -R56 ;  /* 0x000000010909a824 */ /* 0x000fe400078e0a38 */
[----:B------:R-:W-:Y:S02]  /*1cc40*/  IMAD.MOV.U32 R5, RZ, RZ, R10 ;  /* 0x000000ffff057224 */ /* 0x000fe400078e000a */
[C---:B------:R-:W-:Y:S01]  /*1cc50*/  IMAD R11, R56.reuse, R8, R11 ;  /* 0x00000008380b7224 */ /* 0x040fe200078e020b */
[C---:B------:R-:W-:Y:S01]  /*1cc60*/  ISETP.GT.U32.AND P2, PT, R56.reuse, R9, PT ;  /* 0x000000093800720c */ /* 0x040fe20003f44070 */
[----:B------:R-:W-:Y:S01]  /*1cc70*/  IMAD.HI.U32 R8, R15, R5, RZ ;  /* 0x000000050f087227 */ /* 0x000fe200078e00ff */
[----:B------:R-:W-:-:S03]  /*1cc80*/  ISETP.GT.U32.AND P0, PT, R56, R0, PT ;  /* 0x000000003800720c */ /* 0x000fc60003f04070 */
[----:B------:R-:W-:-:S04]  /*1cc90*/  IMAD.MOV R8, RZ, RZ, -R8 ;  /* 0x000000ffff087224 */ /* 0x000fc800078e0a08 */
[----:B------:R-:W-:-:S04]  /*1cca0*/  IMAD R5, R56, R8, R5 ;  /* 0x0000000838057224 */ /* 0x000fc800078e0205 */
[--C-:B------:R-:W-:Y:S01]  /*1ccb0*/  @!P2 IMAD.IADD R9, R9, 0x1, -R56.reuse ;  /* 0x000000010909a824 */ /* 0x100fe200078e0a38 */
[----:B------:R-:W-:Y:S01]  /*1ccc0*/  ISETP.GT.U32.AND P2, PT, R56, R5, PT ;  /* 0x000000053800720c */ /* 0x000fe20003f44070 */
[----:B------:R-:W-:Y:S01]  /*1ccd0*/  @!P0 IMAD.IADD R0, R0, 0x1, -R56 ;  /* 0x0000000100008824 */ /* 0x000fe200078e0a38 */
[----:B------:R-:W-:Y:S01]  /*1cce0*/  ISETP.GT.U32.AND P0, PT, R56, R11, PT ;  /* 0x0000000b3800720c */ /* 0x000fe20003f04070 */
[----:B------:R-:W-:Y:S02]  /*1ccf0*/  IMAD.MOV.U32 R13, RZ, RZ, R6 ;  /* 0x000000ffff0d7224 */ /* 0x000fe400078e0006 */
[----:B------:R-:W-:-:S08]  /*1cd00*/  @!P1 IMAD.MOV R0, RZ, RZ, -R0 ;  /* 0x000000ffff009224 */ /* 0x000fd000078e0a00 */
[--C-:B------:R-:W-:Y:S02]  /*1cd10*/  @!P2 IMAD.IADD R5, R5, 0x1, -R56.reuse ;  /* 0x000000010505a824 */ /* 0x100fe400078e0a38 */
[----:B------:R-:W-:Y:S01]  /*1cd20*/  @!P0 IMAD.IADD R11, R11, 0x1, -R56 ;  /* 0x000000010b0b8824 */ /* 0x000fe200078e0a38 */
[----:B------:R-:W-:Y:S02]  /*1cd30*/  ISETP.GE.AND P0, PT, R45, RZ, PT ;  /* 0x000000ff2d00720c */ /* 0x000fe40003f06270 */
[----:B------:R-:W-:Y:S01]  /*1cd40*/  ISETP.GT.U32.AND P1, PT, R56, R5, PT ;  /* 0x000000053800720c */ /* 0x000fe20003f24070 */
[----:B------:R-:W-:Y:S02]  /*1cd50*/  IMAD.MOV.U32 R45, RZ, RZ, R44 ;  /* 0x000000ffff2d7224 */ /* 0x000fe400078e002c */
[----:B------:R-:W-:Y:S02]  /*1cd60*/  IMAD.MOV.U32 R44, RZ, RZ, R43 ;  /* 0x000000ffff2c7224 */ /* 0x000fe400078e002b */
[----:B------:R-:W-:Y:S01]  /*1cd70*/  @!P5 IMAD.MOV R13, RZ, RZ, -R13 ;  /* 0x000000ffff0dd224 */ /* 0x000fe200078e0a0d */
[----:B------:R-:W-:Y:S01]  /*1cd80*/  IABS R8, R47 ;  /* 0x0000002f00087213 */ /* 0x000fe20000000000 */
[----:B------:R-:W-:-:S06]  /*1cd90*/  @!P4 IMAD.MOV R7, RZ, RZ, -R7 ;  /* 0x000000ffff07c224 */ /* 0x000fcc00078e0a07 */
        /* <DEDUP_REMOVED lines=24> */
[C---:B------:R-:W-:Y:S02]  /*1cf20*/  ISETP.GT.U32.AND P5, PT, R56.reuse, R11, PT ;  /* 0x0000000b3800720c */ /* 0x040fe40003fa4070 */
[C---:B------:R-:W-:Y:S01]  /*1cf30*/  ISETP.GT.U32.AND P2, PT, R56.reuse, R4, PT ;  /* 0x000000043800720c */ /* 0x040fe20003f44070 */
[----:B------:R-:W-:Y:S02]  /*1cf40*/  IMAD R2, R56, R12, R2 ;  /* 0x0000000c38027224 */ /* 0x000fe400078e0202 */
[----:B------:R-:W-:-:S04]  /*1cf50*/  IMAD.HI.U32 R12, R15, R8, RZ ;  /* 0x000000080f0c7227 */ /* 0x000fc800078e00ff */
[----:B------:R-:W-:Y:S01]  /*1cf60*/  IMAD.MOV R12, RZ, RZ, -R12 ;  /* 0x000000ffff0c7224 */ /* 0x000fe200078e0a0c */
[----:B------:R-:W-:-:S03]  /*1cf70*/  IABS R10, R46 ;  /* 0x0000002e000a7213 */ /* 0x000fc60000000000 */
[C---:B0-----:R-:W-:Y:S01]  /*1cf80*/  IMAD R0, R56.reuse, R12, R8 ;  /* 0x0000000c38007224 */ /* 0x041fe200078e0208 */
[----:B------:R-:W-:Y:S01]  /*1cf90*/  ISETP.GT.U32.AND P3, PT, R56, R2, PT ;  /* 0x000000023800720c */ /* 0x000fe20003f64070 */
[--C-:B------:R-:W-:Y:S02]  /*1cfa0*/  @!P5 IMAD.IADD R11, R11, 0x1, -R56.reuse ;  /* 0x000000010b0bd824 */ /* 0x100fe400078e0a38 */
[----:B------:R-:W-:Y:S01]  /*1cfb0*/  @!P2 IMAD.IADD R4, R4, 0x1, -R56 ;  /* 0x000000010404a824 */ /* 0x000fe200078e0a38 */
[----:B------:R-:W-:Y:S01]  /*1cfc0*/  ISETP.GT.U32.AND P5, PT, R56, R0, PT ;  /* 0x000000003800720c */ /* 0x000fe20003fa4070 */
[----:B------:R-:W-:-:S04]  /*1cfd0*/  IMAD.HI.U32 R6, R15, R10, RZ ;  /* 0x0000000a0f067227 */ /* 0x000fc800078e00ff */
[----:B------:R-:W-:Y:S02]  /*1cfe0*/  IMAD.MOV.U32 R12, RZ, RZ, R4 ;  /* 0x000000ffff0c7224 */ /* 0x000fe400078e0004 */
[----:B------:R-:W-:Y:S02]  /*1cff0*/  IMAD.MOV R6, RZ, RZ, -R6 ;  /* 0x000000ffff067224 */ /* 0x000fe400078e0a06 */
[----:B------:R-:W-:Y:S02]  /*1d000*/  @!P6 IMAD.MOV R12, RZ, RZ, -R12 ;  /* 0x000000ffff0ce224 */ /* 0x000fe400078e0a0c */
[----:B------:R-:W-:Y:S01]  /*1d010*/  @!P0 IMAD.MOV R11, RZ, RZ, -R11 ;  /* 0x000000ffff0b8224 */ /* 0x000fe200078e0a0b */
[----:B------:R-:W-:Y:S01]  /*1d020*/  IABS R9, R49 ;  /* 0x0000003100097213 */ /* 0x000fe20000000000 */
[----:B------:R-:W-:Y:S02]  /*1d030*/  IMAD R10, R56, R6, R10 ;  /* 0x00000006380a7224 */ /* 0x000fe400078e020a */
[--C-:B------:R-:W-:Y:S01]  /*1d040*/  @!P3 IMAD.IADD R2, R2, 0x1, -R56.reuse ;  /* 0x000000010202b824 */ /* 0x100fe200078e0a38 */
[----:B------:R-:W-:Y:S01]  /*1d050*/  STL [R1+0x3ac], R12 ;  /* 0x0003ac0c01007387 */ /* 0x000fe20000100800 */
[----:B------:R-:W-:Y:S01]  /*1d060*/  @!P5 IMAD.IADD R0, R0, 0x1, -R56 ;  /* 0x000000010000d824 */ /* 0x000fe200078e0a38 */
[----:B------:R-:W-:-:S02]  /*1d070*/  ISETP.GE.AND P5, PT, R46, RZ, PT ;  /* 0x000000ff2e00720c */ /* 0x000fc40003fa6270 */
[----:B------:R0:W-:Y:S01]  /*1d080*/  STL [R1+0x3b0], R11 ;  /* 0x0003b00b01007387 */ /* 0x0001e20000100800 */
[C---:B------:R-:W-:Y:S01]  /*1d090*/  ISETP.GT.U32.AND P3, PT, R56.reuse, R10, PT ;  /* 0x0000000a3800720c */ /* 0x040fe20003f64070 */
[----:B------:R-:W-:Y:S01]  /*1d0a0*/  IMAD.HI.U32 R4, R15, R9, RZ ;  /* 0x000000090f047227 */ /* 0x000fe200078e00ff */
[C---:B------:R-:W-:Y:S01]  /*1d0b0*/  ISETP.GT.U32.AND P6, PT, R56.reuse, R2, PT ;  /* 0x000000023800720c */ /* 0x040fe20003fc4070 */
[----:B------:R-:W4:Y:S02]  /*1d0c0*/  LDL.LU R46, [R1+0x890] ;  /* 0x00089000012e7983 */ /* 0x000f240000300800 */
[----:B------:R-:W-:Y:S02]  /*1d0d0*/  IMAD.MOV R4, RZ, RZ, -R4 ;  /* 0x000000ffff047224 */ /* 0x000fe400078e0a04 */
[----:B------:R-:W5:Y:S02]  /*1d0e0*/  LDL.LU R60, [R1+0x894] ;  /* 0x00089400013c7983 */ /* 0x000f640000300800 */
[----:B------:R-:W-:-:S02]  /*1d0f0*/  IMAD R9, R56, R4, R9 ;  /* 0x0000000438097224 */ /* 0x000fc400078e0209 */
[----:B------:R-:W5:Y:S02]  /*1d100*/  LDL.LU R59, [R1+0x898] ;  /* 0x00089800013b7983 */ /* 0x000f640000300800 */
[--C-:B------:R-:W-:Y:S01]  /*1d110*/  @!P3 IMAD.IADD R10, R10, 0x1, -R56.reuse ;  /* 0x000000010a0ab824 */ /* 0x100fe200078e0a38 */
[----:B------:R-:W-:Y:S01]  /*1d120*/  ISETP.GT.U32.AND P3, PT, R56, R0, PT ;  /* 0x000000003800720c */ /* 0x000fe20003f64070 */
[----:B------:R-:W-:Y:S01]  /*1d130*/  @!P6 IMAD.IADD R2, R2, 0x1, -R56 ;  /* 0x000000010202e824 */ /* 0x000fe200078e0a38 */
[----:B------:R-:W-:Y:S02]  /*1d140*/  ISETP.GT.U32.AND P6, PT, R56, R9, PT ;  /* 0x000000093800720c */ /* 0x000fe40003fc4070 */
[----:B------:R-:W-:Y:S02]  /*1d150*/  ISETP.GE.AND P4, PT, R51, RZ, PT ;  /* 0x000000ff3300720c */ /* 0x000fe40003f86270 */
[----:B------:R-:W-:Y:S02]  /*1d160*/  ISETP.GE.AND P2, PT, R50, RZ, PT ;  /* 0x000000ff3200720c */ /* 0x000fe40003f46270 */
[----:B------:R-:W-:Y:S01]  /*1d170*/  IABS R7, R45 ;  /* 0x0000002d00077213 */ /* 0x000fe20000000000 */
[----:B0-----:R-:W-:-:S04]  /*1d180*/  IMAD.MOV.U32 R11, RZ, RZ, R2 ;  /* 0x000000ffff0b7224 */ /* 0x001fc800078e0002 */
[--C-:B------:R-:W-:Y:S02]  /*1d190*/  @!P3 IMAD.IADD R0, R0, 0x1, -R56.reuse ;  /* 0x000000010000b824 */ /* 0x100fe400078e0a38 */
[----:B------:R-:W-:Y:S01]  /*1d1a0*/  @!P6 IMAD.IADD R9, R9, 0x1, -R56 ;  /* 0x000000010909e824 */ /* 0x000fe200078e0a38 */
[----:B------:R-:W-:Y:S01]  /*1d1b0*/  ISETP.GE.AND P6, PT, R45, RZ, PT ;  /* 0x000000ff2d00720c */ /* 0x000fe20003fc6270 */
[----:B------:R-:W-:Y:S01]  /*1d1c0*/  IMAD.MOV.U32 R45, RZ, RZ, R44 ;  /* 0x000000ffff2d7224 */ /* 0x000fe200078e002c */
[----:B------:R-:W-:Y:S01]  /*1d1d0*/  IABS R8, R48 ;  /* 0x0000003000087213 */ /* 0x000fe20000000000 */
[----:B------:R-:W-:Y:S01]  /*1d1e0*/  @!P1 IMAD.MOV R0, RZ, RZ, -R0 ;  /* 0x000000ffff009224 */ /* 0x000fe200078e0a00 */
[----:B------:R-:W-:Y:S01]  /*1d1f0*/  ISETP.GT.U32.AND P1, PT, R56, R9, PT ;  /* 0x000000093800720c */ /* 0x000fe20003f24070 */
[----:B------:R-:W-:Y:S02]  /*1d200*/  IMAD.MOV.U32 R44, RZ, RZ, R43 ;  /* 0x000000ffff2c7224 */ /* 0x000fe400078e002b */
[----:B------:R-:W-:-:S02]  /*1d210*/  IMAD.MOV.U32 R43, RZ, RZ, R42 ;  /* 0x000000ffff2b7224 */ /* 0x000fc400078e002a */
[----:B------:R-:W-:Y:S02]  /*1d220*/  IMAD.MOV.U32 R42, RZ, RZ, R41 ;  /* 0x000000ffff2a7224 */ /* 0x000fe400078e0029 */
[----:B------:R-:W-:Y:S02]  /*1d230*/  @!P4 IMAD.MOV R5, RZ, RZ, -R5 ;  /* 0x000000ffff05c224 */ /* 0x000fe400078e0a05 */
[----:B------:R-:W-:Y:S02]  /*1d240*/  @!P2 IMAD.MOV R11, RZ, RZ, -R11 ;  /* 0x000000ffff0ba224 */ /* 0x000fe400078e0a0b */
[----:B------:R-:W-:Y:S02]  /*1d250*/  IMAD.MOV.U32 R51, RZ, RZ, R44 ;  /* 0x000000ffff337224 */ /* 0x000fe400078e002c */
[----:B------:R-:W-:Y:S02]  /*1d260*/  IMAD.MOV.U32 R44, RZ, RZ, R43 ;  /* 0x000000ffff2c7224 */ /* 0x000fe400078e002b */
[----:B------:R-:W-:Y:S01]  /*1d270*/  IMAD.HI.U32 R6, R15, R8, RZ ;  /* 0x000000080f067227 */ /* 0x000fe200078e00ff */
[----:B------:R4:W-:Y:S03]  /*1d280*/  STL [R1+0x3b4], R5 ;  /* 0x0003b40501007387 */ /* 0x0009e60000100800 */
[----:B------:R-:W-:Y:S01]  /*1d290*/  IMAD.MOV.U32 R43, RZ, RZ, R42 ;  /* 0x000000ffff2b7224 */ /* 0x000fe200078e002a */
[----:B------:R-:W-:Y:S01]  /*1d2a0*/  STL [R1+0x3bc], R11 ;  /* 0x0003bc0b01007387 */ /* 0x000fe20000100800 */
[----:B------:R-:W-:Y:S01]  /*1d2b0*/  IMAD.MOV R6, RZ, RZ, -R6 ;  /* 0x000000ffff067224 */ /* 0x000fe200078e0a06 */
[----:B------:R-:W-:-:S02]  /*1d2c0*/  ISETP.GE.AND P3, PT, R48, RZ, PT ;  /* 0x000000ff3000720c */ /* 0x000fc40003f66270 */
[----:B------:R0:W-:Y:S01]  /*1d2d0*/  STL [R1+0x3c0], R0 ;  /* 0x0003c00001007387 */ /* 0x0001e20000100800 */
[----:B------:R-:W-:Y:S01]  /*1d2e0*/  ISETP.GE.AND P4, PT, R49, RZ, PT ;  /* 0x000000ff3100720c */ /* 0x000fe20003f86270 */
[----:B------:R-:W-:Y:S02]  /*1d2f0*/  IMAD.MOV.U32 R50, RZ, RZ, R45 ;  /* 0x000000ffff327224 */ /* 0x000fe400078e002d */
[----:B------:R-:W-:Y:S02]  /*1d300*/  IMAD.MOV.U32 R49, RZ, RZ, R44 ;  /* 0x000000ffff317224 */ /* 0x000fe400078e002c */
[----:B------:R-:W-:Y:S01]  /*1d310*/  IMAD R8, R56, R6, R8 ;  /* 0x0000000638087224 */ /* 0x000fe200078e0208 */
[----:B------:R-:W-:Y:S01]  /*1d320*/  IABS R6, R47 ;  /* 0x0000002f00067213 */ /* 0x000fe20000000000 */
[----:B------:R-:W-:Y:S01]  /*1d330*/  @!P1 IMAD.IADD R9, R9, 0x1, -R56 ;  /* 0x0000000109099824 */ /* 0x000fe200078e0a38 */
[----:B------:R-:W-:Y:S01]  /*1d340*/  ISETP.GE.AND P1, PT, R47, RZ, PT ;  /* 0x000000ff2f00720c */ /* 0x000fe20003f26270 */
[----:B------:R-:W-:-:S02]  /*1d350*/  IMAD.MOV.U32 R44, RZ, RZ, R38 ;  /* 0x000000ffff2c7224 */ /* 0x000fc400078e0026 */
[----:B------:R-:W-:Y:S02]  /*1d360*/  IMAD.MOV.U32 R38, RZ, RZ, R35 ;  /* 0x000000ffff267224 */ /* 0x000fe400078e0023 */
[----:B------:R-:W-:Y:S02]  /*1d370*/  IMAD.MOV.U32 R47, RZ, RZ, R43 ;  /* 0x000000ffff2f7224 */ /* 0x000fe400078e002b */
[----:B---3--:R-:W-:Y:S02]  /*1d380*/  IMAD.MOV.U32 R41, RZ, RZ, R33 ;  /* 0x000000ffff297224 */ /* 0x008fe400078e0021 */
[----:B------:R-:W-:Y:S02]  /*1d390*/  IMAD.MOV.U32 R33, RZ, RZ, R23 ;  /* 0x000000ffff217224 */ /* 0x000fe400078e0017 */
[----:B------:R-:W-:Y:S02]  /*1d3a0*/  IMAD.MOV.U32 R23, RZ, RZ, R20 ;  /* 0x000000ffff177224 */ /* 0x000fe400078e0014 */
[----:B------:R-:W-:-:S02]  /*1d3b0*/  IMAD.MOV.U32 R42, RZ, RZ, R41 ;  /* 0x000000ffff2a7224 */ /* 0x000fc400078e0029 */
[----:B--2---:R-:W-:Y:S02]  /*1d3c0*/  IMAD.MOV.U32 R20, RZ, RZ, R27 ;  /* 0x000000ffff147224 */ /* 0x004fe400078e001b */
[----:B------:R-:W-:Y:S02]  /*1d3d0*/  IMAD.MOV.U32 R27, RZ, RZ, R54 ;  /* 0x000000ffff1b7224 */ /* 0x000fe400078e0036 */
[----:B------:R-:W2:Y:S01]  /*1d3e0*/  LDL.LU R54, [R1+0x1ac0] ;  /* 0x001ac00001367983 */ /* 0x000ea20000300800 */
[----:B------:R-:W-:Y:S02]  /*1d3f0*/  IMAD.MOV.U32 R41, RZ, RZ, R23 ;  /* 0x000000ffff297224 */ /* 0x000fe400078e0017 */
[----:B------:R-:W-:Y:S01]  /*1d400*/  IMAD.MOV.U32 R48, RZ, RZ, R42 ;  /* 0x000000ffff307224 */ /* 0x000fe200078e002a */
[----:B------:R-:W3:Y:S01]  /*1d410*/  LDL.LU R58, [R1+0x89c] ;  /* 0x00089c00013a7983 */ /* 0x000ee20000300800 */
[----:B------:R-:W-:Y:S02]  /*1d420*/  IMAD.MOV.U32 R23, RZ, RZ, R22 ;  /* 0x000000ffff177224 */ /* 0x000fe400078e0016 */
[----:B------:R-:W-:Y:S01]  /*1d430*/  IMAD.MOV.U32 R42, RZ, RZ, R37 ;  /* 0x000000ffff2a7224 */ /* 0x000fe200078e0025 */
[----:B------:R-:W2:Y:S01]  /*1d440*/  LDL.LU R22, [R1+0x8e8] ;  /* 0x0008e80001167983 */ /* 0x000ea20000300800 */
[----:B------:R-:W-:-:S02]  /*1d450*/  IMAD.MOV.U32 R37, RZ, RZ, R32 ;  /* 0x000000ffff257224 */ /* 0x000fc400078e0020 */
[----:B------:R-:W-:Y:S01]  /*1d460*/  IMAD.MOV.U32 R32, RZ, RZ, R31 ;  /* 0x000000ffff207224 */ /* 0x000fe200078e001f */
[----:B------:R-:W2:Y:S04]  /*1d470*/  LDL.LU R45, [R1+0x8a0] ;  /* 0x0008a000012d7983 */ /* 0x000ea80000300800 */
[----:B------:R-:W2:Y:S04]  /*1d480*/  LDL.LU R31, [R1+0x928] ;  /* 0x00092800011f7983 */ /* 0x000ea80000300800 */
[----:B------:R-:W2:Y:S04]  /*1d490*/  LDL.LU R35, [R1+0x8e0] ;  /* 0x0008e00001237983 */ /* 0x000ea80000300800 */
[----:B------:R-:W2:Y:S01]  /*1d4a0*/  LDL.LU R43, [R1+0x8bc] ;  /* 0x0008bc00012b7983 */ /* 0x000ea20000300800 */
[----:B------:R-:W-:Y:S01]  /*1d4b0*/  ISETP.GT.U32.AND P0, PT, R56, R10, PT ;  /* 0x0000000a3800720c */ /* 0x000fe20003f04070 */
[----:B------:R-:W-:-:S04]  /*1d4c0*/  IMAD.HI.U32 R4, R15, R7, RZ ;  /* 0x000000070f047227 */ /* 0x000fc800078e00ff */
[----:B------:R-:W-:-:S04]  /*1d4d0*/  IMAD.MOV R4, RZ, RZ, -R4 ;  /* 0x000000ffff047224 */ /* 0x000fc800078e0a04 */
[----:B------:R-:W-:-:S04]  /*1d4e0*/  IMAD R7, R56, R4, R7 ;  /* 0x0000000438077224 */ /* 0x000fc800078e0207 */
[----:B------:R-:W-:Y:S01]  /*1d4f0*/  @!P0 IMAD.IADD R10, R10, 0x1, -R56 ;  /* 0x000000010a0a8824 */ /* 0x000fe200078e0a38 */
[C---:B------:R-:W-:Y:S02]  /*1d500*/  ISETP.GT.U32.AND P0, PT, R56.reuse, R7, PT ;  /* 0x000000073800720c */ /* 0x040fe40003f04070 */
[----:B----4-:R-:W-:Y:S02]  /*1d510*/  IABS R5, R46 ;  /* 0x0000002e00057213 */ /* 0x010fe40000000000 */
[----:B------:R-:W-:-:S03]  /*1d520*/  ISETP.GT.U32.AND P2, PT, R56, R8, PT ;  /* 0x000000083800720c */ /* 0x000fc60003f44070 */
[----:B0-----:R-:W-:-:S06]  /*1d530*/  IMAD.HI.U32 R0, R15, R5, RZ ;  /* 0x000000050f007227 */ /* 0x001fcc00078e00ff */
[----:B------:R-:W-:-:S05]  /*1d540*/  @!P0 IMAD.IADD R7, R7, 0x1, -R56 ;  /* 0x0000000107078824 */ /* 0x000fca00078e0a38 */
[----:B------:R-:W-:Y:S01]  /*1d550*/  ISETP.GT.U32.AND P0, PT, R56, R7, PT ;  /* 0x000000073800720c */ /* 0x000fe20003f04070 */
[----:B------:R-:W-:Y:S02]  /*1d560*/  IMAD.MOV R0, RZ, RZ, -R0 ;  /* 0x000000ffff007224 */ /* 0x000fe400078e0a00 */
[----:B------:R-:W-:Y:S01]  /*1d570*/  IMAD.HI.U32 R11, R15, R6, RZ ;  /* 0x000000060f0b7227 */ /* 0x000fe200078e00ff */
[----:B-----5:R-:W-:-:S03]  /*1d580*/  IABS R2, R59 ;  /* 0x0000003b00027213 */ /* 0x020fc60000000000 */
[----:B------:R-:W-:Y:S02]  /*1d590*/  IMAD R5, R56, R0, R5 ;  /* 0x0000000038057224 */ /* 0x000fe400078e0205 */
[----:B------:R-:W-:-:S04]  /*1d5a0*/  IMAD.MOV R11, RZ, RZ, -R11 ;  /* 0x000000ffff0b7224 */ /* 0x000fc800078e0a0b */
[----:B------:R-:W-:Y:S01]  /*1d5b0*/  @!P0 IMAD.IADD R7, R7, 0x1, -R56 ;  /* 0x0000000107078824 */ /* 0x000fe200078e0a38 */
[C---:B------:R-:W-:Y:S01]  /*1d5c0*/  ISETP.GT.U32.AND P0, PT, R56.reuse, R5, PT ;  /* 0x000000053800720c */ /* 0x040fe20003f04070 */
[----:B------:R-:W-:Y:S02]  /*1d5d0*/  IMAD R6, R56, R11, R6 ;  /* 0x0000000b38067224 */ /* 0x000fe400078e0206 */
[----:B------:R-:W-:-:S04]  /*1d5e0*/  IMAD.HI.U32 R11, R15, R2, RZ ;  /* 0x000000020f0b7227 */ /* 0x000fc800078e00ff */
[----:B------:R-:W-:Y:S02]  /*1d5f0*/  @!P2 IMAD.IADD R8, R8, 0x1, -R56 ;  /* 0x000000010808a824 */ /* 0x000fe400078e0a38 */
[----:B------:R-:W-:-:S03]  /*1d600*/  IMAD.MOV R11, RZ, RZ, -R11 ;  /* 0x000000ffff0b7224 */ /* 0x000fc600078e0a0b */
[C---:B------:R-:W-:Y:S01]  /*1d610*/  ISETP.GT.U32.AND P2, PT, R56.reuse, R8, PT ;  /* 0x000000083800720c */ /* 0x040fe20003f44070 */
[----:B------:R-:W-:Y:S02]  /*1d620*/  IMAD R2, R56, R11, R2 ;  /* 0x0000000b38027224 */ /* 0x000fe400078e0202 */
[----:B------:R-:W-:-:S03]  /*1d630*/  @!P0 IMAD.IADD R5, R5, 0x1, -R56 ;  /* 0x0000000105058824 */ /* 0x000fc600078e0a38 */
[----:B------:R-:W-:Y:S01]  /*1d640*/  ISETP.GT.U32.AND P0, PT, R56, R2, PT ;  /* 0x000000023800720c */ /* 0x000fe20003f04070 */
[----:B------:R-:W-:Y:S02]  /*1d650*/  @!P5 IMAD.MOV R10, RZ, RZ, -R10 ;  /* 0x000000ffff0ad224 */ /* 0x000fe400078e0a0a */
[----:B------:R-:W-:-:S04]  /*1d660*/  @!P4 IMAD.MOV R9, RZ, RZ, -R9 ;  /* 0x000000ffff09c224 */ /* 0x000fc800078e0a09 */
[----:B------:R-:W-:Y:S02]  /*1d670*/  @!P2 IMAD.IADD R8, R8, 0x1, -R56 ;  /* 0x000000010808a824 */ /* 0x000fe400078e0a38 */
[----:B------:R-:W-:Y:S02]  /*1d680*/  @!P6 IMAD.MOV R7, RZ, RZ, -R7 ;  /* 0x000000ffff07e224 */ /* 0x000fe400078e0a07 */
[----:B------:R-:W-:Y:S01]  /*1d690*/  @!P3 IMAD.MOV R8, RZ, RZ, -R8 ;  /* 0x000000ffff08b224 */ /* 0x000fe200078e0a08 */
[----:B------:R-:W-:Y:S01]  /*1d6a0*/  STL [R1+0x3a0], R10 ;  /* 0x0003a00a01007387 */ /* 0x000fe20000100800 */
[----:B------:R-:W-:Y:S01]  /*1d6b0*/  @!P0 IMAD.IADD R2, R2, 0x1, -R56 ;  /* 0x0000000102028824 */ /* 0x000fe200078e0a38 */
[----:B------:R-:W-:Y:S01]  /*1d6c0*/  ISETP.GE.AND P0, PT, R46, RZ, PT ;  /* 0x000000ff2e00720c */ /* 0x000fe20003f06270 */
[----:B------:R-:W-:Y:S01]  /*1d6d0*/  IMAD.MOV.U32 R46, RZ, RZ, R44 ;  /* 0x000000ffff2e7224 */ /* 0x000fe200078e002c */
[----:B------:R-:W-:Y:S04]  /*1d6e0*/  STL [R1+0x39c], R9 ;  /* 0x00039c0901007387 */ /* 0x000fe80000100800 */
[----:B------:R-:W-:Y:S04]  /*1d6f0*/  STL [R1+0x398], R8 ;  /* 0x0003980801007387 */ /* 0x000fe80000100800 */
[----:B------:R-:W-:Y:S01]  /*1d700*/  STL [R1+0x390], R7 ;  /* 0x0003900701007387 */ /* 0x000fe20000100800 */
[----:B--2---:R-:W-:-:S02]  /*1d710*/  IMAD.MOV.U32 R44, RZ, RZ, R43 ;  /* 0x000000ffff2c7224 */ /* 0x004fc400078e002b */
[----:B------:R-:W-:Y:S02]  /*1d720*/  IMAD.MOV.U32 R43, RZ, RZ, R42 ;  /* 0x000000ffff2b7224 */ /* 0x000fe400078e002a */
[----:B------:R-:W2:Y:S01]  /*1d730*/  LDL.LU R42, [R1+0x8cc] ;  /* 0x0008cc00012a7983 */ /* 0x000ea20000300800 */
[----:B------:R-:W-:Y:S02]  /*1d740*/  IABS R4, R60 ;  /* 0x0000003c00047213 */ /* 0x000fe40000000000 */
[----:B------:R-:W-:-:S03]  /*1d750*/  ISETP.GT.U32.AND P2, PT, R56, R6, PT ;  /* 0x000000063800720c */ /* 0x000fc60003f44070 */
[----:B------:R-:W-:-:S04]  /*1d760*/  IMAD.HI.U32 R12, R15, R4, RZ ;  /* 0x000000040f0c7227 */ /* 0x000fc800078e00ff */
[----:B------:R-:W-:Y:S01]  /*1d770*/  IMAD.MOV R12, RZ, RZ, -R12 ;  /* 0x000000ffff0c7224 */ /* 0x000fe200078e0a0c */
[----:B---3--:R-:W-:-:S03]  /*1d780*/  IABS R0, R58 ;  /* 0x0000003a00007213 */ /* 0x008fc60000000000 */
[----:B------:R-:W-:Y:S02]  /*1d790*/  IMAD R4, R56, R12, R4 ;  /* 0x0000000c38047224 */ /* 0x000fe400078e0204 */
[----:B------:R-:W-:Y:S02]  /*1d7a0*/  @!P2 IMAD.IADD R6, R6, 0x1, -R56 ;  /* 0x000000010606a824 */ /* 0x000fe400078e0a38 */
[----:B------:R-:W-:Y:S01]  /*1d7b0*/  IMAD.HI.U32 R14, R15, R0, RZ ;  /* 0x000000000f0e7227 */ /* 0x000fe200078e00ff */
[----:B------:R-:W-:-:S03]  /*1d7c0*/  ISETP.GT.U32.AND P2, PT, R56, R4, PT ;  /* 0x000000043800720c */ /* 0x000fc60003f44070 */
[----:B------:R-:W-:-:S04]  /*1d7d0*/  IMAD.MOV R14, RZ, RZ, -R14 ;  /* 0x000000ffff0e7224 */ /* 0x000fc800078e0a0e */
[----:B------:R-:W-:-:S06]  /*1d7e0*/  IMAD R0, R56, R14, R0 ;  /* 0x0000000e38007224 */ /* 0x000fcc00078e0200 */
[----:B------:R-:W-:Y:S01]  /*1d7f0*/  @!P2 IMAD.IADD R4, R4, 0x1, -R56 ;  /* 0x000000010404a824 */ /* 0x000fe200078e0a38 */
[C---:B------:R-:W-:Y:S02]  /*1d800*/  ISETP.GT.U32.AND P2, PT, R56.reuse, R0, PT ;  /* 0x000000003800720c */ /* 0x040fe40003f44070 */
[----:B------:R-:W-:Y:S02]  /*1d810*/  IABS R12, R51 ;  /* 0x00000033000c7213 */ /* 0x000fe40000000000 */
[----:B------:R-:W-:Y:S02]  /*1d820*/  IABS R11, R45 ;  /* 0x0000002d000b7213 */ /* 0x000fe40000000000 */
[----:B------:R-:W-:Y:S01]  /*1d830*/  ISETP.GT.U32.AND P4, PT, R56, R5, PT ;  /* 0x000000053800720c */ /* 0x000fe20003f84070 */
[----:B------:R-:W-:Y:S01]  /*1d840*/  IMAD.HI.U32 R17, R15, R12, RZ ;  /* 0x0000000c0f117227 */ /* 0x000fe200078e00ff */
[----:B------:R-:W-:-:S03]  /*1d850*/  IABS R13, R50 ;  /* 0x00000032000d7213 */ /* 0x000fc60000000000 */
[----:B------:R-:W-:-:S04]  /*1d860*/  IMAD.HI.U32 R16, R15, R11, RZ ;  /* 0x0000000b0f107227 */ /* 0x000fc800078e00ff */
[----:B------:R-:W-:Y:S01]  /*1d870*/  @!P2 IMAD.IADD R0, R0, 0x1, -R56 ;  /* 0x000000010000a824 */ /* 0x000fe200078e0a38 */
[C---:B------:R-:W-:Y:S01]  /*1d880*/  ISETP.GT.U32.AND P2, PT, R56.reuse, R6, PT ;  /* 0x000000063800720c */ /* 0x040fe20003f44070 */
[----:B------:R-:W-:Y:S01]  /*1d890*/  IMAD.MOV R17, RZ, RZ, -R17 ;  /* 0x000000ffff117224 */ /* 0x000fe200078e0a11 */
[C---:B------:R-:W-:Y:S01]  /*1d8a0*/  ISETP.GT.U32.AND P3, PT, R56.reuse, R4, PT ;  /* 0x000000043800720c */ /* 0x040fe20003f64070 */
[----:B------:R-:W-:Y:S02]  /*1d8b0*/  IMAD.MOV R16, RZ, RZ, -R16 ;  /* 0x000000ffff107224 */ /* 0x000fe400078e0a10 */
[----:B------:R-:W-:Y:S01]  /*1d8c0*/  IMAD.HI.U32 R18, R15, R13, RZ ;  /* 0x0000000d0f127227 */ /* 0x000fe200078e00ff */
[----:B------:R-:W-:-:S03]  /*1d8d0*/  ISETP.GT.U32.AND P5, PT, R56, R2, PT ;  /* 0x000000023800720c */ /* 0x000fc60003fa4070 */
[C---:B------:R-:W-:Y:S02]  /*1d8e0*/  IMAD R12, R56.reuse, R17, R12 ;  /* 0x00000011380c7224 */ /* 0x040fe400078e020c */
[C---:B------:R-:W-:Y:S02]  /*1d8f0*/  IMAD R11, R56.reuse, R16, R11 ;  /* 0x00000010380b7224 */ /* 0x040fe400078e020b */
[----:B------:R-:W-:Y:S02]  /*1d900*/  IMAD.MOV R18, RZ, RZ, -R18 ;  /* 0x000000ffff127224 */ /* 0x000fe400078e0a12 */
[--C-:B------:R-:W-:Y:S01]  /*1d910*/  @!P4 IMAD.IADD R5, R5, 0x1, -R56.reuse ;  /* 0x000000010505c824 */ /* 0x100fe200078e0a38 */
[----:B------:R-:W-:Y:S01]  /*1d920*/  ISETP.GT.U32.AND P4, PT, R56, R12, PT ;  /* 0x0000000c3800720c */ /* 0x000fe20003f84070 */
[----:B------:R-:W-:Y:S01]  /*1d930*/  @!P2 IMAD.IADD R6, R6, 0x1, -R56 ;  /* 0x000000010606a824 */ /* 0x000fe200078e0a38 */
[C---:B------:R-:W-:Y:S01]  /*1d940*/  ISETP.GT.U32.AND P2, PT, R56.reuse, R11, PT ;  /* 0x0000000b3800720c */ /* 0x040fe20003f44070 */
[----:B------:R-:W-:-:S02]  /*1d950*/  IMAD R13, R56, R18, R13 ;  /* 0x00000012380d7224 */ /* 0x000fc400078e020d */
[----:B------:R-:W-:-:S03]  /*1d960*/  @!P3 IMAD.IADD R4, R4, 0x1, -R56 ;  /* 0x000000010404b824 */ /* 0x000fc600078e0a38 */
[----:B------:R-:W-:Y:S01]  /*1d970*/  ISETP.GT.U32.AND P3, PT, R56, R13, PT ;  /* 0x0000000d3800720c */ /* 0x000fe20003f64070 */
[--C-:B------:R-:W-:Y:S01]  /*1d980*/  @!P5 IMAD.IADD R2, R2, 0x1, -R56.reuse ;  /* 0x000000010202d824 */ /* 0x100fe200078e0a38 */
[----:B------:R-:W-:Y:S02]  /*1d990*/  ISETP.GT.U32.AND P6, PT, R56, R0, PT ;  /* 0x000000003800720c */ /* 0x000fe40003fc4070 */
[----:B------:R-:W-:Y:S01]  /*1d9a0*/  ISETP.GE.AND P5, PT, R60, RZ, PT ;  /* 0x000000ff3c00720c */ /* 0x000fe20003fa6270 */
[--C-:B------:R-:W-:Y:S01]  /*1d9b0*/  @!P4 IMAD.IADD R12, R12, 0x1, -R56.reuse ;  /* 0x000000010c0cc824 */ /* 0x100fe200078e0a38 */
[----:B------:R-:W-:Y:S01]  /*1d9c0*/  ISETP.GE.AND P4, PT, R58, RZ, PT ;  /* 0x000000ff3a00720c */ /* 0x000fe20003f86270 */
[----:B------:R-:W-:Y:S01]  /*1d9d0*/  @!P2 IMAD.IADD R11, R11, 0x1, -R56 ;  /* 0x000000010b0ba824 */ /* 0x000fe200078e0a38 */
[----:B------:R-:W-:Y:S01]  /*1d9e0*/  ISETP.GE.AND P2, PT, R59, RZ, PT ;  /* 0x000000ff3b00720c */ /* 0x000fe20003f46270 */
[----:B------:R-:W-:Y:S02]  /*1d9f0*/  @!P1 IMAD.MOV R6, RZ, RZ, -R6 ;  /* 0x000000ffff069224 */ /* 0x000fe400078e0a06 */
[----:B------:R-:W-:Y:S01]  /*1da00*/  @!P0 IMAD.MOV R5, RZ, RZ, -R5 ;  /* 0x000000ffff058224 */ /* 0x000fe200078e0a05 */
[C---:B------:R-:W-:Y:S01]  /*1da10*/  ISETP.GT.U32.AND P1, PT, R56.reuse, R11, PT ;  /* 0x0000000b3800720c */ /* 0x040fe20003f24070 */
[--C-:B------:R-:W-:Y:S01]  /*1da20*/  @!P3 IMAD.IADD R13, R13, 0x1, -R56.reuse ;  /* 0x000000010d0db824 */ /* 0x100fe200078e0a38 */
[----:B------:R-:W-:Y:S01]  /*1da30*/  ISETP.GT.U32.AND P0, PT, R56, R12, PT ;  /* 0x0000000c3800720c */ /* 0x000fe20003f04070 */
[----:B------:R-:W-:Y:S01]  /*1da40*/  @!P6 IMAD.IADD R0, R0, 0x1, -R56 ;  /* 0x000000010000e824 */ /* 0x000fe200078e0a38 */
[----:B------:R-:W-:Y:S01]  /*1da50*/  ISETP.GE.AND P3, PT, R45, RZ, PT ;  /* 0x000000ff2d00720c */ /* 0x000fe20003f66270 */
[----:B------:R-:W-:-:S02]  /*1da60*/  IMAD.MOV.U32 R45, RZ, RZ, R44 ;  /* 0x000000ffff2d7224 */ /* 0x000fc400078e002c */
[----:B------:R-:W-:Y:S01]  /*1da70*/  @!P5 IMAD.MOV R4, RZ, RZ, -R4 ;  /* 0x000000ffff04d224 */ /* 0x000fe200078e0a04 */
[----:B------:R-:W-:Y:S01]  /*1da80*/  ISETP.GT.U32.AND P5, PT, R56, R13, PT ;  /* 0x0000000d3800720c */ /* 0x000fe20003fa4070 */
[----:B------:R-:W-:Y:S01]  /*1da90*/  @!P4 IMAD.MOV R0, RZ, RZ, -R0 ;  /* 0x000000ffff00c224 */ /* 0x000fe200078e0a00 */
[----:B------:R-:W-:Y:S01]  /*1daa0*/  ISETP.GE.AND P4, PT, R51, RZ, PT ;  /* 0x000000ff3300720c */ /* 0x000fe20003f86270 */
[----:B------:R-:W-:Y:S02]  /*1dab0*/  @!P2 IMAD.MOV R2, RZ, RZ, -R2 ;  /* 0x000000ffff02a224 */ /* 0x000fe400078e0a02 */
[--C-:B------:R-:W-:Y:S02]  /*1dac0*/  @!P1 IMAD.IADD R11, R11, 0x1, -R56.reuse ;  /* 0x000000010b0b9824 */ /* 0x100fe400078e0a38 */
[----:B------:R-:W-:Y:S01]  /*1dad0*/  @!P0 IMAD.IADD R12, R12, 0x1, -R56 ;  /* 0x000000010c0c8824 */ /* 0x000fe200078e0a38 */
[----:B------:R-:W-:-:S05]  /*1dae0*/  IABS R14, R49 ;  /* 0x00000031000e7213 */ /* 0x000fca0000000000 */
[----:B------:R-:W-:Y:S01]  /*1daf0*/  @!P5 IMAD.IADD R13, R13, 0x1, -R56 ;  /* 0x000000010d0dd824 */ /* 0x000fe200078e0a38 */
[----:B------:R-:W-:Y:S01]  /*1db00*/  ISETP.GE.AND P5, PT, R49, RZ, PT ;  /* 0x000000ff3100720c */ /* 0x000fe20003fa6270 */
[----:B--2---:R-:W-:Y:S02]  /*1db10*/  IMAD.MOV.U32 R44, RZ, RZ, R42 ;  /* 0x000000ffff2c7224 */ /* 0x004fe400078e002a */
[----:B------:R-:W-:Y:S02]  /*1db20*/  IMAD.MOV.U32 R42, RZ, RZ, R41 ;  /* 0x000000ffff2a7224 */ /* 0x000fe400078e0029 */
[----:B------:R-:W-:Y:S02]  /*1db30*/  IMAD.MOV.U32 R41, RZ, RZ, R40 ;  /* 0x000000ffff297224 */ /* 0x000fe400078e0028 */
[----:B------:R-:W-:Y:S02]  /*1db40*/  IMAD.MOV.U32 R40, RZ, RZ, R39 ;  /* 0x000000ffff287224 */ /* 0x000fe400078e0027 */
[----:B------:R-:W-:-:S02]  /*1db50*/  IMAD.MOV.U32 R39, RZ, RZ, R38 ;  /* 0x000000ffff277224 */ /* 0x000fc400078e0026 */
[----:B------:R-:W-:Y:S02]  /*1db60*/  IMAD.MOV.U32 R38, RZ, RZ, R35 ;  /* 0x000000ffff267224 */ /* 0x000fe400078e0023 */
[----:B------:R-:W2:Y:S04]  /*1db70*/  LDL.LU R35, [R1+0x8ec] ;  /* 0x0008ec0001237983 */ /* 0x000ea80000300800 */
[----:B------:R-:W-:Y:S04]  /*1db80*/  STL [R1+0x38c], R6 ;  /* 0x00038c0601007387 */ /* 0x000fe80000100800 */
[----:B------:R0:W-:Y:S04]  /*1db90*/  STL [R1+0x388], R5 ;  /* 0x0003880501007387 */ /* 0x0001e80000100800 */
[----:B------:R-:W-:Y:S04]  /*1dba0*/  STL [R1+0x384], R4 ;  /* 0x0003840401007387 */ /* 0x000fe80000100800 */
[----:B------:R-:W-:Y:S01]  /*1dbb0*/  STL [R1+0x37c], R2 ;  /* 0x00037c0201007387 */ /* 0x000fe20000100800 */
[----:B0-----:R-:W-:-:S03]  /*1dbc0*/  IMAD.MOV.U32 R5, RZ, RZ, R12 ;  /* 0x000000ffff057224 */ /* 0x001fc600078e000c */
[----:B------:R0:W-:Y:S01]  /*1dbd0*/  STL [R1+0x378], R0 ;  /* 0x0003780001007387 */ /* 0x0001e20000100800 */
[----:B------:R-:W-:Y:S02]  /*1dbe0*/  IMAD.MOV.U32 R49, RZ, RZ, R44 ;  /* 0x000000ffff317224 */ /* 0x000fe400078e002c */
[----:B------:R-:W-:Y:S02]  /*1dbf0*/  IMAD.MOV.U32 R44, RZ, RZ, R43 ;  /* 0x000000ffff2c7224 */ /* 0x000fe400078e002b */
[----:B------:R-:W-:Y:S02]  /*1dc00*/  @!P4 IMAD.MOV R5, RZ, RZ, -R5 ;  /* 0x000000ffff05c224 */ /* 0x000fe400078e0a05 */
[----:B0-----:R-:W-:Y:S02]  /*1dc10*/  IMAD.MOV.U32 R0, RZ, RZ, R11 ;  /* 0x000000ffff007224 */ /* 0x001fe400078e000b */
[----:B------:R-:W-:Y:S02]  /*1dc20*/  IMAD.MOV.U32 R43, RZ, RZ, R42 ;  /* 0x000000ffff2b7224 */ /* 0x000fe400078e002a */
[----:B------:R-:W-:-:S02]  /*1dc30*/  @!P3 IMAD.MOV R0, RZ, RZ, -R0 ;  /* 0x000000ffff00b224 */ /* 0x000fc400078e0a00 */
[----:B------:R-:W-:Y:S02]  /*1dc40*/  IMAD.MOV.U32 R42, RZ, RZ, R41 ;  /* 0x000000ffff2a7224 */ /* 0x000fe400078e0029 */
[----:B------:R-:W-:Y:S01]  /*1dc50*/  IMAD.MOV.U32 R41, RZ, RZ, R40 ;  /* 0x000000ffff297224 */ /* 0x000fe200078e0028 */
[----:B------:R0:W-:Y:S01]  /*1dc60*/  STL [R1+0x370], R0 ;  /* 0x0003700001007387 */ /* 0x0001e20000100800 */
[----:B------:R-:W-:Y:S02]  /*1dc70*/  IMAD.MOV.U32 R40, RZ, RZ, R39 ;  /* 0x000000ffff287224 */ /* 0x000fe400078e0027 */
[----:B------:R-:W-:Y:S01]  /*1dc80*/  IMAD.MOV.U32 R39, RZ, RZ, R38 ;  /* 0x000000ffff277224 */ /* 0x000fe200078e0026 */
[----:B------:R1:W-:Y:S01]  /*1dc90*/  STL [R1+0x368], R5 ;  /* 0x0003680501007387 */ /* 0x0003e20000100800 */
[----:B------:R-:W-:-:S03]  /*1dca0*/  IMAD.MOV.U32 R38, RZ, RZ, R37 ;  /* 0x000000ffff267224 */ /* 0x000fc600078e0025 */
[----:B------:R-:W3:Y:S01]  /*1dcb0*/  LDL R37, [R1+0x134] ;  /* 0x0001340001257983 */ /* 0x000ee20000100800 */
[----:B------:R-:W-:-:S05]  /*1dcc0*/  IABS R8, R48 ;  /* 0x0000003000087213 */ /* 0x000fca0000000000 */
[----:B------:R-:W-:-:S04]  /*1dcd0*/  IMAD.HI.U32 R10, R15, R8, RZ ;  /* 0x000000080f0a7227 */ /* 0x000fc800078e00ff */
[----:B------:R-:W-:-:S04]  /*1dce0*/  IMAD.MOV R10, RZ, RZ, -R10 ;  /* 0x000000ffff0a7224 */ /* 0x000fc800078e0a0a */
[----:B------:R-:W-:-:S05]  /*1dcf0*/  IMAD R8, R56, R10, R8 ;  /* 0x0000000a38087224 */ /* 0x000fca00078e0208 */
[----:B------:R-:W-:Y:S02]  /*1dd00*/  ISETP.GT.U32.AND P2, PT, R56, R8, PT ;  /* 0x000000083800720c */ /* 0x000fe40003f44070 */
[----:B------:R-:W-:-:S11]  /*1dd10*/  IABS R7, R47 ;  /* 0x0000002f00077213 */ /* 0x000fd60000000000 */
        /* <DEDUP_REMOVED lines=10> */
[----:B------:R-:W-:Y:S02]  /*1ddc0*/  IMAD.MOV R19, RZ, RZ, -R19 ;  /* 0x000000ffff137224 */ /* 0x000fe400078e0a13 */
[----:B---3--:R-:W-:Y:S02]  /*1ddd0*/  IMAD.MOV.U32 R38, RZ, RZ, R37 ;  /* 0x000000ffff267224 */ /* 0x008fe400078e0025 */
[----:B------:R-:W-:Y:S02]  /*1dde0*/  IMAD.MOV.U32 R37, RZ, RZ, R36 ;  /* 0x000000ffff257224 */ /* 0x000fe400078e0024 */
[----:B------:R-:W3:Y:S01]  /*1ddf0*/  LDL.LU R36, [R1+0x90c] ;  /* 0x00090c0001247983 */ /* 0x000ee20000300800 */
[----:B------:R-:W-:-:S05]  /*1de00*/  IMAD R14, R56, R19, R14 ;  /* 0x00000013380e7224 */ /* 0x000fca00078e020e */
[----:B------:R-:W-:Y:S01]  /*1de10*/  ISETP.GT.U32.AND P6, PT, R56, R14, PT ;  /* 0x0000000e3800720c */ /* 0x000fe20003fc4070 */
[----:B------:R-:W-:-:S04]  /*1de20*/  IMAD.HI.U32 R9, R15, R7, RZ ;  /* 0x000000070f097227 */ /* 0x000fc800078e00ff */
[----:B------:R-:W-:-:S08]  /*1de30*/  IMAD.MOV R9, RZ, RZ, -R9 ;  /* 0x000000ffff097224 */ /* 0x000fd000078e0a09 */
[----:B------:R-:W-:-:S05]  /*1de40*/  @!P6 IMAD.IADD R14, R14, 0x1, -R56 ;  /* 0x000000010e0ee824 */ /* 0x000fca00078e0a38 */
[C---:B------:R-:W-:Y:S01]  /*1de50*/  ISETP.GT.U32.AND P6, PT, R56.reuse, R14, PT ;  /* 0x0000000e3800720c */ /* 0x040fe20003fc4070 */
[----:B------:R-:W-:Y:S01]  /*1de60*/  IMAD R7, R56, R9, R7 ;  /* 0x0000000938077224 */ /* 0x000fe200078e0207 */
[----:B------:R-:W-:Y:S02]  /*1de70*/  IABS R9, R46 ;  /* 0x0000002e00097213 */ /* 0x000fe40000000000 */
[----:B------:R-:W-:-:S03]  /*1de80*/  ISETP.GE.AND P0, PT, R50, RZ, PT ;  /* 0x000000ff3200720c */ /* 0x000fc60003f06270 */
[----:B------:R-:W-:-:S04]  /*1de90*/  IMAD.HI.U32 R2, R15, R9, RZ ;  /* 0x000000090f027227 */ /* 0x000fc800078e00ff */
[----:B------:R-:W-:Y:S02]  /*1dea0*/  IMAD.MOV R2, RZ, RZ, -R2 ;  /* 0x000000ffff027224 */ /* 0x000fe400078e0a02 */
[----:B------:R-:W-:Y:S02]  /*1deb0*/  @!P6 IMAD.IADD R14, R14, 0x1, -R56 ;  /* 0x000000010e0ee824 */ /* 0x000fe400078e0a38 */
[----:B------:R-:W-:Y:S02]  /*1dec0*/  IMAD R2, R56, R2, R9 ;  /* 0x0000000238027224 */ /* 0x000fe400078e0209 */
[----:B------:R-:W-:Y:S02]  /*1ded0*/  IMAD.MOV.U32 R6, RZ, RZ, R14 ;  /* 0x000000ffff067224 */ /* 0x000fe400078e000e */
[----:B------:R-:W-:Y:S01]  /*1dee0*/  IMAD.MOV.U32 R9, RZ, RZ, R13 ;  /* 0x000000ffff097224 */ /* 0x000fe200078e000d */
[----:B------:R-:W-:Y:S01]  /*1def0*/  IABS R4, R45 ;  /* 0x0000002d00047213 */ /* 0x000fe20000000000 */
[----:B------:R-:W-:Y:S01]  /*1df00*/  @!P5 IMAD.MOV R6, RZ, RZ, -R6 ;  /* 0x000000ffff06d224 */ /* 0x000fe200078e0a06 */
[----:B------:R-:W-:Y:S01]  /*1df10*/  ISETP.GE.AND P5, PT, R45, RZ, PT ;  /* 0x000000ff2d00720c */ /* 0x000fe20003fa6270 */
[----:B------:R-:W-:-:S02]  /*1df20*/  IMAD.MOV.U32 R45, RZ, RZ, R44 ;  /* 0x000000ffff2d7224 */ /* 0x000fc400078e002c */
[----:B------:R-:W-:Y:S02]  /*1df30*/  @!P0 IMAD.MOV R9, RZ, RZ, -R9 ;  /* 0x000000ffff098224 */ /* 0x000fe400078e0a09 */
[----:B------:R-:W-:Y:S02]  /*1df40*/  IMAD.MOV.U32 R44, RZ, RZ, R43 ;  /* 0x000000ffff2c7224 */ /* 0x000fe400078e002b */
[----:B------:R-:W-:Y:S02]  /*1df50*/  IMAD.MOV.U32 R43, RZ, RZ, R42 ;  /* 0x000000ffff2b7224 */ /* 0x000fe400078e002a */
[----:B------:R-:W-:Y:S02]  /*1df60*/  IMAD.MOV.U32 R42, RZ, RZ, R41 ;  /* 0x000000ffff2a7224 */ /* 0x000fe400078e0029 */
[----:B------:R-:W-:Y:S01]  /*1df70*/  IMAD.MOV.U32 R41, RZ, RZ, R40 ;  /* 0x000000ffff297224 */ /* 0x000fe200078e0028 */
[----:B------:R-:W-:Y:S01]  /*1df80*/  STL [R1+0x210], R9 ;  /* 0x0002100901007387 */ /* 0x000fe20000100800 */
[----:B------:R-:W-:-:S02]  /*1df90*/  IMAD.MOV.U32 R40, RZ, RZ, R39 ;  /* 0x000000ffff287224 */ /* 0x000fc400078e0027 */
[----:B------:R-:W-:Y:S01]  /*1dfa0*/  IMAD.MOV.U32 R39, RZ, RZ, R37 ;  /* 0x000000ffff277224 */ /* 0x000fe200078e0025 */
[----:B------:R4:W-:Y:S01]  /*1dfb0*/  STL [R1+0x364], R6 ;  /* 0x0003640601007387 */ /* 0x0009e20000100800 */
[----:B---3--:R-:W-:-:S03]  /*1dfc0*/  IMAD.MOV.U32 R37, RZ, RZ, R36 ;  /* 0x000000ffff257224 */ /* 0x008fc600078e0024 */
[----:B------:R-:W3:Y:S01]  /*1dfd0*/  LDL.LU R36, [R1+0x8fc] ;  /* 0x0008fc0001247983 */ /* 0x000ee20000300800 */
[----:B------:R-:W-:Y:S01]  /*1dfe0*/  ISETP.GT.U32.AND P1, PT, R56, R7, PT ;  /* 0x000000073800720c */ /* 0x000fe20003f24070 */
[----:B0-----:R-:W-:-:S12]  /*1dff0*/  IMAD.HI.U32 R0, R15, R4, RZ ;  /* 0x000000040f007227 */ /* 0x001fd800078e00ff */
[----:B------:R-:W-:Y:S01]  /*1e000*/  @!P1 IMAD.IADD R7, R7, 0x1, -R56 ;  /* 0x0000000107079824 */ /* 0x000fe200078e0a38 */
[----:B------:R-:W-:-:S04]  /*1e010*/  ISETP.GT.U32.AND P1, PT, R56, R8, PT ;  /* 0x000000083800720c */ /* 0x000fc80003f24070 */
[----:B------:R-:W-:Y:S01]  /*1e020*/  ISETP.GT.U32.AND P3, PT, R56, R7, PT ;  /* 0x000000073800720c */ /* 0x000fe20003f64070 */
[----:B-1----:R-:W-:Y:S01]  /*1e030*/  IMAD.MOV R5, RZ, RZ, -R0 ;  /* 0x000000ffff057224 */ /* 0x002fe200078e0a00 */
[----:B------:R-:W-:Y:S02]  /*1e040*/  ISETP.GE.AND P6, PT, R48, RZ, PT ;  /* 0x000000ff3000720c */ /* 0x000fe40003fc6270 */
[----:B------:R-:W-:-:S05]  /*1e050*/  IABS R0, R45 ;  /* 0x0000002d00007213 */ /* 0x000fca0000000000 */
[----:B------:R-:W-:Y:S01]  /*1e060*/  @!P1 IMAD.IADD R8, R8, 0x1, -R56 ;  /* 0x0000000108089824 */ /* 0x000fe200078e0a38 */
[----:B------:R-:W-:Y:S01]  /*1e070*/  ISETP.GE.AND P1, PT, R45, RZ, PT ;  /* 0x000000ff2d00720c */ /* 0x000fe20003f26270 */
        /* <DEDUP_REMOVED lines=9> */
[----:B------:R-:W-:Y:S02]  /*1e110*/  IMAD.MOV.U32 R39, RZ, RZ, R37 ;  /* 0x000000ffff277224 */ /* 0x000fe400078e0025 */
[----:B----4-:R-:W-:Y:S02]  /*1e120*/  IMAD.MOV.U32 R6, RZ, RZ, R8 ;  /* 0x000000ffff067224 */ /* 0x010fe400078e0008 */
[----:B------:R-:W-:Y:S02]  /*1e130*/  IMAD.MOV.U32 R45, RZ, RZ, R44 ;  /* 0x000000ffff2d7224 */ /* 0x000fe400078e002c */
[----:B------:R-:W-:Y:S02]  /*1e140*/  IMAD.MOV.U32 R44, RZ, RZ, R43 ;  /* 0x000000ffff2c7224 */ /* 0x000fe400078e002b */
[----:B------:R-:W-:-:S02]  /*1e150*/  IMAD.MOV.U32 R43, RZ, RZ, R42 ;  /* 0x000000ffff2b7224 */ /* 0x000fc400078e002a */
[----:B------:R-:W-:Y:S02]  /*1e160*/  IMAD.MOV.U32 R42, RZ, RZ, R41 ;  /* 0x000000ffff2a7224 */ /* 0x000fe400078e0029 */
[----:B------:R-:W-:Y:S02]  /*1e170*/  @!P6 IMAD.MOV R6, RZ, RZ, -R6 ;  /* 0x000000ffff06e224 */ /* 0x000fe400078e0a06 */
[----:B------:R-:W-:Y:S01]  /*1e180*/  IMAD.MOV.U32 R41, RZ, RZ, R40 ;  /* 0x000000ffff297224 */ /* 0x000fe200078e0028 */
[----:B------:R-:W-:Y:S01]  /*1e190*/  ISETP.GE.AND P4, PT, R46, RZ, PT ;  /* 0x000000ff2e00720c */ /* 0x000fe20003f86270 */
[----:B------:R-:W-:Y:S02]  /*1e1a0*/  IMAD.MOV.U32 R46, RZ, RZ, R44 ;  /* 0x000000ffff2e7224 */ /* 0x000fe400078e002c */
[----:B------:R-:W-:-:S04]  /*1e1b0*/  IMAD.MOV.U32 R44, RZ, RZ, R42 ;  /* 0x000000ffff2c7224 */ /* 0x000fc800078e002a */
[----:B------:R-:W-:Y:S02]  /*1e1c0*/  IMAD.MOV.U32 R50, RZ, RZ, R44 ;  /* 0x000000ffff327224 */ /* 0x000fe400078e002c */
[----:B---3--:R-:W-:Y:S02]  /*1e1d0*/  IMAD.MOV.U32 R37, RZ, RZ, R36 ;  /* 0x000000ffff257224 */ /* 0x008fe400078e0024 */
[----:B------:R-:W-:Y:S02]  /*1e1e0*/  IMAD.MOV.U32 R36, RZ, RZ, R22 ;  /* 0x000000ffff247224 */ /* 0x000fe400078e0016 */
[----:B------:R-:W-:Y:S01]  /*1e1f0*/  IMAD.MOV.U32 R40, RZ, RZ, R37 ;  /* 0x000000ffff287224 */ /* 0x000fe200078e0025 */
[----:B------:R-:W3:Y:S01]  /*1e200*/  LDL.LU R22, [R1+0x1984] ;  /* 0x0019840001167983 */ /* 0x000ee20000300800 */
[----:B------:R-:W-:-:S03]  /*1e210*/  IMAD.MOV.U32 R37, RZ, RZ, R36 ;  /* 0x000000ffff257224 */ /* 0x000fc600078e0024 */
[----:B------:R-:W4:Y:S04]  /*1e220*/  LDL.LU R36, [R1+0x930] ;  /* 0x0009300001247983 */ /* 0x000f280000300800 */
[----:B------:R0:W-:Y:S01]  /*1e230*/  STL [R1+0x208], R6 ;  /* 0x0002080601007387 */ /* 0x0001e20000100800 */
[----:B------:R-:W-:Y:S02]  /*1e240*/  IMAD.MOV.U32 R42, RZ, RZ, R37 ;  /* 0x000000ffff2a7224 */ /* 0x000fe400078e0025 */
[----:B------:R-:W-:Y:S02]  /*1e250*/  IMAD.MOV.U32 R37, RZ, RZ, R34 ;  /* 0x000000ffff257224 */ /* 0x000fe400078e0022 */
[----:B0-----:R-:W-:-:S04]  /*1e260*/  IMAD.MOV.U32 R6, RZ, RZ, R7 ;  /* 0x000000ffff067224 */ /* 0x001fc800078e0007 */
[----:B------:R-:W-:Y:S02]  /*1e270*/  @!P2 IMAD.MOV R6, RZ, RZ, -R6 ;  /* 0x000000ffff06a224 */ /* 0x000fe400078e0a06 */
[----:B------:R-:W-:Y:S02]  /*1e280*/  IMAD.MOV.U32 R34, RZ, RZ, R26 ;  /* 0x000000ffff227224 */ /* 0x000fe400078e001a */
[----:B------:R-:W5:Y:S04]  /*1e290*/  LDL.LU R26, [R1+0x1a68] ;  /* 0x001a6800011a7983 */ /* 0x000f680000300800 */
[----:B------:R0:W-:Y:S04]  /*1e2a0*/  STL [R1+0x350], R6 ;  /* 0x0003500601007387 */ /* 0x0001e80000100800 */
[----:B------:R-:W3:Y:S01]  /*1e2b0*/  LDL.LU R44, [R1+0x8e4] ;  /* 0x0008e400012c7983 */ /* 0x000ee20000300800 */
[----:B------:R-:W-:-:S02]  /*1e2c0*/  ISETP.GT.U32.AND P0, PT, R56, R2, PT ;  /* 0x000000023800720c */ /* 0x000fc40003f04070 */
[----:B------:R-:W-:Y:S01]  /*1e2d0*/  IABS R10, R46 ;  /* 0x0000002e000a7213 */ /* 0x000fe20000000000 */
[----:B------:R-:W4:Y:S10]  /*1e2e0*/  LDL.LU R51, [R1+0x8d8] ;  /* 0x0008d80001337983 */ /* 0x000f340000300800 */
[----:B------:R-:W-:-:S05]  /*1e2f0*/  @!P0 IMAD.IADD R2, R2, 0x1, -R56 ;  /* 0x0000000102028824 */ /* 0x000fca00078e0a38 */
[----:B------:R-:W-:Y:S02]  /*1e300*/  ISETP.GT.U32.AND P6, PT, R56, R2, PT ;  /* 0x000000023800720c */ /* 0x000fe40003fc4070 */
[----:B------:R-:W-:-:S11]  /*1e310*/  ISETP.GE.AND P0, PT, R46, RZ, PT ;  /* 0x000000ff2e00720c */ /* 0x000fd60003f06270 */
[----:B------:R-:W-:-:S04]  /*1e320*/  @!P6 IMAD.IADD R2, R2, 0x1, -R56 ;  /* 0x000000010202e824 */ /* 0x000fc800078e0a38 */
[----:B------:R-:W-:-:S04]  /*1e330*/  IMAD.MOV.U32 R12, RZ, RZ, R2 ;  /* 0x000000ffff0c7224 */ /* 0x000fc800078e0002 */
[----:B------:R-:W-:Y:S02]  /*1e340*/  @!P4 IMAD.MOV R12, RZ, RZ, -R12 ;  /* 0x000000ffff0cc224 */ /* 0x000fe400078e0a0c */
[----:B------:R-:W-:Y:S02]  /*1e350*/  IMAD.MOV.U32 R48, RZ, RZ, R43 ;  /* 0x000000ffff307224 */ /* 0x000fe400078e002b */
[----:B--2---:R-:W-:Y:S01]  /*1e360*/  IMAD.MOV.U32 R43, RZ, RZ, R35 ;  /* 0x000000ffff2b7224 */ /* 0x004fe200078e0023 */
[----:B------:R1:W-:Y:S01]  /*1e370*/  STL [R1+0x360], R12 ;  /* 0x0003600c01007387 */ /* 0x0003e20000100800 */
[----:B------:R-:W-:Y:S02]  /*1e380*/  IMAD R4, R56, R5, R4 ;  /* 0x0000000538047224 */ /* 0x000fe400078e0204 */
[----:B------:R-:W-:-:S03]  /*1e390*/  IMAD.HI.U32 R5, R15, R0, RZ ;  /* 0x000000000f057227 */ /* 0x000fc600078e00ff */
[----:B------:R-:W-:Y:S01]  /*1e3a0*/  ISETP.GT.U32.AND P2, PT, R56, R4, PT ;  /* 0x000000043800720c */ /* 0x000fe20003f44070 */
[----:B------:R-:W-:-:S04]  /*1e3b0*/  IMAD.MOV R5, RZ, RZ, -R5 ;  /* 0x000000ffff057224 */ /* 0x000fc800078e0a05 */
[----:B------:R-:W-:Y:S02]  /*1e3c0*/  IMAD R0, R56, R5, R0 ;  /* 0x0000000538007224 */ /* 0x000fe400078e0200 */
[----:B---3--:R-:W-:Y:S02]  /*1e3d0*/  IMAD.MOV.U32 R46, RZ, RZ, R44 ;  /* 0x000000ffff2e7224 */ /* 0x008fe400078e002c */
[----:B------:R-:W-:Y:S02]  /*1e3e0*/  IMAD.MOV.U32 R44, RZ, RZ, R42 ;  /* 0x000000ffff2c7224 */ /* 0x000fe400078e002a */
[----:B------:R-:W-:Y:S02]  /*1e3f0*/  IMAD.MOV.U32 R42, RZ, RZ, R38 ;  /* 0x000000ffff2a7224 */ /* 0x000fe400078e0026 */
[----:B------:R-:W-:Y:S02]  /*1e400*/  IMAD.MOV.U32 R38, RZ, RZ, R33 ;  /* 0x000000ffff267224 */ /* 0x000fe400078e0021 */
[----:B------:R-:W2:Y:S04]  /*1e410*/  LDL.LU R33, [R1+0x950] ;  /* 0x0009500001217983 */ /* 0x000ea80000300800 */
[----:B------:R-:W3:Y:S01]  /*1e420*/  LDL.LU R35, [R1+0x8f4] ;  /* 0x0008f40001237983 */ /* 0x000ee20000300800 */
[----:B------:R-:W-:Y:S01]  /*1e430*/  @!P2 IMAD.IADD R4, R4, 0x1, -R56 ;  /* 0x000000010404a824 */ /* 0x000fe200078e0a38 */
[----:B------:R-:W-:Y:S01]  /*1e440*/  ISETP.GT.U32.AND P6, PT, R56, R0, PT ;  /* 0x000000003800720c */ /* 0x000fe20003fc4070 */
[----:B0-----:R-:W-:-:S03]  /*1e450*/  IMAD.HI.U32 R6, R15, R11, RZ ;  /* 0x0000000b0f067227 */ /* 0x001fc600078e00ff */
[----:B------:R-:W-:Y:S01]  /*1e460*/  ISETP.GT.U32.AND P2, PT, R56, R4, PT ;  /* 0x000000043800720c */ /* 0x000fe20003f44070 */
[----:B------:R-:W-:-:S04]  /*1e470*/  IMAD.HI.U32 R5, R15, R10, RZ ;  /* 0x0000000a0f057227 */ /* 0x000fc800078e00ff */
[----:B------:R-:W-:Y:S02]  /*1e480*/  IMAD.MOV R6, RZ, RZ, -R6 ;  /* 0x000000ffff067224 */ /* 0x000fe400078e0a06 */
[----:B------:R-:W-:Y:S02]  /*1e490*/  IMAD.MOV R5, RZ, RZ, -R5 ;  /* 0x000000ffff057224 */ /* 0x000fe400078e0a05 */
[C---:B------:R-:W-:Y:S01]  /*1e4a0*/  IMAD R11, R56.reuse, R6, R11 ;  /* 0x00000006380b7224 */ /* 0x040fe200078e020b */
[----:B------:R-:W-:Y:S01]  /*1e4b0*/  IABS R9, R49 ;  /* 0x0000003100097213 */ /* 0x000fe20000000000 */
[----:B------:R-:W-:Y:S01]  /*1e4c0*/  IMAD R10, R56, R5, R10 ;  /* 0x00000005380a7224 */ /* 0x000fe200078e020a */
[----:B------:R-:W-:Y:S01]  /*1e4d0*/  IABS R8, R47 ;  /* 0x0000002f00087213 */ /* 0x000fe20000000000 */
[----:B------:R-:W-:Y:S01]  /*1e4e0*/  @!P6 IMAD.IADD R0, R0, 0x1, -R56 ;  /* 0x000000010000e824 */ /* 0x000fe200078e0a38 */
[----:B------:R-:W-:Y:S01]  /*1e4f0*/  ISETP.GT.U32.AND P4, PT, R56, R11, PT ;  /* 0x0000000b3800720c */ /* 0x000fe20003f84070 */
[----:B------:R-:W-:-:S04]  /*1e500*/  IMAD.HI.U32 R7, R15, R9, RZ ;  /* 0x000000090f077227 */ /* 0x000fc800078e00ff */
[----:B------:R-:W-:Y:S01]  /*1e510*/  @!P2 IMAD.IADD R4, R4, 0x1, -R56 ;  /* 0x000000010404a824 */ /* 0x000fe200078e0a38 */
[C---:B------:R-:W-:Y:S01]  /*1e520*/  ISETP.GT.U32.AND P2, PT, R56.reuse, R10, PT ;  /* 0x0000000a3800720c */ /* 0x040fe20003f44070 */
[----:B------:R-:W-:Y:S01]  /*1e530*/  IMAD.MOV R7, RZ, RZ, -R7 ;  /* 0x000000ffff077224 */ /* 0x000fe200078e0a07 */
[----:B------:R-:W-:Y:S01]  /*1e540*/  ISETP.GT.U32.AND P6, PT, R56, R0, PT ;  /* 0x000000003800720c */ /* 0x000fe20003fc4070 */
[----:B------:R-:W-:Y:S01]  /*1e550*/  IMAD.HI.U32 R5, R15, R8, RZ ;  /* 0x000000080f057227 */ /* 0x000fe200078e00ff */
[----:B------:R-:W-:-:S03]  /*1e560*/  IABS R6, R45 ;  /* 0x0000002d00067213 */ /* 0x000fc60000000000 */
[C---:B------:R-:W-:Y:S02]  /*1e570*/  IMAD R9, R56.reuse, R7, R9 ;  /* 0x0000000738097224 */ /* 0x040fe400078e0209 */
[----:B------:R-:W-:Y:S02]  /*1e580*/  IMAD.MOV R2, RZ, RZ, -R5 ;  /* 0x000000ffff027224 */ /* 0x000fe400078e0a05 */
[----:B-1----:R-:W-:Y:S02]  /*1e590*/  IMAD.MOV.U32 R12, RZ, RZ, R4 ;  /* 0x000000ffff0c7224 */ /* 0x002fe400078e0004 */
[----:B------:R-:W-:Y:S02]  /*1e5a0*/  @!P4 IMAD.IADD R11, R11, 0x1, -R56 ;  /* 0x000000010b0bc824 */ /* 0x000fe400078e0a38 */
[C---:B------:R-:W-:Y:S02]  /*1e5b0*/  IMAD R8, R56.reuse, R2, R8 ;  /* 0x0000000238087224 */ /* 0x040fe400078e0208 */
[----:B------:R-:W-:Y:S01]  /*1e5c0*/  @!P5 IMAD.MOV R12, RZ, RZ, -R12 ;  /* 0x000000ffff0cd224 */ /* 0x000fe200078e0a0c */
[----:B------:R-:W-:Y:S01]  /*1e5d0*/  ISETP.GT.U32.AND P5, PT, R56, R9, PT ;  /* 0x000000093800720c */ /* 0x000fe20003fa4070 */
[----:B------:R-:W-:Y:S01]  /*1e5e0*/  @!P2 IMAD.IADD R10, R10, 0x1, -R56 ;  /* 0x000000010a0aa824 */ /* 0x000fe200078e0a38 */
[----:B------:R-:W-:Y:S01]  /*1e5f0*/  ISETP.GT.U32.AND P2, PT, R56, R11, PT ;  /* 0x0000000b3800720c */ /* 0x000fe20003f44070 */
[----:B------:R-:W-:-:S04]  /*1e600*/  IMAD.HI.U32 R5, R15, R6, RZ ;  /* 0x000000060f057227 */ /* 0x000fc800078e00ff */
[----:B------:R-:W-:Y:S01]  /*1e610*/  @!P6 IMAD.IADD R0, R0, 0x1, -R56 ;  /* 0x000000010000e824 */ /* 0x000fe200078e0a38 */
[----:B------:R-:W-:Y:S01]  /*1e620*/  ISETP.GT.U32.AND P6, PT, R56, R8, PT ;  /* 0x000000083800720c */ /* 0x000fe20003fc4070 */
[----:B------:R-:W-:-:S04]  /*1e630*/  IMAD.MOV R5, RZ, RZ, -R5 ;  /* 0x000000ffff057224 */ /* 0x000fc800078e0a05 */
[C---:B------:R-:W-:Y:S02]  /*1e640*/  IMAD R6, R56.reuse, R5, R6 ;  /* 0x0000000538067224 */ /* 0x040fe400078e0206 */
[--C-:B------:R-:W-:Y:S02]  /*1e650*/  @!P5 IMAD.IADD R9, R9, 0x1, -R56.reuse ;  /* 0x000000010909d824 */ /* 0x100fe400078e0a38 */
[----:B------:R-:W-:Y:S01]  /*1e660*/  @!P2 IMAD.IADD R11, R11, 0x1, -R56 ;  /* 0x000000010b0ba824 */ /* 0x000fe200078e0a38 */
[----:B------:R-:W-:-:S03]  /*1e670*/  ISETP.GT.U32.AND P2, PT, R56, R6, PT ;  /* 0x000000063800720c */ /* 0x000fc60003f44070 */
[----:B------:R-:W-:Y:S01]  /*1e680*/  @!P6 IMAD.IADD R8, R8, 0x1, -R56 ;  /* 0x000000010808e824 */ /* 0x000fe200078e0a38 */
[----:B------:R-:W-:Y:S02]  /*1e690*/  ISETP.GT.U32.AND P6, PT, R56, R9, PT ;  /* 0x000000093800720c */ /* 0x000fe40003fc4070 */
[----:B------:R-:W-:Y:S01]  /*1e6a0*/  ISETP.GE.AND P4, PT, R49, RZ, PT ;  /* 0x000000ff3100720c */ /* 0x000fe20003f86270 */
[----:B------:R-:W-:Y:S02]  /*1e6b0*/  IMAD.MOV.U32 R49, RZ, RZ, R44 ;  /* 0x000000ffff317224 */ /* 0x000fe400078e002c */
[----:B------:R-:W-:Y:S02]  /*1e6c0*/  IMAD.MOV.U32 R44, RZ, RZ, R38 ;  /* 0x000000ffff2c7224 */ /* 0x000fe400078e0026 */
[----:B------:R-:W-:Y:S02]  /*1e6d0*/  IMAD.MOV.U32 R38, RZ, RZ, R34 ;  /* 0x000000ffff267224 */ /* 0x000fe400078e0022 */
[----:B------:R-:W-:Y:S01]  /*1e6e0*/  @!P2 IMAD.IADD R6, R6, 0x1, -R56 ;  /* 0x000000010606a824 */ /* 0x000fe200078e0a38 */
[----:B------:R-:W-:Y:S01]  /*1e6f0*/  ISETP.GE.AND P2, PT, R45, RZ, PT ;  /* 0x000000ff2d00720c */ /* 0x000fe20003f46270 */
[----:B------:R-:W-:-:S02]  /*1e700*/  IMAD.MOV.U32 R34, RZ, RZ, R25 ;  /* 0x000000ffff227224 */ /* 0x000fc400078e0019 */
[----:B------:R-:W-:Y:S02]  /*1e710*/  @!P1 IMAD.MOV R0, RZ, RZ, -R0 ;  /* 0x000000ffff009224 */ /* 0x000fe400078e0a00 */
[----:B------:R-:W-:Y:S01]  /*1e720*/  @!P6 IMAD.IADD R9, R9, 0x1, -R56 ;  /* 0x000000010909e824 */ /* 0x000fe200078e0a38 */
[----:B------:R-:W-:Y:S01]  /*1e730*/  ISETP.GE.AND P6, PT, R47, RZ, PT ;  /* 0x000000ff2f00720c */ /* 0x000fe20003fc6270 */
[----:B------:R-:W-:Y:S01]  /*1e740*/  IMAD.MOV.U32 R45, RZ, RZ, R44 ;  /* 0x000000ffff2d7224 */ /* 0x000fe200078e002c */
[----:B------:R-:W-:Y:S01]  /*1e750*/  STL [R1+0x35c], R12 ;  /* 0x00035c0c01007387 */ /* 0x000fe20000100800 */
[----:B------:R-:W-:Y:S02]  /*1e760*/  IMAD.MOV.U32 R44, RZ, RZ, R42 ;  /* 0x000000ffff2c7224 */ /* 0x000fe400078e002a */
[----:B------:R-:W-:Y:S01]  /*1e770*/  IMAD.MOV.U32 R47, RZ, RZ, R43 ;  /* 0x000000ffff2f7224 */ /* 0x000fe200078e002b */
[----:B------:R-:W2:Y:S01]  /*1e780*/  LDL.LU R25, [R1+0x900] ;  /* 0x0009000001197983 */ /* 0x000ea20000300800 */
[----:B------:R-:W-:-:S02]  /*1e790*/  IMAD.MOV.U32 R43, RZ, RZ, R40 ;  /* 0x000000ffff2b7224 */ /* 0x000fc400078e0028 */
[----:B------:R-:W-:Y:S01]  /*1e7a0*/  IMAD.MOV.U32 R40, RZ, RZ, R38 ;  /* 0x000000ffff287224 */ /* 0x000fe200078e0026 */
[----:B------:R0:W-:Y:S01]  /*1e7b0*/  STL [R1+0x354], R0 ;  /* 0x0003540001007387 */ /* 0x0001e20000100800 */
[----:B------:R-:W-:Y:S02]  /*1e7c0*/  IMAD.MOV.U32 R38, RZ, RZ, R37 ;  /* 0x000000ffff267224 */ /* 0x000fe400078e0025 */
[----:B---3--:R-:W-:Y:S02]  /*1e7d0*/  IMAD.MOV.U32 R42, RZ, RZ, R35 ;  /* 0x000000ffff2a7224 */ /* 0x008fe400078e0023 */
[----:B------:R-:W-:Y:S02]  /*1e7e0*/  IMAD.MOV.U32 R35, RZ, RZ, R34 ;  /* 0x000000ffff237224 */ /* 0x000fe400078e0022 */
[----:B------:R-:W-:Y:S02]  /*1e7f0*/  IMAD.MOV.U32 R34, RZ, RZ, R22 ;  /* 0x000000ffff227224 */ /* 0x000fe400078e0016 */
[----:B------:R-:W3:Y:S04]  /*1e800*/  LDL.LU R22, [R1+0x1a44] ;  /* 0x001a440001167983 */ /* 0x000ee80000300800 */
[----:B------:R-:W2:Y:S01]  /*1e810*/  LDL.LU R37, [R1+0x904] ;  /* 0x0009040001257983 */ /* 0x000ea20000300800 */
[----:B------:R-:W-:-:S02]  /*1e820*/  IABS R2, R50 ;  /* 0x0000003200027213 */ /* 0x000fc40000000000 */
[----:B------:R-:W-:-:S03]  /*1e830*/  ISETP.GT.U32.AND P1, PT, R56, R8, PT ;  /* 0x000000083800720c */ /* 0x000fc60003f24070 */
[----:B------:R-:W-:Y:S01]  /*1e840*/  IMAD.HI.U32 R5, R15, R2, RZ ;  /* 0x000000020f057227 */ /* 0x000fe200078e00ff */
[----:B----4-:R-:W-:-:S03]  /*1e850*/  IABS R7, R51 ;  /* 0x0000003300077213 */ /* 0x010fc60000000000 */
[----:B------:R-:W-:Y:S02]  /*1e860*/  IMAD.MOV R5, RZ, RZ, -R5 ;  /* 0x000000ffff057224 */ /* 0x000fe400078e0a05 */
[----:B------:R-:W-:-:S04]  /*1e870*/  IMAD.HI.U32 R4, R15, R7, RZ ;  /* 0x000000070f047227 */ /* 0x000fc800078e00ff */
[C---:B------:R-:W-:Y:S01]  /*1e880*/  IMAD R2, R56.reuse, R5, R2 ;  /* 0x0000000538027224 */ /* 0x040fe200078e0202 */
[----:B------:R-:W-:Y:S01]  /*1e890*/  ISETP.GT.U32.AND P5, PT, R56, R10, PT ;  /* 0x0000000a3800720c */ /* 0x000fe20003fa4070 */
[----:B------:R-:W-:Y:S02]  /*1e8a0*/  @!P1 IMAD.IADD R8, R8, 0x1, -R56 ;  /* 0x0000000108089824 */ /* 0x000fe400078e0a38 */
[----:B------:R-:W-:Y:S01]  /*1e8b0*/  IMAD.MOV R4, RZ, RZ, -R4 ;  /* 0x000000ffff047224 */ /* 0x000fe200078e0a04 */
[----:B------:R-:W-:-:S03]  /*1e8c0*/  ISETP.GT.U32.AND P1, PT, R56, R2, PT ;  /* 0x000000023800720c */ /* 0x000fc60003f24070 */
[----:B------:R-:W-:Y:S01]  /*1e8d0*/  IMAD R7, R56, R4, R7 ;  /* 0x0000000438077224 */ /* 0x000fe200078e0207 */
[----:B------:R-:W-:Y:S02]  /*1e8e0*/  IABS R4, R48 ;  /* 0x0000003000047213 */ /* 0x000fe40000000000 */
[----:B0-----:R-:W-:-:S03]  /*1e8f0*/  IABS R0, R46 ;  /* 0x0000002e00007213 */ /* 0x001fc60000000000 */
[----:B------:R-:W-:-:S04]  /*1e900*/  IMAD.HI.U32 R13, R15, R4, RZ ;  /* 0x000000040f0d7227 */ /* 0x000fc800078e00ff */
[--C-:B------:R-:W-:Y:S01]  /*1e910*/  @!P5 IMAD.IADD R10, R10, 0x1, -R56.reuse ;  /* 0x000000010a0ad824 */ /* 0x100fe200078e0a38 */
[----:B------:R-:W-:Y:S01]  /*1e920*/  ISETP.GT.U32.AND P5, PT, R56, R7, PT ;  /* 0x000000073800720c */ /* 0x000fe20003fa4070 */
[----:B------:R-:W-:Y:S01]  /*1e930*/  @!P1 IMAD.IADD R2, R2, 0x1, -R56 ;  /* 0x0000000102029824 */ /* 0x000fe200078e0a38 */
[----:B------:R-:W-:Y:S01]  /*1e940*/  ISETP.GT.U32.AND P1, PT, R56, R6, PT ;  /* 0x000000063800720c */ /* 0x000fe20003f24070 */
[----:B------:R-:W-:Y:S02]  /*1e950*/  IMAD.MOV R13, RZ, RZ, -R13 ;  /* 0x000000ffff0d7224 */ /* 0x000fe400078e0a0d */
[----:B------:R-:W-:-:S04]  /*1e960*/  IMAD.HI.U32 R12, R15, R0, RZ ;  /* 0x000000000f0c7227 */ /* 0x000fc800078e00ff */
[C---:B------:R-:W-:Y:S02]  /*1e970*/  IMAD R4, R56.reuse, R13, R4 ;  /* 0x0000000d38047224 */ /* 0x040fe400078e0204 */
[----:B------:R-:W-:Y:S02]  /*1e980*/  IMAD.MOV R12, RZ, RZ, -R12 ;  /* 0x000000ffff0c7224 */ /* 0x000fe400078e0a0c */
[----:B------:R-:W-:Y:S02]  /*1e990*/  @!P3 IMAD.MOV R11, RZ, RZ, -R11 ;  /* 0x000000ffff0bb224 */ /* 0x000fe400078e0a0b */
[C---:B------:R-:W-:Y:S02]  /*1e9a0*/  IMAD R0, R56.reuse, R12, R0 ;  /* 0x0000000c38007224 */ /* 0x040fe400078e0200 */
[----:B------:R-:W-:Y:S01]  /*1e9b0*/  @!P4 IMAD.MOV R9, RZ, RZ, -R9 ;  /* 0x000000ffff09c224 */ /* 0x000fe200078e0a09 */
[----:B------:R-:W-:Y:S01]  /*1e9c0*/  ISETP.GT.U32.AND P4, PT, R56, R4, PT ;  /* 0x000000043800720c */ /* 0x000fe20003f84070 */
[----:B------:R-:W-:Y:S01]  /*1e9d0*/  @!P0 IMAD.MOV R10, RZ, RZ, -R10 ;  /* 0x000000ffff0a8224 */ /* 0x000fe200078e0a0a */
[----:B------:R-:W-:Y:S01]  /*1e9e0*/  IABS R5, R49 ;  /* 0x0000003100057213 */ /* 0x000fe20000000000 */
[--C-:B------:R-:W-:Y:S01]  /*1e9f0*/  @!P5 IMAD.IADD R7, R7, 0x1, -R56.reuse ;  /* 0x000000010707d824 */ /* 0x100fe200078e0a38 */
[----:B------:R-:W-:Y:S01]  /*1ea00*/  STL [R1+0x34c], R11 ;  /* 0x00034c0b01007387 */ /* 0x000fe20000100800 */
[----:B------:R-:W-:Y:S01]  /*1ea10*/  @!P1 IMAD.IADD R6, R6, 0x1, -R56 ;  /* 0x0000000106069824 */ /* 0x000fe200078e0a38 */
[----:B------:R-:W-:-:S02]  /*1ea20*/  ISETP.GT.U32.AND P1, PT, R56, R0, PT ;  /* 0x000000003800720c */ /* 0x000fc40003f24070 */
[----:B------:R0:W-:Y:S01]  /*1ea30*/  STL [R1+0x204], R10 ;  /* 0x0002040a01007387 */ /* 0x0001e20000100800 */
[C---:B------:R-:W-:Y:S02]  /*1ea40*/  ISETP.GT.U32.AND P3, PT, R56.reuse, R7, PT ;  /* 0x000000073800720c */ /* 0x040fe40003f64070 */
[----:B------:R-:W-:Y:S01]  /*1ea50*/  ISETP.GT.U32.AND P0, PT, R56, R2, PT ;  /* 0x000000023800720c */ /* 0x000fe20003f04070 */
[----:B0-----:R-:W-:Y:S02]  /*1ea60*/  IMAD.MOV.U32 R10, RZ, RZ, R8 ;  /* 0x000000ffff0a7224 */ /* 0x001fe400078e0008 */
[----:B------:R-:W-:-:S04]  /*1ea70*/  IMAD.HI.U32 R8, R15, R5, RZ ;  /* 0x000000050f087227 */ /* 0x000fc800078e00ff */
[----:B------:R-:W-:Y:S02]  /*1ea80*/  IMAD.MOV R8, RZ, RZ, -R8 ;  /* 0x000000ffff087224 */ /* 0x000fe400078e0a08 */
[--C-:B------:R-:W-:Y:S02]  /*1ea90*/  @!P4 IMAD.IADD R4, R4, 0x1, -R56.reuse ;  /* 0x000000010404c824 */ /* 0x100fe400078e0a38 */
[----:B------:R-:W-:Y:S02]  /*1eaa0*/  IMAD R5, R56, R8, R5 ;  /* 0x0000000838057224 */ /* 0x000fe400078e0205 */
[----:B------:R-:W-:Y:S01]  /*1eab0*/  @!P1 IMAD.IADD R0, R0, 0x1, -R56 ;  /* 0x0000000100009824 */ /* 0x000fe200078e0a38 */
[C---:B------:R-:W-:Y:S01]  /*1eac0*/  ISETP.GT.U32.AND P1, PT, R56.reuse, R4, PT ;  /* 0x000000043800720c */ /* 0x040fe20003f24070 */
[----:B------:R-:W-:Y:S01]  /*1ead0*/  @!P6 IMAD.MOV R10, RZ, RZ, -R10 ;  /* 0x000000ffff0ae224 */ /* 0x000fe200078e0a0a */
[----:B------:R-:W-:Y:S01]  /*1eae0*/  ISETP.GE.AND P5, PT, R51, RZ, PT ;  /* 0x000000ff3300720c */ /* 0x000fe20003fa6270 */
[----:B------:R-:W-:Y:S01]  /*1eaf0*/  IMAD.MOV.U32 R11, RZ, RZ, R6 ;  /* 0x000000ffff0b7224 */ /* 0x000fe200078e0006 */
[----:B------:R-:W-:Y:S01]  /*1eb00*/  ISETP.GT.U32.AND P4, PT, R56, R5, PT ;  /* 0x000000053800720c */ /* 0x000fe20003f84070 */
[--C-:B------:R-:W-:Y:S01]  /*1eb10*/  @!P3 IMAD.IADD R7, R7, 0x1, -R56.reuse ;  /* 0x000000010707b824 */ /* 0x100fe200078e0a38 */
[----:B------:R-:W-:Y:S01]  /*1eb20*/  ISETP.GE.AND P6, PT, R50, RZ, PT ;  /* 0x000000ff3200720c */ /* 0x000fe20003fc6270 */
[----:B------:R0:W-:Y:S01]  /*1eb30*/  STL [R1+0x200], R9 ;  /* 0x0002000901007387 */ /* 0x0001e20000100800 */
[----:B------:R-:W-:Y:S01]  /*1eb40*/  ISETP.GE.AND P3, PT, R48, RZ, PT ;  /* 0x000000ff3000720c */ /* 0x000fe20003f66270 */
[----:B------:R-:W-:Y:S01]  /*1eb50*/  @!P2 IMAD.MOV R11, RZ, RZ, -R11 ;  /* 0x000000ffff0ba224 */ /* 0x000fe200078e0a0b */
[----:B------:R-:W-:Y:S01]  /*1eb60*/  ISETP.GT.U32.AND P2, PT, R56, R0, PT ;  /* 0x000000003800720c */ /* 0x000fe20003f44070 */
[----:B------:R-:W-:Y:S01]  /*1eb70*/  @!P0 IMAD.IADD R2, R2, 0x1, -R56 ;  /* 0x0000000102028824 */ /* 0x000fe200078e0a38 */
[----:B------:R1:W-:Y:S01]  /*1eb80*/  STL [R1+0x30c], R10 ;  /* 0x00030c0a01007387 */ /* 0x0003e20000100800 */
[----:B------:R-:W-:Y:S01]  /*1eb90*/  IMAD.MOV.U32 R48, RZ, RZ, R44 ;  /* 0x000000ffff307224 */ /* 0x000fe200078e002c */
[----:B0-----:R-:W-:Y:S01]  /*1eba0*/  IABS R9, R45 ;  /* 0x0000002d00097213 */ /* 0x001fe20000000000 */
[----:B------:R-:W-:Y:S01]  /*1ebb0*/  IMAD.MOV.U32 R44, RZ, RZ, R43 ;  /* 0x000000ffff2c7224 */ /* 0x000fe200078e002b */
[----:B------:R-:W-:Y:S01]  /*1ebc0*/  IABS R8, R47 ;  /* 0x0000002f00087213 */ /* 0x000fe20000000000 */
[----:B------:R-:W-:-:S02]  /*1ebd0*/  IMAD.MOV.U32 R43, RZ, RZ, R42 ;  /* 0x000000ffff2b7224 */ /* 0x000fc400078e002a */
[----:B-1----:R-:W-:Y:S01]  /*1ebe0*/  IMAD.MOV.U32 R10, RZ, RZ, R7 ;  /* 0x000000ffff0a7224 */ /* 0x002fe200078e0007 */
[----:B------:R-:W-:Y:S01]  /*1ebf0*/  ISETP.GE.AND P0, PT, R46, RZ, PT ;  /* 0x000000ff2e00720c */ /* 0x000fe20003f06270 */
[----:B------:R-:W-:Y:S02]  /*1ec00*/  IMAD.MOV.U32 R6, RZ, RZ, R9 ;  /* 0x000000ffff067224 */ /* 0x000fe400078e0009 */
[----:B------:R-:W-:Y:S02]  /*1ec10*/  IMAD.MOV.U32 R42, RZ, RZ, R41 ;  /* 0x000000ffff2a7224 */ /* 0x000fe400078e0029 */
[----:B------:R-:W-:Y:S02]  /*1ec20*/  IMAD.MOV.U32 R41, RZ, RZ, R39 ;  /* 0x000000ffff297224 */ /* 0x000fe400078e0027 */
[----:B------:R-:W-:Y:S02]  /*1ec30*/  IMAD.MOV.U32 R9, RZ, RZ, R2 ;  /* 0x000000ffff097224 */ /* 0x000fe400078e0002 */
[----:B------:R-:W-:-:S02]  /*1ec40*/  IMAD.MOV.U32 R46, RZ, RZ, R44 ;  /* 0x000000ffff2e7224 */ /* 0x000fc400078e002c */
[----:B------:R-:W-:Y:S02]  /*1ec50*/  @!P1 IMAD.IADD R4, R4, 0x1, -R56 ;  /* 0x0000000104049824 */ /* 0x000fe400078e0a38 */
[----:B------:R-:W-:Y:S02]  /*1ec60*/  @!P5 IMAD.MOV R10, RZ, RZ, -R10 ;  /* 0x000000ffff0ad224 */ /* 0x000fe400078e0a0a */
[----:B------:R-:W-:Y:S02]  /*1ec70*/  IMAD.MOV.U32 R44, RZ, RZ, R43 ;  /* 0x000000ffff2c7224 */ /* 0x000fe400078e002b */
[----:B------:R-:W-:Y:S01]  /*1ec80*/  IMAD.HI.U32 R7, R15, R8, RZ ;  /* 0x000000080f077227 */ /* 0x000fe200078e00ff */
[----:B------:R-:W-:Y:S01]  /*1ec90*/  STL [R1+0x328], R11 ;  /* 0x0003280b01007387 */ /* 0x000fe20000100800 */
[----:B------:R-:W-:Y:S02]  /*1eca0*/  ISETP.GE.AND P1, PT, R45, RZ, PT ;  /* 0x000000ff2d00720c */ /* 0x000fe40003f26270 */
[----:B------:R-:W-:-:S02]  /*1ecb0*/  IMAD.MOV.U32 R43, RZ, RZ, R42 ;  /* 0x000000ffff2b7224 */ /* 0x000fc400078e002a */
[----:B------:R-:W-:Y:S02]  /*1ecc0*/  @!P4 IMAD.IADD R5, R5, 0x1, -R56 ;  /* 0x000000010505c824 */ /* 0x000fe400078e0a38 */
[----:B------:R-:W-:Y:S02]  /*1ecd0*/  IMAD.MOV.U32 R42, RZ, RZ, R41 ;  /* 0x000000ffff2a7224 */ /* 0x000fe400078e0029 */
[----:B------:R-:W-:Y:S02]  /*1ece0*/  @!P6 IMAD.MOV R9, RZ, RZ, -R9 ;  /* 0x000000ffff09e224 */ /* 0x000fe400078e0a09 */
[----:B------:R-:W-:Y:S02]  /*1ecf0*/  @!P3 IMAD.MOV R4, RZ, RZ, -R4 ;  /* 0x000000ffff04b224 */ /* 0x000fe400078e0a04 */
[----:B------:R-:W-:Y:S01]  /*1ed00*/  IMAD.MOV.U32 R45, RZ, RZ, R44 ;  /* 0x000000ffff2d7224 */ /* 0x000fe200078e002c */
[----:B------:R-:W-:Y:S01]  /*1ed10*/  ISETP.GT.U32.AND P4, PT, R56, R5, PT ;  /* 0x000000053800720c */ /* 0x000fe20003f84070 */
[----:B------:R-:W-:-:S02]  /*1ed20*/  IMAD.MOV R7, RZ, RZ, -R7 ;  /* 0x000000ffff077224 */ /* 0x000fc400078e0a07 */
[----:B------:R-:W-:Y:S02]  /*1ed30*/  @!P2 IMAD.IADD R0, R0, 0x1, -R56 ;  /* 0x000000010000a824 */ /* 0x000fe400078e0a38 */
[----:B------:R-:W-:Y:S02]  /*1ed40*/  IMAD.MOV.U32 R44, RZ, RZ, R43 ;  /* 0x000000ffff2c7224 */ /* 0x000fe400078e002b */
[----:B------:R-:W-:Y:S01]  /*1ed50*/  IMAD.MOV.U32 R43, RZ, RZ, R42 ;  /* 0x000000ffff2b7224 */ /* 0x000fe200078e002a */
[----:B------:R-:W-:Y:S01]  /*1ed60*/  ISETP.GE.AND P3, PT, R45, RZ, PT ;  /* 0x000000ff2d00720c */ /* 0x000fe20003f66270 */
[----:B------:R-:W-:Y:S02]  /*1ed70*/  IMAD R8, R56, R7, R8 ;  /* 0x0000000738087224 */ /* 0x000fe400078e0208 */
[----:B------:R-:W-:Y:S02]  /*1ed80*/  IMAD.MOV.U32 R7, RZ, RZ, R0 ;  /* 0x000000ffff077224 */ /* 0x000fe400078e0000 */
[----:B------:R-:W-:-:S04]  /*1ed90*/  IMAD.HI.U32 R2, R15, R6, RZ ;  /* 0x000000060f027227 */ /* 0x000fc800078e00ff */
[----:B------:R-:W-:Y:S02]  /*1eda0*/  @!P0 IMAD.MOV R7, RZ, RZ, -R7 ;  /* 0x000000ffff078224 */ /* 0x000fe400078e0a07 */
[----:B------:R-:W-:Y:S01]  /*1edb0*/  IMAD.MOV R2, RZ, RZ, -R2 ;  /* 0x000000ffff027224 */ /* 0x000fe200078e0a02 */
[----:B------:R-:W-:Y:S01]  /*1edc0*/  ISETP.GE.AND P6, PT, R47, RZ, PT ;  /* 0x000000ff2f00720c */ /* 0x000fe20003fc6270 */
[----:B------:R-:W-:Y:S02]  /*1edd0*/  @!P4 IMAD.IADD R5, R5, 0x1, -R56 ;  /* 0x000000010505c824 */ /* 0x000fe400078e0a38 */
[----:B------:R-:W-:Y:S02]  /*1ede0*/  IMAD R6, R56, R2, R6 ;  /* 0x0000000238067224 */ /* 0x000fe400078e0206 */
[----:B--2---:R-:W-:Y:S02]  /*1edf0*/  IMAD.MOV.U32 R39, RZ, RZ, R37 ;  /* 0x000000ffff277224 */ /* 0x004fe400078e0025 */
[----:B------:R-:W-:-:S02]  /*1ee00*/  IMAD.MOV.U32 R37, RZ, RZ, R24 ;  /* 0x000000ffff257224 */ /* 0x000fc400078e0018 */
[----:B------:R-:W-:Y:S01]  /*1ee10*/  IMAD.MOV.U32 R41, RZ, RZ, R39 ;  /* 0x000000ffff297224 */ /* 0x000fe200078e0027 */
[----:B------:R-:W2:Y:S01]  /*1ee20*/  LDL.LU R24, [R1+0x19dc] ;  /* 0x0019dc0001187983 */ /* 0x000ea20000300800 */
[----:B------:R-:W-:Y:S02]  /*1ee30*/  IMAD.MOV.U32 R39, RZ, RZ, R37 ;  /* 0x000000ffff277224 */ /* 0x000fe400078e0025 */
[----:B------:R-:W-:Y:S01]  /*1ee40*/  IMAD.MOV.U32 R37, RZ, RZ, R23 ;  /* 0x000000ffff257224 */ /* 0x000fe200078e0017 */
[----:B------:R-:W-:Y:S01]  /*1ee50*/  STL [R1+0x330], R10 ;  /* 0x0003300a01007387 */ /* 0x000fe20000100800 */
[----:B------:R-:W-:-:S03]  /*1ee60*/  IMAD.MOV.U32 R42, RZ, RZ, R41 ;  /* 0x000000ffff2a7224 */ /* 0x000fc600078e0029 */
[----:B------:R-:W4:Y:S01]  /*1ee70*/  LDL.LU R23, [R1+0x1aa0] ;  /* 0x001aa00001177983 */ /* 0x000f220000300800 */
[----:B------:R-:W-:-:S03]  /*1ee80*/  IMAD.MOV.U32 R41, RZ, RZ, R38 ;  /* 0x000000ffff297224 */ /* 0x000fc600078e0026 */
[----:B------:R-:W-:Y:S01]  /*1ee90*/  STL [R1+0x344], R9 ;  /* 0x0003440901007387 */ /* 0x000fe20000100800 */
[----:B------:R-:W-:-:S03]  /*1eea0*/  IMAD.MOV.U32 R38, RZ, RZ, R36 ;  /* 0x000000ffff267224 */ /* 0x000fc600078e0024 */
[----:B------:R0:W-:Y:S01]  /*1eeb0*/  STL [R1+0x33c], R4 ;  /* 0x00033c0401007387 */ /* 0x0001e20000100800 */
[----:B------:R-:W-:Y:S02]  /*1eec0*/  IMAD.MOV.U32 R36, RZ, RZ, R33 ;  /* 0x000000ffff247224 */ /* 0x000fe400078e0021 */
[----:B------:R-:W-:Y:S02]  /*1eed0*/  IMAD.MOV.U32 R33, RZ, RZ, R32 ;  /* 0x000000ffff217224 */ /* 0x000fe400078e0020 */
[----:B------:R-:W-:Y:S01]  /*1eee0*/  IMAD.MOV.U32 R32, RZ, RZ, R31 ;  /* 0x000000ffff207224 */ /* 0x000fe200078e001f */
[----:B0-----:R-:W-:Y:S01]  /*1eef0*/  IABS R4, R45 ;  /* 0x0000002d00047213 */ /* 0x001fe20000000000 */
[----:B------:R-:W-:Y:S02]  /*1ef00*/  IMAD.MOV.U32 R45, RZ, RZ, R44 ;  /* 0x000000ffff2d7224 */ /* 0x000fe400078e002c */
[----:B------:R-:W-:Y:S02]  /*1ef10*/  IMAD.MOV.U32 R44, RZ, RZ, R43 ;  /* 0x000000ffff2c7224 */ /* 0x000fe400078e002b */
[----:B------:R-:W-:-:S02]  /*1ef20*/  IMAD.MOV.U32 R43, RZ, RZ, R42 ;  /* 0x000000ffff2b7224 */ /* 0x000fc400078e002a */
[----:B------:R-:W-:Y:S02]  /*1ef30*/  IMAD.MOV.U32 R42, RZ, RZ, R41 ;  /* 0x000000ffff2a7224 */ /* 0x000fe400078e0029 */
[----:B------:R-:W-:Y:S02]  /*1ef40*/  IMAD.MOV.U32 R31, RZ, RZ, R29 ;  /* 0x000000ffff1f7224 */ /* 0x000fe400078e001d */
[----:B------:R-:W-:Y:S01]  /*1ef50*/  IMAD.MOV.U32 R41, RZ, RZ, R38 ;  /* 0x000000ffff297224 */ /* 0x000fe200078e0026 */
[----:B------:R-:W2:Y:S01]  /*1ef60*/  LDL.LU R29, [R1+0x1a78] ;  /* 0x001a7800011d7983 */ /* 0x000ea20000300800 */
[----:B------:R-:W-:Y:S02]  /*1ef70*/  IMAD.MOV.U32 R38, RZ, RZ, R36 ;  /* 0x000000ffff267224 */ /* 0x000fe400078e0024 */
[----:B------:R-:W-:Y:S02]  /*1ef80*/  IMAD.MOV.U32 R36, RZ, RZ, R33 ;  /* 0x000000ffff247224 */ /* 0x000fe400078e0021 */
[----:B------:R-:W-:Y:S01]  /*1ef90*/  IMAD.MOV.U32 R33, RZ, RZ, R32 ;  /* 0x000000ffff217224 */ /* 0x000fe200078e0020 */
[----:B------:R-:W-:Y:S01]  /*1efa0*/  STL [R1+0x340], R7 ;  /* 0x0003400701007387 */ /* 0x000fe20000100800 */
[----:B------:R-:W-:Y:S01]  /*1efb0*/  IMAD.MOV.U32 R32, RZ, RZ, R31 ;  /* 0x000000ffff207224 */ /* 0x000fe200078e001f */
[----:B------:R-:W-:Y:S01]  /*1efc0*/  ISETP.GE.AND P4, PT, R45, RZ, PT ;  /* 0x000000ff2d00720c */ /* 0x000fe20003f86270 */
[----:B------:R-:W-:Y:S01]  /*1efd0*/  IMAD.MOV.U32 R31, RZ, RZ, R20 ;  /* 0x000000ffff1f7224 */ /* 0x000fe200078e0014 */
[----:B------:R-:W-:Y:S01]  /*1efe0*/  IABS R2, R45 ;  /* 0x0000002d00027213 */ /* 0x000fe20000000000 */
[----:B------:R-:W-:Y:S01]  /*1eff0*/  IMAD.MOV.U32 R47, RZ, RZ, R44 ;  /* 0x000000ffff2f7224 */ /* 0x000fe200078e002c */
[----:B------:R-:W2:Y:S01]  /*1f000*/  LDL.LU R20, [R1+0x964] ;  /* 0x0009640001147983 */ /* 0x000ea20000300800 */
[----:B------:R-:W-:-:S02]  /*1f010*/  IMAD.MOV.U32 R44, RZ, RZ, R25 ;  /* 0x000000ffff2c7224 */ /* 0x000fc400078e0019 */
[----:B------:R-:W-:Y:S01]  /*1f020*/  IMAD.MOV.U32 R45, RZ, RZ, R43 ;  /* 0x000000ffff2d7224 */ /* 0x000fe200078e002b */
[----:B------:R-:W2:Y:S04]  /*1f030*/  LDL.LU R25, [R1+0x958] ;  /* 0x0009580001197983 */ /* 0x000ea80000300800 */
[----:B------:R-:W2:Y:S01]  /*1f040*/  LDL.LU R43, [R1+0x918] ;  /* 0x00091800012b7983 */ /* 0x000ea20000300800 */
[----:B------:R-:W-:Y:S02]  /*1f050*/  ISETP.GT.U32.AND P0, PT, R56, R6, PT ;  /* 0x000000063800720c */ /* 0x000fe40003f04070 */
[----:B------:R-:W-:Y:S01]  /*1f060*/  ISETP.GE.AND P5, PT, R49, RZ, PT ;  /* 0x000000ff3100720c */ /* 0x000fe20003fa6270 */
[----:B------:R-:W-:Y:S01]  /*1f070*/  IMAD.MOV.U32 R12, RZ, RZ, R5 ;  /* 0x000000ffff0c7224 */ /* 0x000fe200078e0005 */
[----:B------:R-:W-:Y:S01]  /*1f080*/  IABS R0, R46 ;  /* 0x0000002e00007213 */ /* 0x000fe20000000000 */
[----:B------:R-:W3:Y:S08]  /*1f090*/  LDL.LU R58, [R1+0x908] ;  /* 0x00090800013a7983 */ /* 0x000ef00000300800 */
[----:B------:R-:W-:-:S02]  /*1f0a0*/  @!P0 IMAD.IADD R6, R6, 0x1, -R56 ;  /* 0x0000000106068824 */ /* 0x000fc400078e0a38 */
[----:B------:R-:W-:Y:S01]  /*1f0b0*/  @!P5 IMAD.MOV R12, RZ, RZ, -R12 ;  /* 0x000000ffff0cd224 */ /* 0x000fe200078e0a0c */
[----:B------:R-:W-:Y:S02]  /*1f0c0*/  ISETP.GE.AND P5, PT, R46, RZ, PT ;  /* 0x000000ff2e00720c */ /* 0x000fe40003fa6270 */
[----:B------:R-:W-:Y:S01]  /*1f0d0*/  ISETP.GT.U32.AND P0, PT, R56, R6, PT ;  /* 0x000000063800720c */ /* 0x000fe20003f04070 */
[----:B------:R-:W-:Y:S01]  /*1f0e0*/  IMAD.MOV.U32 R46, RZ, RZ, R44 ;  /* 0x000000ffff2e7224 */ /* 0x000fe200078e002c */
[----:B------:R0:W-:Y:S04]  /*1f0f0*/  STL [R1+0x334], R12 ;  /* 0x0003340c01007387 */ /* 0x0001e80000100800 */
[----:B0-----:R-:W-:-:S07]  /*1f100*/  IABS R12, R46 ;  /* 0x0000002e000c7213 */ /* 0x001fce0000000000 */
[----:B------:R-:W-:Y:S01]  /*1f110*/  @!P0 IMAD.IADD R6, R6, 0x1, -R56 ;  /* 0x0000000106068824 */ /* 0x000fe200078e0a38 */
[----:B------:R-:W-:Y:S02]  /*1f120*/  ISETP.GE.AND P0, PT, R46, RZ, PT ;  /* 0x000000ff2e00720c */ /* 0x000fe40003f06270 */
[----:B------:R-:W-:Y:S01]  /*1f130*/  ISETP.GT.U32.AND P2, PT, R56, R8, PT ;  /* 0x000000083800720c */ /* 0x000fe20003f44070 */
[----:B------:R-:W-:-:S12]  /*1f140*/  IMAD.HI.U32 R11, R15, R4, RZ ;  /* 0x000000040f0b7227 */ /* 0x000fd800078e00ff */
[----:B------:R-:W-:-:S05]  /*1f150*/  @!P2 IMAD.IADD R8, R8, 0x1, -R56 ;  /* 0x000000010808a824 */ /* 0x000fca00078e0a38 */
[----:B------:R-:W-:Y:S01]  /*1f160*/  ISETP.GT.U32.AND P2, PT, R56, R8, PT ;  /* 0x000000083800720c */ /* 0x000fe20003f44070 */
[----:B------:R-:W-:-:S04]  /*1f170*/  IMAD.MOV R11, RZ, RZ, -R11 ;  /* 0x000000ffff0b7224 */ /* 0x000fc800078e0a0b */
[----:B------:R-:W-:Y:S02]  /*1f180*/  IMAD R4, R56, R11, R4 ;  /* 0x0000000b38047224 */ /* 0x000fe400078e0204 */
[----:B--2---:R-:W-:Y:S02]  /*1f190*/  IMAD.MOV.U32 R44, RZ, RZ, R43 ;  /* 0x000000ffff2c7224 */ /* 0x004fe400078e002b */
        /* <DEDUP_REMOVED lines=8> */
[----:B------:R-:W-:Y:S02]  /*1f220*/  IMAD.MOV.U32 R40, RZ, RZ, R39 ;  /* 0x000000ffff287224 */ /* 0x000fe400078e0027 */
[----:B------:R-:W2:Y:S04]  /*1f230*/  LDL.LU R39, [R1+0x92c] ;  /* 0x00092c0001277983 */ /* 0x000ea80000300800 */
[----:B------:R-:W2:Y:S01]  /*1f240*/  LDL.LU R46, [R1+0x910] ;  /* 0x00091000012e7983 */ /* 0x000ea20000300800 */
[----:B------:R-:W-:Y:S01]  /*1f250*/  @!P2 IMAD.IADD R8, R8, 0x1, -R56 ;  /* 0x000000010808a824 */ /* 0x000fe200078e0a38 */
[----:B------:R-:W-:Y:S01]  /*1f260*/  ISETP.GT.U32.AND P2, PT, R56, R4, PT ;  /* 0x000000043800720c */ /* 0x000fe20003f44070 */
[----:B------:R-:W-:Y:S01]  /*1f270*/  IMAD.HI.U32 R5, R15, R0, RZ ;  /* 0x000000000f057227 */ /* 0x000fe200078e00ff */
[----:B------:R-:W-:Y:S01]  /*1f280*/  IABS R10, R48 ;  /* 0x00000030000a7213 */ /* 0x000fe20000000000 */
[----:B------:R-:W3:Y:S02]  /*1f290*/  LDL.LU R51, [R1+0x914] ;  /* 0x0009140001337983 */ /* 0x000ee40000300800 */
[----:B------:R-:W-:-:S08]  /*1f2a0*/  @!P6 IMAD.MOV R8, RZ, RZ, -R8 ;  /* 0x000000ffff08e224 */ /* 0x000fd000078e0a08 */
[----:B------:R-:W-:-:S05]  /*1f2b0*/  @!P2 IMAD.IADD R4, R4, 0x1, -R56 ;  /* 0x000000010404a824 */ /* 0x000fca00078e0a38 */
[----:B------:R-:W-:Y:S01]  /*1f2c0*/  ISETP.GT.U32.AND P6, PT, R56, R4, PT ;  /* 0x000000043800720c */ /* 0x000fe20003fc4070 */
[----:B------:R-:W-:Y:S02]  /*1f2d0*/  IMAD.MOV R5, RZ, RZ, -R5 ;  /* 0x000000ffff057224 */ /* 0x000fe400078e0a05 */
[----:B------:R-:W-:-:S04]  /*1f2e0*/  IMAD.HI.U32 R9, R15, R2, RZ ;  /* 0x000000020f097227 */ /* 0x000fc800078e00ff */
[----:B------:R-:W-:Y:S02]  /*1f2f0*/  IMAD R0, R56, R5, R0 ;  /* 0x0000000538007224 */ /* 0x000fe400078e0200 */
[----:B------:R-:W-:-:S04]  /*1f300*/  IMAD.MOV R9, RZ, RZ, -R9 ;  /* 0x000000ffff097224 */ /* 0x000fc800078e0a09 */
[----:B------:R-:W-:Y:S01]  /*1f310*/  @!P6 IMAD.IADD R4, R4, 0x1, -R56 ;  /* 0x000000010404e824 */ /* 0x000fe200078e0a38 */
[C---:B------:R-:W-:Y:S01]  /*1f320*/  ISETP.GT.U32.AND P6, PT, R56.reuse, R0, PT ;  /* 0x000000003800720c */ /* 0x040fe20003fc4070 */
[----:B------:R-:W-:-:S05]  /*1f330*/  IMAD R2, R56, R9, R2 ;  /* 0x0000000938027224 */ /* 0x000fca00078e0202 */
[----:B------:R-:W-:Y:S01]  /*1f340*/  ISETP.GT.U32.AND P2, PT, R56, R2, PT ;  /* 0x000000023800720c */ /* 0x000fe20003f44070 */
[----:B------:R-:W-:Y:S01]  /*1f350*/  IMAD.HI.U32 R7, R15, R10, RZ ;  /* 0x0000000a0f077227 */ /* 0x000fe200078e00ff */
[----:B------:R-:W-:-:S05]  /*1f360*/  IABS R5, R47 ;  /* 0x0000002f00057213 */ /* 0x000fca0000000000 */
[----:B------:R-:W-:Y:S02]  /*1f370*/  @!P6 IMAD.IADD R0, R0, 0x1, -R56 ;  /* 0x000000010000e824 */ /* 0x000fe400078e0a38 */
[----:B------:R-:W-:Y:S02]  /*1f380*/  IMAD.MOV.U32 R14, RZ, RZ, R6 ;  /* 0x000000ffff0e7224 */ /* 0x000fe400078e0006 */
[----:B------:R-:W-:Y:S01]  /*1f390*/  IMAD.MOV R7, RZ, RZ, -R7 ;  /* 0x000000ffff077224 */ /* 0x000fe200078e0a07 */
[----:B------:R-:W-:Y:S01]  /*1f3a0*/  ISETP.GT.U32.AND P6, PT, R56, R0, PT ;  /* 0x000000003800720c */ /* 0x000fe20003fc4070 */
[----:B------:R-:W-:-:S04]  /*1f3b0*/  IMAD.HI.U32 R6, R15, R5, RZ ;  /* 0x000000050f067227 */ /* 0x000fc800078e00ff */
[----:B------:R-:W-:Y:S01]  /*1f3c0*/  @!P2 IMAD.IADD R2, R2, 0x1, -R56 ;  /* 0x000000010202a824 */ /* 0x000fe200078e0a38 */
[----:B------:R-:W-:Y:S01]  /*1f3d0*/  IABS R9, R45 ;  /* 0x0000002d00097213 */ /* 0x000fe20000000000 */
[C---:B------:R-:W-:Y:S02]  /*1f3e0*/  IMAD R10, R56.reuse, R7, R10 ;  /* 0x00000007380a7224 */ /* 0x040fe400078e020a */
[----:B------:R-:W-:Y:S01]  /*1f3f0*/  IMAD.MOV R6, RZ, RZ, -R6 ;  /* 0x000000ffff067224 */ /* 0x000fe200078e0a06 */
[C---:B------:R-:W-:Y:S01]  /*1f400*/  ISETP.GT.U32.AND P2, PT, R56.reuse, R2, PT ;  /* 0x000000023800720c */ /* 0x040fe20003f44070 */
[----:B------:R-:W-:Y:S01]  /*1f410*/  @!P1 IMAD.MOV R14, RZ, RZ, -R14 ;  /* 0x000000ffff0e9224 */ /* 0x000fe200078e0a0e */
[C---:B------:R-:W-:Y:S01]  /*1f420*/  ISETP.GT.U32.AND P1, PT, R56.reuse, R10, PT ;  /* 0x0000000a3800720c */ /* 0x040fe20003f24070 */
[----:B------:R-:W-:Y:S02]  /*1f430*/  IMAD R5, R56, R6, R5 ;  /* 0x0000000638057224 */ /* 0x000fe400078e0205 */
[----:B------:R-:W-:-:S04]  /*1f440*/  IMAD.HI.U32 R11, R15, R9, RZ ;  /* 0x000000090f0b7227 */ /* 0x000fc800078e00ff */
[----:B------:R-:W-:Y:S01]  /*1f450*/  @!P6 IMAD.IADD R0, R0, 0x1, -R56 ;  /* 0x000000010000e824 */ /* 0x000fe200078e0a38 */
[----:B------:R-:W-:Y:S01]  /*1f460*/  ISETP.GT.U32.AND P6, PT, R56, R5, PT ;  /* 0x000000053800720c */ /* 0x000fe20003fc4070 */
[----:B------:R-:W-:-:S04]  /*1f470*/  IMAD.HI.U32 R13, R15, R12, RZ ;  /* 0x0000000c0f0d7227 */ /* 0x000fc800078e00ff */
[----:B------:R-:W-:Y:S02]  /*1f480*/  IMAD.MOV R11, RZ, RZ, -R11 ;  /* 0x000000ffff0b7224 */ /* 0x000fe400078e0a0b */
[----:B------:R-:W-:Y:S02]  /*1f490*/  IMAD.MOV R13, RZ, RZ, -R13 ;  /* 0x000000ffff0d7224 */ /* 0x000fe400078e0a0d */
[----:B------:R-:W-:Y:S02]  /*1f4a0*/  IMAD R9, R56, R11, R9 ;  /* 0x0000000b38097224 */ /* 0x000fe400078e0209 */
[----:B------:R-:W-:Y:S01]  /*1f4b0*/  @!P2 IMAD.IADD R2, R2, 0x1, -R56 ;  /* 0x000000010202a824 */ /* 0x000fe200078e0a38 */
[----:B------:R-:W-:Y:S01]  /*1f4c0*/  STL [R1+0x320], R8 ;  /* 0x0003200801007387 */ /* 0x000fe20000100800 */
[----:B------:R-:W-:Y:S02]  /*1f4d0*/  IMAD R12, R56, R13, R12 ;  /* 0x0000000d380c7224 */ /* 0x000fe400078e020c */
[----:B------:R-:W-:Y:S01]  /*1f4e0*/  @!P1 IMAD.IADD R10, R10, 0x1, -R56 ;  /* 0x000000010a0a9824 */ /* 0x000fe200078e0a38 */
[----:B------:R0:W-:Y:S01]  /*1f4f0*/  STL [R1+0x31c], R14 ;  /* 0x00031c0e01007387 */ /* 0x0001e20000100800 */
[----:B------:R-:W-:Y:S01]  /*1f500*/  IMAD.MOV.U32 R49, RZ, RZ, R43 ;  /* 0x000000ffff317224 */ /* 0x000fe200078e002b */
[----:B------:R-:W-:Y:S01]  /*1f510*/  ISETP.GE.AND P1, PT, R48, RZ, PT ;  /* 0x000000ff3000720c */ /* 0x000fe20003f26270 */
[----:B------:R-:W-:-:S02]  /*1f520*/  @!P3 IMAD.MOV R4, RZ, RZ, -R4 ;  /* 0x000000ffff04b224 */ /* 0x000fc400078e0a04 */
[----:B------:R-:W-:Y:S02]  /*1f530*/  IMAD.MOV.U32 R43, RZ, RZ, R33 ;  /* 0x000000ffff2b7224 */ /* 0x000fe400078e0021 */
[----:B------:R-:W-:Y:S02]  /*1f540*/  IMAD.MOV.U32 R48, RZ, RZ, R44 ;  /* 0x000000ffff307224 */ /* 0x000fe400078e002c */
[----:B0-----:R-:W-:Y:S02]  /*1f550*/  IMAD.MOV.U32 R14, RZ, RZ, R2 ;  /* 0x000000ffff0e7224 */ /* 0x001fe400078e0002 */
[----:B------:R-:W-:Y:S01]  /*1f560*/  IMAD.MOV.U32 R33, RZ, RZ, R32 ;  /* 0x000000ffff217224 */ /* 0x000fe200078e0020 */
[----:B------:R-:W-:Y:S01]  /*1f570*/  ISETP.GT.U32.AND P2, PT, R56, R12, PT ;  /* 0x0000000c3800720c */ /* 0x000fe20003f44070 */
[----:B------:R-:W-:Y:S02]  /*1f580*/  IMAD.MOV.U32 R44, RZ, RZ, R42 ;  /* 0x000000ffff2c7224 */ /* 0x000fe400078e002a */
[----:B------:R-:W-:-:S02]  /*1f590*/  IMAD.MOV.U32 R32, RZ, RZ, R31 ;  /* 0x000000ffff207224 */ /* 0x000fc400078e001f */
[----:B------:R-:W-:Y:S02]  /*1f5a0*/  IMAD.MOV.U32 R31, RZ, RZ, R25 ;  /* 0x000000ffff1f7224 */ /* 0x000fe400078e0019 */
[----:B------:R-:W-:Y:S02]  /*1f5b0*/  @!P4 IMAD.MOV R14, RZ, RZ, -R14 ;  /* 0x000000ffff0ec224 */ /* 0x000fe400078e0a0e */
[----:B------:R-:W-:Y:S01]  /*1f5c0*/  @!P6 IMAD.IADD R5, R5, 0x1, -R56 ;  /* 0x000000010505e824 */ /* 0x000fe200078e0a38 */
[----:B------:R-:W-:Y:S01]  /*1f5d0*/  STL [R1+0x304], R4 ;  /* 0x0003040401007387 */ /* 0x000fe20000100800 */
[----:B-----5:R-:W-:Y:S02]  /*1f5e0*/  IMAD.MOV.U32 R25, RZ, RZ, R26 ;  /* 0x000000ffff197224 */ /* 0x020fe400078e001a */
[----:B------:R-:W-:Y:S02]  /*1f5f0*/  IMAD.MOV.U32 R26, RZ, RZ, R54 ;  /* 0x000000ffff1a7224 */ /* 0x000fe400078e0036 */
[----:B------:R-:W-:Y:S01]  /*1f600*/  IMAD.MOV.U32 R54, RZ, RZ, R57 ;  /* 0x000000ffff367224 */ /* 0x000fe200078e0039 */
[----:B------:R-:W-:Y:S01]  /*1f610*/  ISETP.GT.U32.AND P6, PT, R56, R5, PT ;  /* 0x000000053800720c */ /* 0x000fe20003fc4070 */
[----:B------:R-:W-:Y:S01]  /*1f620*/  @!P2 IMAD.IADD R12, R12, 0x1, -R56 ;  /* 0x000000010c0ca824 */ /* 0x000fe200078e0a38 */
[----:B------:R-:W-:Y:S01]  /*1f630*/  ISETP.GE.AND P2, PT, R45, RZ, PT ;  /* 0x000000ff2d00720c */ /* 0x000fe20003f46270 */
[----:B------:R-:W-:-:S02]  /*1f640*/  IMAD.MOV.U32 R45, RZ, RZ, R44 ;  /* 0x000000ffff2d7224 */ /* 0x000fc400078e002c */
[----:B------:R-:W-:-:S08]  /*1f650*/  IMAD.MOV.U32 R44, RZ, RZ, R43 ;  /* 0x000000ffff2c7224 */ /* 0x000fd000078e002b */
[----:B------:R-:W-:Y:S01]  /*1f660*/  @!P6 IMAD.IADD R5, R5, 0x1, -R56 ;  /* 0x000000010505e824 */ /* 0x000fe200078e0a38 */
[----:B------:R-:W-:Y:S01]  /*1f670*/  ISETP.GE.AND P6, PT, R47, RZ, PT ;  /* 0x000000ff2f00720c */ /* 0x000fe20003fc6270 */
[----:B------:R-:W-:Y:S01]  /*1f680*/  IMAD.MOV.U32 R47, RZ, RZ, R44 ;  /* 0x000000ffff2f7224 */ /* 0x000fe200078e002c */
[----:B--2---:R-:W-:Y:S01]  /*1f690*/  IABS R11, R46 ;  /* 0x0000002e000b7213 */ /* 0x004fe20000000000 */
[----:B------:R-:W-:-:S04]  /*1f6a0*/  IMAD.MOV.U32 R42, RZ, RZ, R39 ;  /* 0x000000ffff2a7224 */ /* 0x000fc800078e0027 */
[----:B------:R-:W-:-:S04]  /*1f6b0*/  IMAD.HI.U32 R13, R15, R11, RZ ;  /* 0x0000000b0f0d7227 */ /* 0x000fc800078e00ff */
[----:B------:R-:W-:Y:S02]  /*1f6c0*/  IMAD.MOV.U32 R39, RZ, RZ, R36 ;  /* 0x000000ffff277224 */ /* 0x000fe400078e0024 */
[----:B------:R-:W-:Y:S02]  /*1f6d0*/  IMAD.MOV.U32 R36, RZ, RZ, R30 ;  /* 0x000000ffff247224 */ /* 0x000fe400078e001e */
[----:B------:R-:W-:Y:S01]  /*1f6e0*/  IMAD.MOV R13, RZ, RZ, -R13 ;  /* 0x000000ffff0d7224 */ /* 0x000fe200078e0a0d */
[----:B------:R-:W2:Y:S04]  /*1f6f0*/  LDL.LU R30, [R1+0x19a8] ;  /* 0x0019a800011e7983 */ /* 0x000ea80000300800 */
[----:B------:R-:W5:Y:S01]  /*1f700*/  LDL.LU R57, [R1+0x1ae0] ;  /* 0x001ae00001397983 */ /* 0x000f620000300800 */
[----:B------:R-:W-:-:S03]  /*1f710*/  IMAD R11, R56, R13, R11 ;  /* 0x0000000d380b7224 */ /* 0x000fc600078e020b */
[----:B------:R0:W-:Y:S02]  /*1f720*/  STL [R1+0x308], R14 ;  /* 0x0003080e01007387 */ /* 0x0001e40000100800 */
[----:B0-----:R-:W-:-:S04]  /*1f730*/  IMAD.MOV.U32 R14, RZ, RZ, R0 ;  /* 0x000000ffff0e7224 */ /* 0x001fc800078e0000 */
[----:B------:R-:W-:Y:S01]  /*1f740*/  @!P5 IMAD.MOV R14, RZ, RZ, -R14 ;  /* 0x000000ffff0ed224 */ /* 0x000fe200078e0a0e */
[----:B------:R-:W-:Y:S01]  /*1f750*/  ISETP.GT.U32.AND P5, PT, R56, R11, PT ;  /* 0x0000000b3800720c */ /* 0x000fe20003fa4070 */
[----:B------:R-:W-:Y:S02]  /*1f760*/  IMAD.MOV.U32 R43, RZ, RZ, R42 ;  /* 0x000000ffff2b7224 */ /* 0x000fe400078e002a */
[----:B------:R-:W-:Y:S02]  /*1f770*/  IMAD.MOV.U32 R42, RZ, RZ, R37 ;  /* 0x000000ffff2a7224 */ /* 0x000fe400078e0025 */
[----:B------:R-:W-:Y:S02]  /*1f780*/  IMAD.MOV.U32 R44, RZ, RZ, R43 ;  /* 0x000000ffff2c7224 */ /* 0x000fe400078e002b */
[----:B------:R-:W-:Y:S01]  /*1f790*/  IMAD.MOV.U32 R43, RZ, RZ, R42 ;  /* 0x000000ffff2b7224 */ /* 0x000fe200078e002a */
[----:B------:R-:W-:Y:S01]  /*1f7a0*/  STL [R1+0x300], R14 ;  /* 0x0003000e01007387 */ /* 0x000fe20000100800 */
[----:B------:R-:W-:-:S02]  /*1f7b0*/  IMAD.MOV.U32 R42, RZ, RZ, R41 ;  /* 0x000000ffff2a7224 */ /* 0x000fc400078e0029 */
[----:B------:R-:W-:Y:S02]  /*1f7c0*/  IMAD.MOV.U32 R37, RZ, RZ, R52 ;  /* 0x000000ffff257224 */ /* 0x000fe400078e0034 */
[----:B------:R-:W-:Y:S01]  /*1f7d0*/  IMAD.MOV.U32 R41, RZ, RZ, R33 ;  /* 0x000000ffff297224 */ /* 0x000fe200078e0021 */
[----:B------:R-:W2:Y:S01]  /*1f7e0*/  LDL.LU R52, [R1+0x1ad8] ;  /* 0x001ad80001347983 */ /* 0x000ea20000300800 */
[----:B------:R-:W-:Y:S01]  /*1f7f0*/  @!P5 IMAD.IADD R11, R11, 0x1, -R56 ;  /* 0x000000010b0bd824 */ /* 0x000fe200078e0a38 */
[----:B------:R-:W-:Y:S01]  /*1f800*/  ISETP.GE.AND P5, PT, R46, RZ, PT ;  /* 0x000000ff2e00720c */ /* 0x000fe20003fa6270 */
[----:B------:R-:W-:Y:S02]  /*1f810*/  IMAD.MOV.U32 R33, RZ, RZ, R20 ;  /* 0x000000ffff217224 */ /* 0x000fe400078e0014 */
[----:B------:R-:W2:Y:S01]  /*1f820*/  LDL.LU R20, [R1+0x1998] ;  /* 0x0019980001147983 */ /* 0x000ea20000300800 */
[----:B------:R-:W-:-:S03]  /*1f830*/  IMAD.MOV.U32 R46, RZ, RZ, R44 ;  /* 0x000000ffff2e7224 */ /* 0x000fc600078e002c */
[----:B------:R-:W2:Y:S01]  /*1f840*/  LDL.LU R44, [R1+0x938] ;  /* 0x00093800012c7983 */ /* 0x000ea20000300800 */
[----:B---3--:R-:W-:Y:S02]  /*1f850*/  IABS R7, R58 ;  /* 0x0000003a00077213 */ /* 0x008fe40000000000 */
[----:B------:R-:W-:-:S03]  /*1f860*/  ISETP.GT.U32.AND P3, PT, R56, R10, PT ;  /* 0x0000000a3800720c */ /* 0x000fc60003f64070 */
[----:B------:R-:W-:-:S04]  /*1f870*/  IMAD.HI.U32 R8, R15, R7, RZ ;  /* 0x000000070f087227 */ /* 0x000fc800078e00ff */
[----:B------:R-:W-:-:S04]  /*1f880*/  IMAD.MOV R8, RZ, RZ, -R8 ;  /* 0x000000ffff087224 */ /* 0x000fc800078e0a08 */
[----:B------:R-:W-:Y:S02]  /*1f890*/  IMAD R7, R56, R8, R7 ;  /* 0x0000000838077224 */ /* 0x000fe400078e0207 */
[----:B------:R-:W-:-:S03]  /*1f8a0*/  @!P3 IMAD.IADD R10, R10, 0x1, -R56 ;  /* 0x000000010a0ab824 */ /* 0x000fc600078e0a38 */
[C---:B------:R-:W-:Y:S02]  /*1f8b0*/  ISETP.GT.U32.AND P3, PT, R56.reuse, R7, PT ;  /* 0x000000073800720c */ /* 0x040fe40003f64070 */
[----:B------:R-:W-:Y:S02]  /*1f8c0*/  ISETP.GT.U32.AND P4, PT, R56, R9, PT ;  /* 0x000000093800720c */ /* 0x000fe40003f84070 */
[----:B------:R-:W-:Y:S01]  /*1f8d0*/  IABS R8, R50 ;  /* 0x0000003200087213 */ /* 0x000fe20000000000 */
[----:B------:R-:W-:-:S08]  /*1f8e0*/  @!P1 IMAD.MOV R10, RZ, RZ, -R10 ;  /* 0x000000ffff0a9224 */ /* 0x000fd000078e0a0a */
[--C-:B------:R-:W-:Y:S02]  /*1f8f0*/  @!P3 IMAD.IADD R7, R7, 0x1, -R56.reuse ;  /* 0x000000010707b824 */ /* 0x100fe400078e0a38 */
[----:B------:R-:W-:Y:S02]  /*1f900*/  @!P4 IMAD.IADD R9, R9, 0x1, -R56 ;  /* 0x000000010909c824 */ /* 0x000fe400078e0a38 */
[----:B------:R-:W-:Y:S01]  /*1f910*/  IMAD.HI.U32 R2, R15, R8, RZ ;  /* 0x000000080f027227 */ /* 0x000fe200078e00ff */
[C---:B------:R-:W-:Y:S02]  /*1f920*/  ISETP.GT.U32.AND P1, PT, R56.reuse, R7, PT ;  /* 0x000000073800720c */ /* 0x040fe40003f24070 */
[C---:B------:R-:W-:Y:S01]  /*1f930*/  ISETP.GT.U32.AND P3, PT, R56.reuse, R9, PT ;  /* 0x000000093800720c */ /* 0x040fe20003f64070 */
[----:B------:R-:W-:Y:S01]  /*1f940*/  IMAD.MOV R2, RZ, RZ, -R2 ;  /* 0x000000ffff027224 */ /* 0x000fe200078e0a02 */
[----:B------:R-:W-:-:S03]  /*1f950*/  ISETP.GT.U32.AND P4, PT, R56, R12, PT ;  /* 0x0000000c3800720c */ /* 0x000fc60003f84070 */
[----:B------:R-:W-:Y:S01]  /*1f960*/  IMAD R8, R56, R2, R8 ;  /* 0x0000000238087224 */ /* 0x000fe200078e0208 */
[----:B------:R-:W-:-:S05]  /*1f970*/  IABS R0, R49 ;  /* 0x0000003100007213 */ /* 0x000fca0000000000 */
[--C-:B------:R-:W-:Y:S01]  /*1f980*/  @!P1 IMAD.IADD R7, R7, 0x1, -R56.reuse ;  /* 0x0000000107079824 */ /* 0x100fe200078e0a38 */
[----:B------:R-:W-:Y:S01]  /*1f990*/  ISETP.GT.U32.AND P1, PT, R56, R8, PT ;  /* 0x000000083800720c */ /* 0x000fe20003f24070 */
[----:B------:R-:W-:Y:S01]  /*1f9a0*/  @!P3 IMAD.IADD R9, R9, 0x1, -R56 ;  /* 0x000000010909b824 */ /* 0x000fe200078e0a38 */
[----:B------:R-:W-:Y:S01]  /*1f9b0*/  ISETP.GE.AND P3, PT, R58, RZ, PT ;  /* 0x000000ff3a00720c */ /* 0x000fe20003f66270 */
[----:B------:R-:W-:-:S04]  /*1f9c0*/  IMAD.HI.U32 R13, R15, R0, RZ ;  /* 0x000000000f0d7227 */ /* 0x000fc800078e00ff */
[----:B------:R-:W-:Y:S02]  /*1f9d0*/  @!P4 IMAD.IADD R12, R12, 0x1, -R56 ;  /* 0x000000010c0cc824 */ /* 0x000fe400078e0a38 */
[----:B------:R-:W-:Y:S02]  /*1f9e0*/  IMAD.MOV R13, RZ, RZ, -R13 ;  /* 0x000000ffff0d7224 */ /* 0x000fe400078e0a0d */
[----:B------:R-:W-:Y:S01]  /*1f9f0*/  @!P0 IMAD.MOV R12, RZ, RZ, -R12 ;  /* 0x000000ffff0c8224 */ /* 0x000fe200078e0a0c */
[----:B------:R-:W-:Y:S01]  /*1fa00*/  ISETP.GT.U32.AND P0, PT, R56, R11, PT ;  /* 0x0000000b3800720c */ /* 0x000fe20003f04070 */
[----:B------:R-:W-:Y:S02]  /*1fa10*/  @!P1 IMAD.IADD R8, R8, 0x1, -R56 ;  /* 0x0000000108089824 */ /* 0x000fe400078e0a38 */
[C---:B------:R-:W-:Y:S01]  /*1fa20*/  IMAD R0, R56.reuse, R13, R0 ;  /* 0x0000000d38007224 */ /* 0x040fe200078e0200 */
[----:B------:R-:W-:Y:S01]  /*1fa30*/  IABS R6, R51 ;  /* 0x0000003300067213 */ /* 0x000fe20000000000 */
[----:B------:R-:W-:Y:S01]  /*1fa40*/  @!P2 IMAD.MOV R9, RZ, RZ, -R9 ;  /* 0x000000ffff09a224 */ /* 0x000fe200078e0a09 */
[C---:B------:R-:W-:Y:S01]  /*1fa50*/  ISETP.GT.U32.AND P2, PT, R56.reuse, R8, PT ;  /* 0x000000083800720c */ /* 0x040fe20003f44070 */
[----:B------:R-:W-:Y:S01]  /*1fa60*/  @!P3 IMAD.MOV R7, RZ, RZ, -R7 ;  /* 0x000000ffff07b224 */ /* 0x000fe200078e0a07 */
[----:B------:R-:W-:Y:S01]  /*1fa70*/  ISETP.GT.U32.AND P3, PT, R56, R0, PT ;  /* 0x000000003800720c */ /* 0x000fe20003f64070 */
[----:B------:R-:W-:-:S04]  /*1fa80*/  IMAD.HI.U32 R4, R15, R6, RZ ;  /* 0x000000060f047227 */ /* 0x000fc800078e00ff */
[----:B------:R-:W-:Y:S02]  /*1fa90*/  IMAD.MOV R4, RZ, RZ, -R4 ;  /* 0x000000ffff047224 */ /* 0x000fe400078e0a04 */
[----:B------:R-:W-:Y:S01]  /*1faa0*/  @!P0 IMAD.IADD R11, R11, 0x1, -R56 ;  /* 0x000000010b0b8824 */ /* 0x000fe200078e0a38 */
[----:B------:R-:W-:Y:S01]  /*1fab0*/  STL [R1+0x1fc], R12 ;  /* 0x0001fc0c01007387 */ /* 0x000fe20000100800 */
[----:B------:R-:W-:Y:S02]  /*1fac0*/  @!P6 IMAD.MOV R5, RZ, RZ, -R5 ;  /* 0x000000ffff05e224 */ /* 0x000fe400078e0a05 */
[----:B------:R-:W-:Y:S01]  /*1fad0*/  IMAD R6, R56, R4, R6 ;  /* 0x0000000438067224 */ /* 0x000fe200078e0206 */
[----:B------:R-:W-:Y:S01]  /*1fae0*/  IABS R4, R48 ;  /* 0x0000003000047213 */ /* 0x000fe20000000000 */
[--C-:B------:R-:W-:Y:S01]  /*1faf0*/  @!P2 IMAD.IADD R8, R8, 0x1, -R56.reuse ;  /* 0x000000010808a824 */ /* 0x100fe200078e0a38 */
[----:B------:R0:W-:Y:S01]  /*1fb00*/  STL [R1+0x2d8], R9 ;  /* 0x0002d80901007387 */ /* 0x0001e20000100800 */
[----:B------:R-:W-:Y:S01]  /*1fb10*/  @!P5 IMAD.MOV R11, RZ, RZ, -R11 ;  /* 0x000000ffff0bd224 */ /* 0x000fe200078e0a0b */
[----:B------:R-:W-:Y:S01]  /*1fb20*/  ISETP.GE.AND P2, PT, R48, RZ, PT ;  /* 0x000000ff3000720c */ /* 0x000fe20003f46270 */
[----:B------:R-:W-:Y:S01]  /*1fb30*/  @!P3 IMAD.IADD R0, R0, 0x1, -R56 ;  /* 0x000000010000b824 */ /* 0x000fe200078e0a38 */
[----:B------:R-:W-:Y:S01]  /*1fb40*/  ISETP.GE.AND P3, PT, R45, RZ, PT ;  /* 0x000000ff2d00720c */ /* 0x000fe20003f66270 */
[----:B------:R-:W-:Y:S01]  /*1fb50*/  IMAD.MOV.U32 R48, RZ, RZ, R43 ;  /* 0x000000ffff307224 */ /* 0x000fe200078e002b */
[----:B------:R-:W-:Y:S01]  /*1fb60*/  STL [R1+0x2dc], R7 ;  /* 0x0002dc0701007387 */ /* 0x000fe20000100800 */
[----:B------:R-:W-:Y:S01]  /*1fb70*/  IMAD.MOV.U32 R43, RZ, RZ, R41 ;  /* 0x000000ffff2b7224 */ /* 0x000fe200078e0029 */
[----:B0-----:R-:W-:-:S02]  /*1fb80*/  IABS R9, R45 ;  /* 0x0000002d00097213 */ /* 0x001fc40000000000 */
[----:B------:R-:W-:Y:S01]  /*1fb90*/  STL [R1+0x2f8], R5 ;  /* 0x0002f80501007387 */ /* 0x000fe20000100800 */
[----:B------:R-:W-:Y:S02]  /*1fba0*/  IMAD.MOV.U32 R41, RZ, RZ, R39 ;  /* 0x000000ffff297224 */ /* 0x000fe400078e0027 */
[----:B------:R-:W-:Y:S01]  /*1fbb0*/  IMAD.MOV.U32 R39, RZ, RZ, R33 ;  /* 0x000000ffff277224 */ /* 0x000fe200078e0021 */
[----:B------:R0:W-:Y:S04]  /*1fbc0*/  STL [R1+0x2e0], R11 ;  /* 0x0002e00b01007387 */ /* 0x0001e80000100800 */
[----:B------:R-:W3:Y:S01]  /*1fbd0*/  LDL.LU R33, [R1+0x19b8] ;  /* 0x0019b80001217983 */ /* 0x000ee20000300800 */
[----:B--2---:R-:W-:Y:S02]  /*1fbe0*/  IMAD.MOV.U32 R45, RZ, RZ, R44 ;  /* 0x000000ffff2d7224 */ /* 0x004fe400078e002c */
[----:B------:R-:W-:-:S02]  /*1fbf0*/  IMAD.MOV.U32 R44, RZ, RZ, R42 ;  /* 0x000000ffff2c7224 */ /* 0x000fc400078e002a */
[----:B------:R-:W-:Y:S02]  /*1fc00*/  IMAD.MOV.U32 R42, RZ, RZ, R40 ;  /* 0x000000ffff2a7224 */ /* 0x000fe400078e0028 */
[----:B------:R-:W-:Y:S02]  /*1fc10*/  IMAD.MOV.U32 R40, RZ, RZ, R38 ;  /* 0x000000ffff287224 */ /* 0x000fe400078e0026 */
[----:B------:R-:W2:Y:S01]  /*1fc20*/  LDL.LU R38, [R1+0x1980] ;  /* 0x0019800001267983 */ /* 0x000ea20000300800 */
[----:B------:R-:W-:Y:S01]  /*1fc30*/  ISETP.GT.U32.AND P4, PT, R56, R6, PT ;  /* 0x000000063800720c */ /* 0x000fe20003f84070 */
[----:B------:R-:W-:Y:S01]  /*1fc40*/  IMAD.HI.U32 R2, R15, R4, RZ ;  /* 0x000000040f027227 */ /* 0x000fe200078e00ff */
[----:B------:R-:W-:Y:S01]  /*1fc50*/  ISETP.GE.AND P6, PT, R50, RZ, PT ;  /* 0x000000ff3200720c */ /* 0x000fe20003fc6270 */
[----:B------:R-:W3:Y:S02]  /*1fc60*/  LDL.LU R58, [R1+0x93c] ;  /* 0x00093c00013a7983 */ /* 0x000ee40000300800 */
[----:B------:R-:W-:-:S04]  /*1fc70*/  IMAD.MOV R2, RZ, RZ, -R2 ;  /* 0x000000ffff027224 */ /* 0x000fc800078e0a02 */
[----:B------:R-:W-:-:S04]  /*1fc80*/  IMAD R4, R56, R2, R4 ;  /* 0x0000000238047224 */ /* 0x000fc800078e0204 */
[----:B------:R-:W-:Y:S01]  /*1fc90*/  @!P4 IMAD.IADD R6, R6, 0x1, -R56 ;  /* 0x000000010606c824 */ /* 0x000fe200078e0a38 */
[----:B------:R-:W-:-:S04]  /*1fca0*/  ISETP.GT.U32.AND P0, PT, R56, R4, PT ;  /* 0x000000043800720c */ /* 0x000fc80003f04070 */
[----:B------:R-:W-:Y:S02]  /*1fcb0*/  ISETP.GT.U32.AND P1, PT, R56, R6, PT ;  /* 0x000000063800720c */ /* 0x000fe40003f24070 */
[----:B------:R-:W-:-:S07]  /*1fcc0*/  ISETP.GE.AND P4, PT, R51, RZ, PT ;  /* 0x000000ff3300720c */ /* 0x000fce0003f86270 */
[----:B------:R-:W-:Y:S01]  /*1fcd0*/  @!P0 IMAD.IADD R4, R4, 0x1, -R56 ;  /* 0x0000000104048824 */ /* 0x000fe200078e0a38 */
[----:B------:R-:W-:-:S03]  /*1fce0*/  ISETP.GT.U32.AND P0, PT, R56, R0, PT ;  /* 0x000000003800720c */ /* 0x000fc60003f04070 */
[----:B------:R-:W-:Y:S01]  /*1fcf0*/  @!P1 IMAD.IADD R6, R6, 0x1, -R56 ;  /* 0x0000000106069824 */ /* 0x000fe200078e0a38 */
[----:B------:R-:W-:-:S03]  /*1fd00*/  ISETP.GT.U32.AND P5, PT, R56, R4, PT ;  /* 0x000000043800720c */ /* 0x000fc60003fa4070 */
[----:B0-----:R-:W-:Y:S01]  /*1fd10*/  IMAD.MOV.U32 R11, RZ, RZ, R6 ;  /* 0x000000ffff0b7224 */ /* 0x001fe200078e0006 */
[----:B------:R-:W-:Y:S01]  /*1fd20*/  ISETP.GE.AND P1, PT, R49, RZ, PT ;  /* 0x000000ff3100720c */ /* 0x000fe20003f26270 */
[----:B------:R-:W-:Y:S02]  /*1fd30*/  @!P6 IMAD.MOV R8, RZ, RZ, -R8 ;  /* 0x000000ffff08e224 */ /* 0x000fe400078e0a08 */
[----:B------:R-:W-:Y:S01]  /*1fd40*/  @!P4 IMAD.MOV R11, RZ, RZ, -R11 ;  /* 0x000000ffff0bc224 */ /* 0x000fe200078e0a0b */
[----:B------:R-:W-:Y:S01]  /*1fd50*/  IABS R2, R46 ;  /* 0x0000002e00027213 */ /* 0x000fe20000000000 */
[----:B------:R-:W-:Y:S01]  /*1fd60*/  @!P0 IMAD.IADD R0, R0, 0x1, -R56 ;  /* 0x0000000100008824 */ /* 0x000fe200078e0a38 */
[----:B------:R-:W-:Y:S01]  /*1fd70*/  ISETP.GE.AND P0, PT, R46, RZ, PT ;  /* 0x000000ff2e00720c */ /* 0x000fe20003f06270 */
[----:B------:R-:W-:Y:S01]  /*1fd80*/  IMAD.MOV.U32 R46, RZ, RZ, R44 ;  /* 0x000000ffff2e7224 */ /* 0x000fe200078e002c */
[----:B------:R-:W-:Y:S01]  /*1fd90*/  STL [R1+0x2f0], R11 ;  /* 0x0002f00b01007387 */ /* 0x000fe20000100800 */
[----:B------:R-:W-:-:S02]  /*1fda0*/  IMAD.MOV.U32 R44, RZ, RZ, R43 ;  /* 0x000000ffff2c7224 */ /* 0x000fc400078e002b */
[----:B------:R-:W-:Y:S01]  /*1fdb0*/  IMAD.MOV.U32 R43, RZ, RZ, R42 ;  /* 0x000000ffff2b7224 */ /* 0x000fe200078e002a */
[----:B------:R0:W-:Y:S01]  /*1fdc0*/  STL [R1+0x2e4], R8 ;  /* 0x0002e40801007387 */ /* 0x0001e20000100800 */
[----:B------:R-:W-:Y:S02]  /*1fdd0*/  IMAD.MOV.U32 R42, RZ, RZ, R41 ;  /* 0x000000ffff2a7224 */ /* 0x000fe400078e0029 */
[----:B------:R-:W-:Y:S01]  /*1fde0*/  @!P5 IMAD.IADD R4, R4, 0x1, -R56 ;  /* 0x000000010404d824 */ /* 0x000fe200078e0a38 */
[----:B------:R-:W-:Y:S01]  /*1fdf0*/  ISETP.GE.AND P5, PT, R46, RZ, PT ;  /* 0x000000ff2e00720c */ /* 0x000fe20003fa6270 */
[----:B------:R-:W-:Y:S02]  /*1fe00*/  IMAD.MOV.U32 R41, RZ, RZ, R40 ;  /* 0x000000ffff297224 */ /* 0x000fe400078e0028 */
[----:B------:R-:W-:Y:S02]  /*1fe10*/  IMAD.MOV.U32 R40, RZ, RZ, R39 ;  /* 0x000000ffff287224 */ /* 0x000fe400078e0027 */
[----:B0-----:R-:W-:Y:S01]  /*1fe20*/  IMAD.MOV.U32 R8, RZ, RZ, R0 ;  /* 0x000000ffff087224 */ /* 0x001fe200078e0000 */
[----:B------:R-:W-:Y:S01]  /*1fe30*/  IABS R0, R46 ;  /* 0x0000002e00007213 */ /* 0x000fe20000000000 */
[----:B------:R-:W-:-:S02]  /*1fe40*/  IMAD.MOV.U32 R46, RZ, RZ, R44 ;  /* 0x000000ffff2e7224 */ /* 0x000fc400078e002c */
[----:B------:R-:W-:Y:S02]  /*1fe50*/  IMAD.MOV.U32 R44, RZ, RZ, R43 ;  /* 0x000000ffff2c7224 */ /* 0x000fe400078e002b */
[----:B------:R-:W-:Y:S02]  /*1fe60*/  @!P1 IMAD.MOV R8, RZ, RZ, -R8 ;  /* 0x000000ffff089224 */ /* 0x000fe400078e0a08 */
[----:B------:R-:W-:Y:S02]  /*1fe70*/  IMAD.MOV.U32 R43, RZ, RZ, R42 ;  /* 0x000000ffff2b7224 */ /* 0x000fe400078e002a */
[----:B------:R-:W-:Y:S02]  /*1fe80*/  IMAD.MOV.U32 R42, RZ, RZ, R41 ;  /* 0x000000ffff2a7224 */ /* 0x000fe400078e0029 */
[----:B------:R-:W-:Y:S02]  /*1fe90*/  IMAD.MOV.U32 R41, RZ, RZ, R40 ;  /* 0x000000ffff297224 */ /* 0x000fe400078e0028 */
[----:B--2---:R-:W-:-:S02]  /*1fea0*/  IMAD.MOV.U32 R39, RZ, RZ, R38 ;  /* 0x000000ffff277224 */ /* 0x004fc400078e0026 */
        /* <DEDUP_REMOVED lines=10> */
[----:B------:R-:W-:Y:S01]  /*1ff50*/  ISETP.GT.U32.AND P4, PT, R56, R9, PT ;  /* 0x000000093800720c */ /* 0x000fe20003f84070 */
[----:B------:R-:W-:Y:S02]  /*1ff60*/  IMAD.MOV.U32 R50, RZ, RZ, R44 ;  /* 0x000000ffff327224 */ /* 0x000fe400078e002c */
[----:B------:R-:W-:Y:S02]  /*1ff70*/  IMAD.MOV.U32 R44, RZ, RZ, R43 ;  /* 0x000000ffff2c7224 */ /* 0x000fe400078e002b */
[----:B------:R-:W-:Y:S02]  /*1ff80*/  IMAD.MOV.U32 R43, RZ, RZ, R42 ;  /* 0x000000ffff2b7224 */ /* 0x000fe400078e002a */
[----:B------:R-:W-:Y:S01]  /*1ff90*/  IMAD.MOV.U32 R42, RZ, RZ, R39 ;  /* 0x000000ffff2a7224 */ /* 0x000fe200078e0027 */
[----:B------:R-:W-:Y:S02]  /*1ffa0*/  ISETP.GE.AND P1, PT, R46, RZ, PT ;  /* 0x000000ff2e00720c */ /* 0x000fe40003f26270 */
[----:B------:R-:W-:-:S03]  /*1ffb0*/  IABS R12, R46 ;  /* 0x0000002e000c7213 */ /* 0x000fc60000000000 */
[----:B------:R-:W-:-:S05]  /*1ffc0*/  @!P4 IMAD.IADD R9, R9, 0x1, -R56 ;  /* 0x000000010909c824 */ /* 0x000fca00078e0a38 */
[----:B------:R-:W-:Y:S01]  /*1ffd0*/  ISETP.GT.U32.AND P4, PT, R56, R9, PT ;  /* 0x000000093800720c */ /* 0x000fe20003f84070 */
[----:B------:R-:W-:Y:S01]  /*1ffe0*/  IMAD.MOV.U32 R13, RZ, RZ, R4 ;  /* 0x000000ffff0d7224 */ /* 0x000fe200078e0004 */
[----:B------:R-:W-:Y:S02]  /*1fff0*/  IABS R5, R47 ;  /* 0x0000002f00057213 */ /* 0x000fe40000000000 */
[----:B------:R-:W-:Y:S01]  /*20000*/  ISETP.GE.AND P6, PT, R47, RZ, PT ;  /* 0x000000ff2f00720c */ /* 0x000fe20003fc6270 */
[----:B------:R-:W-:-:S08]  /*20010*/  @!P2 IMAD.MOV R13, RZ, RZ, -R13 ;  /* 0x000000ffff0da224 */ /* 0x000fd000078e0a0d */
[----:B------:R-:W-:-:S04]  /*20020*/  @!P4 IMAD.IADD R9, R9, 0x1, -R56 ;  /* 0x000000010909c824 */ /* 0x000fc800078e0a38 */
[----:B------:R-:W-:Y:S02]  /*20030*/  IMAD.MOV.U32 R14, RZ, RZ, R9 ;  /* 0x000000ffff0e7224 */ /* 0x000fe400078e0009 */
[----:B------:R-:W-:Y:S02]  /*20040*/  IMAD.MOV.U32 R47, RZ, RZ, R44 ;  /* 0x000000ffff2f7224 */ /* 0x000fe400078e002c */
[----:B------:R-:W-:Y:S02]  /*20050*/  @!P3 IMAD.MOV R14, RZ, RZ, -R14 ;  /* 0x000000ffff0eb224 */ /* 0x000fe400078e0a0e */
[----:B------:R-:W-:Y:S02]  /*20060*/  IMAD.MOV.U32 R44, RZ, RZ, R42 ;  /* 0x000000ffff2c7224 */ /* 0x000fe400078e002a */
[----:B------:R-:W-:-:S04]  /*20070*/  IMAD.HI.U32 R7, R15, R5, RZ ;  /* 0x000000050f077227 */ /* 0x000fc800078e00ff */
[----:B--2---:R-:W-:Y:S02]  /*20080*/  IMAD.MOV.U32 R39, RZ, RZ, R34 ;  /* 0x000000ffff277224 */ /* 0x004fe400078e0022 */
[----:B------:R-:W2:Y:S04]  /*20090*/  LDL.LU R34, [R1+0x198c] ;  /* 0x00198c0001227983 */ /* 0x000ea80000300800 */
[----:B------:R-:W2:Y:S01]  /*200a0*/  LDL.LU R46, [R1+0x944] ;  /* 0x00094400012e7983 */ /* 0x000ea20000300800 */
[----:B------:R-:W-:Y:S02]  /*200b0*/  IMAD.MOV.U32 R42, RZ, RZ, R39 ;  /* 0x000000ffff2a7224 */ /* 0x000fe400078e0027 */
[----:B------:R-:W-:Y:S01]  /*200c0*/  IMAD.MOV.U32 R39, RZ, RZ, R37 ;  /* 0x000000ffff277224 */ /* 0x000fe200078e0025 */
[----:B------:R-:W4:Y:S01]  /*200d0*/  LDL.LU R51, [R1+0x948] ;  /* 0x0009480001337983 */ /* 0x000f220000300800 */
[----:B------:R-:W-:-:S03]  /*200e0*/  IMAD.MOV.U32 R37, RZ, RZ, R21 ;  /* 0x000000ffff257224 */ /* 0x000fc600078e0015 */
[----:B------:R-:W-:Y:S04]  /*200f0*/  STL [R1+0x2e8], R13 ;  /* 0x0002e80d01007387 */ /* 0x000fe80000100800 */
[----:B------:R-:W-:Y:S04]  /*20100*/  STL [R1+0x2d0], R14 ;  /* 0x0002d00e01007387 */ /* 0x000fe80000100800 */
[----:B------:R-:W4:Y:S01]  /*20110*/  LDL.LU R21, [R1+0x19bc] ;  /* 0x0019bc0001157983 */ /* 0x000f220000300800 */
[----:B------:R-:W-:-:S04]  /*20120*/  IMAD.MOV R7, RZ, RZ, -R7 ;  /* 0x000000ffff077224 */ /* 0x000fc800078e0a07 */
[----:B------:R-:W-:Y:S02]  /*20130*/  IMAD R5, R56, R7, R5 ;  /* 0x0000000738057224 */ /* 0x000fe400078e0205 */
[----:B------:R-:W-:-:S03]  /*20140*/  IMAD.HI.U32 R11, R15, R0, RZ ;  /* 0x000000000f0b7227 */ /* 0x000fc600078e00ff */
[----:B------:R-:W-:Y:S01]  /*20150*/  ISETP.GT.U32.AND P2, PT, R56, R5, PT ;  /* 0x000000053800720c */ /* 0x000fe20003f44070 */
[----:B------:R-:W-:Y:S02]  /*20160*/  IMAD.MOV R11, RZ, RZ, -R11 ;  /* 0x000000ffff0b7224 */ /* 0x000fe400078e0a0b */
[----:B------:R-:W-:-:S04]  /*20170*/  IMAD.HI.U32 R6, R15, R2, RZ ;  /* 0x000000020f067227 */ /* 0x000fc800078e00ff */
[----:B------:R-:W-:Y:S02]  /*20180*/  IMAD R0, R56, R11, R0 ;  /* 0x0000000b38007224 */ /* 0x000fe400078e0200 */
[----:B------:R-:W-:-:S04]  /*20190*/  IMAD.MOV R6, RZ, RZ, -R6 ;  /* 0x000000ffff067224 */ /* 0x000fc800078e0a06 */
[----:B------:R-:W-:Y:S01]  /*201a0*/  @!P2 IMAD.IADD R5, R5, 0x1, -R56 ;  /* 0x000000010505a824 */ /* 0x000fe200078e0a38 */
[C---:B------:R-:W-:Y:S01]  /*201b0*/  ISETP.GT.U32.AND P2, PT, R56.reuse, R0, PT ;  /* 0x000000003800720c */ /* 0x040fe20003f44070 */
[----:B------:R-:W-:Y:S02]  /*201c0*/  IMAD R2, R56, R6, R2 ;  /* 0x0000000638027224 */ /* 0x000fe400078e0202 */
[----:B------:R-:W-:-:S03]  /*201d0*/  IMAD.HI.U32 R6, R15, R12, RZ ;  /* 0x0000000c0f067227 */ /* 0x000fc600078e00ff */
[----:B------:R-:W-:Y:S01]  /*201e0*/  ISETP.GT.U32.AND P4, PT, R56, R2, PT ;  /* 0x000000023800720c */ /* 0x000fe20003f84070 */
[----:B------:R-:W-:Y:S01]  /*201f0*/  IMAD.MOV R6, RZ, RZ, -R6 ;  /* 0x000000ffff067224 */ /* 0x000fe200078e0a06 */
[----:B------:R-:W-:-:S05]  /*20200*/  IABS R4, R48 ;  /* 0x0000003000047213 */ /* 0x000fca0000000000 */
[----:B------:R-:W-:Y:S02]  /*20210*/  @!P2 IMAD.IADD R0, R0, 0x1, -R56 ;  /* 0x000000010000a824 */ /* 0x000fe400078e0a38 */
[C---:B------:R-:W-:Y:S02]  /*20220*/  IMAD R12, R56.reuse, R6, R12 ;  /* 0x00000006380c7224 */ /* 0x040fe400078e020c */
[----:B------:R-:W-:Y:S01]  /*20230*/  IMAD.HI.U32 R6, R15, R4, RZ ;  /* 0x000000040f067227 */ /* 0x000fe200078e00ff */
[----:B------:R-:W-:-:S03]  /*20240*/  ISETP.GT.U32.AND P2, PT, R56, R0, PT ;  /* 0x000000003800720c */ /* 0x000fc60003f44070 */
[----:B------:R-:W-:Y:S01]  /*20250*/  @!P4 IMAD.IADD R2, R2, 0x1, -R56 ;  /* 0x000000010202c824 */ /* 0x000fe200078e0a38 */
[C---:B------:R-:W-:Y:S01]  /*20260*/  ISETP.GT.U32.AND P4, PT, R56.reuse, R5, PT ;  /* 0x000000053800720c */ /* 0x040fe20003f84070 */
[----:B------:R-:W-:Y:S01]  /*20270*/  IMAD.MOV R6, RZ, RZ, -R6 ;  /* 0x000000ffff067224 */ /* 0x000fe200078e0a06 */
[----:B---3--:R-:W-:Y:S02]  /*20280*/  IABS R7, R58 ;  /* 0x0000003a00077213 */ /* 0x008fe40000000000 */
[C---:B------:R-:W-:Y:S01]  /*20290*/  ISETP.GT.U32.AND P3, PT, R56.reuse, R2, PT ;  /* 0x000000023800720c */ /* 0x040fe20003f64070 */
[----:B------:R-:W-:Y:S02]  /*202a0*/  IMAD R4, R56, R6, R4 ;  /* 0x0000000638047224 */ /* 0x000fe400078e0204 */
[----:B------:R-:W-:-:S04]  /*202b0*/  IMAD.HI.U32 R11, R15, R7, RZ ;  /* 0x000000070f0b7227 */ /* 0x000fc800078e00ff */
[--C-:B------:R-:W-:Y:S01]  /*202c0*/  @!P2 IMAD.IADD R0, R0, 0x1, -R56.reuse ;  /* 0x000000010000a824 */ /* 0x100fe200078e0a38 */
[C---:B------:R-:W-:Y:S01]  /*202d0*/  ISETP.GT.U32.AND P2, PT, R56.reuse, R4, PT ;  /* 0x000000043800720c */ /* 0x040fe20003f44070 */
[----:B------:R-:W-:Y:S02]  /*202e0*/  IMAD.MOV R11, RZ, RZ, -R11 ;  /* 0x000000ffff0b7224 */ /* 0x000fe400078e0a0b */
[--C-:B------:R-:W-:Y:S02]  /*202f0*/  @!P4 IMAD.IADD R5, R5, 0x1, -R56.reuse ;  /* 0x000000010505c824 */ /* 0x100fe400078e0a38 */
[----:B------:R-:W-:Y:S02]  /*20300*/  IMAD R7, R56, R11, R7 ;  /* 0x0000000b38077224 */ /* 0x000fe400078e0207 */
[----:B------:R-:W-:Y:S02]  /*20310*/  IMAD.MOV.U32 R16, RZ, RZ, R5 ;  /* 0x000000ffff107224 */ /* 0x000fe400078e0005 */
[----:B------:R-:W-:Y:S01]  /*20320*/  @!P3 IMAD.IADD R2, R2, 0x1, -R56 ;  /* 0x000000010202b824 */ /* 0x000fe200078e0a38 */
[----:B------:R-:W-:Y:S01]  /*20330*/  ISETP.GT.U32.AND P4, PT, R56, R12, PT ;  /* 0x0000000c3800720c */ /* 0x000fe20003f84070 */
[----:B------:R-:W-:-:S02]  /*20340*/  @!P6 IMAD.MOV R16, RZ, RZ, -R16 ;  /* 0x000000ffff10e224 */ /* 0x000fc400078e0a10 */
[----:B------:R-:W-:Y:S02]  /*20350*/  @!P2 IMAD.IADD R4, R4, 0x1, -R56 ;  /* 0x000000010404a824 */ /* 0x000fe400078e0a38 */
[----:B------:R-:W-:Y:S02]  /*20360*/  @!P0 IMAD.MOV R2, RZ, RZ, -R2 ;  /* 0x000000ffff028224 */ /* 0x000fe400078e0a02 */
[----:B------:R-:W-:Y:S02]  /*20370*/  IMAD.MOV.U32 R49, RZ, RZ, R43 ;  /* 0x000000ffff317224 */ /* 0x000fe400078e002b */
[----:B------:R-:W-:Y:S02]  /*20380*/  IMAD.MOV.U32 R43, RZ, RZ, R36 ;  /* 0x000000ffff2b7224 */ /* 0x000fe400078e0024 */
[----:B------:R-:W3:Y:S01]  /*20390*/  LDL.LU R36, [R1+0x1990] ;  /* 0x0019900001247983 */ /* 0x000ee20000300800 */
[----:B------:R-:W-:-:S03]  /*203a0*/  ISETP.GT.U32.AND P2, PT, R56, R4, PT ;  /* 0x000000043800720c */ /* 0x000fc60003f44070 */
[----:B------:R-:W-:Y:S04]  /*203b0*/  STL [R1+0x2d4], R16 ;  /* 0x0002d41001007387 */ /* 0x000fe80000100800 */
[----:B------:R1:W-:Y:S01]  /*203c0*/  STL [R1+0x1f8], R2 ;  /* 0x0001f80201007387 */ /* 0x0003e20000100800 */
[----:B------:R-:W-:Y:S01]  /*203d0*/  @!P4 IMAD.IADD R12, R12, 0x1, -R56 ;  /* 0x000000010c0cc824 */ /* 0x000fe200078e0a38 */
[----:B0-----:R-:W-:Y:S01]  /*203e0*/  IABS R8, R45 ;  /* 0x0000002d00087213 */ /* 0x001fe20000000000 */
[----:B-1----:R-:W-:-:S04]  /*203f0*/  IMAD.MOV.U32 R2, RZ, RZ, R0 ;  /* 0x000000ffff027224 */ /* 0x002fc800078e0000 */
[----:B------:R-:W-:Y:S01]  /*20400*/  @!P5 IMAD.MOV R2, RZ, RZ, -R2 ;  /* 0x000000ffff02d224 */ /* 0x000fe200078e0a02 */
[----:B------:R-:W-:Y:S01]  /*20410*/  ISETP.GE.AND P4, PT, R45, RZ, PT ;  /* 0x000000ff2d00720c */ /* 0x000fe20003f86270 */
[----:B------:R-:W-:Y:S02]  /*20420*/  IMAD.MOV.U32 R45, RZ, RZ, R44 ;  /* 0x000000ffff2d7224 */ /* 0x000fe400078e002c */
[----:B------:R-:W-:Y:S02]  /*20430*/  IMAD.MOV.U32 R44, RZ, RZ, R43 ;  /* 0x000000ffff2c7224 */ /* 0x000fe400078e002b */
[----:B------:R-:W-:Y:S02]  /*20440*/  IMAD.MOV.U32 R43, RZ, RZ, R42 ;  /* 0x000000ffff2b7224 */ /* 0x000fe400078e002a */
[----:B------:R-:W-:Y:S02]  /*20450*/  IMAD.MOV.U32 R42, RZ, RZ, R37 ;  /* 0x000000ffff2a7224 */ /* 0x000fe400078e0025 */
[----:B------:R-:W-:Y:S01]  /*20460*/  @!P2 IMAD.IADD R4, R4, 0x1, -R56 ;  /* 0x000000010404a824 */ /* 0x000fe200078e0a38 */
[----:B------:R-:W-:Y:S01]  /*20470*/  ISETP.GE.AND P2, PT, R48, RZ, PT ;  /* 0x000000ff3000720c */ /* 0x000fe20003f46270 */
[----:B------:R-:W-:-:S02]  /*20480*/  IMAD.MOV.U32 R48, RZ, RZ, R44 ;  /* 0x000000ffff307224 */ /* 0x000fc400078e002c */
[----:B------:R-:W-:Y:S02]  /*20490*/  IMAD.MOV.U32 R44, RZ, RZ, R43 ;  /* 0x000000ffff2c7224 */ /* 0x000fe400078e002b */
[----:B------:R-:W-:Y:S01]  /*204a0*/  IMAD.MOV.U32 R43, RZ, RZ, R42 ;  /* 0x000000ffff2b7224 */ /* 0x000fe200078e002a */
[----:B------:R-:W-:Y:S01]  /*204b0*/  STL [R1+0x1f4], R2 ;  /* 0x0001f40201007387 */ /* 0x000fe20000100800 */
[----:B------:R-:W-:Y:S02]  /*204c0*/  IMAD.MOV.U32 R42, RZ, RZ, R41 ;  /* 0x000000ffff2a7224 */ /* 0x000fe400078e0029 */
[----:B------:R-:W-:Y:S02]  /*204d0*/  IMAD.MOV.U32 R41, RZ, RZ, R35 ;  /* 0x000000ffff297224 */ /* 0x000fe400078e0023 */
[----:B------:R-:W-:Y:S01]  /*204e0*/  IMAD.MOV.U32 R35, RZ, RZ, R20 ;  /* 0x000000ffff237224 */ /* 0x000fe200078e0014 */
[----:B--2---:R-:W-:-:S05]  /*204f0*/  IABS R11, R46 ;  /* 0x0000002e000b7213 */ /* 0x004fca0000000000 */
[----:B------:R-:W-:-:S04]  /*20500*/  IMAD.HI.U32 R14, R15, R11, RZ ;  /* 0x0000000b0f0e7227 */ /* 0x000fc800078e00ff */
[----:B------:R-:W-:-:S04]  /*20510*/  IMAD.MOV R14, RZ, RZ, -R14 ;  /* 0x000000ffff0e7224 */ /* 0x000fc800078e0a0e */
[----:B------:R-:W-:-:S05]  /*20520*/  IMAD R11, R56, R14, R11 ;  /* 0x0000000e380b7224 */ /* 0x000fca00078e020b */
[----:B------:R-:W-:Y:S01]  /*20530*/  ISETP.GT.U32.AND P5, PT, R56, R11, PT ;  /* 0x0000000b3800720c */ /* 0x000fe20003fa4070 */
[----:B----4-:R-:W-:Y:S02]  /*20540*/  IMAD.MOV.U32 R37, RZ, RZ, R21 ;  /* 0x000000ffff257224 */ /* 0x010fe400078e0015 */
[----:B------:R-:W2:Y:S04]  /*20550*/  LDL.LU R21, [R1+0x1a98] ;  /* 0x001a980001157983 */ /* 0x000ea80000300800 */
[----:B------:R-:W4:Y:S06]  /*20560*/  LDL.LU R20, [R1+0x19cc] ;  /* 0x0019cc0001147983 */ /* 0x000f2c0000300800 */
[----:B------:R-:W-:Y:S01]  /*20570*/  @!P5 IMAD.IADD R11, R11, 0x1, -R56 ;  /* 0x000000010b0bd824 */ /* 0x000fe200078e0a38 */
[----:B------:R-:W-:Y:S01]  /*20580*/  ISETP.GE.AND P5, PT, R46, RZ, PT ;  /* 0x000000ff2e00720c */ /* 0x000fe20003fa6270 */
[----:B------:R-:W-:-:S02]  /*20590*/  IMAD.MOV.U32 R46, RZ, RZ, R44 ;  /* 0x000000ffff2e7224 */ /* 0x000fc400078e002c */
[----:B------:R-:W2:Y:S01]  /*205a0*/  LDL.LU R44, [R1+0x96c] ;  /* 0x00096c00012c7983 */ /* 0x000ea20000300800 */
[----:B------:R-:W-:Y:S01]  /*205b0*/  IMAD.HI.U32 R13, R15, R8, RZ ;  /* 0x000000080f0d7227 */ /* 0x000fe200078e00ff */
[----:B------:R-:W-:-:S03]  /*205c0*/  ISETP.GT.U32.AND P3, PT, R56, R7, PT ;  /* 0x000000073800720c */ /* 0x000fc60003f64070 */
[----:B------:R-:W-:-:S04]  /*205d0*/  IMAD.MOV R13, RZ, RZ, -R13 ;  /* 0x000000ffff0d7224 */ /* 0x000fc800078e0a0d */
[----:B------:R-:W-:-:S05]  /*205e0*/  IMAD R8, R56, R13, R8 ;  /* 0x0000000d38087224 */ /* 0x000fca00078e0208 */
[----:B------:R-:W-:Y:S01]  /*205f0*/  ISETP.GT.U32.AND P6, PT, R56, R8, PT ;  /* 0x000000083800720c */ /* 0x000fe20003fc4070 */
[----:B------:R-:W-:Y:S01]  /*20600*/  @!P3 IMAD.IADD R7, R7, 0x1, -R56 ;  /* 0x000000010707b824 */ /* 0x000fe200078e0a38 */
[----:B------:R-:W-:-:S04]  /*20610*/  IABS R9, R50 ;  /* 0x0000003200097213 */ /* 0x000fc80000000000 */
[----:B------:R-:W-:Y:S01]  /*20620*/  ISETP.GT.U32.AND P0, PT, R56, R7, PT ;  /* 0x000000073800720c */ /* 0x000fe20003f04070 */
[----:B------:R-:W-:-:S06]  /*20630*/  IMAD.HI.U32 R5, R15, R9, RZ ;  /* 0x000000090f057227 */ /* 0x000fcc00078e00ff */
[----:B------:R-:W-:Y:S02]  /*20640*/  @!P6 IMAD.IADD R8, R8, 0x1, -R56 ;  /* 0x000000010808e824 */ /* 0x000fe400078e0a38 */
[----:B------:R-:W-:Y:S01]  /*20650*/  IMAD.MOV R5, RZ, RZ, -R5 ;  /* 0x000000ffff057224 */ /* 0x000fe200078e0a05 */
[----:B------:R-:W-:Y:S02]  /*20660*/  IABS R6, R51 ;  /* 0x0000003300067213 */ /* 0x000fe40000000000 */
[C---:B------:R-:W-:Y:S01]  /*20670*/  ISETP.GT.U32.AND P3, PT, R56.reuse, R8, PT ;  /* 0x000000083800720c */ /* 0x040fe20003f64070 */
[C---:B------:R-:W-:Y:S02]  /*20680*/  IMAD R9, R56.reuse, R5, R9 ;  /* 0x0000000538097224 */ /* 0x040fe400078e0209 */
[----:B------:R-:W-:Y:S01]  /*20690*/  IMAD.HI.U32 R13, R15, R6, RZ ;  /* 0x000000060f0d7227 */ /* 0x000fe200078e00ff */
[----:B------:R-:W-:-:S03]  /*206a0*/  ISETP.GT.U32.AND P6, PT, R56, R12, PT ;  /* 0x0000000c3800720c */ /* 0x000fc60003fc4070 */
[----:B------:R-:W-:Y:S01]  /*206b0*/  @!P0 IMAD.IADD R7, R7, 0x1, -R56 ;  /* 0x0000000107078824 */ /* 0x000fe200078e0a38 */
[----:B------:R-:W-:Y:S01]  /*206c0*/  ISETP.GT.U32.AND P0, PT, R56, R9, PT ;  /* 0x000000093800720c */ /* 0x000fe20003f04070 */
[----:B------:R-:W-:Y:S01]  /*206d0*/  IMAD.MOV R13, RZ, RZ, -R13 ;  /* 0x000000ffff0d7224 */ /* 0x000fe200078e0a0d */
[----:B------:R-:W-:-:S03]  /*206e0*/  IABS R0, R49 ;  /* 0x0000003100007213 */ /* 0x000fc60000000000 */
[----:B------:R-:W-:Y:S01]  /*206f0*/  @!P3 IMAD.IADD R8, R8, 0x1, -R56 ;  /* 0x000000010808b824 */ /* 0x000fe200078e0a38 */
[----:B------:R-:W-:Y:S01]  /*20700*/  ISETP.GE.AND P3, PT, R58, RZ, PT ;  /* 0x000000ff3a00720c */ /* 0x000fe20003f66270 */
[----:B------:R-:W-:Y:S02]  /*20710*/  IMAD R6, R56, R13, R6 ;  /* 0x0000000d38067224 */ /* 0x000fe400078e0206 */
[----:B------:R-:W-:-:S04]  /*20720*/  IMAD.HI.U32 R13, R15, R0, RZ ;  /* 0x000000000f0d7227 */ /* 0x000fc800078e00ff */
[----:B------:R-:W-:Y:S02]  /*20730*/  IMAD.MOV R13, RZ, RZ, -R13 ;  /* 0x000000ffff0d7224 */ /* 0x000fe400078e0a0d */
[--C-:B------:R-:W-:Y:S02]  /*20740*/  @!P6 IMAD.IADD R12, R12, 0x1, -R56.reuse ;  /* 0x000000010c0ce824 */ /* 0x100fe400078e0a38 */
[----:B------:R-:W-:Y:S01]  /*20750*/  @!P0 IMAD.IADD R9, R9, 0x1, -R56 ;  /* 0x0000000109098824 */ /* 0x000fe200078e0a38 */
[C---:B------:R-:W-:Y:S01]  /*20760*/  ISETP.GT.U32.AND P0, PT, R56.reuse, R11, PT ;  /* 0x0000000b3800720c */ /* 0x040fe20003f04070 */
[C---:B------:R-:W-:Y:S02]  /*20770*/  IMAD R0, R56.reuse, R13, R0 ;  /* 0x0000000d38007224 */ /* 0x040fe400078e0200 */
[----:B------:R-:W-:Y:S01]  /*20780*/  @!P1 IMAD.MOV R12, RZ, RZ, -R12 ;  /* 0x000000ffff0c9224 */ /* 0x000fe200078e0a0c */
[C---:B------:R-:W-:Y:S01]  /*20790*/  ISETP.GT.U32.AND P1, PT, R56.reuse, R9, PT ;  /* 0x000000093800720c */ /* 0x040fe20003f24070 */
[----:B------:R-:W-:Y:S01]  /*207a0*/  @!P3 IMAD.MOV R7, RZ, RZ, -R7 ;  /* 0x000000ffff07b224 */ /* 0x000fe200078e0a07 */
[----:B------:R-:W-:Y:S01]  /*207b0*/  ISETP.GT.U32.AND P3, PT, R56, R0, PT ;  /* 0x000000003800720c */ /* 0x000fe20003f64070 */
[----:B------:R-:W-:Y:S01]  /*207c0*/  @!P4 IMAD.MOV R8, RZ, RZ, -R8 ;  /* 0x000000ffff08c224 */ /* 0x000fe200078e0a08 */
[----:B------:R-:W-:Y:S01]  /*207d0*/  IABS R5, R47 ;  /* 0x0000002f00057213 */ /* 0x000fe20000000000 */
[----:B------:R-:W-:-:S04]  /*207e0*/  @!P2 IMAD.MOV R4, RZ, RZ, -R4 ;  /* 0x000000ffff04a224 */ /* 0x000fc800078e0a04 */
[--C-:B------:R-:W-:Y:S01]  /*207f0*/  @!P0 IMAD.IADD R11, R11, 0x1, -R56.reuse ;  /* 0x000000010b0b8824 */ /* 0x100fe200078e0a38 */
[----:B------:R-:W-:Y:S03]  /*20800*/  STL [R1+0x1e8], R12 ;  /* 0x0001e80c01007387 */ /* 0x000fe60000100800 */
[--C-:B------:R-:W-:Y:S01]  /*20810*/  @!P1 IMAD.IADD R9, R9, 0x1, -R56.reuse ;  /* 0x0000000109099824 */ /* 0x100fe200078e0a38 */
[----:B------:R-:W-:Y:S01]  /*20820*/  ISETP.GE.AND P1, PT, R47, RZ, PT ;  /* 0x000000ff2f00720c */ /* 0x000fe20003f26270 */
[----:B------:R-:W-:Y:S01]  /*20830*/  @!P5 IMAD.MOV R11, RZ, RZ, -R11 ;  /* 0x000000ffff0bd224 */ /* 0x000fe200078e0a0b */
[----:B------:R0:W-:Y:S01]  /*20840*/  STL [R1+0x1e4], R8 ;  /* 0x0001e40801007387 */ /* 0x0001e20000100800 */
[----:B------:R-:W-:Y:S01]  /*20850*/  @!P3 IMAD.IADD R0, R0, 0x1, -R56 ;  /* 0x000000010000b824 */ /* 0x000fe200078e0a38 */
[----:B------:R-:W-:Y:S01]  /*20860*/  ISETP.GE.AND P3, PT, R45, RZ, PT ;  /* 0x000000ff2d00720c */ /* 0x000fe20003f66270 */
[----:B------:R-:W-:Y:S01]  /*20870*/  IMAD.MOV.U32 R47, RZ, RZ, R43 ;  /* 0x000000ffff2f7224 */ /* 0x000fe200078e002b */
[----:B------:R-:W-:Y:S01]  /*20880*/  STL [R1+0x2c0], R7 ;  /* 0x0002c00701007387 */ /* 0x000fe20000100800 */
[----:B------:R-:W-:-:S02]  /*20890*/  IMAD.MOV.U32 R43, RZ, RZ, R41 ;  /* 0x000000ffff2b7224 */ /* 0x000fc400078e0029 */
[----:B------:R-:W-:Y:S01]  /*208a0*/  IMAD.MOV.U32 R41, RZ, RZ, R39 ;  /* 0x000000ffff297224 */ /* 0x000fe200078e0027 */
[----:B------:R-:W-:Y:S01]  /*208b0*/  STL [R1+0x2c4], R4 ;  /* 0x0002c40401007387 */ /* 0x000fe20000100800 */
[----:B0-----:R-:W-:Y:S01]  /*208c0*/  IABS R8, R45 ;  /* 0x0000002d00087213 */ /* 0x001fe20000000000 */
[----:B------:R-:W-:Y:S02]  /*208d0*/  IMAD.MOV.U32 R39, RZ, RZ, R35 ;  /* 0x000000ffff277224 */ /* 0x000fe400078e0023 */
[----:B------:R0:W-:Y:S01]  /*208e0*/  STL [R1+0x1e0], R11 ;  /* 0x0001e00b01007387 */ /* 0x0001e20000100800 */
[----:B------:R-:W-:-:S03]  /*208f0*/  IMAD.MOV.U32 R35, RZ, RZ, R31 ;  /* 0x000000ffff237224 */ /* 0x000fc600078e001f */
[----:B------:R-:W3:Y:S01]  /*20900*/  LDL.LU R31, [R1+0x19ec] ;  /* 0x0019ec00011f7983 */ /* 0x000ee20000300800 */
[----:B--2---:R-:W-:Y:S02]  /*20910*/  IMAD.MOV.U32 R45, RZ, RZ, R44 ;  /* 0x000000ffff2d7224 */ /* 0x004fe400078e002c */
[----:B------:R-:W-:Y:S02]  /*20920*/  IMAD.MOV.U32 R44, RZ, RZ, R42 ;  /* 0x000000ffff2c7224 */ /* 0x000fe400078e002a */
        /* <DEDUP_REMOVED lines=44> */
[----:B------:R-:W-:Y:S02]  /*20bf0*/  IMAD.MOV.U32 R34, RZ, RZ, R30 ;  /* 0x000000ffff227224 */ /* 0x000fe400078e001e */
        /* <DEDUP_REMOVED lines=34> */
[----:B------:R-:W5:Y:S01]  /*20e20*/  LDL.LU R51, [R1+0x197c] ;  /* 0x00197c0001337983 */ /* 0x000f620000300800 */
[----:B------:R-:W-:-:S03]  /*20e30*/  IMAD.MOV.U32 R37, RZ, RZ, R34 ;  /* 0x000000ffff257224 */ /* 0x000fc600078e0022 */
[----:B------:R-:W-:Y:S04]  /*20e40*/  STL [R1+0x2b4], R13 ;  /* 0x0002b40d01007387 */ /* 0x000fe80000100800 */
[----:B------:R-:W-:Y:S04]  /*20e50*/  STL [R1+0x1d8], R14 ;  /* 0x0001d80e01007387 */ /* 0x000fe80000100800 */
[----:B------:R-:W5:Y:S01]  /*20e60*/  LDL.LU R34, [R1+0x19f0] ;  /* 0x0019f00001227983 */ /* 0x000f620000300800 */
        /* <DEDUP_REMOVED lines=27> */
[----:B------:R-:W-:Y:S01]  /*21020*/  ISETP.GT.U32.AND P3, PT, R56, R5, PT ;  /* 0x000000053800720c */ /* 0x000fe20003f64070 */
[----:B------:R-:W-:Y:S02]  /*21030*/  IMAD.MOV R11, RZ, RZ, -R11 ;  /* 0x000000ffff0b7224 */ /* 0x000fe400078e0a0b */
[----:B------:R-:W-:Y:S02]  /*21040*/  @!P6 IMAD.IADD R4, R4, 0x1, -R56 ;  /* 0x000000010404e824 */ /* 0x000fe400078e0a38 */
        /* <DEDUP_REMOVED lines=30> */
[----:B----4-:R-:W-:Y:S01]  /*21230*/  IMAD.MOV.U32 R32, RZ, RZ, R20 ;  /* 0x000000ffff207224 */ /* 0x010fe200078e0014 */
[----:B--2---:R-:W-:-:S05]  /*21240*/  IABS R11, R46 ;  /* 0x0000002e000b7213 */ /* 0x004fca0000000000 */
[----:B------:R-:W-:-:S04]  /*21250*/  IMAD.HI.U32 R14, R15, R11, RZ ;  /* 0x0000000b0f0e7227 */ /* 0x000fc800078e00ff */
[----:B------:R-:W-:-:S04]  /*21260*/  IMAD.MOV R14, RZ, RZ, -R14 ;  /* 0x000000ffff0e7224 */ /* 0x000fc800078e0a0e */
[----:B------:R-:W-:-:S05]  /*21270*/  IMAD R11, R56, R14, R11 ;  /* 0x0000000e380b7224 */ /* 0x000fca00078e020b */
[----:B------:R-:W-:Y:S01]  /*21280*/  ISETP.GT.U32.AND P5, PT, R56, R11, PT ;  /* 0x0000000b3800720c */ /* 0x000fe20003fa4070 */
[----:B-----5:R-:W-:Y:S02]  /*21290*/  IMAD.MOV.U32 R37, RZ, RZ, R34 ;  /* 0x000000ffff257224 */ /* 0x020fe400078e0022 */
[----:B------:R-:W2:Y:S04]  /*212a0*/  LDL.LU R34, [R1+0x1a74] ;  /* 0x001a740001227983 */ /* 0x000ea80000300800 */
[----:B------:R-:W4:Y:S06]  /*212b0*/  LDL.LU R20, [R1+0x1a00] ;  /* 0x001a000001147983 */ /* 0x000f2c0000300800 */
[----:B------:R-:W-:Y:S01]  /*212c0*/  @!P5 IMAD.IADD R11, R11, 0x1, -R56 ;  /* 0x000000010b0bd824 */ /* 0x000fe200078e0a38 */
[----:B------:R-:W-:Y:S01]  /*212d0*/  ISETP.GE.AND P5, PT, R46, RZ, PT ;  /* 0x000000ff2e00720c */ /* 0x000fe20003fa6270 */
[----:B------:R-:W-:-:S02]  /*212e0*/  IMAD.MOV.U32 R46, RZ, RZ, R44 ;  /* 0x000000ffff2e7224 */ /* 0x000fc400078e002c */
[----:B------:R-:W5:Y:S01]  /*212f0*/  LDL.LU R44, [R1+0x19a0] ;  /* 0x0019a000012c7983 */ /* 0x000f620000300800 */
[----:B------:R-:W-:-:S04]  /*21300*/  IMAD.HI.U32 R13, R15, R9, RZ ;  /* 0x000000090f0d7227 */ /* 0x000fc800078e00ff */
[----:B------:R-:W-:Y:S01]  /*21310*/  IMAD.MOV R13, RZ, RZ, -R13 ;  /* 0x000000ffff0d7224 */ /* 0x000fe200078e0a0d */
[----:B------:R-:W-:-:S03]  /*21320*/  ISETP.GT.U32.AND P1, PT, R56, R7, PT ;  /* 0x000000073800720c */ /* 0x000fc60003f24070 */
[----:B------:R-:W-:-:S05]  /*21330*/  IMAD R9, R56, R13, R9 ;  /* 0x0000000d38097224 */ /* 0x000fca00078e0209 */
[----:B------:R-:W-:Y:S02]  /*21340*/  ISETP.GT.U32.AND P2, PT, R56, R9, PT ;  /* 0x000000093800720c */ /* 0x000fe40003f44070 */
[----:B------:R-:W-:-:S03]  /*21350*/  IABS R8, R50 ;  /* 0x0000003200087213 */ /* 0x000fc60000000000 */
[----:B------:R-:W-:Y:S02]  /*21360*/  @!P1 IMAD.IADD R7, R7, 0x1, -R56 ;  /* 0x0000000107079824 */ /* 0x000fe400078e0a38 */
[----:B------:R-:W-:-:S03]  /*21370*/  IMAD.HI.U32 R4, R15, R8, RZ ;  /* 0x000000080f047227 */ /* 0x000fc600078e00ff */
[----:B------:R-:W-:-:S03]  /*21380*/  ISETP.GT.U32.AND P0, PT, R56, R7, PT ;  /* 0x000000073800720c */ /* 0x000fc60003f04070 */
[----:B------:R-:W-:Y:S01]  /*21390*/  @!P2 IMAD.IADD R9, R9, 0x1, -R56 ;  /* 0x000000010909a824 */ /* 0x000fe200078e0a38 */
[----:B------:R-:W-:Y:S01]  /*213a0*/  IABS R6, R51 ;  /* 0x0000003300067213 */ /* 0x000fe20000000000 */
[----:B------:R-:W-:-:S03]  /*213b0*/  IMAD.MOV R4, RZ, RZ, -R4 ;  /* 0x000000ffff047224 */ /* 0x000fc600078e0a04 */
[C---:B------:R-:W-:Y:S01]  /*213c0*/  ISETP.GT.U32.AND P1, PT, R56.reuse, R9, PT ;  /* 0x000000093800720c */ /* 0x040fe20003f24070 */
[----:B------:R-:W-:Y:S02]  /*213d0*/  IMAD R8, R56, R4, R8 ;  /* 0x0000000438087224 */ /* 0x000fe400078e0208 */
[----:B------:R-:W-:Y:S01]  /*213e0*/  IMAD.HI.U32 R13, R15, R6, RZ ;  /* 0x000000060f0d7227 */ /* 0x000fe200078e00ff */
[----:B------:R-:W-:-:S03]  /*213f0*/  IABS R0, R49 ;  /* 0x0000003100007213 */ /* 0x000fc60000000000 */
[----:B------:R-:W-:Y:S01]  /*21400*/  @!P0 IMAD.IADD R7, R7, 0x1, -R56 ;  /* 0x0000000107078824 */ /* 0x000fe200078e0a38 */
[----:B------:R-:W-:Y:S01]  /*21410*/  ISETP.GT.U32.AND P0, PT, R56, R8, PT ;  /* 0x000000083800720c */ /* 0x000fe20003f04070 */
[----:B------:R-:W-:-:S04]  /*21420*/  IMAD.MOV R13, RZ, RZ, -R13 ;  /* 0x000000ffff0d7224 */ /* 0x000fc800078e0a0d */
[----:B------:R-:W-:Y:S01]  /*21430*/  @!P1 IMAD.IADD R9, R9, 0x1, -R56 ;  /* 0x0000000109099824 */ /* 0x000fe200078e0a38 */
[----:B------:R-:W-:Y:S01]  /*21440*/  ISETP.GE.AND P1, PT, R58, RZ, PT ;  /* 0x000000ff3a00720c */ /* 0x000fe20003f26270 */
[C---:B------:R-:W-:Y:S02]  /*21450*/  IMAD R6, R56.reuse, R13, R6 ;  /* 0x0000000d38067224 */ /* 0x040fe400078e0206 */
[----:B------:R-:W-:Y:S01]  /*21460*/  IMAD.HI.U32 R13, R15, R0, RZ ;  /* 0x000000000f0d7227 */ /* 0x000fe200078e00ff */
[----:B------:R-:W-:-:S03]  /*21470*/  ISETP.GT.U32.AND P2, PT, R56, R12, PT ;  /* 0x0000000c3800720c */ /* 0x000fc60003f44070 */
[----:B------:R-:W-:Y:S02]  /*21480*/  IMAD.MOV R13, RZ, RZ, -R13 ;  /* 0x000000ffff0d7224 */ /* 0x000fe400078e0a0d */
[----:B------:R-:W-:Y:S01]  /*21490*/  @!P0 IMAD.IADD R8, R8, 0x1, -R56 ;  /* 0x0000000108088824 */ /* 0x000fe200078e0a38 */
[C---:B------:R-:W-:Y:S01]  /*214a0*/  ISETP.GT.U32.AND P0, PT, R56.reuse, R11, PT ;  /* 0x0000000b3800720c */ /* 0x040fe20003f04070 */
[C---:B------:R-:W-:Y:S02]  /*214b0*/  IMAD R0, R56.reuse, R13, R0 ;  /* 0x0000000d38007224 */ /* 0x040fe400078e0200 */
[----:B------:R-:W-:Y:S01]  /*214c0*/  @!P6 IMAD.MOV R9, RZ, RZ, -R9 ;  /* 0x000000ffff09e224 */ /* 0x000fe200078e0a09 */
[C---:B------:R-:W-:Y:S01]  /*214d0*/  ISETP.GT.U32.AND P6, PT, R56.reuse, R8, PT ;  /* 0x000000083800720c */ /* 0x040fe20003fc4070 */
[----:B------:R-:W-:Y:S01]  /*214e0*/  @!P1 IMAD.MOV R7, RZ, RZ, -R7 ;  /* 0x000000ffff079224 */ /* 0x000fe200078e0a07 */
[----:B------:R-:W-:Y:S01]  /*214f0*/  ISETP.GT.U32.AND P1, PT, R56, R0, PT ;  /* 0x000000003800720c */ /* 0x000fe20003f24070 */
[----:B------:R-:W-:-:S04]  /*21500*/  @!P2 IMAD.IADD R12, R12, 0x1, -R56 ;  /* 0x000000010c0ca824 */ /* 0x000fc800078e0a38 */
[----:B------:R-:W-:Y:S02]  /*21510*/  @!P4 IMAD.MOV R12, RZ, RZ, -R12 ;  /* 0x000000ffff0cc224 */ /* 0x000fe400078e0a0c */
[--C-:B------:R-:W-:Y:S02]  /*21520*/  @!P0 IMAD.IADD R11, R11, 0x1, -R56.reuse ;  /* 0x000000010b0b8824 */ /* 0x100fe400078e0a38 */
[----:B------:R-:W-:Y:S01]  /*21530*/  @!P3 IMAD.MOV R5, RZ, RZ, -R5 ;  /* 0x000000ffff05b224 */ /* 0x000fe200078e0a05 */
[----:B------:R-:W-:Y:S01]  /*21540*/  STL [R1+0x1c0], R12 ;  /* 0x0001c00c01007387 */ /* 0x000fe20000100800 */
[--C-:B------:R-:W-:Y:S01]  /*21550*/  @!P6 IMAD.IADD R8, R8, 0x1, -R56.reuse ;  /* 0x000000010808e824 */ /* 0x100fe200078e0a38 */
[----:B------:R-:W-:Y:S01]  /*21560*/  IABS R4, R48 ;  /* 0x0000003000047213 */ /* 0x000fe20000000000 */
[----:B------:R-:W-:Y:S01]  /*21570*/  @!P5 IMAD.MOV R11, RZ, RZ, -R11 ;  /* 0x000000ffff0bd224 */ /* 0x000fe200078e0a0b */
[----:B------:R0:W-:Y:S01]  /*21580*/  STL [R1+0x1bc], R9 ;  /* 0x0001bc0901007387 */ /* 0x0001e20000100800 */
[----:B------:R-:W-:Y:S01]  /*21590*/  ISETP.GE.AND P6, PT, R48, RZ, PT ;  /* 0x000000ff3000720c */ /* 0x000fe20003fc6270 */
[----:B------:R-:W-:Y:S01]  /*215a0*/  @!P1 IMAD.IADD R0, R0, 0x1, -R56 ;  /* 0x0000000100009824 */ /* 0x000fe200078e0a38 */
[----:B------:R-:W-:Y:S01]  /*215b0*/  ISETP.GE.AND P1, PT, R45, RZ, PT ;  /* 0x000000ff2d00720c */ /* 0x000fe20003f26270 */
[----:B------:R-:W-:Y:S01]  /*215c0*/  IMAD.MOV.U32 R48, RZ, RZ, R43 ;  /* 0x000000ffff307224 */ /* 0x000fe200078e002b */
[----:B------:R-:W-:Y:S01]  /*215d0*/  STL [R1+0x1b8], R7 ;  /* 0x0001b80701007387 */ /* 0x000fe20000100800 */
[----:B------:R-:W-:-:S02]  /*215e0*/  IMAD.MOV.U32 R43, RZ, RZ, R41 ;  /* 0x000000ffff2b7224 */ /* 0x000fc400078e0029 */
[----:B------:R-:W-:Y:S01]  /*215f0*/  IMAD.MOV.U32 R41, RZ, RZ, R39 ;  /* 0x000000ffff297224 */ /* 0x000fe200078e0027 */
[----:B0-----:R-:W-:Y:S01]  /*21600*/  IABS R9, R45 ;  /* 0x0000002d00097213 */ /* 0x001fe20000000000 */
[----:B------:R-:W-:Y:S01]  /*21610*/  STL [R1+0x1b4], R5 ;  /* 0x0001b40501007387 */ /* 0x000fe20000100800 */
[----:B------:R-:W-:-:S03]  /*21620*/  IMAD.MOV.U32 R39, RZ, RZ, R32 ;  /* 0x000000ffff277224 */ /* 0x000fc600078e0020 */
[----:B------:R0:W-:Y:S04]  /*21630*/  STL [R1+0x1b0], R11 ;  /* 0x0001b00b01007387 */ /* 0x0001e80000100800 */
[----:B------:R-:W2:Y:S01]  /*21640*/  LDL.LU R32, [R1+0x1a20] ;  /* 0x001a200001207983 */ /* 0x000ea20000300800 */
[----:B-----5:R-:W-:Y:S02]  /*21650*/  IMAD.MOV.U32 R45, RZ, RZ, R44 ;  /* 0x000000ffff2d7224 */ /* 0x020fe400078e002c */
[----:B------:R-:W-:Y:S02]  /*21660*/  IMAD.MOV.U32 R44, RZ, RZ, R42 ;  /* 0x000000ffff2c7224 */ /* 0x000fe400078e002a */
[----:B------:R-:W-:Y:S02]  /*21670*/  IMAD.MOV.U32 R42, RZ, RZ, R40 ;  /* 0x000000ffff2a7224 */ /* 0x000fe400078e0028 */
[----:B------:R-:W-:-:S02]  /*21680*/  IMAD.MOV.U32 R40, RZ, RZ, R38 ;  /* 0x000000ffff287224 */ /* 0x000fc400078e0026 */
[----:B------:R-:W5:Y:S01]  /*21690*/  LDL.LU R38, [R1+0x19e8] ;  /* 0x0019e80001267983 */ /* 0x000f620000300800 */
[----:B------:R-:W-:Y:S01]  /*216a0*/  ISETP.GT.U32.AND P2, PT, R56, R6, PT ;  /* 0x000000063800720c */ /* 0x000fe20003f44070 */
[----:B------:R-:W-:Y:S01]  /*216b0*/  IMAD.HI.U32 R2, R15, R4, RZ ;  /* 0x000000040f027227 */ /* 0x000fe200078e00ff */
[----:B------:R-:W-:Y:S01]  /*216c0*/  ISETP.GE.AND P3, PT, R50, RZ, PT ;  /* 0x000000ff3200720c */ /* 0x000fe20003f66270 */
[----:B------:R-:W2:Y:S02]  /*216d0*/  LDL.LU R58, [R1+0x19a4] ;  /* 0x0019a400013a7983 */ /* 0x000ea40000300800 */
        /* <DEDUP_REMOVED lines=35> */
[----:B-----5:R-:W-:-:S02]  /*21910*/  IMAD.MOV.U32 R39, RZ, RZ, R38 ;  /* 0x000000ffff277224 */ /* 0x020fc400078e0026 */
[----:B------:R-:W-:Y:S02]  /*21920*/  IMAD.MOV.U32 R38, RZ, RZ, R33 ;  /* 0x000000ffff267224 */ /* 0x000fe400078e0021 */
[----:B------:R-:W-:Y:S01]  /*21930*/  IMAD.MOV.U32 R40, RZ, RZ, R39 ;  /* 0x000000ffff287224 */ /* 0x000fe200078e0027 */
[----:B------:R-:W5:Y:S01]  /*21940*/  LDL.LU R33, [R1+0x1a38] ;  /* 0x001a380001217983 */ /* 0x000f620000300800 */
        /* <DEDUP_REMOVED lines=12> */
[----:B------:R-:W-:-:S05]  /*21a10*/  IABS R12, R46 ;  /* 0x0000002e000c7213 */ /* 0x000fca0000000000 */
[----:B------:R-:W-:Y:S01]  /*21a20*/  @!P2 IMAD.IADD R9, R9, 0x1, -R56 ;  /* 0x000000010909a824 */ /* 0x000fe200078e0a38 */
[----:B------:R-:W-:-:S04]  /*21a30*/  ISETP.GE.AND P2, PT, R46, RZ, PT ;  /* 0x000000ff2e00720c */ /* 0x000fc80003f46270 */
        /* <DEDUP_REMOVED lines=43> */
[----:B------:R-:W-:Y:S02]  /*21cf0*/  IABS R7, R58 ;  /* 0x0000003a00077213 */ /* 0x000fe40000000000 */
        /* <DEDUP_REMOVED lines=12> */
[----:B------:R-:W-:Y:S02]  /*21dc0*/  IMAD.MOV.U32 R49, RZ, RZ, R43 ;  /* 0x000000ffff317224 */ /* 0x000fe400078e002b */
[----:B------:R-:W-:Y:S02]  /*21dd0*/  @!P1 IMAD.IADD R4, R4, 0x1, -R56 ;  /* 0x0000000104049824 */ /* 0x000fe400078e0a38 */
[----:B------:R-:W-:Y:S02]  /*21de0*/  @!P0 IMAD.MOV R2, RZ, RZ, -R2 ;  /* 0x000000ffff028224 */ /* 0x000fe400078e0a02 */
[----:B---3--:R-:W-:Y:S02]  /*21df0*/  IMAD.MOV.U32 R43, RZ, RZ, R36 ;  /* 0x000000ffff2b7224 */ /* 0x008fe400078e0024 */
        /* <DEDUP_REMOVED lines=69> */
[----:B------:R-:W-:Y:S01]  /*22250*/  STL [R1+0x174], R12 ;  /* 0x0001740c01007387 */ /* 0x000fe20000100800 */
[----:B------:R-:W-:-:S04]  /*22260*/  @!P1 IMAD.MOV R4, RZ, RZ, -R4 ;  /* 0x000000ffff049224 */ /* 0x000fc800078e0a04 */
[--C-:B------:R-:W-:Y:S01]  /*22270*/  @!P0 IMAD.IADD R11, R11, 0x1, -R56.reuse ;  /* 0x000000010b0b8824 */ /* 0x100fe200078e0a38 */
[----:B------:R-:W-:Y:S01]  /*22280*/  IABS R5, R47 ;  /* 0x0000002f00057213 */ /* 0x000fe20000000000 */
[----:B------:R0:W-:Y:S02]  /*22290*/  STL [R1+0x170], R8 ;  /* 0x0001700801007387 */ /* 0x0001e40000100800 */
[--C-:B------:R-:W-:Y:S01]  /*222a0*/  @!P2 IMAD.IADD R9, R9, 0x1, -R56.reuse ;  /* 0x000000010909a824 */ /* 0x100fe200078e0a38 */
[----:B------:R-:W-:Y:S01]  /*222b0*/  ISETP.GE.AND P2, PT, R47, RZ, PT ;  /* 0x000000ff2f00720c */ /* 0x000fe20003f46270 */
[----:B------:R-:W-:Y:S02]  /*222c0*/  @!P5 IMAD.MOV R11, RZ, RZ, -R11 ;  /* 0x000000ffff0bd224 */ /* 0x000fe400078e0a0b */
[----:B------:R-:W-:Y:S01]  /*222d0*/  @!P6 IMAD.IADD R0, R0, 0x1, -R56 ;  /* 0x000000010000e824 */ /* 0x000fe200078e0a38 */
[----:B------:R-:W-:Y:S01]  /*222e0*/  ISETP.GE.AND P6, PT, R45, RZ, PT ;  /* 0x000000ff2d00720c */ /* 0x000fe20003fc6270 */
[----:B------:R-:W-:Y:S01]  /*222f0*/  IMAD.MOV.U32 R47, RZ, RZ, R43 ;  /* 0x000000ffff2f7224 */ /* 0x000fe200078e002b */
[----:B------:R-:W-:Y:S01]  /*22300*/  STL [R1+0x16c], R7 ;  /* 0x00016c0701007387 */ /* 0x000fe20000100800 */
[----:B0-----:R-:W-:Y:S01]  /*22310*/  IABS R8, R45 ;  /* 0x0000002d00087213 */ /* 0x001fe20000000000 */
[----:B------:R-:W-:-:S02]  /*22320*/  IMAD.MOV.U32 R43, RZ, RZ, R41 ;  /* 0x000000ffff2b7224 */ /* 0x000fc400078e0029 */
[----:B------:R-:W-:Y:S01]  /*22330*/  STL [R1+0x168], R4 ;  /* 0x0001680401007387 */ /* 0x000fe20000100800 */
[----:B------:R-:W-:Y:S02]  /*22340*/  IMAD.MOV.U32 R41, RZ, RZ, R39 ;  /* 0x000000ffff297224 */ /* 0x000fe400078e0027 */
[----:B------:R-:W-:Y:S01]  /*22350*/  IMAD.MOV.U32 R39, RZ, RZ, R36 ;  /* 0x000000ffff277224 */ /* 0x000fe200078e0024 */
[----:B------:R0:W-:Y:S04]  /*22360*/  STL [R1+0x164], R11 ;  /* 0x0001640b01007387 */ /* 0x0001e80000100800 */
[----:B------:R-:W2:Y:S01]  /*22370*/  LDL.LU R36, [R1+0x1a54] ;  /* 0x001a540001247983 */ /* 0x000ea20000300800 */
[----:B-----5:R-:W-:Y:S02]  /*22380*/  IMAD.MOV.U32 R45, RZ, RZ, R44 ;  /* 0x000000ffff2d7224 */ /* 0x020fe400078e002c */
[----:B------:R-:W-:-:S02]  /*22390*/  IMAD.MOV.U32 R44, RZ, RZ, R42 ;  /* 0x000000ffff2c7224 */ /* 0x000fc400078e002a */
[----:B------:R-:W-:Y:S02]  /*223a0*/  IMAD.MOV.U32 R42, RZ, RZ, R40 ;  /* 0x000000ffff2a7224 */ /* 0x000fe400078e0028 */
[----:B------:R-:W-:Y:S02]  /*223b0*/  IMAD.MOV.U32 R40, RZ, RZ, R38 ;  /* 0x000000ffff287224 */ /* 0x000fe400078e0026 */
        /* <DEDUP_REMOVED lines=119> */
[----:B---3--:R-:W-:Y:S02]  /*22b30*/  IMAD.MOV.U32 R43, RZ, RZ, R35 ;  /* 0x000000ffff2b7224 */ /* 0x008fe400078e0023 */
        /* <DEDUP_REMOVED lines=68> */
[----:B------:R-:W-:Y:S02]  /*22f80*/  @!P0 IMAD.IADD R11, R11, 0x1, -R56 ;  /* 0x000000010b0b8824 */ /* 0x000fe400078e0a38 */
        /* <DEDUP_REMOVED lines=58> */
[----:B------:R-:W-:Y:S02]  /*23330*/  IMAD.MOV.U32 R43, RZ, RZ, R42 ;  /* 0x000000ffff2b7224 */ /* 0x000fe400078e002a */
[----:B------:R-:W-:Y:S02]  /*23340*/  @!P3 IMAD.MOV R8, RZ, RZ, -R8 ;  /* 0x000000ffff08b224 */ /* 0x000fe400078e0a08 */
[----:B------:R-:W-:Y:S02]  /*23350*/  IMAD.MOV.U32 R42, RZ, RZ, R41 ;  /* 0x000000ffff2a7224 */ /* 0x000fe400078e0029 */
[----:B------:R-:W-:Y:S02]  /*23360*/  IMAD.MOV.U32 R41, RZ, RZ, R40 ;  /* 0x000000ffff297224 */ /* 0x000fe400078e0028 */
[----:B-----5:R-:W-:-:S02]  /*23370*/  IMAD.MOV.U32 R39, RZ, RZ, R38 ;  /* 0x000000ffff277224 */ /* 0x020fc400078e0026 */
[----:B------:R-:W-:Y:S02]  /*23380*/  IMAD.MOV.U32 R38, RZ, RZ, R32 ;  /* 0x000000ffff267224 */ /* 0x000fe400078e0020 */
        /* <DEDUP_REMOVED lines=21> */
[----:B------:R-:W-:-:S03]  /*234e0*/  IABS R6, R47 ;  /* 0x0000002f00067213 */ /* 0x000fc60000000000 */
[----:B------:R-:W-:-:S08]  /*234f0*/  @!P4 IMAD.MOV R13, RZ, RZ, -R13 ;  /* 0x000000ffff0dc224 */ /* 0x000fd000078e0a0d */
[----:B------:R-:W-:-:S04]  /*23500*/  @!P3 IMAD.IADD R9, R9, 0x1, -R56 ;  /* 0x000000010909b824 */ /* 0x000fc800078e0a38 */
[----:B------:R-:W-:Y:S01]  /*23510*/  IMAD.MOV.U32 R14, RZ, RZ, R9 ;  /* 0x000000ffff0e7224 */ /* 0x000fe200078e0009 */
[----:B------:R-:W-:Y:S01]  /*23520*/  ISETP.GE.AND P6, PT, R47, RZ, PT ;  /* 0x000000ff2f00720c */ /* 0x000fe20003fc6270 */
[----:B------:R-:W-:Y:S02]  /*23530*/  IMAD.MOV.U32 R47, RZ, RZ, R44 ;  /* 0x000000ffff2f7224 */ /* 0x000fe400078e002c */
[----:B------:R-:W-:Y:S02]  /*23540*/  @!P2 IMAD.MOV R14, RZ, RZ, -R14 ;  /* 0x000000ffff0ea224 */ /* 0x000fe400078e0a0e */
[----:B------:R-:W-:Y:S02]  /*23550*/  IMAD.MOV.U32 R49, RZ, RZ, R43 ;  /* 0x000000ffff317224 */ /* 0x000fe400078e002b */
[----:B------:R-:W-:Y:S02]  /*23560*/  IMAD.MOV.U32 R44, RZ, RZ, R42 ;  /* 0x000000ffff2c7224 */ /* 0x000fe400078e002a */
[----:B---3--:R-:W-:-:S02]  /*23570*/  IMAD.MOV.U32 R43, RZ, RZ, R35 ;  /* 0x000000ffff2b7224 */ /* 0x008fc400078e0023 */
[----:B------:R-:W-:Y:S02]  /*23580*/  IMAD.MOV.U32 R35, RZ, RZ, R34 ;  /* 0x000000ffff237224 */ /* 0x000fe400078e0022 */
[----:B------:R-:W-:Y:S02]  /*23590*/  IMAD.MOV.U32 R34, RZ, RZ, R33 ;  /* 0x000000ffff227224 */ /* 0x000fe400078e0021 */
[----:B------:R-:W-:Y:S02]  /*235a0*/  IMAD.MOV.U32 R33, RZ, RZ, R30 ;  /* 0x000000ffff217224 */ /* 0x000fe400078e001e */
[----:B--2---:R-:W-:Y:S02]  /*235b0*/  IMAD.MOV.U32 R39, RZ, RZ, R36 ;  /* 0x000000ffff277224 */ /* 0x004fe400078e0024 */
[----:B------:R-:W2:Y:S04]  /*235c0*/  LDL.LU R36, [R1+0x1a5c] ;  /* 0x001a5c0001247983 */ /* 0x000ea80000300800 */
[----:B------:R-:W3:Y:S01]  /*235d0*/  LDL.LU R46, [R1+0x1a14] ;  /* 0x001a1400012e7983 */ /* 0x000ee20000300800 */
[----:B------:R-:W-:-:S03]  /*235e0*/  IMAD.MOV.U32 R42, RZ, RZ, R39 ;  /* 0x000000ffff2a7224 */ /* 0x000fc600078e0027 */
[----:B------:R-:W2:Y:S01]  /*235f0*/  LDL.LU R51, [R1+0x1a18] ;  /* 0x001a180001337983 */ /* 0x000ea20000300800 */
[----:B------:R-:W-:-:S03]  /*23600*/  IMAD.MOV.U32 R39, RZ, RZ, R22 ;  /* 0x000000ffff277224 */ /* 0x000fc600078e0016 */
[----:B------:R-:W-:Y:S04]  /*23610*/  STL [R1+0xf8], R13 ;  /* 0x0000f80d01007387 */ /* 0x000fe80000100800 */
[----:B------:R-:W-:Y:S04]  /*23620*/  STL [R1+0xf4], R14 ;  /* 0x0000f40e01007387 */ /* 0x000fe80000100800 */
[----:B------:R-:W2:Y:S04]  /*23630*/  LDL.LU R22, [R1+0x1ab4] ;  /* 0x001ab40001167983 */ /* 0x000ea80000300800 */
[----:B------:R-:W5:Y:S01]  /*23640*/  LDL.LU R30, [R1+0x1a60] ;  /* 0x001a6000011e7983 */ /* 0x000f620000300800 */
[----:B------:R-:W-:-:S04]  /*23650*/  IMAD.HI.U32 R7, R15, R6, RZ ;  /* 0x000000060f077227 */ /* 0x000fc800078e00ff */
        /* <DEDUP_REMOVED lines=36> */
[----:B------:R-:W-:Y:S01]  /*238a0*/  @!P0 IMAD.MOV R2, RZ, RZ, -R2 ;  /* 0x000000ffff028224 */ /* 0x000fe200078e0a02 */
[----:B------:R-:W-:Y:S02]  /*238b0*/  STL [R1+0xf0], R16 ;  /* 0x0000f01001007387 */ /* 0x000fe40000100800 */
[----:B------:R-:W-:Y:S02]  /*238c0*/  ISETP.GT.U32.AND P2, PT, R56, R4, PT ;  /* 0x000000043800720c */ /* 0x000fe40003f44070 */
[----:B------:R1:W-:Y:S01]  /*238d0*/  STL [R1+0xec], R2 ;  /* 0x0000ec0201007387 */ /* 0x0003e20000100800 */
[----:B0-----:R-:W-:Y:S02]  /*238e0*/  IABS R8, R45 ;  /* 0x0000002d00087213 */ /* 0x001fe40000000000 */
[----:B------:R-:W-:-:S02]  /*238f0*/  @!P3 IMAD.IADD R12, R12, 0x1, -R56 ;  /* 0x000000010c0cb824 */ /* 0x000fc400078e0a38 */
        /* <DEDUP_REMOVED lines=12> */
[----:B------:R0:W-:Y:S01]  /*239c0*/  STL [R1+0xe8], R2 ;  /* 0x0000e80201007387 */ /* 0x0001e20000100800 */
[----:B------:R-:W-:Y:S02]  /*239d0*/  IMAD.MOV.U32 R42, RZ, RZ, R41 ;  /* 0x000000ffff2a7224 */ /* 0x000fe400078e0029 */
[----:B------:R-:W-:Y:S02]  /*239e0*/  IMAD.MOV.U32 R41, RZ, RZ, R34 ;  /* 0x000000ffff297224 */ /* 0x000fe400078e0022 */
[----:B----4-:R-:W-:Y:S01]  /*239f0*/  IMAD.MOV.U32 R34, RZ, RZ, R20 ;  /* 0x000000ffff227224 */ /* 0x010fe200078e0014 */
[----:B---3--:R-:W-:-:S05]  /*23a00*/  IABS R11, R46 ;  /* 0x0000002e000b7213 */ /* 0x008fca0000000000 */
[----:B------:R-:W-:-:S04]  /*23a10*/  IMAD.HI.U32 R14, R15, R11, RZ ;  /* 0x0000000b0f0e7227 */ /* 0x000fc800078e00ff */
[----:B------:R-:W-:-:S04]  /*23a20*/  IMAD.MOV R14, RZ, RZ, -R14 ;  /* 0x000000ffff0e7224 */ /* 0x000fc800078e0a0e */
[----:B------:R-:W-:-:S05]  /*23a30*/  IMAD R11, R56, R14, R11 ;  /* 0x0000000e380b7224 */ /* 0x000fca00078e020b */
[----:B------:R-:W-:Y:S01]  /*23a40*/  ISETP.GT.U32.AND P5, PT, R56, R11, PT ;  /* 0x0000000b3800720c */ /* 0x000fe20003fa4070 */
[----:B--2---:R-:W-:Y:S02]  /*23a50*/  IMAD.MOV.U32 R39, RZ, RZ, R36 ;  /* 0x000000ffff277224 */ /* 0x004fe400078e0024 */
[----:B-----5:R-:W-:Y:S02]  /*23a60*/  IMAD.MOV.U32 R36, RZ, RZ, R30 ;  /* 0x000000ffff247224 */ /* 0x020fe400078e001e */
[----:B------:R-:W-:Y:S02]  /*23a70*/  IMAD.MOV.U32 R30, RZ, RZ, R22 ;  /* 0x000000ffff1e7224 */ /* 0x000fe400078e0016 */
[----:B------:R-:W2:Y:S04]  /*23a80*/  LDL.LU R22, [R1+0x1ab8] ;  /* 0x001ab80001167983 */ /* 0x000ea80000300800 */
[----:B------:R-:W3:Y:S02]  /*23a90*/  LDL.LU R20, [R1+0x1ac8] ;  /* 0x001ac80001147983 */ /* 0x000ee40000300800 */
[----:B------:R-:W-:Y:S01]  /*23aa0*/  @!P5 IMAD.IADD R11, R11, 0x1, -R56 ;  /* 0x000000010b0bd824 */ /* 0x000fe200078e0a38 */
[----:B------:R-:W-:Y:S01]  /*23ab0*/  ISETP.GE.AND P5, PT, R46, RZ, PT ;  /* 0x000000ff2e00720c */ /* 0x000fe20003fa6270 */
[----:B------:R-:W-:-:S02]  /*23ac0*/  IMAD.MOV.U32 R46, RZ, RZ, R44 ;  /* 0x000000ffff2e7224 */ /* 0x000fc400078e002c */
[----:B------:R-:W4:Y:S01]  /*23ad0*/  LDL.LU R44, [R1+0x1a3c] ;  /* 0x001a3c00012c7983 */ /* 0x000f220000300800 */
[----:B------:R-:W-:Y:S01]  /*23ae0*/  IMAD.HI.U32 R13, R15, R8, RZ ;  /* 0x000000080f0d7227 */ /* 0x000fe200078e00ff */
[----:B------:R-:W-:-:S03]  /*23af0*/  ISETP.GT.U32.AND P4, PT, R56, R7, PT ;  /* 0x000000073800720c */ /* 0x000fc60003f84070 */
[----:B------:R-:W-:-:S04]  /*23b00*/  IMAD.MOV R13, RZ, RZ, -R13 ;  /* 0x000000ffff0d7224 */ /* 0x000fc800078e0a0d */
[----:B------:R-:W-:-:S05]  /*23b10*/  IMAD R8, R56, R13, R8 ;  /* 0x0000000d38087224 */ /* 0x000fca00078e0208 */
[C---:B------:R-:W-:Y:S01]  /*23b20*/  ISETP.GT.U32.AND P6, PT, R56.reuse, R8, PT ;  /* 0x000000083800720c */ /* 0x040fe20003fc4070 */
[----:B------:R-:W-:Y:S01]  /*23b30*/  @!P4 IMAD.IADD R7, R7, 0x1, -R56 ;  /* 0x000000010707c824 */ /* 0x000fe200078e0a38 */
[----:B------:R-:W-:Y:S02]  /*23b40*/  IABS R9, R50 ;  /* 0x0000003200097213 */ /* 0x000fe40000000000 */
[----:B------:R-:W-:Y:S02]  /*23b50*/  IABS R5, R51 ;  /* 0x0000003300057213 */ /* 0x000fe40000000000 */
[----:B------:R-:W-:Y:S01]  /*23b60*/  ISETP.GT.U32.AND P0, PT, R56, R7, PT ;  /* 0x000000073800720c */ /* 0x000fe20003f04070 */
[----:B------:R-:W-:-:S04]  /*23b70*/  IMAD.HI.U32 R6, R15, R9, RZ ;  /* 0x000000090f067227 */ /* 0x000fc800078e00ff */
[----:B------:R-:W-:-:S04]  /*23b80*/  IMAD.HI.U32 R13, R15, R5, RZ ;  /* 0x000000050f0d7227 */ /* 0x000fc800078e00ff */
[----:B------:R-:W-:Y:S01]  /*23b90*/  @!P6 IMAD.IADD R8, R8, 0x1, -R56 ;  /* 0x000000010808e824 */ /* 0x000fe200078e0a38 */
[C---:B------:R-:W-:Y:S01]  /*23ba0*/  ISETP.GT.U32.AND P6, PT, R56.reuse, R12, PT ;  /* 0x0000000c3800720c */ /* 0x040fe20003fc4070 */
[----:B------:R-:W-:Y:S02]  /*23bb0*/  IMAD.MOV R6, RZ, RZ, -R6 ;  /* 0x000000ffff067224 */ /* 0x000fe400078e0a06 */
[----:B------:R-:W-:Y:S01]  /*23bc0*/  IMAD.MOV R13, RZ, RZ, -R13 ;  /* 0x000000ffff0d7224 */ /* 0x000fe200078e0a0d */
[C---:B------:R-:W-:Y:S01]  /*23bd0*/  ISETP.GT.U32.AND P4, PT, R56.reuse, R8, PT ;  /* 0x000000083800720c */ /* 0x040fe20003f84070 */
[C---:B------:R-:W-:Y:S02]  /*23be0*/  IMAD R9, R56.reuse, R6, R9 ;  /* 0x0000000638097224 */ /* 0x040fe400078e0209 */
[C---:B------:R-:W-:Y:S02]  /*23bf0*/  IMAD R5, R56.reuse, R13, R5 ;  /* 0x0000000d38057224 */ /* 0x040fe400078e0205 */
[----:B------:R-:W-:Y:S01]  /*23c00*/  @!P0 IMAD.IADD R7, R7, 0x1, -R56 ;  /* 0x0000000107078824 */ /* 0x000fe200078e0a38 */
[----:B------:R-:W-:-:S03]  /*23c10*/  ISETP.GT.U32.AND P0, PT, R56, R9, PT ;  /* 0x000000093800720c */ /* 0x000fc60003f04070 */
[----:B------:R-:W-:Y:S01]  /*23c20*/  @!P6 IMAD.IADD R12, R12, 0x1, -R56 ;  /* 0x000000010c0ce824 */ /* 0x000fe200078e0a38 */
[----:B------:R-:W-:-:S03]  /*23c30*/  ISETP.GT.U32.AND P6, PT, R56, R5, PT ;  /* 0x000000053800720c */ /* 0x000fc60003fc4070 */
[----:B------:R-:W-:Y:S01]  /*23c40*/  @!P4 IMAD.IADD R8, R8, 0x1, -R56 ;  /* 0x000000010808c824 */ /* 0x000fe200078e0a38 */
[----:B------:R-:W-:Y:S02]  /*23c50*/  ISETP.GE.AND P4, PT, R58, RZ, PT ;  /* 0x000000ff3a00720c */ /* 0x000fe40003f86270 */
[----:B------:R-:W-:-:S03]  /*23c60*/  IABS R0, R49 ;  /* 0x0000003100007213 */ /* 0x000fc60000000000 */
[----:B------:R-:W-:Y:S01]  /*23c70*/  @!P0 IMAD.IADD R9, R9, 0x1, -R56 ;  /* 0x0000000109098824 */ /* 0x000fe200078e0a38 */
[C---:B------:R-:W-:Y:S01]  /*23c80*/  ISETP.GT.U32.AND P0, PT, R56.reuse, R11, PT ;  /* 0x0000000b3800720c */ /* 0x040fe20003f04070 */
[----:B------:R-:W-:Y:S02]  /*23c90*/  @!P1 IMAD.MOV R12, RZ, RZ, -R12 ;  /* 0x000000ffff0c9224 */ /* 0x000fe400078e0a0c */
[----:B------:R-:W-:Y:S01]  /*23ca0*/  @!P6 IMAD.IADD R5, R5, 0x1, -R56 ;  /* 0x000000010505e824 */ /* 0x000fe200078e0a38 */
[----:B------:R-:W-:Y:S01]  /*23cb0*/  IABS R6, R47 ;  /* 0x0000002f00067213 */ /* 0x000fe20000000000 */
[----:B------:R-:W-:Y:S02]  /*23cc0*/  @!P3 IMAD.MOV R8, RZ, RZ, -R8 ;  /* 0x000000ffff08b224 */ /* 0x000fe400078e0a08 */
[----:B------:R-:W-:Y:S01]  /*23cd0*/  IMAD.HI.U32 R13, R15, R0, RZ ;  /* 0x000000000f0d7227 */ /* 0x000fe200078e00ff */
[----:B------:R-:W-:Y:S01]  /*23ce0*/  ISETP.GT.U32.AND P3, PT, R56, R5, PT ;  /* 0x000000053800720c */ /* 0x000fe20003f64070 */
[----:B------:R-:W-:Y:S02]  /*23cf0*/  STL [R1+0xe4], R12 ;  /* 0x0000e40c01007387 */ /* 0x000fe40000100800 */
[----:B------:R-:W-:-:S02]  /*23d00*/  @!P4 IMAD.MOV R7, RZ, RZ, -R7 ;  /* 0x000000ffff07c224 */ /* 0x000fc400078e0a07 */
[----:B------:R1:W-:Y:S01]  /*23d10*/  STL [R1+0xe0], R8 ;  /* 0x0000e00801007387 */ /* 0x0003e20000100800 */
[----:B------:R-:W-:Y:S02]  /*23d20*/  IMAD.MOV R13, RZ, RZ, -R13 ;  /* 0x000000ffff0d7224 */ /* 0x000fe400078e0a0d */
[----:B0-----:R-:W-:Y:S01]  /*23d30*/  IMAD.HI.U32 R2, R15, R6, RZ ;  /* 0x000000060f027227 */ /* 0x001fe200078e00ff */
[----:B------:R-:W-:Y:S01]  /*23d40*/  ISETP.GE.AND P6, PT, R51, RZ, PT ;  /* 0x000000ff3300720c */ /* 0x000fe20003fc6270 */
[----:B------:R0:W-:Y:S02]  /*23d50*/  STL [R1+0xdc], R7 ;  /* 0x0000dc0701007387 */ /* 0x0001e40000100800 */
[----:B------:R-:W-:Y:S01]  /*23d60*/  @!P0 IMAD.IADD R11, R11, 0x1, -R56 ;  /* 0x000000010b0b8824 */ /* 0x000fe200078e0a38 */
[----:B-1----:R-:W-:Y:S01]  /*23d70*/  IABS R8, R45 ;  /* 0x0000002d00087213 */ /* 0x002fe20000000000 */
[----:B------:R-:W-:Y:S02]  /*23d80*/  IMAD R0, R56, R13, R0 ;  /* 0x0000000d38007224 */ /* 0x000fe400078e0200 */
[----:B------:R-:W-:-:S02]  /*23d90*/  IMAD.MOV R2, RZ, RZ, -R2 ;  /* 0x000000ffff027224 */ /* 0x000fc400078e0a02 */
[----:B0-----:R-:W-:Y:S01]  /*23da0*/  IMAD.HI.U32 R7, R15, R8, RZ ;  /* 0x000000080f077227 */ /* 0x001fe200078e00ff */
[----:B------:R-:W-:-:S03]  /*23db0*/  ISETP.GT.U32.AND P4, PT, R56, R0, PT ;  /* 0x000000003800720c */ /* 0x000fc60003f84070 */
[----:B------:R-:W-:Y:S02]  /*23dc0*/  @!P2 IMAD.MOV R4, RZ, RZ, -R4 ;  /* 0x000000ffff04a224 */ /* 0x000fe400078e0a04 */
[----:B------:R-:W-:Y:S02]  /*23dd0*/  @!P5 IMAD.MOV R11, RZ, RZ, -R11 ;  /* 0x000000ffff0bd224 */ /* 0x000fe400078e0a0b */
[C---:B------:R-:W-:Y:S02]  /*23de0*/  IMAD R6, R56.reuse, R2, R6 ;  /* 0x0000000238067224 */ /* 0x040fe400078e0206 */
[----:B------:R-:W-:Y:S02]  /*23df0*/  @!P3 IMAD.IADD R5, R5, 0x1, -R56 ;  /* 0x000000010505b824 */ /* 0x000fe400078e0a38 */
[----:B------:R-:W-:Y:S01]  /*23e00*/  IMAD.MOV R7, RZ, RZ, -R7 ;  /* 0x000000ffff077224 */ /* 0x000fe200078e0a07 */
[----:B------:R-:W-:Y:S01]  /*23e10*/  STL [R1+0xd8], R4 ;  /* 0x0000d80401007387 */ /* 0x000fe20000100800 */
[----:B------:R-:W-:-:S02]  /*23e20*/  ISETP.GT.U32.AND P0, PT, R56, R6, PT ;  /* 0x000000063800720c */ /* 0x000fc40003f04070 */
[C---:B------:R-:W-:Y:S01]  /*23e30*/  IMAD R8, R56.reuse, R7, R8 ;  /* 0x0000000738087224 */ /* 0x040fe200078e0208 */
[----:B------:R0:W-:Y:S01]  /*23e40*/  STL [R1+0xd4], R11 ;  /* 0x0000d40b01007387 */ /* 0x0001e20000100800 */
[----:B------:R-:W-:Y:S01]  /*23e50*/  ISETP.GT.U32.AND P1, PT, R56, R9, PT ;  /* 0x000000093800720c */ /* 0x000fe20003f24070 */
[----:B0-----:R-:W-:-:S04]  /*23e60*/  IMAD.MOV.U32 R11, RZ, RZ, R5 ;  /* 0x000000ffff0b7224 */ /* 0x001fc800078e0005 */
[----:B------:R-:W-:Y:S01]  /*23e70*/  @!P6 IMAD.MOV R11, RZ, RZ, -R11 ;  /* 0x000000ffff0be224 */ /* 0x000fe200078e0a0b */
[----:B------:R-:W-:Y:S01]  /*23e80*/  ISETP.GT.U32.AND P6, PT, R56, R8, PT ;  /* 0x000000083800720c */ /* 0x000fe20003fc4070 */
[--C-:B------:R-:W-:Y:S01]  /*23e90*/  @!P4 IMAD.IADD R0, R0, 0x1, -R56.reuse ;  /* 0x000000010000c824 */ /* 0x100fe200078e0a38 */
[----:B------:R-:W-:Y:S01]  /*23ea0*/  ISETP.GE.AND P2, PT, R50, RZ, PT ;  /* 0x000000ff3200720c */ /* 0x000fe20003f46270 */
[----:B------:R-:W-:-:S03]  /*23eb0*/  @!P0 IMAD.IADD R6, R6, 0x1, -R56 ;  /* 0x0000000106068824 */ /* 0x000fc600078e0a38 */
[C---:B------:R-:W-:Y:S01]  /*23ec0*/  ISETP.GT.U32.AND P0, PT, R56.reuse, R0, PT ;  /* 0x000000003800720c */ /* 0x040fe20003f04070 */
[----:B------:R-:W-:Y:S01]  /*23ed0*/  @!P1 IMAD.IADD R9, R9, 0x1, -R56 ;  /* 0x0000000109099824 */ /* 0x000fe200078e0a38 */
[----:B------:R-:W-:Y:S02]  /*23ee0*/  ISETP.GT.U32.AND P5, PT, R56, R6, PT ;  /* 0x000000063800720c */ /* 0x000fe40003fa4070 */
[----:B------:R-:W-:-:S03]  /*23ef0*/  ISETP.GE.AND P4, PT, R45, RZ, PT ;  /* 0x000000ff2d00720c */ /* 0x000fc60003f86270 */
[----:B------:R-:W-:Y:S01]  /*23f00*/  @!P6 IMAD.IADD R8, R8, 0x1, -R56 ;  /* 0x000000010808e824 */ /* 0x000fe200078e0a38 */
[----:B------:R-:W-:Y:S01]  /*23f10*/  ISETP.GE.AND P1, PT, R47, RZ, PT ;  /* 0x000000ff2f00720c */ /* 0x000fe20003f26270 */
[----:B------:R-:W-:Y:S01]  /*23f20*/  IMAD.MOV.U32 R47, RZ, RZ, R43 ;  /* 0x000000ffff2f7224 */ /* 0x000fe200078e002b */
[----:B------:R-:W-:Y:S01]  /*23f30*/  ISETP.GE.AND P3, PT, R49, RZ, PT ;  /* 0x000000ff3100720c */ /* 0x000fe20003f66270 */
[----:B------:R-:W-:Y:S01]  /*23f40*/  IMAD.MOV.U32 R43, RZ, RZ, R41 ;  /* 0x000000ffff2b7224 */ /* 0x000fe200078e0029 */
[----:B------:R-:W-:Y:S01]  /*23f50*/  ISETP.GT.U32.AND P6, PT, R56, R8, PT ;  /* 0x000000083800720c */ /* 0x000fe20003fc4070 */
[----:B------:R-:W-:Y:S02]  /*23f60*/  IMAD.MOV.U32 R41, RZ, RZ, R38 ;  /* 0x000000ffff297224 */ /* 0x000fe400078e0026 */
[----:B------:R-:W-:Y:S02]  /*23f70*/  IMAD.MOV.U32 R38, RZ, RZ, R31 ;  /* 0x000000ffff267224 */ /* 0x000fe400078e001f */
[----:B------:R-:W-:Y:S01]  /*23f80*/  @!P2 IMAD.MOV R9, RZ, RZ, -R9 ;  /* 0x000000ffff09a224 */ /* 0x000fe200078e0a09 */
[----:B------:R-:W5:Y:S01]  /*23f90*/  LDL.LU R31, [R1+0x1a88] ;  /* 0x001a8800011f7983 */ /* 0x000f620000300800 */
[----:B------:R-:W-:Y:S01]  /*23fa0*/  @!P0 IMAD.IADD R0, R0, 0x1, -R56 ;  /* 0x0000000100008824 */ /* 0x000fe200078e0a38 */
[----:B------:R-:W-:-:S02]  /*23fb0*/  IABS R2, R46 ;  /* 0x0000002e00027213 */ /* 0x000fc40000000000 */
[----:B------:R-:W-:Y:S01]  /*23fc0*/  ISETP.GE.AND P0, PT, R46, RZ, PT ;  /* 0x000000ff2e00720c */ /* 0x000fe20003f06270 */
[--C-:B------:R-:W-:Y:S02]  /*23fd0*/  @!P5 IMAD.IADD R6, R6, 0x1, -R56.reuse ;  /* 0x000000010606d824 */ /* 0x100fe400078e0a38 */
[----:B------:R-:W-:Y:S02]  /*23fe0*/  @!P6 IMAD.IADD R8, R8, 0x1, -R56 ;  /* 0x000000010808e824 */ /* 0x000fe400078e0a38 */
[----:B------:R-:W-:Y:S02]  /*23ff0*/  IMAD.MOV.U32 R13, RZ, RZ, R6 ;  /* 0x000000ffff0d7224 */ /* 0x000fe400078e0006 */
[----:B------:R-:W-:Y:S02]  /*24000*/  IMAD.MOV.U32 R14, RZ, RZ, R8 ;  /* 0x000000ffff0e7224 */ /* 0x000fe400078e0008 */
[----:B------:R-:W-:Y:S02]  /*24010*/  @!P1 IMAD.MOV R13, RZ, RZ, -R13 ;  /* 0x000000ffff0d9224 */ /* 0x000fe400078e0a0d */
[----:B------:R-:W-:-:S02]  /*24020*/  @!P4 IMAD.MOV R14, RZ, RZ, -R14 ;  /* 0x000000ffff0ec224 */ /* 0x000fc400078e0a0e */
[----:B----4-:R-:W-:Y:S02]  /*24030*/  IMAD.MOV.U32 R45, RZ, RZ, R44 ;  /* 0x000000ffff2d7224 */ /* 0x010fe400078e002c */
[----:B------:R-:W-:Y:S02]  /*24040*/  IMAD.MOV.U32 R44, RZ, RZ, R42 ;  /* 0x000000ffff2c7224 */ /* 0x000fe400078e002a */
[----:B------:R-:W-:Y:S02]  /*24050*/  IMAD.MOV.U32 R42, RZ, RZ, R40 ;  /* 0x000000ffff2a7224 */ /* 0x000fe400078e0028 */
[----:B------:R-:W-:Y:S02]  /*24060*/  IMAD.MOV.U32 R40, RZ, RZ, R37 ;  /* 0x000000ffff287224 */ /* 0x000fe400078e0025 */
[----:B------:R-:W-:Y:S02]  /*24070*/  IMAD.MOV.U32 R37, RZ, RZ, R34 ;  /* 0x000000ffff257224 */ /* 0x000fe400078e0022 */
[----:B------:R-:W-:-:S02]  /*24080*/  IMAD.MOV.U32 R34, RZ, RZ, R27 ;  /* 0x000000ffff227224 */ /* 0x000fc400078e001b */
[----:B------:R-:W4:Y:S01]  /*24090*/  LDL.LU R27, [R1+0x1aa8] ;  /* 0x001aa800011b7983 */ /* 0x000f220000300800 */
[----:B------:R-:W-:-:S03]  /*240a0*/  IMAD.MOV.U32 R46, RZ, RZ, R44 ;  /* 0x000000ffff2e7224 */ /* 0x000fc600078e002c */
[----:B------:R-:W2:Y:S01]  /*240b0*/  LDL.LU R58, [R1+0x1a40] ;  /* 0x001a4000013a7983 */ /* 0x000ea20000300800 */
[----:B------:R-:W-:-:S03]  /*240c0*/  IMAD.MOV.U32 R44, RZ, RZ, R43 ;  /* 0x000000ffff2c7224 */ /* 0x000fc600078e002b */
[----:B------:R-:W-:Y:S01]  /*240d0*/  STL [R1+0xd0], R11 ;  /* 0x0000d00b01007387 */ /* 0x000fe20000100800 */
[----:B------:R-:W-:-:S03]  /*240e0*/  IMAD.MOV.U32 R43, RZ, RZ, R42 ;  /* 0x000000ffff2b7224 */ /* 0x000fc600078e002a */
[----:B------:R0:W-:Y:S01]  /*240f0*/  STL [R1+0xcc], R9 ;  /* 0x0000cc0901007387 */ /* 0x0001e20000100800 */
[----:B------:R-:W-:Y:S01]  /*24100*/  IMAD.MOV.U32 R42, RZ, RZ, R41 ;  /* 0x000000ffff2a7224 */ /* 0x000fe200078e0029 */
[----:B------:R-:W-:Y:S01]  /*24110*/  ISETP.GE.AND P5, PT, R46, RZ, PT ;  /* 0x000000ff2e00720c */ /* 0x000fe20003fa6270 */
[----:B------:R-:W-:Y:S02]  /*24120*/  IMAD.MOV.U32 R41, RZ, RZ, R40 ;  /* 0x000000ffff297224 */ /* 0x000fe400078e0028 */
[----:B------:R-:W-:Y:S02]  /*24130*/  IMAD.MOV.U32 R40, RZ, RZ, R39 ;  /* 0x000000ffff287224 */ /* 0x000fe400078e0027 */
[----:B0-----:R-:W-:Y:S01]  /*24140*/  IMAD.MOV.U32 R9, RZ, RZ, R0 ;  /* 0x000000ffff097224 */ /* 0x001fe200078e0000 */
[----:B------:R-:W-:Y:S01]  /*24150*/  IABS R0, R46 ;  /* 0x0000002e00007213 */ /* 0x000fe20000000000 */
[----:B------:R-:W-:Y:S02]  /*24160*/  IMAD.MOV.U32 R46, RZ, RZ, R44 ;  /* 0x000000ffff2e7224 */ /* 0x000fe400078e002c */
[----:B------:R-:W-:-:S02]  /*24170*/  IMAD.MOV.U32 R39, RZ, RZ, R33 ;  /* 0x000000ffff277224 */ /* 0x000fc400078e0021 */
[----:B------:R-:W-:Y:S02]  /*24180*/  @!P3 IMAD.MOV R9, RZ, RZ, -R9 ;  /* 0x000000ffff09b224 */ /* 0x000fe400078e0a09 */
        /* <DEDUP_REMOVED lines=8> */
[----:B------:R-:W-:Y:S02]  /*24210*/  IMAD.MOV.U32 R50, RZ, RZ, R44 ;  /* 0x000000ffff327224 */ /* 0x000fe400078e002c */
[----:B------:R-:W-:Y:S01]  /*24220*/  IMAD.MOV.U32 R44, RZ, RZ, R43 ;  /* 0x000000ffff2c7224 */ /* 0x000fe200078e002b */
[----:B------:R0:W-:Y:S01]  /*24230*/  STL [R1+0xc8], R9 ;  /* 0x0000c80901007387 */ /* 0x0001e20000100800 */
[----:B------:R-:W-:Y:S02]  /*24240*/  IMAD.MOV.U32 R43, RZ, RZ, R42 ;  /* 0x000000ffff2b7224 */ /* 0x000fe400078e002a */
[----:B------:R-:W-:Y:S01]  /*24250*/  IMAD.MOV.U32 R42, RZ, RZ, R41 ;  /* 0x000000ffff2a7224 */ /* 0x000fe200078e0029 */
[----:B------:R-:W2:Y:S01]  /*24260*/  LDL.LU R40, [R1+0x1a64] ;  /* 0x001a640001287983 */ /* 0x000ea20000300800 */
[----:B------:R-:W-:Y:S01]  /*24270*/  IMAD.MOV.U32 R41, RZ, RZ, R35 ;  /* 0x000000ffff297224 */ /* 0x000fe200078e0023 */
[----:B------:R-:W-:-:S02]  /*24280*/  ISETP.GE.AND P3, PT, R46, RZ, PT ;  /* 0x000000ff2e00720c */ /* 0x000fc40003f66270 */
[----:B------:R-:W-:Y:S01]  /*24290*/  IABS R12, R46 ;  /* 0x0000002e000c7213 */ /* 0x000fe20000000000 */
[----:B------:R-:W3:Y:S01]  /*242a0*/  LDL.LU R35, [R1+0x1a90] ;  /* 0x001a900001237983 */ /* 0x000ee20000300800 */
[----:B------:R-:W-:-:S03]  /*242b0*/  IMAD.MOV.U32 R49, RZ, RZ, R43 ;  /* 0x000000ffff317224 */ /* 0x000fc600078e002b */
[----:B------:R-:W3:Y:S01]  /*242c0*/  LDL.LU R46, [R1+0x1a48] ;  /* 0x001a4800012e7983 */ /* 0x000ee20000300800 */
[----:B------:R-:W-:-:S03]  /*242d0*/  IMAD.MOV.U32 R43, RZ, RZ, R36 ;  /* 0x000000ffff2b7224 */ /* 0x000fc600078e0024 */
[----:B------:R-:W3:Y:S04]  /*242e0*/  LDL.LU R51, [R1+0x1a4c] ;  /* 0x001a4c0001337983 */ /* 0x000ee80000300800 */
[----:B------:R-:W-:Y:S04]  /*242f0*/  STL [R1+0xc4], R13 ;  /* 0x0000c40d01007387 */ /* 0x000fe80000100800 */
[----:B------:R1:W-:Y:S04]  /*24300*/  STL [R1+0xc0], R14 ;  /* 0x0000c00e01007387 */ /* 0x0003e80000100800 */
[----:B------:R-:W3:Y:S01]  /*24310*/  LDL.LU R36, [R1+0x1a6c] ;  /* 0x001a6c0001247983 */ /* 0x000ee20000300800 */
[----:B------:R-:W-:-:S05]  /*24320*/  IABS R4, R48 ;  /* 0x0000003000047213 */ /* 0x000fca0000000000 */
[----:B------:R-:W-:-:S04]  /*24330*/  IMAD.HI.U32 R7, R15, R4, RZ ;  /* 0x000000040f077227 */ /* 0x000fc800078e00ff */
[----:B------:R-:W-:-:S04]  /*24340*/  IMAD.MOV R7, RZ, RZ, -R7 ;  /* 0x000000ffff077224 */ /* 0x000fc800078e0a07 */
[----:B------:R-:W-:Y:S02]  /*24350*/  IMAD R4, R56, R7, R4 ;  /* 0x0000000738047224 */ /* 0x000fe400078e0204 */
[----:B0-----:R-:W-:-:S03]  /*24360*/  IMAD.HI.U32 R9, R15, R0, RZ ;  /* 0x000000000f097227 */ /* 0x001fc600078e00ff */
[----:B------:R-:W-:Y:S01]  /*24370*/  ISETP.GT.U32.AND P1, PT, R56, R4, PT ;  /* 0x000000043800720c */ /* 0x000fe20003f24070 */
[----:B------:R-:W-:-:S04]  /*24380*/  IMAD.MOV R9, RZ, RZ, -R9 ;  /* 0x000000ffff097224 */ /* 0x000fc800078e0a09 */
[----:B------:R-:W-:Y:S02]  /*24390*/  IMAD R0, R56, R9, R0 ;  /* 0x0000000938007224 */ /* 0x000fe400078e0200 */
[----:B------:R-:W-:-:S06]  /*243a0*/  IMAD.HI.U32 R5, R15, R2, RZ ;  /* 0x000000020f057227 */ /* 0x000fcc00078e00ff */
[----:B------:R-:W-:Y:S01]  /*243b0*/  @!P1 IMAD.IADD R4, R4, 0x1, -R56 ;  /* 0x0000000104049824 */ /* 0x000fe200078e0a38 */
[----:B------:R-:W-:Y:S01]  /*243c0*/  ISETP.GT.U32.AND P1, PT, R56, R0, PT ;  /* 0x000000003800720c */ /* 0x000fe20003f24070 */
[----:B------:R-:W-:Y:S02]  /*243d0*/  IMAD.MOV R5, RZ, RZ, -R5 ;  /* 0x000000ffff057224 */ /* 0x000fe400078e0a05 */
[----:B------:R-:W-:-:S04]  /*243e0*/  IMAD.HI.U32 R6, R15, R12, RZ ;  /* 0x0000000c0f067227 */ /* 0x000fc800078e00ff */
[----:B------:R-:W-:Y:S01]  /*243f0*/  IMAD R2, R56, R5, R2 ;  /* 0x0000000538027224 */ /* 0x000fe200078e0202 */
[----:B------:R-:W-:Y:S01]  /*24400*/  IABS R7, R47 ;  /* 0x0000002f00077213 */ /* 0x000fe20000000000 */
[----:B------:R-:W-:-:S04]  /*24410*/  IMAD.MOV R6, RZ, RZ, -R6 ;  /* 0x000000ffff067224 */ /* 0x000fc800078e0a06 */
[----:B------:R-:W-:Y:S01]  /*24420*/  @!P1 IMAD.IADD R0, R0, 0x1, -R56 ;  /* 0x0000000100009824 */ /* 0x000fe200078e0a38 */
[C---:B------:R-:W-:Y:S01]  /*24430*/  ISETP.GT.U32.AND P6, PT, R56.reuse, R2, PT ;  /* 0x000000023800720c */ /* 0x040fe20003fc4070 */
[C---:B------:R-:W-:Y:S02]  /*24440*/  IMAD R12, R56.reuse, R6, R12 ;  /* 0x00000006380c7224 */ /* 0x040fe400078e020c */
[----:B------:R-:W-:Y:S01]  /*24450*/  IMAD.HI.U32 R6, R15, R7, RZ ;  /* 0x000000070f067227 */ /* 0x000fe200078e00ff */
[----:B------:R-:W-:-:S03]  /*24460*/  ISETP.GT.U32.AND P4, PT, R56, R0, PT ;  /* 0x000000003800720c */ /* 0x000fc60003f84070 */
[----:B------:R-:W-:-:S04]  /*24470*/  IMAD.MOV R6, RZ, RZ, -R6 ;  /* 0x000000ffff067224 */ /* 0x000fc800078e0a06 */
[----:B------:R-:W-:Y:S02]  /*24480*/  IMAD R7, R56, R6, R7 ;  /* 0x0000000638077224 */ /* 0x000fe400078e0207 */
[----:B------:R-:W-:Y:S01]  /*24490*/  @!P6 IMAD.IADD R2, R2, 0x1, -R56 ;  /* 0x000000010202e824 */ /* 0x000fe200078e0a38 */
[----:B------:R-:W-:-:S03]  /*244a0*/  ISETP.GT.U32.AND P6, PT, R56, R4, PT ;  /* 0x000000043800720c */ /* 0x000fc60003fc4070 */
[----:B------:R-:W-:Y:S01]  /*244b0*/  @!P4 IMAD.IADD R0, R0, 0x1, -R56 ;  /* 0x000000010000c824 */ /* 0x000fe200078e0a38 */
[----:B------:R-:W-:Y:S02]  /*244c0*/  ISETP.GT.U32.AND P4, PT, R56, R7, PT ;  /* 0x000000073800720c */ /* 0x000fe40003f84070 */
[----:B------:R-:W-:-:S07]  /*244d0*/  IABS R8, R50 ;  /* 0x0000003200087213 */ /* 0x000fce0000000000 */
[----:B------:R-:W-:Y:S01]  /*244e0*/  @!P6 IMAD.IADD R4, R4, 0x1, -R56 ;  /* 0x000000010404e824 */ /* 0x000fe200078e0a38 */
[----:B------:R-:W-:-:S03]  /*244f0*/  ISETP.GT.U32.AND P6, PT, R56, R12, PT ;  /* 0x0000000c3800720c */ /* 0x000fc60003fc4070 */
[----:B------:R-:W-:Y:S01]  /*24500*/  @!P4 IMAD.IADD R7, R7, 0x1, -R56 ;  /* 0x000000010707c824 */ /* 0x000fe200078e0a38 */
[----:B------:R-:W-:Y:S01]  /*24510*/  ISETP.GT.U32.AND P1, PT, R56, R2, PT ;  /* 0x000000023800720c */ /* 0x000fe20003f24070 */
[----:B------:R-:W-:Y:S01]  /*24520*/  IMAD.MOV.U32 R16, RZ, RZ, R4 ;  /* 0x000000ffff107224 */ /* 0x000fe200078e0004 */
[----:B------:R-:W-:Y:S02]  /*24530*/  ISETP.GE.AND P2, PT, R48, RZ, PT ;  /* 0x000000ff3000720c */ /* 0x000fe40003f46270 */
[----:B------:R-:W-:Y:S01]  /*24540*/  ISETP.GT.U32.AND P4, PT, R56, R7, PT ;  /* 0x000000073800720c */ /* 0x000fe20003f84070 */
[----:B------:R-:W-:Y:S02]  /*24550*/  IMAD.MOV.U32 R48, RZ, RZ, R44 ;  /* 0x000000ffff307224 */ /* 0x000fe400078e002c */
[----:B------:R-:W-:Y:S02]  /*24560*/  IMAD.MOV.U32 R44, RZ, RZ, R42 ;  /* 0x000000ffff2c7224 */ /* 0x000fe400078e002a */
[----:B------:R-:W-:Y:S01]  /*24570*/  IMAD.HI.U32 R4, R15, R8, RZ ;  /* 0x000000080f047227 */ /* 0x000fe200078e00ff */
[----:B------:R-:W-:-:S03]  /*24580*/  IABS R11, R45 ;  /* 0x0000002d000b7213 */ /* 0x000fc60000000000 */
[----:B------:R-:W-:Y:S01]  /*24590*/  @!P6 IMAD.IADD R12, R12, 0x1, -R56 ;  /* 0x000000010c0ce824 */ /* 0x000fe200078e0a38 */
[----:B------:R-:W-:Y:S01]  /*245a0*/  ISETP.GE.AND P6, PT, R45, RZ, PT ;  /* 0x000000ff2d00720c */ /* 0x000fe20003fc6270 */
[----:B------:R-:W-:Y:S02]  /*245b0*/  IMAD.MOV R4, RZ, RZ, -R4 ;  /* 0x000000ffff047224 */ /* 0x000fe400078e0a04 */
[----:B------:R-:W-:Y:S02]  /*245c0*/  IMAD.MOV.U32 R45, RZ, RZ, R44 ;  /* 0x000000ffff2d7224 */ /* 0x000fe400078e002c */
[----:B------:R-:W-:Y:S02]  /*245d0*/  IMAD.MOV.U32 R44, RZ, RZ, R43 ;  /* 0x000000ffff2c7224 */ /* 0x000fe400078e002b */
[----:B------:R-:W-:Y:S02]  /*245e0*/  @!P1 IMAD.IADD R2, R2, 0x1, -R56 ;  /* 0x0000000102029824 */ /* 0x000fe400078e0a38 */
[----:B------:R-:W-:-:S02]  /*245f0*/  IMAD R8, R56, R4, R8 ;  /* 0x0000000438087224 */ /* 0x000fc400078e0208 */
[----:B------:R-:W-:Y:S02]  /*24600*/  IMAD.MOV.U32 R4, RZ, RZ, R0 ;  /* 0x000000ffff047224 */ /* 0x000fe400078e0000 */
[----:B------:R-:W-:Y:S01]  /*24610*/  @!P4 IMAD.IADD R7, R7, 0x1, -R56 ;  /* 0x000000010707c824 */ /* 0x000fe200078e0a38 */
[----:B------:R-:W-:Y:S01]  /*24620*/  ISETP.GE.AND P4, PT, R47, RZ, PT ;  /* 0x000000ff2f00720c */ /* 0x000fe20003f86270 */
[----:B------:R-:W-:Y:S02]  /*24630*/  @!P2 IMAD.MOV R16, RZ, RZ, -R16 ;  /* 0x000000ffff10a224 */ /* 0x000fe400078e0a10 */
[----:B------:R-:W-:Y:S02]  /*24640*/  IMAD.MOV.U32 R47, RZ, RZ, R44 ;  /* 0x000000ffff2f7224 */ /* 0x000fe400078e002c */
[----:B------:R-:W-:Y:S02]  /*24650*/  @!P0 IMAD.MOV R2, RZ, RZ, -R2 ;  /* 0x000000ffff028224 */ /* 0x000fe400078e0a02 */
[----:B------:R-:W-:-:S02]  /*24660*/  @!P5 IMAD.MOV R4, RZ, RZ, -R4 ;  /* 0x000000ffff04d224 */ /* 0x000fc400078e0a04 */
[----:B--2---:R-:W-:Y:S02]  /*24670*/  IMAD.MOV.U32 R42, RZ, RZ, R40 ;  /* 0x000000ffff2a7224 */ /* 0x004fe400078e0028 */
[----:B------:R-:W-:Y:S02]  /*24680*/  IMAD.MOV.U32 R40, RZ, RZ, R29 ;  /* 0x000000ffff287224 */ /* 0x000fe400078e001d */
[----:B------:R-:W-:Y:S01]  /*24690*/  IMAD.MOV.U32 R43, RZ, RZ, R42 ;  /* 0x000000ffff2b7224 */ /* 0x000fe200078e002a */
[----:B------:R-:W2:Y:S01]  /*246a0*/  LDL.LU R29, [R1+0x1abc] ;  /* 0x001abc00011d7983 */ /* 0x000ea20000300800 */
[----:B------:R-:W-:Y:S02]  /*246b0*/  IMAD.MOV.U32 R42, RZ, RZ, R41 ;  /* 0x000000ffff2a7224 */ /* 0x000fe400078e0029 */
[----:B------:R-:W-:Y:S02]  /*246c0*/  IMAD.MOV.U32 R41, RZ, RZ, R40 ;  /* 0x000000ffff297224 */ /* 0x000fe400078e0028 */
[----:B------:R-:W-:-:S02]  /*246d0*/  IMAD.MOV.U32 R40, RZ, RZ, R39 ;  /* 0x000000ffff287224 */ /* 0x000fc400078e0027 */
[----:B------:R-:W-:Y:S02]  /*246e0*/  IMAD.MOV.U32 R44, RZ, RZ, R43 ;  /* 0x000000ffff2c7224 */ /* 0x000fe400078e002b */
[----:B------:R-:W-:Y:S01]  /*246f0*/  IMAD.MOV.U32 R43, RZ, RZ, R40 ;  /* 0x000000ffff2b7224 */ /* 0x000fe200078e0028 */
[----:B------:R-:W-:Y:S01]  /*24700*/  STL [R1+0xbc], R16 ;  /* 0x0000bc1001007387 */ /* 0x000fe20000100800 */
[----:B---3--:R-:W-:-:S03]  /*24710*/  IMAD.MOV.U32 R39, RZ, RZ, R36 ;  /* 0x000000ffff277224 */ /* 0x008fc600078e0024 */
[----:B------:R0:W-:Y:S01]  /*24720*/  STL [R1+0xb4], R2 ;  /* 0x0000b40201007387 */ /* 0x0001e20000100800 */
[----:B------:R-:W-:Y:S02]  /*24730*/  IMAD.MOV.U32 R40, RZ, RZ, R39 ;  /* 0x000000ffff287224 */ /* 0x000fe400078e0027 */
[----:B------:R-:W-:Y:S02]  /*24740*/  IMAD.MOV.U32 R39, RZ, RZ, R38 ;  /* 0x000000ffff277224 */ /* 0x000fe400078e0026 */
[----:B------:R-:W-:Y:S01]  /*24750*/  IMAD.MOV.U32 R38, RZ, RZ, R34 ;  /* 0x000000ffff267224 */ /* 0x000fe200078e0022 */
[----:B------:R-:W-:Y:S01]  /*24760*/  STL [R1+0xb0], R4 ;  /* 0x0000b00401007387 */ /* 0x000fe20000100800 */
[----:B-----5:R-:W-:Y:S02]  /*24770*/  IMAD.MOV.U32 R34, RZ, RZ, R31 ;  /* 0x000000ffff227224 */ /* 0x020fe400078e001f */
[----:B------:R-:W-:Y:S01]  /*24780*/  IMAD.MOV.U32 R31, RZ, RZ, R24 ;  /* 0x000000ffff1f7224 */ /* 0x000fe200078e0018 */
[----:B------:R-:W3:Y:S01]  /*24790*/  LDL.LU R36, [R1+0x1a8c] ;  /* 0x001a8c0001247983 */ /* 0x000ee20000300800 */
[----:B------:R-:W-:-:S03]  /*247a0*/  IMAD.MOV.U32 R24, RZ, RZ, R23 ;  /* 0x000000ffff187224 */ /* 0x000fc600078e0017 */
[----:B------:R-:W5:Y:S01]  /*247b0*/  LDL.LU R23, [R1+0x1a9c] ;  /* 0x001a9c0001177983 */ /* 0x000f620000300800 */
[----:B------:R-:W-:-:S05]  /*247c0*/  IABS R5, R58 ;  /* 0x0000003a00057213 */ /* 0x000fca0000000000 */
[----:B------:R-:W-:-:S04]  /*247d0*/  IMAD.HI.U32 R9, R15, R5, RZ ;  /* 0x000000050f097227 */ /* 0x000fc800078e00ff */
[----:B------:R-:W-:-:S04]  /*247e0*/  IMAD.MOV R9, RZ, RZ, -R9 ;  /* 0x000000ffff097224 */ /* 0x000fc800078e0a09 */
[----:B------:R-:W-:Y:S01]  /*247f0*/  IMAD R5, R56, R9, R5 ;  /* 0x0000000938057224 */ /* 0x000fe200078e0205 */
[----:B------:R-:W-:-:S05]  /*24800*/  IABS R9, R46 ;  /* 0x0000002e00097213 */ /* 0x000fca0000000000 */
[----:B-1----:R-:W-:-:S04]  /*24810*/  IMAD.HI.U32 R14, R15, R9, RZ ;  /* 0x000000090f0e7227 */ /* 0x002fc800078e00ff */
        /* <DEDUP_REMOVED lines=8> */
[----:B------:R-:W-:-:S04]  /*248a0*/  IMAD.HI.U32 R13, R15, R11, RZ ;  /* 0x0000000b0f0d7227 */ /* 0x000fc800078e00ff */
[----:B------:R-:W-:-:S04]  /*248b0*/  IMAD.MOV R13, RZ, RZ, -R13 ;  /* 0x000000ffff0d7224 */ /* 0x000fc800078e0a0d */
[C---:B------:R-:W-:Y:S01]  /*248c0*/  IMAD R11, R56.reuse, R13, R11 ;  /* 0x0000000d380b7224 */ /* 0x040fe200078e020b */
[----:B------:R-:W-:-:S04]  /*248d0*/  ISETP.GT.U32.AND P1, PT, R56, R5, PT ;  /* 0x000000053800720c */ /* 0x000fc80003f24070 */
[----:B------:R-:W-:Y:S02]  /*248e0*/  ISETP.GT.U32.AND P2, PT, R56, R11, PT ;  /* 0x0000000b3800720c */ /* 0x000fe40003f44070 */
[----:B------:R-:W-:-:S07]  /*248f0*/  IABS R6, R51 ;  /* 0x0000003300067213 */ /* 0x000fce0000000000 */
[----:B------:R-:W-:-:S04]  /*24900*/  @!P1 IMAD.IADD R5, R5, 0x1, -R56 ;  /* 0x0000000105059824 */ /* 0x000fc800078e0a38 */
[----:B------:R-:W-:Y:S01]  /*24910*/  @!P2 IMAD.IADD R11, R11, 0x1, -R56 ;  /* 0x000000010b0ba824 */ /* 0x000fe200078e0a38 */
[C---:B------:R-:W-:Y:S02]  /*24920*/  ISETP.GT.U32.AND P2, PT, R56.reuse, R12, PT ;  /* 0x0000000c3800720c */ /* 0x040fe40003f44070 */
[C---:B------:R-:W-:Y:S02]  /*24930*/  ISETP.GT.U32.AND P0, PT, R56.reuse, R5, PT ;  /* 0x000000053800720c */ /* 0x040fe40003f04070 */
[----:B------:R-:W-:Y:S01]  /*24940*/  ISETP.GT.U32.AND P1, PT, R56, R11, PT ;  /* 0x0000000b3800720c */ /* 0x000fe20003f24070 */
[----:B------:R-:W-:Y:S01]  /*24950*/  IMAD.HI.U32 R13, R15, R6, RZ ;  /* 0x000000060f0d7227 */ /* 0x000fe200078e00ff */
[----:B0-----:R-:W-:-:S03]  /*24960*/  IABS R2, R49 ;  /* 0x0000003100027213 */ /* 0x001fc60000000000 */
[----:B------:R-:W-:-:S04]  /*24970*/  IMAD.MOV R13, RZ, RZ, -R13 ;  /* 0x000000ffff0d7224 */ /* 0x000fc800078e0a0d */
[--C-:B------:R-:W-:Y:S02]  /*24980*/  @!P2 IMAD.IADD R12, R12, 0x1, -R56.reuse ;  /* 0x000000010c0ca824 */ /* 0x100fe400078e0a38 */
[--C-:B------:R-:W-:Y:S01]  /*24990*/  @!P0 IMAD.IADD R5, R5, 0x1, -R56.reuse ;  /* 0x0000000105058824 */ /* 0x100fe200078e0a38 */
[----:B------:R-:W-:Y:S01]  /*249a0*/  ISETP.GT.U32.AND P0, PT, R56, R8, PT ;  /* 0x000000083800720c */ /* 0x000fe20003f04070 */
[----:B------:R-:W-:Y:S01]  /*249b0*/  @!P1 IMAD.IADD R11, R11, 0x1, -R56 ;  /* 0x000000010b0b9824 */ /* 0x000fe200078e0a38 */
[----:B------:R-:W-:Y:S01]  /*249c0*/  ISETP.GE.AND P1, PT, R58, RZ, PT ;  /* 0x000000ff3a00720c */ /* 0x000fe20003f26270 */
[----:B------:R-:W-:Y:S02]  /*249d0*/  IMAD R6, R56, R13, R6 ;  /* 0x0000000d38067224 */ /* 0x000fe400078e0206 */
[----:B------:R-:W-:-:S04]  /*249e0*/  IMAD.HI.U32 R13, R15, R2, RZ ;  /* 0x000000020f0d7227 */ /* 0x000fc800078e00ff */
[----:B------:R-:W-:Y:S02]  /*249f0*/  @!P3 IMAD.MOV R12, RZ, RZ, -R12 ;  /* 0x000000ffff0cb224 */ /* 0x000fe400078e0a0c */
[----:B------:R-:W-:Y:S02]  /*24a00*/  @!P6 IMAD.MOV R11, RZ, RZ, -R11 ;  /* 0x000000ffff0be224 */ /* 0x000fe400078e0a0b */
[----:B------:R-:W-:Y:S01]  /*24a10*/  IMAD.MOV R13, RZ, RZ, -R13 ;  /* 0x000000ffff0d7224 */ /* 0x000fe200078e0a0d */
[----:B------:R-:W-:Y:S03]  /*24a20*/  STL [R1+0x9c], R12 ;  /* 0x00009c0c01007387 */ /* 0x000fe60000100800 */
[----:B------:R-:W-:Y:S01]  /*24a30*/  IMAD R2, R56, R13, R2 ;  /* 0x0000000d38027224 */ /* 0x000fe200078e0202 */
[----:B------:R0:W-:Y:S01]  /*24a40*/  STL [R1+0x6c], R11 ;  /* 0x00006c0b01007387 */ /* 0x0001e20000100800 */
[----:B------:R-:W-:Y:S01]  /*24a50*/  @!P0 IMAD.IADD R8, R8, 0x1, -R56 ;  /* 0x0000000108088824 */ /* 0x000fe200078e0a38 */
[----:B------:R-:W-:Y:S01]  /*24a60*/  ISETP.GT.U32.AND P0, PT, R56, R9, PT ;  /* 0x000000093800720c */ /* 0x000fe20003f04070 */
[----:B0-----:R-:W-:-:S04]  /*24a70*/  IMAD.MOV.U32 R11, RZ, RZ, R5 ;  /* 0x000000ffff0b7224 */ /* 0x001fc800078e0005 */
[----:B------:R-:W-:Y:S01]  /*24a80*/  @!P1 IMAD.MOV R11, RZ, RZ, -R11 ;  /* 0x000000ffff0b9224 */ /* 0x000fe200078e0a0b */
[----:B------:R-:W-:-:S07]  /*24a90*/  ISETP.GT.U32.AND P1, PT, R56, R2, PT ;  /* 0x000000023800720c */ /* 0x000fce0003f24070 */
[--C-:B------:R-:W-:Y:S01]  /*24aa0*/  @!P0 IMAD.IADD R9, R9, 0x1, -R56.reuse ;  /* 0x0000000109098824 */ /* 0x100fe200078e0a38 */
[----:B------:R-:W-:Y:S01]  /*24ab0*/  IABS R5, R45 ;  /* 0x0000002d00057213 */ /* 0x000fe20000000000 */
[----:B------:R-:W-:Y:S02]  /*24ac0*/  @!P4 IMAD.MOV R7, RZ, RZ, -R7 ;  /* 0x000000ffff07c224 */ /* 0x000fe400078e0a07 */
[----:B------:R-:W-:Y:S01]  /*24ad0*/  @!P5 IMAD.MOV R9, RZ, RZ, -R9 ;  /* 0x000000ffff09d224 */ /* 0x000fe200078e0a09 */
[----:B------:R-:W-:Y:S01]  /*24ae0*/  STL [R1+0x64], R11 ;  /* 0x0000640b01007387 */ /* 0x000fe20000100800 */
[----:B------:R-:W-:Y:S01]  /*24af0*/  @!P1 IMAD.IADD R2, R2, 0x1, -R56 ;  /* 0x0000000102029824 */ /* 0x000fe200078e0a38 */
[----:B------:R-:W-:Y:S01]  /*24b00*/  ISETP.GE.AND P1, PT, R45, RZ, PT ;  /* 0x000000ff2d00720c */ /* 0x000fe20003f26270 */
[----:B------:R-:W-:Y:S02]  /*24b10*/  IMAD.MOV.U32 R45, RZ, RZ, R44 ;  /* 0x000000ffff2d7224 */ /* 0x000fe400078e002c */
[----:B------:R-:W-:-:S02]  /*24b20*/  IMAD.MOV.U32 R44, RZ, RZ, R40 ;  /* 0x000000ffff2c7224 */ /* 0x000fc400078e0028 */
[----:B------:R-:W-:Y:S02]  /*24b30*/  IMAD.MOV.U32 R40, RZ, RZ, R37 ;  /* 0x000000ffff287224 */ /* 0x000fe400078e0025 */
[----:B------:R-:W-:Y:S01]  /*24b40*/  IMAD.MOV.U32 R37, RZ, RZ, R34 ;  /* 0x000000ffff257224 */ /* 0x000fe200078e0022 */
[----:B------:R0:W-:Y:S01]  /*24b50*/  STL [R1+0x60], R7 ;  /* 0x0000600701007387 */ /* 0x0001e20000100800 */
[----:B------:R-:W-:Y:S02]  /*24b60*/  IMAD.MOV.U32 R34, RZ, RZ, R31 ;  /* 0x000000ffff227224 */ /* 0x000fe400078e001f */
[----:B------:R-:W-:Y:S01]  /*24b70*/  IMAD.MOV.U32 R31, RZ, RZ, R25 ;  /* 0x000000ffff1f7224 */ /* 0x000fe200078e0019 */
[----:B------:R1:W-:Y:S01]  /*24b80*/  STL [R1+0x5c], R9 ;  /* 0x00005c0901007387 */ /* 0x0003e20000100800 */
[----:B------:R-:W-:Y:S02]  /*24b90*/  ISETP.GT.U32.AND P2, PT, R56, R6, PT ;  /* 0x000000063800720c */ /* 0x000fe40003f44070 */
[----:B------:R-:W-:-:S05]  /*24ba0*/  IABS R0, R48 ;  /* 0x0000003000007213 */ /* 0x000fca0000000000 */
[----:B------:R-:W-:-:S04]  /*24bb0*/  IMAD.HI.U32 R4, R15, R0, RZ ;  /* 0x000000000f047227 */ /* 0x000fc800078e00ff */
[----:B------:R-:W-:Y:S02]  /*24bc0*/  IMAD.MOV R4, RZ, RZ, -R4 ;  /* 0x000000ffff047224 */ /* 0x000fe400078e0a04 */
[----:B------:R-:W-:Y:S02]  /*24bd0*/  @!P2 IMAD.IADD R6, R6, 0x1, -R56 ;  /* 0x000000010606a824 */ /* 0x000fe400078e0a38 */
[----:B------:R-:W-:-:S03]  /*24be0*/  IMAD R0, R56, R4, R0 ;  /* 0x0000000438007224 */ /* 0x000fc600078e0200 */
[C---:B------:R-:W-:Y:S02]  /*24bf0*/  ISETP.GT.U32.AND P3, PT, R56.reuse, R6, PT ;  /* 0x000000063800720c */ /* 0x040fe40003f64070 */
[C---:B------:R-:W-:Y:S01]  /*24c00*/  ISETP.GT.U32.AND P0, PT, R56.reuse, R0, PT ;  /* 0x000000003800720c */ /* 0x040fe20003f04070 */
[----:B0-----:R-:W-:Y:S01]  /*24c10*/  IMAD.HI.U32 R7, R15, R5, RZ ;  /* 0x000000050f077227 */ /* 0x001fe200078e00ff */
[----:B------:R-:W-:Y:S02]  /*24c20*/  ISETP.GE.AND P2, PT, R51, RZ, PT ;  /* 0x000000ff3300720c */ /* 0x000fe40003f46270 */
[----:B------:R-:W-:Y:S01]  /*24c30*/  ISETP.GT.U32.AND P6, PT, R56, R8, PT ;  /* 0x000000083800720c */ /* 0x000fe20003fc4070 */
[----:B------:R-:W-:Y:S02]  /*24c40*/  IMAD.MOV R7, RZ, RZ, -R7 ;  /* 0x000000ffff077224 */ /* 0x000fe400078e0a07 */
[----:B-----5:R-:W-:Y:S02]  /*24c50*/  IMAD.MOV.U32 R25, RZ, RZ, R23 ;  /* 0x000000ffff197224 */ /* 0x020fe400078e0017 */
[----:B------:R-:W5:Y:S02]  /*24c60*/  LDL.LU R23, [R1+0x1aac] ;  /* 0x001aac0001177983 */ /* 0x000f640000300800 */
[--C-:B------:R-:W-:Y:S01]  /*24c70*/  @!P3 IMAD.IADD R6, R6, 0x1, -R56.reuse ;  /* 0x000000010606b824 */ /* 0x100fe200078e0a38 */
[----:B------:R-:W-:Y:S01]  /*24c80*/  ISETP.GE.AND P4, PT, R50, RZ, PT ;  /* 0x000000ff3200720c */ /* 0x000fe20003f86270 */
[----:B------:R-:W-:Y:S01]  /*24c90*/  @!P0 IMAD.IADD R0, R0, 0x1, -R56 ;  /* 0x0000000100008824 */ /* 0x000fe200078e0a38 */
[C---:B------:R-:W-:Y:S01]  /*24ca0*/  ISETP.GT.U32.AND P0, PT, R56.reuse, R2, PT ;  /* 0x000000023800720c */ /* 0x040fe20003f04070 */
[----:B------:R-:W-:-:S02]  /*24cb0*/  IMAD R5, R56, R7, R5 ;  /* 0x0000000738057224 */ /* 0x000fc400078e0205 */
[----:B-1----:R-:W-:Y:S01]  /*24cc0*/  IMAD.MOV.U32 R9, RZ, RZ, R6 ;  /* 0x000000ffff097224 */ /* 0x002fe200078e0006 */
[----:B------:R-:W-:-:S03]  /*24cd0*/  ISETP.GT.U32.AND P5, PT, R56, R0, PT ;  /* 0x000000003800720c */ /* 0x000fc60003fa4070 */
[----:B------:R-:W-:Y:S01]  /*24ce0*/  @!P2 IMAD.MOV R9, RZ, RZ, -R9 ;  /* 0x000000ffff09a224 */ /* 0x000fe200078e0a09 */
[----:B------:R-:W-:Y:S01]  /*24cf0*/  ISETP.GT.U32.AND P2, PT, R56, R5, PT ;  /* 0x000000053800720c */ /* 0x000fe20003f44070 */
[----:B------:R-:W-:Y:S01]  /*24d00*/  @!P6 IMAD.IADD R8, R8, 0x1, -R56 ;  /* 0x000000010808e824 */ /* 0x000fe200078e0a38 */
[----:B------:R-:W-:Y:S02]  /*24d10*/  ISETP.GE.AND P3, PT, R49, RZ, PT ;  /* 0x000000ff3100720c */ /* 0x000fe40003f66270 */
[----:B------:R-:W-:Y:S01]  /*24d20*/  IABS R11, R47 ;  /* 0x0000002f000b7213 */ /* 0x000fe20000000000 */
[----:B------:R-:W-:Y:S01]  /*24d30*/  @!P4 IMAD.MOV R8, RZ, RZ, -R8 ;  /* 0x000000ffff08c224 */ /* 0x000fe200078e0a08 */
[----:B------:R-:W-:Y:S01]  /*24d40*/  ISETP.GE.AND P6, PT, R48, RZ, PT ;  /* 0x000000ff3000720c */ /* 0x000fe20003fc6270 */
[--C-:B------:R-:W-:Y:S01]  /*24d50*/  @!P0 IMAD.IADD R2, R2, 0x1, -R56.reuse ;  /* 0x0000000102028824 */ /* 0x100fe200078e0a38 */
[----:B------:R-:W-:Y:S01]  /*24d60*/  IABS R4, R46 ;  /* 0x0000002e00047213 */ /* 0x000fe20000000000 */
[----:B------:R-:W-:Y:S01]  /*24d70*/  IMAD.HI.U32 R7, R15, R11, RZ ;  /* 0x0000000b0f077227 */ /* 0x000fe200078e00ff */
[----:B------:R-:W-:Y:S03]  /*24d80*/  STL [R1+0x58], R9 ;  /* 0x0000580901007387 */ /* 0x000fe60000100800 */
[----:B------:R-:W-:Y:S01]  /*24d90*/  IMAD.MOV R7, RZ, RZ, -R7 ;  /* 0x000000ffff077224 */ /* 0x000fe200078e0a07 */
[----:B------:R0:W-:Y:S01]  /*24da0*/  STL [R1+0x54], R8 ;  /* 0x0000540801007387 */ /* 0x0001e20000100800 */
[----:B------:R-:W-:-:S02]  /*24db0*/  @!P5 IMAD.IADD R0, R0, 0x1, -R56 ;  /* 0x000000010000d824 */ /* 0x000fc400078e0a38 */
[----:B------:R-:W-:Y:S02]  /*24dc0*/  @!P2 IMAD.IADD R5, R5, 0x1, -R56 ;  /* 0x000000010505a824 */ /* 0x000fe400078e0a38 */
[----:B------:R-:W-:-:S04]  /*24dd0*/  IMAD.HI.U32 R6, R15, R4, RZ ;  /* 0x000000040f067227 */ /* 0x000fc800078e00ff */
[----:B0-----:R-:W-:Y:S01]  /*24de0*/  IMAD.MOV.U32 R8, RZ, RZ, R2 ;  /* 0x000000ffff087224 */ /* 0x001fe200078e0002 */
[----:B------:R-:W-:Y:S01]  /*24df0*/  IABS R2, R45 ;  /* 0x0000002d00027213 */ /* 0x000fe20000000000 */
[C---:B------:R-:W-:Y:S02]  /*24e00*/  IMAD R11, R56.reuse, R7, R11 ;  /* 0x00000007380b7224 */ /* 0x040fe400078e020b */
[----:B------:R-:W-:Y:S01]  /*24e10*/  @!P3 IMAD.MOV R8, RZ, RZ, -R8 ;  /* 0x000000ffff08b224 */ /* 0x000fe200078e0a08 */
[C---:B------:R-:W-:Y:S01]  /*24e20*/  ISETP.GT.U32.AND P3, PT, R56.reuse, R5, PT ;  /* 0x000000053800720c */ /* 0x040fe20003f64070 */
[----:B------:R-:W-:Y:S02]  /*24e30*/  IMAD.MOV.U32 R13, RZ, RZ, R0 ;  /* 0x000000ffff0d7224 */ /* 0x000fe400078e0000 */
[----:B------:R-:W-:Y:S02]  /*24e40*/  IMAD.MOV R6, RZ, RZ, -R6 ;  /* 0x000000ffff067224 */ /* 0x000fe400078e0a06 */
[----:B------:R-:W-:Y:S01]  /*24e50*/  @!P6 IMAD.MOV R13, RZ, RZ, -R13 ;  /* 0x000000ffff0de224 */ /* 0x000fe200078e0a0d */
[C---:B------:R-:W-:Y:S01]  /*24e60*/  ISETP.GT.U32.AND P6, PT, R56.reuse, R11, PT ;  /* 0x0000000b3800720c */ /* 0x040fe20003fc4070 */
[----:B------:R-:W-:-:S02]  /*24e70*/  IMAD R4, R56, R6, R4 ;  /* 0x0000000638047224 */ /* 0x000fc400078e0204 */
[----:B------:R-:W-:-:S04]  /*24e80*/  IMAD.HI.U32 R6, R15, R2, RZ ;  /* 0x000000020f067227 */ /* 0x000fc800078e00ff */
[----:B------:R-:W-:Y:S02]  /*24e90*/  IMAD.MOV R6, RZ, RZ, -R6 ;  /* 0x000000ffff067224 */ /* 0x000fe400078e0a06 */
[----:B------:R-:W-:Y:S01]  /*24ea0*/  @!P3 IMAD.IADD R5, R5, 0x1, -R56 ;  /* 0x000000010505b824 */ /* 0x000fe200078e0a38 */
[C---:B------:R-:W-:Y:S01]  /*24eb0*/  ISETP.GT.U32.AND P3, PT, R56.reuse, R4, PT ;  /* 0x000000043800720c */ /* 0x040fe20003f64070 */
[----:B------:R-:W-:Y:S02]  /*24ec0*/  IMAD R2, R56, R6, R2 ;  /* 0x0000000638027224 */ /* 0x000fe400078e0202 */
[----:B------:R-:W-:-:S03]  /*24ed0*/  @!P6 IMAD.IADD R11, R11, 0x1, -R56 ;  /* 0x000000010b0be824 */ /* 0x000fc600078e0a38 */
[----:B------:R-:W-:Y:S01]  /*24ee0*/  ISETP.GT.U32.AND P6, PT, R56, R2, PT ;  /* 0x000000023800720c */ /* 0x000fe20003fc4070 */
[----:B------:R0:W-:Y:S06]  /*24ef0*/  STL [R1+0x50], R8 ;  /* 0x0000500801007387 */ /* 0x0001ec0000100800 */
[----:B------:R-:W-:Y:S01]  /*24f00*/  @!P3 IMAD.IADD R4, R4, 0x1, -R56 ;  /* 0x000000010404b824 */ /* 0x000fe200078e0a38 */
[----:B0-----:R-:W-:-:S05]  /*24f10*/  IABS R8, R42 ;  /* 0x0000002a00087213 */ /* 0x001fca0000000000 */
[----:B------:R-:W-:Y:S01]  /*24f20*/  @!P6 IMAD.IADD R2, R2, 0x1, -R56 ;  /* 0x000000010202e824 */ /* 0x000fe200078e0a38 */
[C---:B------:R-:W-:Y:S02]  /*24f30*/  ISETP.GT.U32.AND P6, PT, R56.reuse, R4, PT ;  /* 0x000000043800720c */ /* 0x040fe40003fc4070 */
[----:B------:R-:W-:Y:S01]  /*24f40*/  IABS R12, R44 ;  /* 0x0000002c000c7213 */ /* 0x000fe20000000000 */
[C---:B------:R-:W-:Y:S01]  /*24f50*/  IMAD.HI.U32 R6, R15.reuse, R8, RZ ;  /* 0x000000080f067227 */ /* 0x040fe200078e00ff */
[C---:B------:R-:W-:Y:S02]  /*24f60*/  ISETP.GT.U32.AND P3, PT, R56.reuse, R11, PT ;  /* 0x0000000b3800720c */ /* 0x040fe40003f64070 */
[----:B--2---:R-:W-:Y:S01]  /*24f70*/  IABS R9, R43 ;  /* 0x0000002b00097213 */ /* 0x004fe20000000000 */
[----:B------:R-:W-:Y:S02]  /*24f80*/  IMAD.MOV R6, RZ, RZ, -R6 ;  /* 0x000000ffff067224 */ /* 0x000fe400078e0a06 */
[----:B------:R-:W-:Y:S01]  /*24f90*/  IMAD.HI.U32 R0, R15, R12, RZ ;  /* 0x0000000c0f007227 */ /* 0x000fe200078e00ff */
[----:B------:R-:W-:Y:S01]  /*24fa0*/  ISETP.GE.AND P4, PT, R47, RZ, PT ;  /* 0x000000ff2f00720c */ /* 0x000fe20003f86270 */
[----:B------:R0:W-:Y:S01]  /*24fb0*/  STL [R1+0x4c], R13 ;  /* 0x00004c0d01007387 */ /* 0x0001e20000100800 */
[----:B------:R-:W-:Y:S01]  /*24fc0*/  IABS R7, R41 ;  /* 0x0000002900077213 */ /* 0x000fe20000000000 */
[----:B------:R-:W-:-:S02]  /*24fd0*/  IMAD R8, R56, R6, R8 ;  /* 0x0000000638087224 */ /* 0x000fc400078e0208 */
[----:B------:R-:W-:Y:S02]  /*24fe0*/  IMAD.MOV R0, RZ, RZ, -R0 ;  /* 0x000000ffff007224 */ /* 0x000fe400078e0a00 */
[----:B------:R-:W-:Y:S01]  /*24ff0*/  @!P6 IMAD.IADD R4, R4, 0x1, -R56 ;  /* 0x000000010404e824 */ /* 0x000fe200078e0a38 */
[----:B------:R-:W-:Y:S01]  /*25000*/  ISETP.GT.U32.AND P6, PT, R56, R8, PT ;  /* 0x000000083800720c */ /* 0x000fe20003fc4070 */
[----:B0-----:R-:W-:-:S04]  /*25010*/  IMAD.HI.U32 R13, R15, R9, RZ ;  /* 0x000000090f0d7227 */ /* 0x001fc800078e00ff */
[----:B------:R-:W-:Y:S02]  /*25020*/  IMAD R12, R56, R0, R12 ;  /* 0x00000000380c7224 */ /* 0x000fe400078e020c */
[----:B------:R-:W-:Y:S01]  /*25030*/  IMAD.HI.U32 R0, R15, R7, RZ ;  /* 0x000000070f007227 */ /* 0x000fe200078e00ff */
[----:B------:R-:W-:-:S03]  /*25040*/  ISETP.GE.AND P0, PT, R46, RZ, PT ;  /* 0x000000ff2e00720c */ /* 0x000fc60003f06270 */
[----:B------:R-:W-:Y:S02]  /*25050*/  IMAD.MOV R13, RZ, RZ, -R13 ;  /* 0x000000ffff0d7224 */ /* 0x000fe400078e0a0d */
[----:B------:R-:W-:Y:S02]  /*25060*/  IMAD.MOV.U32 R14, RZ, RZ, R5 ;  /* 0x000000ffff0e7224 */ /* 0x000fe400078e0005 */
[----:B------:R-:W-:Y:S02]  /*25070*/  @!P3 IMAD.IADD R11, R11, 0x1, -R56 ;  /* 0x000000010b0bb824 */ /* 0x000fe400078e0a38 */
[----:B------:R-:W-:Y:S02]  /*25080*/  IMAD.MOV R0, RZ, RZ, -R0 ;  /* 0x000000ffff007224 */ /* 0x000fe400078e0a00 */
[C---:B------:R-:W-:Y:S02]  /*25090*/  IMAD R9, R56.reuse, R13, R9 ;  /* 0x0000000d38097224 */ /* 0x040fe400078e0209 */
[----:B------:R-:W-:Y:S01]  /*250a0*/  @!P1 IMAD.MOV R14, RZ, RZ, -R14 ;  /* 0x000000ffff0e9224 */ /* 0x000fe200078e0a0e */
[C---:B------:R-:W-:Y:S01]  /*250b0*/  ISETP.GT.U32.AND P1, PT, R56.reuse, R2, PT ;  /* 0x000000023800720c */ /* 0x040fe20003f24070 */
[----:B------:R-:W-:Y:S01]  /*250c0*/  IMAD.MOV.U32 R16, RZ, RZ, R11 ;  /* 0x000000ffff107224 */ /* 0x000fe200078e000b */
[----:B------:R-:W-:Y:S01]  /*250d0*/  IABS R5, R38 ;  /* 0x0000002600057213 */ /* 0x000fe20000000000 */
[C---:B------:R-:W-:Y:S01]  /*250e0*/  IMAD R7, R56.reuse, R0, R7 ;  /* 0x0000000038077224 */ /* 0x040fe200078e0207 */
[----:B------:R-:W-:Y:S01]  /*250f0*/  IABS R0, R40 ;  /* 0x0000002800007213 */ /* 0x000fe20000000000 */
[----:B------:R-:W-:Y:S01]  /*25100*/  @!P4 IMAD.MOV R16, RZ, RZ, -R16 ;  /* 0x000000ffff10c224 */ /* 0x000fe200078e0a10 */
[----:B------:R-:W-:Y:S01]  /*25110*/  ISETP.GT.U32.AND P4, PT, R56, R9, PT ;  /* 0x000000093800720c */ /* 0x000fe20003f84070 */
[----:B------:R-:W-:Y:S01]  /*25120*/  @!P6 IMAD.IADD R8, R8, 0x1, -R56 ;  /* 0x000000010808e824 */ /* 0x000fe200078e0a38 */
[----:B------:R-:W-:Y:S01]  /*25130*/  ISETP.GE.AND P5, PT, R45, RZ, PT ;  /* 0x000000ff2d00720c */ /* 0x000fe20003fa6270 */
[----:B------:R0:W-:Y:S01]  /*25140*/  STL [R1+0x48], R14 ;  /* 0x0000480e01007387 */ /* 0x0001e20000100800 */
[----:B------:R-:W-:-:S04]  /*25150*/  IMAD.HI.U32 R11, R15, R5, RZ ;  /* 0x000000050f0b7227 */ /* 0x000fc800078e00ff */
[----:B------:R-:W-:Y:S01]  /*25160*/  @!P0 IMAD.MOV R4, RZ, RZ, -R4 ;  /* 0x000000ffff048224 */ /* 0x000fe200078e0a04 */
[----:B------:R-:W-:Y:S01]  /*25170*/  ISETP.GT.U32.AND P0, PT, R56, R8, PT ;  /* 0x000000083800720c */ /* 0x000fe20003f04070 */
[----:B------:R-:W-:Y:S02]  /*25180*/  IMAD.MOV R11, RZ, RZ, -R11 ;  /* 0x000000ffff0b7224 */ /* 0x000fe400078e0a0b */
[----:B0-----:R-:W-:-:S04]  /*25190*/  IMAD.HI.U32 R14, R15, R0, RZ ;  /* 0x000000000f0e7227 */ /* 0x001fc800078e00ff */
[----:B------:R-:W-:Y:S02]  /*251a0*/  IMAD.MOV R14, RZ, RZ, -R14 ;  /* 0x000000ffff0e7224 */ /* 0x000fe400078e0a0e */
[----:B------:R-:W-:Y:S02]  /*251b0*/  @!P1 IMAD.IADD R2, R2, 0x1, -R56 ;  /* 0x0000000102029824 */ /* 0x000fe400078e0a38 */
[C---:B------:R-:W-:Y:S02]  /*251c0*/  IMAD R5, R56.reuse, R11, R5 ;  /* 0x0000000b38057224 */ /* 0x040fe400078e0205 */
[C---:B------:R-:W-:Y:S02]  /*251d0*/  IMAD R0, R56.reuse, R14, R0 ;  /* 0x0000000e38007224 */ /* 0x040fe400078e0200 */
[----:B------:R-:W-:Y:S02]  /*251e0*/  @!P4 IMAD.IADD R9, R9, 0x1, -R56 ;  /* 0x000000010909c824 */ /* 0x000fe400078e0a38 */
[----:B------:R-:W-:Y:S01]  /*251f0*/  IMAD.MOV.U32 R11, RZ, RZ, R2 ;  /* 0x000000ffff0b7224 */ /* 0x000fe200078e0002 */
[----:B------:R-:W-:-:S02]  /*25200*/  ISETP.GT.U32.AND P3, PT, R56, R12, PT ;  /* 0x0000000c3800720c */ /* 0x000fc40003f64070 */
[C---:B------:R-:W-:Y:S01]  /*25210*/  ISETP.GT.U32.AND P6, PT, R56.reuse, R9, PT ;  /* 0x000000093800720c */ /* 0x040fe20003fc4070 */
[----:B------:R-:W-:Y:S01]  /*25220*/  @!P5 IMAD.MOV R11, RZ, RZ, -R11 ;  /* 0x000000ffff0bd224 */ /* 0x000fe200078e0a0b */
[----:B------:R-:W-:Y:S02]  /*25230*/  ISETP.GT.U32.AND P5, PT, R56, R0, PT ;  /* 0x000000003800720c */ /* 0x000fe40003fa4070 */
[----:B------:R-:W-:Y:S01]  /*25240*/  IABS R6, R39 ;  /* 0x0000002700067213 */ /* 0x000fe20000000000 */
[--C-:B------:R-:W-:Y:S01]  /*25250*/  @!P0 IMAD.IADD R8, R8, 0x1, -R56.reuse ;  /* 0x0000000108088824 */ /* 0x100fe200078e0a38 */
[C---:B------:R-:W-:Y:S02]  /*25260*/  ISETP.GT.U32.AND P1, PT, R56.reuse, R7, PT ;  /* 0x000000073800720c */ /* 0x040fe40003f24070 */
[----:B------:R-:W-:Y:S01]  /*25270*/  ISETP.GT.U32.AND P0, PT, R56, R5, PT ;  /* 0x000000053800720c */ /* 0x000fe20003f04070 */
[----:B------:R-:W-:Y:S01]  /*25280*/  IMAD.HI.U32 R13, R15, R6, RZ ;  /* 0x000000060f0d7227 */ /* 0x000fe200078e00ff */
[----:B------:R-:W-:Y:S03]  /*25290*/  STL [R1+0x38], R16 ;  /* 0x0000381001007387 */ /* 0x000fe60000100800 */
[----:B------:R-:W-:Y:S01]  /*252a0*/  IMAD.MOV R13, RZ, RZ, -R13 ;  /* 0x000000ffff0d7224 */ /* 0x000fe200078e0a0d */
[----:B------:R0:W-:Y:S01]  /*252b0*/  STL [R1+0x34], R4 ;  /* 0x0000340401007387 */ /* 0x0001e20000100800 */
[--C-:B------:R-:W-:Y:S01]  /*252c0*/  @!P3 IMAD.IADD R12, R12, 0x1, -R56.reuse ;  /* 0x000000010c0cb824 */ /* 0x100fe200078e0a38 */
[----:B---3--:R-:W-:Y:S01]  /*252d0*/  IABS R2, R36 ;  /* 0x0000002400027213 */ /* 0x008fe20000000000 */
[--C-:B------:R-:W-:Y:S01]  /*252e0*/  @!P6 IMAD.IADD R9, R9, 0x1, -R56.reuse ;  /* 0x000000010909e824 */ /* 0x100fe200078e0a38 */
[----:B------:R-:W-:Y:S01]  /*252f0*/  ISETP.GE.AND P6, PT, R42, RZ, PT ;  /* 0x000000ff2a00720c */ /* 0x000fe20003fc6270 */
[----:B------:R-:W-:Y:S01]  /*25300*/  @!P5 IMAD.IADD R0, R0, 0x1, -R56 ;  /* 0x000000010000d824 */ /* 0x000fe200078e0a38 */
[----:B0-----:R-:W-:Y:S01]  /*25310*/  IABS R4, R37 ;  /* 0x0000002500047213 */ /* 0x001fe20000000000 */
[C---:B------:R-:W-:Y:S01]  /*25320*/  IMAD R6, R56.reuse, R13, R6 ;  /* 0x0000000d38067224 */ /* 0x040fe200078e0206 */
[----:B------:R-:W-:Y:S01]  /*25330*/  ISETP.GT.U32.AND P4, PT, R56, R12, PT ;  /* 0x0000000c3800720c */ /* 0x000fe20003f84070 */
[----:B------:R-:W-:-:S02]  /*25340*/  @!P1 IMAD.IADD R7, R7, 0x1, -R56 ;  /* 0x0000000107079824 */ /* 0x000fc400078e0a38 */
[----:B------:R-:W-:Y:S01]  /*25350*/  IMAD.HI.U32 R13, R15, R4, RZ ;  /* 0x000000040f0d7227 */ /* 0x000fe200078e00ff */
[----:B------:R0:W-:Y:S03]  /*25360*/  STL [R1+0x30], R11 ;  /* 0x0000300b01007387 */ /* 0x0001e60000100800 */
[----:B------:R-:W-:Y:S01]  /*25370*/  @!P0 IMAD.IADD R5, R5, 0x1, -R56 ;  /* 0x0000000105058824 */ /* 0x000fe200078e0a38 */
[C---:B------:R-:W-:Y:S01]  /*25380*/  ISETP.GT.U32.AND P0, PT, R56.reuse, R0, PT ;  /* 0x000000003800720c */ /* 0x040fe20003f04070 */
[----:B------:R-:W-:Y:S01]  /*25390*/  IMAD.MOV R13, RZ, RZ, -R13 ;  /* 0x000000ffff0d7224 */ /* 0x000fe200078e0a0d */
[----:B------:R-:W-:Y:S01]  /*253a0*/  ISETP.GT.U32.AND P1, PT, R56, R7, PT ;  /* 0x000000073800720c */ /* 0x000fe20003f24070 */
[----:B0-----:R-:W-:Y:S01]  /*253b0*/  IMAD.HI.U32 R11, R15, R2, RZ ;  /* 0x000000020f0b7227 */ /* 0x001fe200078e00ff */
[----:B------:R-:W-:-:S03]  /*253c0*/  ISETP.GE.AND P2, PT, R44, RZ, PT ;  /* 0x000000ff2c00720c */ /* 0x000fc60003f46270 */
[C---:B------:R-:W-:Y:S02]  /*253d0*/  IMAD R4, R56.reuse, R13, R4 ;  /* 0x0000000d38047224 */ /* 0x040fe400078e0204 */
[----:B------:R-:W-:Y:S01]  /*253e0*/  IMAD.MOV R11, RZ, RZ, -R11 ;  /* 0x000000ffff0b7224 */ /* 0x000fe200078e0a0b */
[----:B------:R-:W-:Y:S01]  /*253f0*/  ISETP.GE.AND P3, PT, R43, RZ, PT ;  /* 0x000000ff2b00720c */ /* 0x000fe20003f66270 */
[----:B------:R-:W-:Y:S01]  /*25400*/  @!P6 IMAD.MOV R8, RZ, RZ, -R8 ;  /* 0x000000ffff08e224 */ /* 0x000fe200078e0a08 */
[C---:B------:R-:W-:Y:S01]  /*25410*/  ISETP.GT.U32.AND P6, PT, R56.reuse, R4, PT ;  /* 0x000000043800720c */ /* 0x040fe20003fc4070 */
[----:B------:R-:W-:Y:S02]  /*25420*/  IMAD R2, R56, R11, R2 ;  /* 0x0000000b38027224 */ /* 0x000fe400078e0202 */
[--C-:B------:R-:W-:Y:S01]  /*25430*/  @!P4 IMAD.IADD R12, R12, 0x1, -R56.reuse ;  /* 0x000000010c0cc824 */ /* 0x100fe200078e0a38 */
[----:B------:R-:W-:Y:S01]  /*25440*/  ISETP.GT.U32.AND P4, PT, R56, R6, PT ;  /* 0x000000063800720c */ /* 0x000fe20003f84070 */
[--C-:B------:R-:W-:Y:S01]  /*25450*/  @!P0 IMAD.IADD R0, R0, 0x1, -R56.reuse ;  /* 0x0000000100008824 */ /* 0x100fe200078e0a38 */
[----:B------:R-:W-:Y:S01]  /*25460*/  ISETP.GT.U32.AND P0, PT, R56, R2, PT ;  /* 0x000000023800720c */ /* 0x000fe20003f04070 */
[----:B------:R-:W-:Y:S01]  /*25470*/  @!P1 IMAD.IADD R7, R7, 0x1, -R56 ;  /* 0x0000000107079824 */ /* 0x000fe200078e0a38 */
[----:B------:R-:W-:Y:S01]  /*25480*/  ISETP.GE.AND P1, PT, R41, RZ, PT ;  /* 0x000000ff2900720c */ /* 0x000fe20003f26270 */
[----:B------:R-:W-:Y:S01]  /*25490*/  @!P2 IMAD.MOV R12, RZ, RZ, -R12 ;  /* 0x000000ffff0ca224 */ /* 0x000fe200078e0a0c */
[----:B------:R-:W-:Y:S01]  /*254a0*/  ISETP.GE.AND P5, PT, R40, RZ, PT ;  /* 0x000000ff2800720c */ /* 0x000fe20003fa6270 */
[----:B------:R-:W-:Y:S01]  /*254b0*/  @!P3 IMAD.MOV R9, RZ, RZ, -R9 ;  /* 0x000000ffff09b224 */ /* 0x000fe200078e0a09 */
[----:B------:R-:W-:Y:S01]  /*254c0*/  ISETP.GT.U32.AND P2, PT, R56, R5, PT ;  /* 0x000000053800720c */ /* 0x000fe20003f44070 */
[--C-:B------:R-:W-:Y:S01]  /*254d0*/  @!P6 IMAD.IADD R4, R4, 0x1, -R56.reuse ;  /* 0x000000010404e824 */ /* 0x100fe200078e0a38 */
[----:B------:R-:W-:Y:S01]  /*254e0*/  IABS R60, R34 ;  /* 0x00000022003c7213 */ /* 0x000fe20000000000 */
[----:B------:R-:W-:Y:S02]  /*254f0*/  STL [R1+0x2c], R12 ;  /* 0x00002c0c01007387 */ /* 0x000fe40000100800 */
[----:B------:R-:W-:-:S02]  /*25500*/  @!P4 IMAD.IADD R6, R6, 0x1, -R56 ;  /* 0x000000010606c824 */ /* 0x000fc400078e0a38 */
[----:B------:R-:W-:Y:S01]  /*25510*/  STL [R1+0x28], R9 ;  /* 0x0000280901007387 */ /* 0x000fe20000100800 */
[----:B------:R-:W-:Y:S01]  /*25520*/  @!P0 IMAD.IADD R2, R2, 0x1, -R56 ;  /* 0x0000000102028824 */ /* 0x000fe200078e0a38 */
[C---:B------:R-:W-:Y:S02]  /*25530*/  ISETP.GT.U32.AND P0, PT, R56.reuse, R4, PT ;  /* 0x000000043800720c */ /* 0x040fe40003f04070 */
[----:B------:R0:W-:Y:S01]  /*25540*/  STL [R1+0x18], R8 ;  /* 0x0000180801007387 */ /* 0x0001e20000100800 */
[----:B------:R-:W-:Y:S01]  /*25550*/  @!P1 IMAD.MOV R7, RZ, RZ, -R7 ;  /* 0x000000ffff079224 */ /* 0x000fe200078e0a07 */
[----:B------:R-:W-:Y:S02]  /*25560*/  ISETP.GT.U32.AND P3, PT, R56, R6, PT ;  /* 0x000000063800720c */ /* 0x000fe40003f64070 */
[----:B------:R-:W-:Y:S01]  /*25570*/  IABS R61, R35 ;  /* 0x00000023003d7213 */ /* 0x000fe20000000000 */
[----:B0-----:R-:W-:Y:S02]  /*25580*/  IMAD.MOV.U32 R8, RZ, RZ, R0 ;  /* 0x000000ffff087224 */ /* 0x001fe400078e0000 */
[----:B------:R-:W-:Y:S01]  /*25590*/  IMAD.HI.U32 R0, R15, R60, RZ ;  /* 0x0000003c0f007227 */ /* 0x000fe200078e00ff */
[----:B------:R-:W-:-:S03]  /*255a0*/  IABS R59, R32 ;  /* 0x00000020003b7213 */ /* 0x000fc60000000000 */
[----:B------:R-:W-:Y:S01]  /*255b0*/  @!P5 IMAD.MOV R8, RZ, RZ, -R8 ;  /* 0x000000ffff08d224 */ /* 0x000fe200078e0a08 */
[----:B------:R-:W-:Y:S01]  /*255c0*/  ISETP.GT.U32.AND P5, PT, R56, R2, PT ;  /* 0x000000023800720c */ /* 0x000fe20003fa4070 */
[----:B------:R-:W-:Y:S01]  /*255d0*/  IMAD.MOV R0, RZ, RZ, -R0 ;  /* 0x000000ffff007224 */ /* 0x000fe200078e0a00 */
[----:B------:R-:W-:Y:S01]  /*255e0*/  ISETP.GE.AND P4, PT, R39, RZ, PT ;  /* 0x000000ff2700720c */ /* 0x000fe20003f86270 */
[----:B------:R0:W-:Y:S01]  /*255f0*/  STL [R1+0x14], R7 ;  /* 0x0000140701007387 */ /* 0x0001e20000100800 */
[----:B------:R-:W-:Y:S01]  /*25600*/  @!P2 IMAD.IADD R5, R5, 0x1, -R56 ;  /* 0x000000010505a824 */ /* 0x000fe200078e0a38 */
[----:B------:R-:W-:Y:S01]  /*25610*/  ISETP.GE.AND P2, PT, R36, RZ, PT ;  /* 0x000000ff2400720c */ /* 0x000fe20003f46270 */
[----:B------:R-:W-:Y:S02]  /*25620*/  IMAD R60, R56, R0, R60 ;  /* 0x00000000383c7224 */ /* 0x000fe400078e023c */
[----:B------:R-:W-:-:S04]  /*25630*/  IMAD.HI.U32 R0, R15, R59, RZ ;  /* 0x0000003b0f007227 */ /* 0x000fc800078e00ff */
[----:B0-----:R-:W-:-:S04]  /*25640*/  IMAD.HI.U32 R7, R15, R61, RZ ;  /* 0x0000003d0f077227 */ /* 0x001fc800078e00ff */
[----:B------:R-:W-:Y:S02]  /*25650*/  IMAD.MOV R7, RZ, RZ, -R7 ;  /* 0x000000ffff077224 */ /* 0x000fe400078e0a07 */
[----:B------:R-:W-:Y:S01]  /*25660*/  @!P0 IMAD.IADD R4, R4, 0x1, -R56 ;  /* 0x0000000104048824 */ /* 0x000fe200078e0a38 */
[----:B------:R-:W-:Y:S01]  /*25670*/  ISETP.GT.U32.AND P0, PT, R56, R60, PT ;  /* 0x0000003c3800720c */ /* 0x000fe20003f04070 */
[----:B------:R-:W-:Y:S02]  /*25680*/  IMAD.MOV R0, RZ, RZ, -R0 ;  /* 0x000000ffff007224 */ /* 0x000fe400078e0a00 */
[--C-:B------:R-:W-:Y:S02]  /*25690*/  @!P3 IMAD.IADD R6, R6, 0x1, -R56.reuse ;  /* 0x000000010606b824 */ /* 0x100fe400078e0a38 */
[----:B------:R-:W-:Y:S02]  /*256a0*/  IMAD R61, R56, R7, R61 ;  /* 0x00000007383d7224 */ /* 0x000fe400078e023d */
[----:B------:R-:W-:-:S02]  /*256b0*/  @!P5 IMAD.IADD R2, R2, 0x1, -R56 ;  /* 0x000000010202d824 */ /* 0x000fc400078e0a38 */
[----:B------:R-:W-:Y:S01]  /*256c0*/  IMAD R59, R56, R0, R59 ;  /* 0x00000000383b7224 */ /* 0x000fe200078e023b */
[----:B------:R-:W-:Y:S01]  /*256d0*/  ISETP.GE.AND P1, PT, R38, RZ, PT ;  /* 0x000000ff2600720c */ /* 0x000fe20003f26270 */
[----:B------:R-:W-:Y:S01]  /*256e0*/  @!P4 IMAD.MOV R6, RZ, RZ, -R6 ;  /* 0x000000ffff06c224 */ /* 0x000fe200078e0a06 */
[----:B------:R-:W-:Y:S01]  /*256f0*/  ISETP.GE.AND P3, PT, R37, RZ, PT ;  /* 0x000000ff2500720c */ /* 0x000fe20003f66270 */
[----:B------:R-:W-:Y:S01]  /*25700*/  @!P2 IMAD.MOV R2, RZ, RZ, -R2 ;  /* 0x000000ffff02a224 */ /* 0x000fe200078e0a02 */
[C---:B------:R-:W-:Y:S02]  /*25710*/  ISETP.GT.U32.AND P4, PT, R56.reuse, R61, PT ;  /* 0x0000003d3800720c */ /* 0x040fe40003f84070 */
[----:B------:R-:W-:Y:S01]  /*25720*/  ISETP.GT.U32.AND P2, PT, R56, R59, PT ;  /* 0x0000003b3800720c */ /* 0x000fe20003f44070 */
[----:B------:R-:W-:Y:S01]  /*25730*/  @!P0 IMAD.IADD R60, R60, 0x1, -R56 ;  /* 0x000000013c3c8824 */ /* 0x000fe200078e0a38 */
[----:B------:R-:W-:-:S04]  /*25740*/  IABS R58, R25 ;  /* 0x00000019003a7213 */ /* 0x000fc80000000000 */
[----:B------:R-:W-:Y:S01]  /*25750*/  ISETP.GT.U32.AND P0, PT, R56, R60, PT ;  /* 0x0000003c3800720c */ /* 0x000fe20003f04070 */
[----:B------:R-:W-:Y:S02]  /*25760*/  @!P1 IMAD.MOV R5, RZ, RZ, -R5 ;  /* 0x000000ffff059224 */ /* 0x000fe400078e0a05 */
[----:B------:R-:W-:Y:S01]  /*25770*/  IMAD.HI.U32 R0, R15, R58, RZ ;  /* 0x0000003a0f007227 */ /* 0x000fe200078e00ff */
[----:B------:R-:W-:Y:S01]  /*25780*/  STL [R1+0x10], R8 ;  /* 0x0000100801007387 */ /* 0x000fe20000100800 */
[----:B------:R-:W-:Y:S02]  /*25790*/  ISETP.GE.AND P5, PT, R32, RZ, PT ;  /* 0x000000ff2000720c */ /* 0x000fe40003fa6270 */
[----:B------:R-:W-:Y:S01]  /*257a0*/  @!P4 IMAD.IADD R61, R61, 0x1, -R56 ;  /* 0x000000013d3dc824 */ /* 0x000fe200078e0a38 */
[----:B------:R-:W-:Y:S01]  /*257b0*/  ISETP.GE.AND P4, PT, R25, RZ, PT ;  /* 0x000000ff1900720c */ /* 0x000fe20003f86270 */
[----:B------:R-:W-:Y:S01]  /*257c0*/  @!P3 IMAD.MOV R4, RZ, RZ, -R4 ;  /* 0x000000ffff04b224 */ /* 0x000fe200078e0a04 */
[----:B------:R-:W-:Y:S01]  /*257d0*/  IABS R25, R33 ;  /* 0x0000002100197213 */ /* 0x000fe20000000000 */
[----:B------:R-:W-:Y:S01]  /*257e0*/  @!P2 IMAD.IADD R59, R59, 0x1, -R56 ;  /* 0x000000013b3ba824 */ /* 0x000fe200078e0a38 */
[----:B------:R-:W-:Y:S01]  /*257f0*/  STL [R1+0xc], R6 ;  /* 0x00000c0601007387 */ /* 0x000fe20000100800 */
[----:B------:R-:W-:-:S02]  /*25800*/  IMAD.MOV R0, RZ, RZ, -R0 ;  /* 0x000000ffff007224 */ /* 0x000fc400078e0a00 */
[----:B-----5:R-:W-:Y:S01]  /*25810*/  IMAD.MOV.U32 R32, RZ, RZ, R23 ;  /* 0x000000ffff207224 */ /* 0x020fe200078e0017 */
[----:B------:R-:W-:Y:S01]  /*25820*/  STL [R1+0x8], R5 ;  /* 0x0000080501007387 */ /* 0x000fe20000100800 */
[----:B------:R-:W-:Y:S01]  /*25830*/  IMAD.MOV.U32 R23, RZ, RZ, R22 ;  /* 0x000000ffff177224 */ /* 0x000fe200078e0016 */
[C---:B------:R-:W-:Y:S01]  /*25840*/  ISETP.GT.U32.AND P2, PT, R56.reuse, R59, PT ;  /* 0x0000003b3800720c */ /* 0x040fe20003f44070 */
[----:B------:R-:W-:Y:S01]  /*25850*/  IMAD.MOV.U32 R22, RZ, RZ, R26 ;  /* 0x000000ffff167224 */ /* 0x000fe200078e001a */
[----:B------:R-:W-:Y:S01]  /*25860*/  STL [R1+0x4], R4 ;  /* 0x0000040401007387 */ /* 0x000fe20000100800 */
[----:B------:R-:W-:Y:S01]  /*25870*/  IABS R26, R24 ;  /* 0x00000018001a7213 */ /* 0x000fe20000000000 */
[----:B------:R-:W-:Y:S02]  /*25880*/  IMAD R58, R56, R0, R58 ;  /* 0x00000000383a7224 */ /* 0x000fe400078e023a */
[----:B------:R0:W-:Y:S01]  /*25890*/  STL [R1], R2 ;  /* 0x0000000201007387 */ /* 0x0001e20000100800 */
[----:B------:R-:W-:Y:S01]  /*258a0*/  ISETP.GE.AND P1, PT, R34, RZ, PT ;  /* 0x000000ff2200720c */ /* 0x000fe20003f26270 */
[----:B------:R-:W-:Y:S01]  /*258b0*/  IMAD.HI.U32 R0, R15, R26, RZ ;  /* 0x0000001a0f007227 */ /* 0x000fe200078e00ff */
[----:B------:R-:W-:-:S03]  /*258c0*/  ISETP.GT.U32.AND P3, PT, R56, R61, PT ;  /* 0x0000003d3800720c */ /* 0x000fc60003f64070 */
[----:B------:R-:W-:Y:S02]  /*258d0*/  @!P0 IMAD.IADD R60, R60, 0x1, -R56 ;  /* 0x000000013c3c8824 */ /* 0x000fe400078e0a38 */
[----:B0-----:R-:W-:Y:S01]  /*258e0*/  IMAD.HI.U32 R2, R15, R25, RZ ;  /* 0x000000190f027227 */ /* 0x001fe200078e00ff */
[----:B------:R-:W-:-:S03]  /*258f0*/  ISETP.GT.U32.AND P0, PT, R56, R58, PT ;  /* 0x0000003a3800720c */ /* 0x000fc60003f04070 */
[----:B------:R-:W-:Y:S02]  /*25900*/  IMAD.MOV R2, RZ, RZ, -R2 ;  /* 0x000000ffff027224 */ /* 0x000fe400078e0a02 */
[----:B------:R-:W-:Y:S02]  /*25910*/  IMAD.MOV R0, RZ, RZ, -R0 ;  /* 0x000000ffff007224 */ /* 0x000fe400078e0a00 */
[C---:B------:R-:W-:Y:S01]  /*25920*/  IMAD R25, R56.reuse, R2, R25 ;  /* 0x0000000238197224 */ /* 0x040fe200078e0219 */
[----:B------:R-:W-:Y:S01]  /*25930*/  ISETP.GE.AND P6, PT, R35, RZ, PT ;  /* 0x000000ff2300720c */ /* 0x000fe20003fc6270 */
[C---:B------:R-:W-:Y:S02]  /*25940*/  IMAD R26, R56.reuse, R0, R26 ;  /* 0x00000000381a7224 */ /* 0x040fe400078e021a */
[----:B------:R-:W-:Y:S01]  /*25950*/  @!P2 IMAD.IADD R59, R59, 0x1, -R56 ;  /* 0x000000013b3ba824 */ /* 0x000fe200078e0a38 */
[----:B------:R-:W-:Y:S01]  /*25960*/  ISETP.GT.U32.AND P2, PT, R56, R25, PT ;  /* 0x000000193800720c */ /* 0x000fe20003f44070 */
[----:B------:R-:W-:Y:S01]  /*25970*/  @!P1 IMAD.MOV R60, RZ, RZ, -R60 ;  /* 0x000000ffff3c9224 */ /* 0x000fe200078e0a3c */
[----:B----4-:R-:W-:Y:S01]  /*25980*/  ISETP.GE.AND P1, PT, R27, RZ, PT ;  /* 0x000000ff1b00720c */ /* 0x010fe20003f26270 */
[----:B------:R-:W-:Y:S01]  /*25990*/  @!P5 IMAD.MOV R59, RZ, RZ, -R59 ;  /* 0x000000ffff3bd224 */ /* 0x000fe200078e0a3b */
[----:B------:R-:W-:Y:S01]  /*259a0*/  IABS R27, R27 ;  /* 0x0000001b001b7213 */ /* 0x000fe20000000000 */
[--C-:B------:R-:W-:Y:S01]  /*259b0*/  @!P0 IMAD.IADD R58, R58, 0x1, -R56.reuse ;  /* 0x000000013a3a8824 */ /* 0x100fe200078e0a38 */
[----:B------:R-:W-:Y:S01]  /*259c0*/  ISETP.GT.U32.AND P5, PT, R56, R26, PT ;  /* 0x0000001a3800720c */ /* 0x000fe20003fa4070 */
[----:B------:R-:W-:-:S02]  /*259d0*/  @!P3 IMAD.IADD R61, R61, 0x1, -R56 ;  /* 0x000000013d3db824 */ /* 0x000fc400078e0a38 */
[----:B------:R-:W-:Y:S01]  /*259e0*/  IMAD.HI.U32 R2, R15, R27, RZ ;  /* 0x0000001b0f027227 */ /* 0x000fe200078e00ff */
[----:B------:R-:W-:-:S03]  /*259f0*/  ISETP.GT.U32.AND P0, PT, R56, R58, PT ;  /* 0x0000003a3800720c */ /* 0x000fc60003f04070 */
[----:B------:R-:W-:Y:S02]  /*25a00*/  IMAD.MOV.U32 R34, RZ, RZ, R32 ;  /* 0x000000ffff227224 */ /* 0x000fe400078e0020 */
[----:B------:R-:W-:Y:S01]  /*25a10*/  @!P6 IMAD.MOV R61, RZ, RZ, -R61 ;  /* 0x000000ffff3de224 */ /* 0x000fe200078e0a3d */
[----:B------:R-:W-:Y:S01]  /*25a20*/  ISETP.GE.AND P6, PT, R24, RZ, PT ;  /* 0x000000ff1800720c */ /* 0x000fe20003fc6270 */
[----:B------:R-:W-:Y:S02]  /*25a30*/  IMAD.MOV.U32 R24, RZ, RZ, R23 ;  /* 0x000000ffff187224 */ /* 0x000fe400078e0017 */
[----:B------:R-:W-:Y:S02]  /*25a40*/  IMAD.MOV R2, RZ, RZ, -R2 ;  /* 0x000000ffff027224 */ /* 0x000fe400078e0a02 */
[----:B------:R-:W-:Y:S01]  /*25a50*/  IMAD.MOV.U32 R23, RZ, RZ, R29 ;  /* 0x000000ffff177224 */ /* 0x000fe200078e001d */
[----:B------:R-:W-:Y:S01]  /*25a60*/  IABS R29, R34 ;  /* 0x00000022001d7213 */ /* 0x000fe20000000000 */
[----:B------:R-:W-:-:S02]  /*25a70*/  @!P2 IMAD.IADD R25, R25, 0x1, -R56 ;  /* 0x000000011919a824 */ /* 0x000fc400078e0a38 */
[----:B------:R-:W-:Y:S01]  /*25a80*/  IMAD R27, R56, R2, R27 ;  /* 0x00000002381b7224 */ /* 0x000fe200078e021b */
[----:B------:R-:W-:Y:S01]  /*25a90*/  IABS R32, R31 ;  /* 0x0000001f00207213 */ /* 0x000fe20000000000 */
[----:B------:R-:W-:Y:S01]  /*25aa0*/  @!P5 IMAD.IADD R26, R26, 0x1, -R56 ;  /* 0x000000011a1ad824 */ /* 0x000fe200078e0a38 */
[C---:B------:R-:W-:Y:S01]  /*25ab0*/  ISETP.GT.U32.AND P5, PT, R56.reuse, R25, PT ;  /* 0x000000193800720c */ /* 0x040fe20003fa4070 */
[----:B------:R-:W-:Y:S01]  /*25ac0*/  IMAD.HI.U32 R0, R15, R29, RZ ;  /* 0x0000001d0f007227 */ /* 0x000fe200078e00ff */
[----:B------:R-:W-:Y:S02]  /*25ad0*/  ISETP.GT.U32.AND P2, PT, R56, R27, PT ;  /* 0x0000001b3800720c */ /* 0x000fe40003f44070 */
[----:B------:R-:W-:Y:S01]  /*25ae0*/  ISETP.GE.AND P3, PT, R33, RZ, PT ;  /* 0x000000ff2100720c */ /* 0x000fe20003f66270 */
[----:B------:R-:W-:Y:S01]  /*25af0*/  IMAD.MOV R0, RZ, RZ, -R0 ;  /* 0x000000ffff007224 */ /* 0x000fe200078e0a00 */
[----:B------:R-:W-:Y:S01]  /*25b00*/  IABS R33, R30 ;  /* 0x0000001e00217213 */ /* 0x000fe20000000000 */
[----:B------:R-:W-:-:S02]  /*25b10*/  @!P0 IMAD.IADD R58, R58, 0x1, -R56 ;  /* 0x000000013a3a8824 */ /* 0x000fc400078e0a38 */
[----:B------:R-:W-:-:S04]  /*25b20*/  IMAD.HI.U32 R2, R15, R32, RZ ;  /* 0x000000200f027227 */ /* 0x000fc800078e00ff */
[C---:B------:R-:W-:Y:S02]  /*25b30*/  IMAD R29, R56.reuse, R0, R29 ;  /* 0x00000000381d7224 */ /* 0x040fe400078e021d */
[----:B------:R-:W-:Y:S02]  /*25b40*/  IMAD.MOV R2, RZ, RZ, -R2 ;  /* 0x000000ffff027224 */ /* 0x000fe400078e0a02 */
[----:B------:R-:W-:Y:S01]  /*25b50*/  @!P4 IMAD.MOV R58, RZ, RZ, -R58 ;  /* 0x000000ffff3ac224 */ /* 0x000fe200078e0a3a */
[----:B------:R-:W-:Y:S01]  /*25b60*/  ISETP.GT.U32.AND P4, PT, R56, R26, PT ;  /* 0x0000001a3800720c */ /* 0x000fe20003f84070 */
[----:B------:R-:W-:Y:S01]  /*25b70*/  IMAD.HI.U32 R0, R15, R33, RZ ;  /* 0x000000210f007227 */ /* 0x000fe200078e00ff */
[----:B------:R-:W-:-:S03]  /*25b80*/  ISETP.GE.AND P0, PT, R34, RZ, PT ;  /* 0x000000ff2200720c */ /* 0x000fc60003f06270 */
[C---:B------:R-:W-:Y:S02]  /*25b90*/  IMAD R32, R56.reuse, R2, R32 ;  /* 0x0000000238207224 */ /* 0x040fe400078e0220 */
[----:B------:R-:W-:Y:S01]  /*25ba0*/  @!P5 IMAD.IADD R25, R25, 0x1, -R56 ;  /* 0x000000011919d824 */ /* 0x000fe200078e0a38 */
[C---:B------:R-:W-:Y:S01]  /*25bb0*/  ISETP.GT.U32.AND P5, PT, R56.reuse, R29, PT ;  /* 0x0000001d3800720c */ /* 0x040fe20003fa4070 */
[----:B------:R-:W-:Y:S01]  /*25bc0*/  IMAD.MOV R0, RZ, RZ, -R0 ;  /* 0x000000ffff007224 */ /* 0x000fe200078e0a00 */
[----:B------:R-:W-:Y:S01]  /*25bd0*/  IABS R34, R24 ;  /* 0x0000001800227213 */ /* 0x000fe20000000000 */
[----:B------:R-:W-:Y:S02]  /*25be0*/  @!P2 IMAD.IADD R27, R27, 0x1, -R56 ;  /* 0x000000011b1ba824 */ /* 0x000fe400078e0a38 */
[----:B------:R-:W-:Y:S01]  /*25bf0*/  @!P3 IMAD.MOV R25, RZ, RZ, -R25 ;  /* 0x000000ffff19b224 */ /* 0x000fe200078e0a19 */
[C---:B------:R-:W-:Y:S01]  /*25c00*/  ISETP.GT.U32.AND P3, PT, R56.reuse, R32, PT ;  /* 0x000000203800720c */ /* 0x040fe20003f64070 */
[C---:B------:R-:W-:Y:S01]  /*25c10*/  IMAD R33, R56.reuse, R0, R33 ;  /* 0x0000000038217224 */ /* 0x040fe200078e0221 */
[----:B------:R-:W-:Y:S01]  /*25c20*/  ISETP.GT.U32.AND P2, PT, R56, R27, PT ;  /* 0x0000001b3800720c */ /* 0x000fe20003f44070 */
[----:B------:R-:W-:Y:S01]  /*25c30*/  IMAD.HI.U32 R0, R15, R34, RZ ;  /* 0x000000220f007227 */ /* 0x000fe200078e00ff */
[----:B------:R-:W-:-:S03]  /*25c40*/  IABS R37, R22 ;  /* 0x0000001600257213 */ /* 0x000fc60000000000 */
[----:B------:R-:W-:Y:S01]  /*25c50*/  @!P4 IMAD.IADD R26, R26, 0x1, -R56 ;  /* 0x000000011a1ac824 */ /* 0x000fe200078e0a38 */
[C---:B------:R-:W-:Y:S01]  /*25c60*/  ISETP.GT.U32.AND P4, PT, R56.reuse, R33, PT ;  /* 0x000000213800720c */ /* 0x040fe20003f84070 */
[----:B------:R-:W-:Y:S02]  /*25c70*/  IMAD.MOV R0, RZ, RZ, -R0 ;  /* 0x000000ffff007224 */ /* 0x000fe400078e0a00 */
[----:B------:R-:W-:Y:S02]  /*25c80*/  @!P5 IMAD.IADD R29, R29, 0x1, -R56 ;  /* 0x000000011d1dd824 */ /* 0x000fe400078e0a38 */
[----:B------:R-:W-:Y:S02]  /*25c90*/  IMAD R34, R56, R0, R34 ;  /* 0x0000000038227224 */ /* 0x000fe400078e0222 */
[----:B------:R-:W-:Y:S01]  /*25ca0*/  IMAD.HI.U32 R0, R15, R37, RZ ;  /* 0x000000250f007227 */ /* 0x000fe200078e00ff */
[----:B------:R-:W-:-:S03]  /*25cb0*/  IABS R38, R21 ;  /* 0x0000001500267213 */ /* 0x000fc60000000000 */
[----:B------:R-:W-:Y:S01]  /*25cc0*/  @!P3 IMAD.IADD R32, R32, 0x1, -R56 ;  /* 0x000000012020b824 */ /* 0x000fe200078e0a38 */
[C---:B------:R-:W-:Y:S01]  /*25cd0*/  ISETP.GT.U32.AND P3, PT, R56.reuse, R29, PT ;  /* 0x0000001d3800720c */ /* 0x040fe20003f64070 */
[----:B------:R-:W-:Y:S02]  /*25ce0*/  IMAD.MOV R0, RZ, RZ, -R0 ;  /* 0x000000ffff007224 */ /* 0x000fe400078e0a00 */
[--C-:B------:R-:W-:Y:S01]  /*25cf0*/  @!P2 IMAD.IADD R27, R27, 0x1, -R56.reuse ;  /* 0x000000011b1ba824 */ /* 0x100fe200078e0a38 */
[C---:B------:R-:W-:Y:S01]  /*25d00*/  ISETP.GT.U32.AND P2, PT, R56.reuse, R34, PT ;  /* 0x000000223800720c */ /* 0x040fe20003f44070 */
[----:B------:R-:W-:Y:S02]  /*25d10*/  IMAD R37, R56, R0, R37 ;  /* 0x0000000038257224 */ /* 0x000fe400078e0225 */
[----:B------:R-:W-:Y:S02]  /*25d20*/  @!P4 IMAD.IADD R33, R33, 0x1, -R56 ;  /* 0x000000012121c824 */ /* 0x000fe400078e0a38 */
[----:B------:R-:W-:Y:S01]  /*25d30*/  IMAD.HI.U32 R0, R15, R38, RZ ;  /* 0x000000260f007227 */ /* 0x000fe200078e00ff */
[----:B------:R-:W-:-:S03]  /*25d40*/  IABS R39, R20 ;  /* 0x0000001400277213 */ /* 0x000fc60000000000 */
[----:B------:R-:W-:Y:S01]  /*25d50*/  @!P6 IMAD.MOV R26, RZ, RZ, -R26 ;  /* 0x000000ffff1ae224 */ /* 0x000fe200078e0a1a */
[----:B------:R-:W-:Y:S01]  /*25d60*/  ISETP.GT.U32.AND P6, PT, R56, R33, PT ;  /* 0x000000213800720c */ /* 0x000fe20003fc4070 */
[----:B------:R-:W-:Y:S02]  /*25d70*/  IMAD.MOV R0, RZ, RZ, -R0 ;  /* 0x000000ffff007224 */ /* 0x000fe400078e0a00 */
[----:B------:R-:W-:Y:S01]  /*25d80*/  @!P3 IMAD.IADD R29, R29, 0x1, -R56 ;  /* 0x000000011d1db824 */ /* 0x000fe200078e0a38 */
[----:B------:R-:W-:Y:S01]  /*25d90*/  ISETP.GE.AND P3, PT, R30, RZ, PT ;  /* 0x000000ff1e00720c */ /* 0x000fe20003f66270 */
[C---:B------:R-:W-:Y:S02]  /*25da0*/  IMAD R38, R56.reuse, R0, R38 ;  /* 0x0000000038267224 */ /* 0x040fe400078e0226 */
[----:B------:R-:W-:Y:S01]  /*25db0*/  IMAD.HI.U32 R0, R15, R39, RZ ;  /* 0x000000270f007227 */ /* 0x000fe200078e00ff */
[----:B------:R-:W-:-:S03]  /*25dc0*/  ISETP.GT.U32.AND P4, PT, R56, R32, PT ;  /* 0x000000203800720c */ /* 0x000fc60003f84070 */
[----:B------:R-:W-:Y:S02]  /*25dd0*/  @!P2 IMAD.IADD R34, R34, 0x1, -R56 ;  /* 0x000000012222a824 */ /* 0x000fe400078e0a38 */
[----:B------:R-:W-:Y:S01]  /*25de0*/  IMAD.MOV R0, RZ, RZ, -R0 ;  /* 0x000000ffff007224 */ /* 0x000fe200078e0a00 */
[----:B------:R-:W-:Y:S02]  /*25df0*/  ISETP.GE.AND P5, PT, R31, RZ, PT ;  /* 0x000000ff1f00720c */ /* 0x000fe40003fa6270 */
[C---:B------:R-:W-:Y:S01]  /*25e00*/  ISETP.GT.U32.AND P2, PT, R56.reuse, R34, PT ;  /* 0x000000223800720c */ /* 0x040fe20003f44070 */
[----:B------:R-:W-:Y:S02]  /*25e10*/  @!P6 IMAD.IADD R33, R33, 0x1, -R56 ;  /* 0x000000012121e824 */ /* 0x000fe400078e0a38 */
[----:B------:R-:W-:Y:S01]  /*25e20*/  IMAD R39, R56, R0, R39 ;  /* 0x0000000038277224 */ /* 0x000fe200078e0227 */
[----:B------:R-:W-:Y:S01]  /*25e30*/  ISETP.GE.AND P6, PT, R24, RZ, PT ;  /* 0x000000ff1800720c */ /* 0x000fe20003fc6270 */
[----:B------:R-:W-:-:S03]  /*25e40*/  @!P3 IMAD.MOV R33, RZ, RZ, -R33 ;  /* 0x000000ffff21b224 */ /* 0x000fc600078e0a21 */
[----:B------:R-:W-:Y:S01]  /*25e50*/  ISETP.GT.U32.AND P3, PT, R56, R39, PT ;  /* 0x000000273800720c */ /* 0x000fe20003f64070 */
[--C-:B------:R-:W-:Y:S01]  /*25e60*/  @!P4 IMAD.IADD R32, R32, 0x1, -R56.reuse ;  /* 0x000000012020c824 */ /* 0x100fe200078e0a38 */
[----:B------:R-:W-:Y:S01]  /*25e70*/  STL [R1+0x7c40], R61 ;  /* 0x007c403d01007387 */ /* 0x000fe20000100800 */
[----:B------:R-:W-:Y:S02]  /*25e80*/  @!P1 IMAD.MOV R27, RZ, RZ, -R27 ;  /* 0x000000ffff1b9224 */ /* 0x000fe400078e0a1b */
[----:B------:R-:W-:Y:S01]  /*25e90*/  @!P2 IMAD.IADD R34, R34, 0x1, -R56 ;  /* 0x000000012222a824 */ /* 0x000fe200078e0a38 */
[----:B------:R-:W-:Y:S01]  /*25ea0*/  STL [R1+0x7c44], R60 ;  /* 0x007c443c01007387 */ /* 0x000fe20000100800 */
[----:B------:R-:W-:Y:S02]  /*25eb0*/  @!P0 IMAD.MOV R29, RZ, RZ, -R29 ;  /* 0x000000ffff1d8224 */ /* 0x000fe400078e0a1d */
[----:B------:R-:W-:Y:S01]  /*25ec0*/  @!P5 IMAD.MOV R32, RZ, RZ, -R32 ;  /* 0x000000ffff20d224 */ /* 0x000fe200078e0a20 */
[----:B------:R-:W-:Y:S01]  /*25ed0*/  STL [R1+0x7c48], R59 ;  /* 0x007c483b01007387 */ /* 0x000fe20000100800 */
[----:B------:R-:W-:-:S03]  /*25ee0*/  @!P6 IMAD.MOV R34, RZ, RZ, -R34 ;  /* 0x000000ffff22e224 */ /* 0x000fc600078e0a22 */
[----:B------:R-:W-:Y:S04]  /*25ef0*/  STL [R1+0x7c4c], R58 ;  /* 0x007c4c3a01007387 */ /* 0x000fe80000100800 */
[----:B------:R0:W-:Y:S01]  /*25f00*/  STL [R1+0x7c50], R25 ;  /* 0x007c501901007387 */ /* 0x0001e20000100800 */
[----:B------:R-:W-:-:S03]  /*25f10*/  @!P3 IMAD.IADD R39, R39, 0x1, -R56 ;  /* 0x000000012727b824 */ /* 0x000fc600078e0a38 */
[----:B------:R1:W-:Y:S01]  /*25f20*/  STL [R1+0x7c54], R26 ;  /* 0x007c541a01007387 */ /* 0x0003e20000100800 */
[----:B------:R-:W-:-:S03]  /*25f30*/  IABS R42, R54 ;  /* 0x00000036002a7213 */ /* 0x000fc60000000000 */
[----:B------:R-:W-:Y:S01]  /*25f40*/  STL [R1+0x7c58], R27 ;  /* 0x007c581b01007387 */ /* 0x000fe20000100800 */
[----:B------:R-:W-:-:S03]  /*25f50*/  ISETP.GE.AND P3, PT, R54, RZ, PT ;  /* 0x000000ff3600720c */ /* 0x000fc60003f66270 */
[----:B------:R-:W-:Y:S01]  /*25f60*/  STL [R1+0x7c5c], R29 ;  /* 0x007c5c1d01007387 */ /* 0x000fe20000100800 */
[----:B------:R-:W-:-:S03]  /*25f70*/  IMAD.MOV.U32 R54, RZ, RZ, R57 ;  /* 0x000000ffff367224 */ /* 0x000fc600078e0039 */
[----:B------:R-:W-:Y:S04]  /*25f80*/  STL [R1+0x7c60], R32 ;  /* 0x007c602001007387 */ /* 0x000fe80000100800 */
[----:B------:R-:W-:Y:S04]  /*25f90*/  STL [R1+0x7c64], R33 ;  /* 0x007c642101007387 */ /* 0x000fe80000100800 */
[----:B------:R-:W-:Y:S04]  /*25fa0*/  STL [R1+0x7c68], R34 ;  /* 0x007c682201007387 */ /* 0x000fe80000100800 */
[----:B------:R-:W2:Y:S01]  /*25fb0*/  LDL.LU R57, [R1+0x1ae4] ;  /* 0x001ae40001397983 */ /* 0x000ea20000300800 */
[----:B------:R-:W-:-:S02]  /*25fc0*/  IABS R35, R23 ;  /* 0x0000001700237213 */ /* 0x000fc40000000000 */
[C---:B------:R-:W-:Y:S01]  /*25fd0*/  ISETP.GT.U32.AND P4, PT, R56.reuse, R37, PT ;  /* 0x000000253800720c */ /* 0x040fe20003f84070 */
[----:B------:R-:W3:Y:S02]  /*25fe0*/  LDL.LU R30, [R1+0x1ae8] ;  /* 0x001ae800011e7983 */ /* 0x000ee40000300800 */
[----:B------:R-:W-:Y:S01]  /*25ff0*/  IMAD.HI.U32 R2, R15, R35, RZ ;  /* 0x000000230f027227 */ /* 0x000fe200078e00ff */
[----:B------:R-:W-:Y:S01]  /*26000*/  ISETP.GT.U32.AND P2, PT, R56, R38, PT ;  /* 0x000000263800720c */ /* 0x000fe20003f44070 */
[----:B------:R-:W4:Y:S02]  /*26010*/  LDL.LU R24, [R1+0x1aec] ;  /* 0x001aec0001187983 */ /* 0x000f240000300800 */
[----:B------:R-:W-:-:S04]  /*26020*/  IMAD.MOV R2, RZ, RZ, -R2 ;  /* 0x000000ffff027224 */ /* 0x000fc800078e0a02 */
[----:B------:R-:W-:-:S05]  /*26030*/  IMAD R35, R56, R2, R35 ;  /* 0x0000000238237224 */ /* 0x000fca00078e0223 */
[----:B------:R-:W-:Y:S01]  /*26040*/  ISETP.GT.U32.AND P1, PT, R56, R35, PT ;  /* 0x000000233800720c */ /* 0x000fe20003f24070 */
[--C-:B------:R-:W-:Y:S02]  /*26050*/  @!P4 IMAD.IADD R37, R37, 0x1, -R56.reuse ;  /* 0x000000012525c824 */ /* 0x100fe400078e0a38 */
[----:B------:R-:W-:-:S03]  /*26060*/  @!P2 IMAD.IADD R38, R38, 0x1, -R56 ;  /* 0x000000012626a824 */ /* 0x000fc600078e0a38 */
[----:B------:R-:W-:-:S07]  /*26070*/  ISETP.GT.U32.AND P5, PT, R56, R37, PT ;  /* 0x000000253800720c */ /* 0x000fce0003fa4070 */
[----:B------:R-:W-:Y:S01]  /*26080*/  @!P1 IMAD.IADD R35, R35, 0x1, -R56 ;  /* 0x0000000123239824 */ /* 0x000fe200078e0a38 */
[----:B------:R-:W-:-:S04]  /*26090*/  ISETP.GT.U32.AND P2, PT, R56, R38, PT ;  /* 0x000000263800720c */ /* 0x000fc80003f44070 */
[----:B------:R-:W-:Y:S02]  /*260a0*/  ISETP.GT.U32.AND P0, PT, R56, R35, PT ;  /* 0x000000233800720c */ /* 0x000fe40003f04070 */
[----:B------:R-:W-:Y:S02]  /*260b0*/  ISETP.GE.AND P1, PT, R23, RZ, PT ;  /* 0x000000ff1700720c */ /* 0x000fe40003f26270 */
[----:B------:R-:W-:Y:S02]  /*260c0*/  ISETP.GE.AND P4, PT, R22, RZ, PT ;  /* 0x000000ff1600720c */ /* 0x000fe40003f86270 */
[----:B------:R-:W-:Y:S01]  /*260d0*/  ISETP.GE.AND P6, PT, R21, RZ, PT ;  /* 0x000000ff1500720c */ /* 0x000fe20003fc6270 */
[--C-:B------:R-:W-:Y:S01]  /*260e0*/  @!P5 IMAD.IADD R37, R37, 0x1, -R56.reuse ;  /* 0x000000012525d824 */ /* 0x100fe200078e0a38 */
[----:B------:R-:W-:Y:S01]  /*260f0*/  IABS R41, R28 ;  /* 0x0000001c00297213 */ /* 0x000fe20000000000 */
[----:B------:R-:W-:-:S04]  /*26100*/  @!P2 IMAD.IADD R38, R38, 0x1, -R56 ;  /* 0x000000012626a824 */ /* 0x000fc800078e0a38 */
[----:B------:R-:W-:-:S04]  /*26110*/  @!P0 IMAD.IADD R35, R35, 0x1, -R56 ;  /* 0x0000000123238824 */ /* 0x000fc800078e0a38 */
[----:B------:R-:W-:Y:S02]  /*26120*/  @!P1 IMAD.MOV R35, RZ, RZ, -R35 ;  /* 0x000000ffff239224 */ /* 0x000fe400078e0a23 */
[----:B------:R-:W-:Y:S02]  /*26130*/  @!P4 IMAD.MOV R37, RZ, RZ, -R37 ;  /* 0x000000ffff25c224 */ /* 0x000fe400078e0a25 */
[----:B------:R-:W-:Y:S01]  /*26140*/  @!P6 IMAD.MOV R38, RZ, RZ, -R38 ;  /* 0x000000ffff26e224 */ /* 0x000fe200078e0a26 */
[----:B------:R-:W-:Y:S01]  /*26150*/  STL [R1+0x7c6c], R35 ;  /* 0x007c6c2301007387 */ /* 0x000fe20000100800 */
[----:B------:R-:W-:-:S03]  /*26160*/  IMAD.HI.U32 R0, R15, R41, RZ ;  /* 0x000000290f007227 */ /* 0x000fc600078e00ff */
[----:B------:R-:W-:Y:S01]  /*26170*/  STL [R1+0x7c70], R37 ;  /* 0x007c702501007387 */ /* 0x000fe20000100800 */
[----:B------:R-:W-:-:S03]  /*26180*/  IMAD.MOV R0, RZ, RZ, -R0 ;  /* 0x000000ffff007224 */ /* 0x000fc600078e0a00 */
[----:B------:R-:W-:Y:S04]  /*26190*/  STL [R1+0x7c74], R38 ;  /* 0x007c742601007387 */ /* 0x000fe80000100800 */
[----:B------:R-:W5:Y:S01]  /*261a0*/  LDL.LU R23, [R1+0x1af0] ;  /* 0x001af00001177983 */ /* 0x000f620000300800 */
        /* <DEDUP_REMOVED lines=10> */
[C---:B------:R-:W-:Y:S01]  /*26250*/  IMAD R44, R56.reuse, R0, R44 ;  /* 0x00000000382c7224 */ /* 0x040fe200078e022c */
[C---:B------:R-:W-:Y:S02]  /*26260*/  ISETP.GT.U32.AND P4, PT, R56.reuse, R42, PT ;  /* 0x0000002a3800720c */ /* 0x040fe40003f84070 */
[----:B------:R-:W-:-:S03]  /*26270*/  ISETP.GT.U32.AND P5, PT, R56, R39, PT ;  /* 0x000000273800720c */ /* 0x000fc60003fa4070 */
[--C-:B------:R-:W-:Y:S01]  /*26280*/  @!P1 IMAD.IADD R41, R41, 0x1, -R56.reuse ;  /* 0x0000000129299824 */ /* 0x100fe200078e0a38 */
[----:B------:R-:W-:Y:S02]  /*26290*/  ISETP.GT.U32.AND P1, PT, R56, R44, PT ;  /* 0x0000002c3800720c */ /* 0x000fe40003f24070 */
[----:B------:R-:W-:Y:S02]  /*262a0*/  ISETP.GE.AND P0, PT, R20, RZ, PT ;  /* 0x000000ff1400720c */ /* 0x000fe40003f06270 */
[----:B------:R-:W5:Y:S01]  /*262b0*/  LDL.LU R20, [R1+0x1af4] ;  /* 0x001af40001147983 */ /* 0x000f620000300800 */
[----:B------:R-:W-:Y:S02]  /*262c0*/  IABS R45, R52 ;  /* 0x00000034002d7213 */ /* 0x000fe40000000000 */
[----:B------:R-:W-:Y:S01]  /*262d0*/  ISETP.GE.AND P2, PT, R28, RZ, PT ;  /* 0x000000ff1c00720c */ /* 0x000fe20003f46270 */
[--C-:B------:R-:W-:Y:S01]  /*262e0*/  @!P4 IMAD.IADD R42, R42, 0x1, -R56.reuse ;  /* 0x000000012a2ac824 */ /* 0x100fe200078e0a38 */
[----:B------:R-:W-:Y:S01]  /*262f0*/  IABS R47, R55 ;  /* 0x00000037002f7213 */ /* 0x000fe20000000000 */
[----:B------:R-:W-:Y:S01]  /*26300*/  IMAD.HI.U32 R2, R15, R45, RZ ;  /* 0x0000002d0f027227 */ /* 0x000fe200078e00ff */
[----:B------:R-:W-:Y:S01]  /*26310*/  ISETP.GE.AND P6, PT, R53, RZ, PT ;  /* 0x000000ff3500720c */ /* 0x000fe20003fc6270 */
[----:B------:R-:W5:Y:S02]  /*26320*/  LDL.LU R28, [R1+0x1af8] ;  /* 0x001af800011c7983 */ /* 0x000f640000300800 */
[----:B------:R-:W-:-:S02]  /*26330*/  @!P5 IMAD.IADD R39, R39, 0x1, -R56 ;  /* 0x000000012727d824 */ /* 0x000fc400078e0a38 */
[----:B------:R-:W-:Y:S01]  /*26340*/  @!P1 IMAD.IADD R44, R44, 0x1, -R56 ;  /* 0x000000012c2c9824 */ /* 0x000fe200078e0a38 */
[C---:B------:R-:W-:Y:S01]  /*26350*/  ISETP.GT.U32.AND P1, PT, R56.reuse, R42, PT ;  /* 0x0000002a3800720c */ /* 0x040fe20003f24070 */
[----:B------:R-:W-:Y:S02]  /*26360*/  IMAD.MOV R2, RZ, RZ, -R2 ;  /* 0x000000ffff027224 */ /* 0x000fe400078e0a02 */
[----:B------:R-:W-:Y:S01]  /*26370*/  @!P0 IMAD.MOV R39, RZ, RZ, -R39 ;  /* 0x000000ffff278224 */ /* 0x000fe200078e0a27 */
[----:B------:R-:W-:Y:S01]  /*26380*/  ISETP.GT.U32.AND P0, PT, R56, R44, PT ;  /* 0x0000002c3800720c */ /* 0x000fe20003f04070 */
[----:B------:R-:W-:Y:S01]  /*26390*/  IMAD.HI.U32 R0, R15, R47, RZ ;  /* 0x0000002f0f007227 */ /* 0x000fe200078e00ff */
[----:B------:R-:W-:-:S03]  /*263a0*/  IABS R49, R54 ;  /* 0x0000003600317213 */ /* 0x000fc60000000000 */
[C---:B------:R-:W-:Y:S02]  /*263b0*/  IMAD R45, R56.reuse, R2, R45 ;  /* 0x00000002382d7224 */ /* 0x040fe400078e022d */
[----:B------:R-:W-:Y:S02]  /*263c0*/  IMAD.MOV R0, RZ, RZ, -R0 ;  /* 0x000000ffff007224 */ /* 0x000fe400078e0a00 */
[----:B------:R-:W-:Y:S01]  /*263d0*/  @!P2 IMAD.MOV R41, RZ, RZ, -R41 ;  /* 0x000000ffff29a224 */ /* 0x000fe200078e0a29 */
[C---:B------:R-:W-:Y:S01]  /*263e0*/  ISETP.GT.U32.AND P2, PT, R56.reuse, R45, PT ;  /* 0x0000002d3800720c */ /* 0x040fe20003f44070 */
[----:B------:R-:W-:Y:S02]  /*263f0*/  IMAD R47, R56, R0, R47 ;  /* 0x00000000382f7224 */ /* 0x000fe400078e022f */
[----:B------:R-:W-:-:S04]  /*26400*/  IMAD.HI.U32 R0, R15, R49, RZ ;  /* 0x000000310f007227 */ /* 0x000fc800078e00ff */
[----:B------:R-:W-:Y:S02]  /*26410*/  @!P1 IMAD.IADD R42, R42, 0x1, -R56 ;  /* 0x000000012a2a9824 */ /* 0x000fe400078e0a38 */
[----:B------:R-:W-:Y:S02]  /*26420*/  IMAD.MOV R0, RZ, RZ, -R0 ;  /* 0x000000ffff007224 */ /* 0x000fe400078e0a00 */
[----:B------:R-:W-:Y:S02]  /*26430*/  @!P0 IMAD.IADD R44, R44, 0x1, -R56 ;  /* 0x000000012c2c8824 */ /* 0x000fe400078e0a38 */
[----:B------:R-:W-:Y:S01]  /*26440*/  @!P3 IMAD.MOV R42, RZ, RZ, -R42 ;  /* 0x000000ffff2ab224 */ /* 0x000fe200078e0a2a */
[----:B------:R-:W-:Y:S01]  /*26450*/  STL [R1+0x7c78], R39 ;  /* 0x007c782701007387 */ /* 0x000fe20000100800 */
[C---:B------:R-:W-:Y:S02]  /*26460*/  IMAD R49, R56.reuse, R0, R49 ;  /* 0x0000000038317224 */ /* 0x040fe400078e0231 */
[----:B------:R-:W-:Y:S01]  /*26470*/  @!P6 IMAD.MOV R44, RZ, RZ, -R44 ;  /* 0x000000ffff2ce224 */ /* 0x000fe200078e0a2c */
[----:B------:R-:W-:Y:S01]  /*26480*/  STL [R1+0x7c7c], R41 ;  /* 0x007c7c2901007387 */ /* 0x000fe20000100800 */
[----:B------:R-:W-:Y:S01]  /*26490*/  @!P2 IMAD.IADD R45, R45, 0x1, -R56 ;  /* 0x000000012d2da824 */ /* 0x000fe200078e0a38 */
[----:B------:R-:W-:-:S02]  /*264a0*/  ISETP.GT.U32.AND P0, PT, R56, R49, PT ;  /* 0x000000313800720c */ /* 0x000fc40003f04070 */
[----:B------:R-:W5:Y:S01]  /*264b0*/  LDL.LU R21, [R1+0x1afc] ;  /* 0x001afc0001157983 */ /* 0x000f620000300800 */
[----:B------:R-:W-:-:S03]  /*264c0*/  ISETP.GE.AND P2, PT, R54, RZ, PT ;  /* 0x000000ff3600720c */ /* 0x000fc60003f46270 */
[----:B------:R-:W-:Y:S04]  /*264d0*/  STL [R1+0x7c80], R42 ;  /* 0x007c802a01007387 */ /* 0x000fe80000100800 */
[----:B------:R-:W-:Y:S04]  /*264e0*/  STL [R1+0x7c84], R44 ;  /* 0x007c842c01007387 */ /* 0x000fe80000100800 */
[----:B------:R-:W5:Y:S01]  /*264f0*/  LDL.LU R54, [R1+0x1b00] ;  /* 0x001b000001367983 */ /* 0x000f620000300800 */
[----:B------:R-:W-:-:S05]  /*26500*/  @!P0 IMAD.IADD R49, R49, 0x1, -R56 ;  /* 0x0000000131318824 */ /* 0x000fca00078e0a38 */
[----:B------:R-:W-:-:S13]  /*26510*/  ISETP.GT.U32.AND P3, PT, R56, R49, PT ;  /* 0x000000313800720c */ /* 0x000fda0003f64070 */
[----:B------:R-:W-:Y:S01]  /*26520*/  @!P3 IMAD.IADD R49, R49, 0x1, -R56 ;  /* 0x000000013131b824 */ /* 0x000fe200078e0a38 */
[----:B--2---:R-:W-:Y:S02]  /*26530*/  IABS R51, R57 ;  /* 0x0000003900337213 */ /* 0x004fe40000000000 */
[----:B------:R-:W-:Y:S02]  /*26540*/  ISETP.GE.AND P3, PT, R57, RZ, PT ;  /* 0x000000ff3900720c */ /* 0x000fe40003f66270 */
[----:B------:R-:W2:Y:S01]  /*26550*/  LDL.LU R57, [R1+0x1b04] ;  /* 0x001b040001397983 */ /* 0x000ea20000300800 */
[----:B------:R-:W-:Y:S01]  /*26560*/  IMAD.HI.U32 R4, R15, R51, RZ ;  /* 0x000000330f047227 */ /* 0x000fe200078e00ff */
[----:B----4-:R-:W-:-:S03]  /*26570*/  IABS R53, R24 ;  /* 0x0000001800357213 */ /* 0x010fc60000000000 */
[----:B------:R-:W-:Y:S01]  /*26580*/  IMAD.MOV R4, RZ, RZ, -R4 ;  /* 0x000000ffff047224 */ /* 0x000fe200078e0a04 */
[----:B------:R-:W-:Y:S01]  /*26590*/  ISETP.GE.AND P4, PT, R55, RZ, PT ;  /* 0x000000ff3700720c */ /* 0x000fe20003f86270 */
[----:B------:R-:W-:Y:S01]  /*265a0*/  IMAD.HI.U32 R0, R15, R53, RZ ;  /* 0x000000350f007227 */ /* 0x000fe200078e00ff */
[----:B------:R-:W-:-:S03]  /*265b0*/  ISETP.GT.U32.AND P1, PT, R56, R47, PT ;  /* 0x0000002f3800720c */ /* 0x000fc60003f24070 */
[----:B------:R-:W-:Y:S02]  /*265c0*/  IMAD R51, R56, R4, R51 ;  /* 0x0000000438337224 */ /* 0x000fe400078e0233 */
[----:B------:R-:W-:-:S03]  /*265d0*/  IMAD.MOV R0, RZ, RZ, -R0 ;  /* 0x000000ffff007224 */ /* 0x000fc600078e0a00 */
[C---:B------:R-:W-:Y:S01]  /*265e0*/  ISETP.GT.U32.AND P6, PT, R56.reuse, R51, PT ;  /* 0x000000333800720c */ /* 0x040fe20003fc4070 */
[----:B------:R-:W-:Y:S01]  /*265f0*/  IMAD R53, R56, R0, R53 ;  /* 0x0000000038357224 */ /* 0x000fe200078e0235 */
[----:B------:R-:W-:Y:S02]  /*26600*/  ISETP.GE.AND P5, PT, R52, RZ, PT ;  /* 0x000000ff3400720c */ /* 0x000fe40003fa6270 */
[----:B---3--:R-:W-:Y:S01]  /*26610*/  IABS R52, R30 ;  /* 0x0000001e00347213 */ /* 0x008fe20000000000 */
[----:B------:R-:W-:Y:S01]  /*26620*/  @!P1 IMAD.IADD R47, R47, 0x1, -R56 ;  /* 0x000000012f2f9824 */ /* 0x000fe200078e0a38 */
[----:B------:R-:W-:-:S03]  /*26630*/  ISETP.GT.U32.AND P1, PT, R56, R45, PT ;  /* 0x0000002d3800720c */ /* 0x000fc60003f24070 */
[----:B------:R-:W-:Y:S01]  /*26640*/  IMAD.HI.U32 R2, R15, R52, RZ ;  /* 0x000000340f027227 */ /* 0x000fe200078e00ff */
[----:B------:R-:W-:-:S03]  /*26650*/  ISETP.GT.U32.AND P0, PT, R56, R47, PT ;  /* 0x0000002f3800720c */ /* 0x000fc60003f04070 */
[----:B------:R-:W-:Y:S02]  /*26660*/  @!P6 IMAD.IADD R51, R51, 0x1, -R56 ;  /* 0x000000013333e824 */ /* 0x000fe400078e0a38 */
[----:B------:R-:W-:-:S04]  /*26670*/  IMAD.MOV R2, RZ, RZ, -R2 ;  /* 0x000000ffff027224 */ /* 0x000fc800078e0a02 */
[----:B------:R-:W-:Y:S01]  /*26680*/  IMAD R52, R56, R2, R52 ;  /* 0x0000000238347224 */ /* 0x000fe200078e0234 */
[----:B-----5:R-:W-:-:S05]  /*26690*/  IABS R55, R23 ;  /* 0x0000001700377213 */ /* 0x020fca0000000000 */
[----:B------:R-:W-:-:S04]  /*266a0*/  IMAD.HI.U32 R0, R15, R55, RZ ;  /* 0x000000370f007227 */ /* 0x000fc800078e00ff */
[----:B------:R-:W-:-:S04]  /*266b0*/  IMAD.MOV R0, RZ, RZ, -R0 ;  /* 0x000000ffff007224 */ /* 0x000fc800078e0a00 */
[----:B------:R-:W-:-:S05]  /*266c0*/  IMAD R55, R56, R0, R55 ;  /* 0x0000000038377224 */ /* 0x000fca00078e0237 */
[C---:B------:R-:W-:Y:S01]  /*266d0*/  ISETP.GT.U32.AND P6, PT, R56.reuse, R55, PT ;  /* 0x000000373800720c */ /* 0x040fe20003fc4070 */
[--C-:B------:R-:W-:Y:S01]  /*266e0*/  @!P1 IMAD.IADD R45, R45, 0x1, -R56.reuse ;  /* 0x000000012d2d9824 */ /* 0x100fe200078e0a38 */
[C---:B------:R-:W-:Y:S01]  /*266f0*/  ISETP.GT.U32.AND P1, PT, R56.reuse, R52, PT ;  /* 0x000000343800720c */ /* 0x040fe20003f24070 */
[----:B------:R-:W-:Y:S01]  /*26700*/  @!P0 IMAD.IADD R47, R47, 0x1, -R56 ;  /* 0x000000012f2f8824 */ /* 0x000fe200078e0a38 */
[----:B------:R-:W-:-:S03]  /*26710*/  ISETP.GT.U32.AND P0, PT, R56, R53, PT ;  /* 0x000000353800720c */ /* 0x000fc60003f04070 */
[----:B------:R-:W-:-:S06]  /*26720*/  @!P4 IMAD.MOV R47, RZ, RZ, -R47 ;  /* 0x000000ffff2fc224 */ /* 0x000fcc00078e0a2f */
[----:B------:R-:W-:-:S05]  /*26730*/  @!P6 IMAD.IADD R55, R55, 0x1, -R56 ;  /* 0x000000013737e824 */ /* 0x000fca00078e0a38 */
[----:B------:R-:W-:Y:S01]  /*26740*/  ISETP.GT.U32.AND P4, PT, R56, R55, PT ;  /* 0x000000373800720c */ /* 0x000fe20003f84070 */
[----:B------:R-:W-:Y:S02]  /*26750*/  @!P5 IMAD.MOV R45, RZ, RZ, -R45 ;  /* 0x000000ffff2dd224 */ /* 0x000fe400078e0a2d */
[--C-:B------:R-:W-:Y:S02]  /*26760*/  @!P1 IMAD.IADD R52, R52, 0x1, -R56.reuse ;  /* 0x0000000134349824 */ /* 0x100fe400078e0a38 */
[----:B------:R-:W-:Y:S01]  /*26770*/  @!P2 IMAD.MOV R49, RZ, RZ, -R49 ;  /* 0x000000ffff31a224 */ /* 0x000fe200078e0a31 */
[----:B------:R-:W-:Y:S01]  /*26780*/  IABS R13, R20 ;  /* 0x00000014000d7213 */ /* 0x000fe20000000000 */
[----:B------:R-:W-:Y:S01]  /*26790*/  STL [R1+0x7c88], R45 ;  /* 0x007c882d01007387 */ /* 0x000fe20000100800 */
[----:B------:R-:W-:Y:S01]  /*267a0*/  @!P0 IMAD.IADD R53, R53, 0x1, -R56 ;  /* 0x0000000135358824 */ /* 0x000fe200078e0a38 */
[C---:B------:R-:W-:Y:S02]  /*267b0*/  ISETP.GT.U32.AND P5, PT, R56.reuse, R51, PT ;  /* 0x000000333800720c */ /* 0x040fe40003fa4070 */
[----:B------:R3:W-:Y:S01]  /*267c0*/  STL [R1+0x7c8c], R47 ;  /* 0x007c8c2f01007387 */ /* 0x0007e20000100800 */
[----:B------:R-:W-:Y:S01]  /*267d0*/  IMAD.HI.U32 R2, R15, R13, RZ ;  /* 0x0000000d0f027227 */ /* 0x000fe200078e00ff */
[----:B------:R-:W-:-:S02]  /*267e0*/  ISETP.GT.U32.AND P0, PT, R56, R52, PT ;  /* 0x000000343800720c */ /* 0x000fc40003f04070 */
[----:B------:R-:W-:Y:S01]  /*267f0*/  STL [R1+0x7c90], R49 ;  /* 0x007c903101007387 */ /* 0x000fe20000100800 */
[----:B------:R-:W-:Y:S01]  /*26800*/  @!P4 IMAD.IADD R55, R55, 0x1, -R56 ;  /* 0x000000013737c824 */ /* 0x000fe200078e0a38 */
[----:B------:R-:W-:Y:S02]  /*26810*/  ISETP.GE.AND P4, PT, R20, RZ, PT ;  /* 0x000000ff1400720c */ /* 0x000fe40003f86270 */
[----:B------:R-:W4:Y:S01]  /*26820*/  LDL.LU R20, [R1+0x1b08] ;  /* 0x001b080001147983 */ /* 0x000f220000300800 */
[----:B------:R-:W-:Y:S01]  /*26830*/  IMAD.MOV R2, RZ, RZ, -R2 ;  /* 0x000000ffff027224 */ /* 0x000fe200078e0a02 */
[----:B------:R-:W-:-:S03]  /*26840*/  ISETP.GT.U32.AND P6, PT, R56, R53, PT ;  /* 0x000000353800720c */ /* 0x000fc60003fc4070 */
[----:B------:R-:W-:Y:S01]  /*26850*/  IMAD R13, R56, R2, R13 ;  /* 0x00000002380d7224 */ /* 0x000fe200078e020d */
[----:B------:R-:W-:Y:S01]  /*26860*/  ISETP.GE.AND P1, PT, R30, RZ, PT ;  /* 0x000000ff1e00720c */ /* 0x000fe20003f26270 */
[--C-:B------:R-:W-:Y:S01]  /*26870*/  @!P5 IMAD.IADD R51, R51, 0x1, -R56.reuse ;  /* 0x000000013333d824 */ /* 0x100fe200078e0a38 */
[----:B------:R-:W-:Y:S01]  /*26880*/  ISETP.GE.AND P2, PT, R24, RZ, PT ;  /* 0x000000ff1800720c */ /* 0x000fe20003f46270 */
[--C-:B------:R-:W-:Y:S01]  /*26890*/  @!P0 IMAD.IADD R52, R52, 0x1, -R56.reuse ;  /* 0x0000000134348824 */ /* 0x100fe200078e0a38 */
[----:B------:R-:W-:Y:S02]  /*268a0*/  ISETP.GT.U32.AND P5, PT, R56, R13, PT ;  /* 0x0000000d3800720c */ /* 0x000fe40003fa4070 */
[----:B------:R-:W-:Y:S01]  /*268b0*/  ISETP.GE.AND P0, PT, R23, RZ, PT ;  /* 0x000000ff1700720c */ /* 0x000fe20003f06270 */
[----:B------:R-:W-:Y:S02]  /*268c0*/  @!P3 IMAD.MOV R51, RZ, RZ, -R51 ;  /* 0x000000ffff33b224 */ /* 0x000fe400078e0a33 */
[----:B------:R-:W-:Y:S01]  /*268d0*/  @!P6 IMAD.IADD R53, R53, 0x1, -R56 ;  /* 0x000000013535e824 */ /* 0x000fe200078e0a38 */
[----:B------:R-:W-:-:S03]  /*268e0*/  IABS R22, R28 ;  /* 0x0000001c00167213 */ /* 0x000fc60000000000 */
[----:B------:R-:W-:Y:S02]  /*268f0*/  @!P1 IMAD.MOV R52, RZ, RZ, -R52 ;  /* 0x000000ffff349224 */ /* 0x000fe400078e0a34 */
[----:B------:R-:W-:Y:S02]  /*26900*/  @!P2 IMAD.MOV R53, RZ, RZ, -R53 ;  /* 0x000000ffff35a224 */ /* 0x000fe400078e0a35 */
[----:B------:R-:W-:Y:S01]  /*26910*/  @!P5 IMAD.IADD R13, R13, 0x1, -R56 ;  /* 0x000000010d0dd824 */ /* 0x000fe200078e0a38 */
[----:B------:R-:W-:Y:S01]  /*26920*/  ISETP.GE.AND P5, PT, R28, RZ, PT ;  /* 0x000000ff1c00720c */ /* 0x000fe20003fa6270 */
[----:B------:R-:W-:Y:S01]  /*26930*/  @!P0 IMAD.MOV R55, RZ, RZ, -R55 ;  /* 0x000000ffff378224 */ /* 0x000fe200078e0a37 */
[----:B------:R-:W5:Y:S04]  /*26940*/  LDL.LU R28, [R1+0x1b0c] ;  /* 0x001b0c00011c7983 */ /* 0x000f680000300800 */
[----:B------:R-:W-:Y:S04]  /*26950*/  STL [R1+0x7c94], R51 ;  /* 0x007c943301007387 */ /* 0x000fe80000100800 */
[----:B------:R-:W-:Y:S04]  /*26960*/  STL [R1+0x7c98], R52 ;  /* 0x007c983401007387 */ /* 0x000fe80000100800 */
[----:B------:R-:W-:Y:S04]  /*26970*/  STL [R1+0x7c9c], R53 ;  /* 0x007c9c3501007387 */ /* 0x000fe80000100800 */
[----:B------:R-:W-:Y:S01]  /*26980*/  STL [R1+0x7ca0], R55 ;  /* 0x007ca03701007387 */ /* 0x000fe20000100800 */
[----:B------:R-:W-:-:S02]  /*26990*/  IABS R50, R54 ;  /* 0x0000003600327213 */ /* 0x000fc40000000000 */
[----:B------:R-:W-:Y:S02]  /*269a0*/  ISETP.GE.AND P0, PT, R54, RZ, PT ;  /* 0x000000ff3600720c */ /* 0x000fe40003f06270 */
[----:B------:R-:W3:Y:S01]  /*269b0*/  LDL.LU R54, [R1+0x1b10] ;  /* 0x001b100001367983 */ /* 0x000ee20000300800 */
[----:B------:R-:W-:-:S13]  /*269c0*/  ISETP.GT.U32.AND P3, PT, R56, R13, PT ;  /* 0x0000000d3800720c */ /* 0x000fda0003f64070 */
[----:B------:R-:W-:Y:S01]  /*269d0*/  @!P3 IMAD.IADD R13, R13, 0x1, -R56 ;  /* 0x000000010d0db824 */ /* 0x000fe200078e0a38 */
[----:B--2---:R-:W-:Y:S02]  /*269e0*/  IABS R16, R57 ;  /* 0x0000003900107213 */ /* 0x004fe40000000000 */
[----:B------:R-:W-:Y:S02]  /*269f0*/  ISETP.GE.AND P3, PT, R57, RZ, PT ;  /* 0x000000ff3900720c */ /* 0x000fe40003f66270 */
[----:B------:R-:W2:Y:S01]  /*26a00*/  LDL.LU R57, [R1+0x1b14] ;  /* 0x001b140001397983 */ /* 0x000ea20000300800 */
[----:B------:R-:W-:-:S03]  /*26a10*/  IMAD.HI.U32 R0, R15, R22, RZ ;  /* 0x000000160f007227 */ /* 0x000fc600078e00ff */
[----:B------:R-:W5:Y:S01]  /*26a20*/  LDL.LU R24, [R1+0x1b18] ;  /* 0x001b180001187983 */ /* 0x000f620000300800 */
[----:B------:R-:W-:-:S04]  /*26a30*/  IMAD.MOV R0, RZ, RZ, -R0 ;  /* 0x000000ffff007224 */ /* 0x000fc800078e0a00 */
[----:B------:R-:W-:-:S05]  /*26a40*/  IMAD R22, R56, R0, R22 ;  /* 0x0000000038167224 */ /* 0x000fca00078e0216 */
[----:B------:R-:W-:Y:S01]  /*26a50*/  ISETP.GT.U32.AND P6, PT, R56, R22, PT ;  /* 0x000000163800720c */ /* 0x000fe20003fc4070 */
[----:B------:R-:W-:-:S12]  /*26a60*/  IMAD.HI.U32 R2, R15, R50, RZ ;  /* 0x000000320f027227 */ /* 0x000fd800078e00ff */
[----:B------:R-:W-:-:S05]  /*26a70*/  @!P6 IMAD.IADD R22, R22, 0x1, -R56 ;  /* 0x000000011616e824 */ /* 0x000fca00078e0a38 */
[----:B------:R-:W-:Y:S01]  /*26a80*/  ISETP.GT.U32.AND P1, PT, R56, R22, PT ;  /* 0x000000163800720c */ /* 0x000fe20003f24070 */
[----:B------:R-:W-:Y:S01]  /*26a90*/  IMAD.MOV R2, RZ, RZ, -R2 ;  /* 0x000000ffff027224 */ /* 0x000fe200078e0a02 */
[----:B------:R-:W-:-:S03]  /*26aa0*/  IABS R9, R21 ;  /* 0x0000001500097213 */ /* 0x000fc60000000000 */
[----:B------:R-:W-:Y:S02]  /*26ab0*/  IMAD R50, R56, R2, R50 ;  /* 0x0000000238327224 */ /* 0x000fe400078e0232 */
[----:B------:R-:W-:-:S06]  /*26ac0*/  IMAD.HI.U32 R0, R15, R9, RZ ;  /* 0x000000090f007227 */ /* 0x000fcc00078e00ff */
[----:B------:R-:W-:Y:S01]  /*26ad0*/  @!P1 IMAD.IADD R22, R22, 0x1, -R56 ;  /* 0x0000000116169824 */ /* 0x000fe200078e0a38 */
[C---:B------:R-:W-:Y:S01]  /*26ae0*/  ISETP.GT.U32.AND P1, PT, R56.reuse, R50, PT ;  /* 0x000000323800720c */ /* 0x040fe20003f24070 */
[----:B------:R-:W-:Y:S02]  /*26af0*/  IMAD.MOV R0, RZ, RZ, -R0 ;  /* 0x000000ffff007224 */ /* 0x000fe400078e0a00 */
[----:B------:R-:W-:Y:S02]  /*26b00*/  @!P4 IMAD.MOV R13, RZ, RZ, -R13 ;  /* 0x000000ffff0dc224 */ /* 0x000fe400078e0a0d */
[----:B------:R-:W-:Y:S02]  /*26b10*/  IMAD R9, R56, R0, R9 ;  /* 0x0000000038097224 */ /* 0x000fe400078e0209 */
[----:B------:R-:W-:Y:S02]  /*26b20*/  @!P5 IMAD.MOV R22, RZ, RZ, -R22 ;  /* 0x000000ffff16d224 */ /* 0x000fe400078e0a16 */
[----:B------:R-:W-:Y:S01]  /*26b30*/  IMAD.HI.U32 R0, R15, R16, RZ ;  /* 0x000000100f007227 */ /* 0x000fe200078e00ff */
[----:B------:R0:W-:Y:S03]  /*26b40*/  STL [R1+0x7ca4], R13 ;  /* 0x007ca40d01007387 */ /* 0x0001e60000100800 */
[----:B------:R-:W-:Y:S01]  /*26b50*/  @!P1 IMAD.IADD R50, R50, 0x1, -R56 ;  /* 0x0000000132329824 */ /* 0x000fe200078e0a38 */
[----:B------:R-:W-:Y:S01]  /*26b60*/  STL [R1+0x7ca8], R22 ;  /* 0x007ca81601007387 */ /* 0x000fe20000100800 */
[----:B------:R-:W-:-:S03]  /*26b70*/  IMAD.MOV R0, RZ, RZ, -R0 ;  /* 0x000000ffff007224 */ /* 0x000fc600078e0a00 */
[C---:B------:R-:W-:Y:S01]  /*26b80*/  ISETP.GT.U32.AND P1, PT, R56.reuse, R50, PT ;  /* 0x000000323800720c */ /* 0x040fe20003f24070 */
[C---:B------:R-:W-:Y:S01]  /*26b90*/  IMAD R16, R56.reuse, R0, R16 ;  /* 0x0000000038107224 */ /* 0x040fe200078e0210 */
[----:B------:R-:W-:-:S11]  /*26ba0*/  ISETP.GT.U32.AND P6, PT, R56, R9, PT ;  /* 0x000000093800720c */ /* 0x000fd60003fc4070 */
[--C-:B------:R-:W-:Y:S02]  /*26bb0*/  @!P1 IMAD.IADD R50, R50, 0x1, -R56.reuse ;  /* 0x0000000132329824 */ /* 0x100fe400078e0a38 */
[----:B------:R-:W-:Y:S01]  /*26bc0*/  @!P6 IMAD.IADD R9, R9, 0x1, -R56 ;  /* 0x000000010909e824 */ /* 0x000fe200078e0a38 */
[----:B------:R-:W-:-:S04]  /*26bd0*/  ISETP.GE.AND P2, PT, R21, RZ, PT ;  /* 0x000000ff1500720c */ /* 0x000fc80003f46270 */
[----:B------:R-:W-:Y:S02]  /*26be0*/  ISETP.GT.U32.AND P6, PT, R56, R9, PT ;  /* 0x000000093800720c */ /* 0x000fe40003fc4070 */
[----:B----4-:R-:W-:Y:S02]  /*26bf0*/  IABS R17, R20 ;  /* 0x0000001400117213 */ /* 0x010fe40000000000 */
[----:B------:R-:W-:Y:S02]  /*26c00*/  ISETP.GE.AND P5, PT, R20, RZ, PT ;  /* 0x000000ff1400720c */ /* 0x000fe40003fa6270 */
[----:B------:R-:W4:Y:S01]  /*26c10*/  LDL.LU R20, [R1+0x1b1c] ;  /* 0x001b1c0001147983 */ /* 0x000f220000300800 */
[----:B------:R-:W-:-:S03]  /*26c20*/  IMAD.HI.U32 R0, R15, R17, RZ ;  /* 0x000000110f007227 */ /* 0x000fc600078e00ff */
[----:B------:R-:W4:Y:S01]  /*26c30*/  LDL.LU R23, [R1+0x1b20] ;  /* 0x001b200001177983 */ /* 0x000f220000300800 */
[----:B------:R-:W-:-:S04]  /*26c40*/  IMAD.MOV R0, RZ, RZ, -R0 ;  /* 0x000000ffff007224 */ /* 0x000fc800078e0a00 */
[----:B------:R-:W-:-:S05]  /*26c50*/  IMAD R17, R56, R0, R17 ;  /* 0x0000000038117224 */ /* 0x000fca00078e0211 */
[----:B------:R-:W-:-:S13]  /*26c60*/  ISETP.GT.U32.AND P1, PT, R56, R17, PT ;  /* 0x000000113800720c */ /* 0x000fda0003f24070 */
[--C-:B------:R-:W-:Y:S02]  /*26c70*/  @!P1 IMAD.IADD R17, R17, 0x1, -R56.reuse ;  /* 0x0000000111119824 */ /* 0x100fe400078e0a38 */
[----:B------:R-:W-:Y:S01]  /*26c80*/  @!P6 IMAD.IADD R9, R9, 0x1, -R56 ;  /* 0x000000010909e824 */ /* 0x000fe200078e0a38 */
[----:B---3--:R-:W-:Y:S02]  /*26c90*/  IABS R8, R54 ;  /* 0x0000003600087213 */ /* 0x008fe40000000000 */
[----:B------:R-:W-:Y:S02]  /*26ca0*/  ISETP.GE.AND P1, PT, R54, RZ, PT ;  /* 0x000000ff3600720c */ /* 0x000fe40003f26270 */
[----:B------:R-:W3:Y:S01]  /*26cb0*/  LDL.LU R54, [R1+0x1b24] ;  /* 0x001b240001367983 */ /* 0x000ee20000300800 */
[----:B------:R-:W-:Y:S01]  /*26cc0*/  @!P2 IMAD.MOV R9, RZ, RZ, -R9 ;  /* 0x000000ffff09a224 */ /* 0x000fe200078e0a09 */
[----:B------:R-:W-:Y:S01]  /*26cd0*/  ISETP.GT.U32.AND P2, PT, R56, R17, PT ;  /* 0x000000113800720c */ /* 0x000fe20003f44070 */
[----:B------:R-:W-:-:S03]  /*26ce0*/  @!P0 IMAD.MOV R50, RZ, RZ, -R50 ;  /* 0x000000ffff328224 */ /* 0x000fc600078e0a32 */
[----:B------:R0:W-:Y:S04]  /*26cf0*/  STL [R1+0x7cac], R9 ;  /* 0x007cac0901007387 */ /* 0x0001e80000100800 */
[----:B------:R-:W-:Y:S05]  /*26d00*/  STL [R1+0x7cb0], R50 ;  /* 0x007cb03201007387 */ /* 0x000fea0000100800 */
[----:B------:R-:W-:Y:S01]  /*26d10*/  @!P2 IMAD.IADD R17, R17, 0x1, -R56 ;  /* 0x000000011111a824 */ /* 0x000fe200078e0a38 */
[----:B--2---:R-:W-:-:S02]  /*26d20*/  IABS R21, R57 ;  /* 0x0000003900157213 */ /* 0x004fc40000000000 */
[----:B------:R-:W-:Y:S02]  /*26d30*/  ISETP.GE.AND P2, PT, R57, RZ, PT ;  /* 0x000000ff3900720c */ /* 0x000fe40003f46270 */
[----:B------:R-:W2:Y:S01]  /*26d40*/  LDL.LU R57, [R1+0x1b28] ;  /* 0x001b280001397983 */ /* 0x000ea20000300800 */
[----:B------:R-:W-:Y:S02]  /*26d50*/  ISETP.GT.U32.AND P4, PT, R56, R16, PT ;  /* 0x000000103800720c */ /* 0x000fe40003f84070 */
[----:B-----5:R-:W-:Y:S02]  /*26d60*/  IABS R48, R28 ;  /* 0x0000001c00307213 */ /* 0x020fe40000000000 */
[----:B------:R-:W-:Y:S02]  /*26d70*/  IABS R0, R24 ;  /* 0x0000001800007213 */ /* 0x000fe40000000000 */
[----:B------:R-:W-:Y:S01]  /*26d80*/  ISETP.GE.AND P6, PT, R28, RZ, PT ;  /* 0x000000ff1c00720c */ /* 0x000fe20003fc6270 */
[----:B------:R-:W-:Y:S01]  /*26d90*/  IMAD.HI.U32 R2, R15, R48, RZ ;  /* 0x000000300f027227 */ /* 0x000fe200078e00ff */
[----:B------:R-:W5:Y:S05]  /*26da0*/  LDL.LU R30, [R1+0x1b2c] ;  /* 0x001b2c00011e7983 */ /* 0x000f6a0000300800 */
[----:B------:R-:W-:-:S05]  /*26db0*/  @!P4 IMAD.IADD R16, R16, 0x1, -R56 ;  /* 0x000000011010c824 */ /* 0x000fca00078e0a38 */
[----:B------:R-:W-:Y:S01]  /*26dc0*/  ISETP.GT.U32.AND P4, PT, R56, R16, PT ;  /* 0x000000103800720c */ /* 0x000fe20003f84070 */
[----:B------:R-:W-:-:S04]  /*26dd0*/  IMAD.MOV R2, RZ, RZ, -R2 ;  /* 0x000000ffff027224 */ /* 0x000fc800078e0a02 */
[----:B------:R-:W-:-:S08]  /*26de0*/  IMAD R48, R56, R2, R48 ;  /* 0x0000000238307224 */ /* 0x000fd000078e0230 */
[----:B------:R-:W-:Y:S01]  /*26df0*/  @!P4 IMAD.IADD R16, R16, 0x1, -R56 ;  /* 0x000000011010c824 */ /* 0x000fe200078e0a38 */
[----:B------:R-:W-:Y:S01]  /*26e00*/  ISETP.GT.U32.AND P4, PT, R56, R48, PT ;  /* 0x000000303800720c */ /* 0x000fe20003f84070 */
[----:B------:R-:W-:-:S12]  /*26e10*/  IMAD.HI.U32 R2, R15, R0, RZ ;  /* 0x000000000f027227 */ /* 0x000fd800078e00ff */
[----:B------:R-:W-:-:S05]  /*26e20*/  @!P4 IMAD.IADD R48, R48, 0x1, -R56 ;  /* 0x000000013030c824 */ /* 0x000fca00078e0a38 */
[----:B------:R-:W-:Y:S01]  /*26e30*/  ISETP.GT.U32.AND P4, PT, R56, R48, PT ;  /* 0x000000303800720c */ /* 0x000fe20003f84070 */
[----:B------:R-:W-:-:S04]  /*26e40*/  IMAD.MOV R2, RZ, RZ, -R2 ;  /* 0x000000ffff027224 */ /* 0x000fc800078e0a02 */
[----:B------:R-:W-:-:S08]  /*26e50*/  IMAD R0, R56, R2, R0 ;  /* 0x0000000238007224 */ /* 0x000fd000078e0200 */
[----:B------:R-:W-:Y:S01]  /*26e60*/  @!P4 IMAD.IADD R48, R48, 0x1, -R56 ;  /* 0x000000013030c824 */ /* 0x000fe200078e0a38 */
[----:B------:R-:W-:Y:S01]  /*26e70*/  ISETP.GT.U32.AND P4, PT, R56, R0, PT ;  /* 0x000000003800720c */ /* 0x000fe20003f84070 */
[----:B------:R-:W-:-:S04]  /*26e80*/  IMAD.HI.U32 R5, R15, R8, RZ ;  /* 0x000000080f057227 */ /* 0x000fc800078e00ff */
[----:B------:R-:W-:Y:S02]  /*26e90*/  IMAD.MOV R5, RZ, RZ, -R5 ;  /* 0x000000ffff057224 */ /* 0x000fe400078e0a05 */
[----:B------:R-:W-:Y:S02]  /*26ea0*/  @!P5 IMAD.MOV R17, RZ, RZ, -R17 ;  /* 0x000000ffff11d224 */ /* 0x000fe400078e0a11 */
[----:B------:R-:W-:-:S04]  /*26eb0*/  IMAD R8, R56, R5, R8 ;  /* 0x0000000538087224 */ /* 0x000fc800078e0208 */
[----:B------:R-:W-:Y:S01]  /*26ec0*/  @!P4 IMAD.IADD R0, R0, 0x1, -R56 ;  /* 0x000000010000c824 */ /* 0x000fe200078e0a38 */
[----:B------:R-:W-:-:S04]  /*26ed0*/  ISETP.GT.U32.AND P0, PT, R56, R8, PT ;  /* 0x000000083800720c */ /* 0x000fc80003f04070 */
[----:B------:R-:W-:Y:S01]  /*26ee0*/  ISETP.GT.U32.AND P5, PT, R56, R0, PT ;  /* 0x000000003800720c */ /* 0x000fe20003fa4070 */
[----:B------:R-:W-:Y:S02]  /*26ef0*/  @!P6 IMAD.MOV R48, RZ, RZ, -R48 ;  /* 0x000000ffff30e224 */ /* 0x000fe400078e0a30 */
[----:B------:R-:W-:-:S04]  /*26f00*/  IMAD.HI.U32 R4, R15, R21, RZ ;  /* 0x000000150f047227 */ /* 0x000fc800078e00ff */
[----:B------:R-:W-:Y:S01]  /*26f10*/  IMAD.MOV R4, RZ, RZ, -R4 ;  /* 0x000000ffff047224 */ /* 0x000fe200078e0a04 */
[----:B----4-:R-:W-:-:S05]  /*26f20*/  IABS R28, R20 ;  /* 0x00000014001c7213 */ /* 0x010fca0000000000 */
[----:B------:R-:W-:-:S04]  /*26f30*/  IMAD.HI.U32 R2, R15, R28, RZ ;  /* 0x0000001c0f027227 */ /* 0x000fc800078e00ff */
[----:B------:R-:W-:-:S04]  /*26f40*/  IMAD.MOV R2, RZ, RZ, -R2 ;  /* 0x000000ffff027224 */ /* 0x000fc800078e0a02 */
[----:B------:R-:W-:-:S05]  /*26f50*/  IMAD R28, R56, R2, R28 ;  /* 0x00000002381c7224 */ /* 0x000fca00078e021c */
[----:B------:R-:W-:Y:S01]  /*26f60*/  ISETP.GT.U32.AND P6, PT, R56, R28, PT ;  /* 0x0000001c3800720c */ /* 0x000fe20003fc4070 */
[--C-:B------:R-:W-:Y:S01]  /*26f70*/  @!P5 IMAD.IADD R0, R0, 0x1, -R56.reuse ;  /* 0x000000010000d824 */ /* 0x100fe200078e0a38 */
[----:B------:R-:W-:Y:S02]  /*26f80*/  IABS R19, R23 ;  /* 0x0000001700137213 */ /* 0x000fe40000000000 */
[----:B------:R-:W-:Y:S02]  /*26f90*/  ISETP.GE.AND P5, PT, R23, RZ, PT ;  /* 0x000000ff1700720c */ /* 0x000fe40003fa6270 */
[----:B------:R-:W4:Y:S01]  /*26fa0*/  LDL.LU R23, [R1+0x1b30] ;  /* 0x001b300001177983 */ /* 0x000f220000300800 */
[----:B------:R-:W-:Y:S02]  /*26fb0*/  IMAD R21, R56, R4, R21 ;  /* 0x0000000438157224 */ /* 0x000fe400078e0215 */
[----:B------:R-:W-:Y:S01]  /*26fc0*/  @!P0 IMAD.IADD R8, R8, 0x1, -R56 ;  /* 0x0000000108088824 */ /* 0x000fe200078e0a38 */
[----:B------:R-:W-:-:S03]  /*26fd0*/  ISETP.GE.AND P0, PT, R24, RZ, PT ;  /* 0x000000ff1800720c */ /* 0x000fc60003f06270 */
[----:B------:R-:W-:Y:S02]  /*26fe0*/  @!P6 IMAD.IADD R28, R28, 0x1, -R56 ;  /* 0x000000011c1ce824 */ /* 0x000fe400078e0a38 */
[----:B------:R-:W-:Y:S01]  /*26ff0*/  @!P3 IMAD.MOV R16, RZ, RZ, -R16 ;  /* 0x000000ffff10b224 */ /* 0x000fe200078e0a10 */
[----:B------:R-:W-:Y:S02]  /*27000*/  ISETP.GT.U32.AND P3, PT, R56, R21, PT ;  /* 0x000000153800720c */ /* 0x000fe40003f64070 */
[----:B---3--:R-:W-:Y:S02]  /*27010*/  IABS R24, R54 ;  /* 0x0000003600187213 */ /* 0x008fe40000000000 */
[----:B------:R-:W-:Y:S02]  /*27020*/  ISETP.GE.AND P6, PT, R54, RZ, PT ;  /* 0x000000ff3600720c */ /* 0x000fe40003fc6270 */
[----:B------:R-:W3:Y:S07]  /*27030*/  LDL.LU R54, [R1+0x1b34] ;  /* 0x001b340001367983 */ /* 0x000eee0000300800 */
[----:B------:R-:W-:Y:S01]  /*27040*/  @!P3 IMAD.IADD R21, R21, 0x1, -R56 ;  /* 0x000000011515b824 */ /* 0x000fe200078e0a38 */
[----:B------:R-:W-:Y:S01]  /*27050*/  ISETP.GT.U32.AND P3, PT, R56, R8, PT ;  /* 0x000000083800720c */ /* 0x000fe20003f64070 */
[----:B------:R-:W-:-:S12]  /*27060*/  @!P0 IMAD.MOV R0, RZ, RZ, -R0 ;  /* 0x000000ffff008224 */ /* 0x000fd800078e0a00 */
[----:B------:R-:W-:Y:S01]  /*27070*/  @!P3 IMAD.IADD R8, R8, 0x1, -R56 ;  /* 0x000000010808b824 */ /* 0x000fe200078e0a38 */
[----:B------:R-:W-:Y:S02]  /*27080*/  ISETP.GE.AND P3, PT, R20, RZ, PT ;  /* 0x000000ff1400720c */ /* 0x000fe40003f66270 */
[----:B--2---:R-:W-:Y:S02]  /*27090*/  IABS R20, R57 ;  /* 0x0000003900147213 */ /* 0x004fe40000000000 */
[----:B------:R-:W-:Y:S02]  /*270a0*/  ISETP.GE.AND P0, PT, R57, RZ, PT ;  /* 0x000000ff3900720c */ /* 0x000fe40003f06270 */
[----:B------:R-:W2:Y:S01]  /*270b0*/  LDL.LU R57, [R1+0x1b38] ;  /* 0x001b380001397983 */ /* 0x000ea20000300800 */
[----:B------:R-:W-:Y:S01]  /*270c0*/  ISETP.GT.U32.AND P4, PT, R56, R21, PT ;  /* 0x000000153800720c */ /* 0x000fe20003f84070 */
[----:B------:R-:W-:-:S04]  /*270d0*/  IMAD.HI.U32 R4, R15, R24, RZ ;  /* 0x000000180f047227 */ /* 0x000fc800078e00ff */
[----:B------:R-:W-:-:S04]  /*270e0*/  IMAD.MOV R4, RZ, RZ, -R4 ;  /* 0x000000ffff047224 */ /* 0x000fc800078e0a04 */
[----:B------:R-:W-:-:S04]  /*270f0*/  IMAD R24, R56, R4, R24 ;  /* 0x0000000438187224 */ /* 0x000fc800078e0218 */
[----:B------:R-:W-:-:S04]  /*27100*/  @!P4 IMAD.IADD R21, R21, 0x1, -R56 ;  /* 0x000000011515c824 */ /* 0x000fc800078e0a38 */
[----:B------:R-:W-:Y:S01]  /*27110*/  @!P2 IMAD.MOV R21, RZ, RZ, -R21 ;  /* 0x000000ffff15a224 */ /* 0x000fe200078e0a15 */
[C---:B------:R-:W-:Y:S01]  /*27120*/  ISETP.GT.U32.AND P2, PT, R56.reuse, R24, PT ;  /* 0x000000183800720c */ /* 0x040fe20003f44070 */
[----:B------:R-:W-:Y:S01]  /*27130*/  @!P1 IMAD.MOV R8, RZ, RZ, -R8 ;  /* 0x000000ffff089224 */ /* 0x000fe200078e0a08 */
[----:B------:R-:W-:Y:S01]  /*27140*/  ISETP.GT.U32.AND P1, PT, R56, R28, PT ;  /* 0x0000001c3800720c */ /* 0x000fe20003f24070 */
[----:B------:R-:W-:-:S04]  /*27150*/  IMAD.HI.U32 R2, R15, R19, RZ ;  /* 0x000000130f027227 */ /* 0x000fc800078e00ff */
[----:B------:R-:W-:-:S06]  /*27160*/  IMAD.MOV R2, RZ, RZ, -R2 ;  /* 0x000000ffff027224 */ /* 0x000fcc00078e0a02 */
[----:B------:R-:W-:Y:S02]  /*27170*/  @!P2 IMAD.IADD R24, R24, 0x1, -R56 ;  /* 0x000000011818a824 */ /* 0x000fe400078e0a38 */
[C---:B------:R-:W-:Y:S02]  /*27180*/  IMAD R19, R56.reuse, R2, R19 ;  /* 0x0000000238137224 */ /* 0x040fe400078e0213 */
[----:B------:R-:W-:Y:S01]  /*27190*/  IMAD.HI.U32 R2, R15, R20, RZ ;  /* 0x000000140f027227 */ /* 0x000fe200078e00ff */
[----:B------:R-:W-:-:S03]  /*271a0*/  ISETP.GT.U32.AND P2, PT, R56, R24, PT ;  /* 0x000000183800720c */ /* 0x000fc60003f44070 */
[----:B------:R-:W-:Y:S02]  /*271b0*/  IMAD.MOV R2, RZ, RZ, -R2 ;  /* 0x000000ffff027224 */ /* 0x000fe400078e0a02 */
[----:B------:R-:W-:Y:S02]  /*271c0*/  @!P1 IMAD.IADD R28, R28, 0x1, -R56 ;  /* 0x000000011c1c9824 */ /* 0x000fe400078e0a38 */
[----:B------:R-:W-:Y:S02]  /*271d0*/  IMAD R20, R56, R2, R20 ;  /* 0x0000000238147224 */ /* 0x000fe400078e0214 */
[----:B------:R-:W-:-:S03]  /*271e0*/  @!P3 IMAD.MOV R28, RZ, RZ, -R28 ;  /* 0x000000ffff1cb224 */ /* 0x000fc600078e0a1c */
[----:B------:R-:W-:Y:S01]  /*271f0*/  ISETP.GT.U32.AND P1, PT, R56, R20, PT ;  /* 0x000000143800720c */ /* 0x000fe20003f24070 */
[----:B------:R-:W-:Y:S01]  /*27200*/  @!P2 IMAD.IADD R24, R24, 0x1, -R56 ;  /* 0x000000011818a824 */ /* 0x000fe200078e0a38 */
[----:B-----5:R-:W-:-:S11]  /*27210*/  IABS R6, R30 ;  /* 0x0000001e00067213 */ /* 0x020fd60000000000 */
[----:B------:R-:W-:-:S05]  /*27220*/  @!P1 IMAD.IADD R20, R20, 0x1, -R56 ;  /* 0x0000000114149824 */ /* 0x000fca00078e0a38 */
[----:B------:R-:W-:Y:S01]  /*27230*/  ISETP.GT.U32.AND P1, PT, R56, R20, PT ;  /* 0x000000143800720c */ /* 0x000fe20003f24070 */
[----:B------:R-:W-:-:S04]  /*27240*/  IMAD.HI.U32 R4, R15, R6, RZ ;  /* 0x000000060f047227 */ /* 0x000fc800078e00ff */
[----:B------:R-:W-:-:S04]  /*27250*/  IMAD.MOV R4, RZ, RZ, -R4 ;  /* 0x000000ffff047224 */ /* 0x000fc800078e0a04 */
[----:B------:R-:W-:-:S04]  /*27260*/  IMAD R6, R56, R4, R6 ;  /* 0x0000000438067224 */ /* 0x000fc800078e0206 */
[----:B------:R-:W-:Y:S01]  /*27270*/  @!P1 IMAD.IADD R20, R20, 0x1, -R56 ;  /* 0x0000000114149824 */ /* 0x000fe200078e0a38 */
[----:B----4-:R-:W-:Y:S02]  /*27280*/  ISETP.GE.AND P3, PT, R23, RZ, PT ;  /* 0x000000ff1700720c */ /* 0x010fe40003f66270 */
[----:B------:R-:W-:Y:S02]  /*27290*/  IABS R2, R23 ;  /* 0x0000001700027213 */ /* 0x000fe40000000000 */
[----:B------:R-:W4:Y:S01]  /*272a0*/  LDL.LU R23, [R1+0x1b3c] ;  /* 0x001b3c0001177983 */ /* 0x000f220000300800 */
[----:B---3--:R-:W-:Y:S02]  /*272b0*/  IABS R40, R54 ;  /* 0x0000003600287213 */ /* 0x008fe40000000000 */
[----:B------:R-:W-:Y:S02]  /*272c0*/  ISETP.GE.AND P2, PT, R54, RZ, PT ;  /* 0x000000ff3600720c */ /* 0x000fe40003f46270 */
[----:B------:R-:W3:Y:S01]  /*272d0*/  LDL.LU R54, [R1+0x1b40] ;  /* 0x001b400001367983 */ /* 0x000ee20000300800 */
[----:B--2---:R-:W-:-:S02]  /*272e0*/  IABS R4, R57 ;  /* 0x0000003900047213 */ /* 0x004fc40000000000 */
[----:B------:R-:W-:Y:S02]  /*272f0*/  ISETP.GE.AND P1, PT, R57, RZ, PT ;  /* 0x000000ff3900720c */ /* 0x000fe40003f26270 */
[----:B------:R-:W2:Y:S01]  /*27300*/  LDL.LU R57, [R1+0x1b44] ;  /* 0x001b440001397983 */ /* 0x000ea20000300800 */
[----:B------:R-:W-:-:S03]  /*27310*/  ISETP.GT.U32.AND P4, PT, R56, R19, PT ;  /* 0x000000133800720c */ /* 0x000fc60003f84070 */
[----:B------:R-:W5:Y:S01]  /*27320*/  LDL.LU R36, [R1+0x1b48] ;  /* 0x001b480001247983 */ /* 0x000f620000300800 */
[----:B------:R-:W-:-:S03]  /*27330*/  IMAD.HI.U32 R7, R15, R40, RZ ;  /* 0x000000280f077227 */ /* 0x000fc600078e00ff */
[----:B------:R-:W5:Y:S06]  /*27340*/  LDL.LU R31, [R1+0x1b4c] ;  /* 0x001b4c00011f7983 */ /* 0x000f6c0000300800 */
[----:B------:R-:W-:-:S05]  /*27350*/  @!P4 IMAD.IADD R19, R19, 0x1, -R56 ;  /* 0x000000011313c824 */ /* 0x000fca00078e0a38 */
[----:B------:R-:W-:-:S13]  /*27360*/  ISETP.GT.U32.AND P4, PT, R56, R19, PT ;  /* 0x000000133800720c */ /* 0x000fda0003f84070 */
[----:B------:R-:W-:-:S04]  /*27370*/  @!P4 IMAD.IADD R19, R19, 0x1, -R56 ;  /* 0x000000011313c824 */ /* 0x000fc800078e0a38 */
[----:B------:R-:W-:Y:S01]  /*27380*/  @!P5 IMAD.MOV R19, RZ, RZ, -R19 ;  /* 0x000000ffff13d224 */ /* 0x000fe200078e0a13 */
[----:B------:R-:W-:Y:S01]  /*27390*/  ISETP.GT.U32.AND P5, PT, R56, R6, PT ;  /* 0x000000063800720c */ /* 0x000fe20003fa4070 */
[----:B------:R-:W-:-:S12]  /*273a0*/  IMAD.MOV R7, RZ, RZ, -R7 ;  /* 0x000000ffff077224 */ /* 0x000fd800078e0a07 */
[----:B------:R-:W-:-:S05]  /*273b0*/  @!P5 IMAD.IADD R6, R6, 0x1, -R56 ;  /* 0x000000010606d824 */ /* 0x000fca00078e0a38 */
[C---:B------:R-:W-:Y:S01]  /*273c0*/  ISETP.GT.U32.AND P5, PT, R56.reuse, R6, PT ;  /* 0x000000063800720c */ /* 0x040fe20003fa4070 */
[----:B------:R-:W-:Y:S02]  /*273d0*/  IMAD R40, R56, R7, R40 ;  /* 0x0000000738287224 */ /* 0x000fe400078e0228 */
[----:B------:R-:W-:-:S04]  /*273e0*/  IMAD.HI.U32 R5, R15, R2, RZ ;  /* 0x000000020f057227 */ /* 0x000fc800078e00ff */
[----:B------:R-:W-:-:S06]  /*273f0*/  IMAD.MOV R5, RZ, RZ, -R5 ;  /* 0x000000ffff057224 */ /* 0x000fcc00078e0a05 */
[----:B------:R-:W-:Y:S01]  /*27400*/  @!P5 IMAD.IADD R6, R6, 0x1, -R56 ;  /* 0x000000010606d824 */ /* 0x000fe200078e0a38 */
[C---:B------:R-:W-:Y:S01]  /*27410*/  ISETP.GT.U32.AND P5, PT, R56.reuse, R40, PT ;  /* 0x000000283800720c */ /* 0x040fe20003fa4070 */
[----:B------:R-:W-:Y:S02]  /*27420*/  IMAD R2, R56, R5, R2 ;  /* 0x0000000538027224 */ /* 0x000fe400078e0202 */
[----:B------:R-:W-:-:S04]  /*27430*/  IMAD.HI.U32 R5, R15, R4, RZ ;  /* 0x000000040f057227 */ /* 0x000fc800078e00ff */
[----:B------:R-:W-:Y:S01]  /*27440*/  @!P6 IMAD.MOV R24, RZ, RZ, -R24 ;  /* 0x000000ffff18e224 */ /* 0x000fe200078e0a18 */
[----:B------:R-:W-:Y:S01]  /*27450*/  ISETP.GT.U32.AND P6, PT, R56, R2, PT ;  /* 0x000000023800720c */ /* 0x000fe20003fc4070 */
[----:B------:R-:W-:-:S04]  /*27460*/  IMAD.MOV R5, RZ, RZ, -R5 ;  /* 0x000000ffff057224 */ /* 0x000fc800078e0a05 */
[----:B------:R-:W-:Y:S02]  /*27470*/  IMAD R4, R56, R5, R4 ;  /* 0x0000000538047224 */ /* 0x000fe400078e0204 */
[----:B------:R-:W-:-:S05]  /*27480*/  @!P5 IMAD.IADD R40, R40, 0x1, -R56 ;  /* 0x000000012828d824 */ /* 0x000fca00078e0a38 */
[----:B------:R-:W-:Y:S01]  /*27490*/  ISETP.GT.U32.AND P5, PT, R56, R40, PT ;  /* 0x000000283800720c */ /* 0x000fe20003fa4070 */
[----:B------:R-:W-:-:S05]  /*274a0*/  @!P6 IMAD.IADD R2, R2, 0x1, -R56 ;  /* 0x000000010202e824 */ /* 0x000fca00078e0a38 */
[----:B------:R-:W-:-:S07]  /*274b0*/  ISETP.GT.U32.AND P6, PT, R56, R2, PT ;  /* 0x000000023800720c */ /* 0x000fce0003fc4070 */
[----:B------:R-:W-:Y:S01]  /*274c0*/  @!P5 IMAD.IADD R40, R40, 0x1, -R56 ;  /* 0x000000012828d824 */ /* 0x000fe200078e0a38 */
[----:B------:R-:W-:Y:S02]  /*274d0*/  ISETP.GE.AND P4, PT, R30, RZ, PT ;  /* 0x000000ff1e00720c */ /* 0x000fe40003f86270 */
[----:B------:R-:W5:Y:S01]  /*274e0*/  LDL.LU R30, [R1+0x1b50] ;  /* 0x001b5000011e7983 */ /* 0x000f620000300800 */
[----:B----4-:R-:W-:-:S05]  /*274f0*/  IABS R46, R23 ;  /* 0x00000017002e7213 */ /* 0x010fca0000000000 */
[----:B------:R-:W-:-:S04]  /*27500*/  IMAD.HI.U32 R5, R15, R46, RZ ;  /* 0x0000002e0f057227 */ /* 0x000fc800078e00ff */
[----:B------:R-:W-:-:S04]  /*27510*/  IMAD.MOV R5, RZ, RZ, -R5 ;  /* 0x000000ffff057224 */ /* 0x000fc800078e0a05 */
[----:B------:R-:W-:Y:S01]  /*27520*/  IMAD R46, R56, R5, R46 ;  /* 0x00000005382e7224 */ /* 0x000fe200078e022e */
[----:B---3--:R-:W-:-:S05]  /*27530*/  IABS R18, R54 ;  /* 0x0000003600127213 */ /* 0x008fca0000000000 */
[----:B------:R-:W-:-:S04]  /*27540*/  IMAD.HI.U32 R7, R15, R18, RZ ;  /* 0x000000120f077227 */ /* 0x000fc800078e00ff */
[----:B------:R-:W-:-:S04]  /*27550*/  IMAD.MOV R5, RZ, RZ, -R7 ;  /* 0x000000ffff057224 */ /* 0x000fc800078e0a07 */
[----:B------:R-:W-:-:S05]  /*27560*/  IMAD R18, R56, R5, R18 ;  /* 0x0000000538127224 */ /* 0x000fca00078e0212 */
[----:B------:R-:W-:Y:S01]  /*27570*/  ISETP.GT.U32.AND P5, PT, R56, R18, PT ;  /* 0x000000123800720c */ /* 0x000fe20003fa4070 */
[----:B------:R-:W-:Y:S02]  /*27580*/  @!P6 IMAD.IADD R2, R2, 0x1, -R56 ;  /* 0x000000010202e824 */ /* 0x000fe400078e0a38 */
[----:B------:R-:W-:Y:S01]  /*27590*/  @!P0 IMAD.MOV R20, RZ, RZ, -R20 ;  /* 0x000000ffff148224 */ /* 0x000fe200078e0a14 */
[----:B------:R-:W-:Y:S01]  /*275a0*/  ISETP.GE.AND P0, PT, R23, RZ, PT ;  /* 0x000000ff1700720c */ /* 0x000fe20003f06270 */
[----:B------:R-:W-:Y:S01]  /*275b0*/  @!P3 IMAD.MOV R2, RZ, RZ, -R2 ;  /* 0x000000ffff02b224 */ /* 0x000fe200078e0a02 */
[----:B------:R-:W-:Y:S02]  /*275c0*/  ISETP.GE.AND P3, PT, R54, RZ, PT ;  /* 0x000000ff3600720c */ /* 0x000fe40003f66270 */
[----:B------:R-:W3:Y:S05]  /*275d0*/  LDL.LU R54, [R1+0x1b54] ;  /* 0x001b540001367983 */ /* 0x000eea0000300800 */
[----:B------:R-:W-:Y:S01]  /*275e0*/  @!P5 IMAD.IADD R18, R18, 0x1, -R56 ;  /* 0x000000011212d824 */ /* 0x000fe200078e0a38 */
[----:B--2---:R-:W-:-:S02]  /*275f0*/  IABS R23, R57 ;  /* 0x0000003900177213 */ /* 0x004fc40000000000 */
[----:B------:R-:W-:Y:S02]  /*27600*/  ISETP.GE.AND P5, PT, R57, RZ, PT ;  /* 0x000000ff3900720c */ /* 0x000fe40003fa6270 */
[----:B------:R-:W2:Y:S04]  /*27610*/  LDL.LU R57, [R1+0x1b58] ;  /* 0x001b580001397983 */ /* 0x000ea80000300800 */
[----:B0-----:R-:W4:Y:S04]  /*27620*/  LDL.LU R25, [R1+0x1b60] ;  /* 0x001b600001197983 */ /* 0x001f280000300800 */
[----:B------:R-:W4:Y:S04]  /*27630*/  LDL.LU R58, [R1+0x1b64] ;  /* 0x001b6400013a7983 */ /* 0x000f280000300800 */
[----:B------:R-:W4:Y:S04]  /*27640*/  LDL.LU R61, [R1+0x1b68] ;  /* 0x001b6800013d7983 */ /* 0x000f280000300800 */
[----:B-1----:R-:W4:Y:S04]  /*27650*/  LDL.LU R26, [R1+0x1b5c] ;  /* 0x001b5c00011a7983 */ /* 0x002f280000300800 */
[----:B------:R-:W4:Y:S04]  /*27660*/  LDL.LU R59, [R1+0x1b6c] ;  /* 0x001b6c00013b7983 */ /* 0x000f280000300800 */
[----:B------:R-:W4:Y:S01]  /*27670*/  LDL.LU R60, [R1+0x1b70] ;  /* 0x001b7000013c7983 */ /* 0x000f220000300800 */
[----:B------:R-:W-:Y:S01]  /*27680*/  IMAD.HI.U32 R7, R15, R23, RZ ;  /* 0x000000170f077227 */ /* 0x000fe200078e00ff */
[----:B-----5:R-:W-:-:S03]  /*27690*/  IABS R5, R36 ;  /* 0x0000002400057213 */ /* 0x020fc60000000000 */
[----:B------:R-:W-:Y:S01]  /*276a0*/  @!P4 IMAD.MOV R6, RZ, RZ, -R6 ;  /* 0x000000ffff06c224 */ /* 0x000fe200078e0a06 */
[C---:B------:R-:W-:Y:S01]  /*276b0*/  ISETP.GT.U32.AND P4, PT, R56.reuse, R4, PT ;  /* 0x000000043800720c */ /* 0x040fe20003f84070 */
[----:B------:R-:W-:Y:S02]  /*276c0*/  IMAD.MOV R7, RZ, RZ, -R7 ;  /* 0x000000ffff077224 */ /* 0x000fe400078e0a07 */
[----:B------:R-:W-:Y:S01]  /*276d0*/  @!P2 IMAD.MOV R40, RZ, RZ, -R40 ;  /* 0x000000ffff28a224 */ /* 0x000fe200078e0a28 */
[C---:B------:R-:W-:Y:S01]  /*276e0*/  ISETP.GT.U32.AND P2, PT, R56.reuse, R18, PT ;  /* 0x000000123800720c */ /* 0x040fe20003f44070 */
[C---:B------:R-:W-:Y:S01]  /*276f0*/  IMAD R23, R56.reuse, R7, R23 ;  /* 0x0000000738177224 */ /* 0x040fe200078e0217 */
[----:B------:R-:W-:Y:S01]  /*27700*/  ISETP.GT.U32.AND P6, PT, R56, R46, PT ;  /* 0x0000002e3800720c */ /* 0x000fe20003fc4070 */
[----:B------:R-:W-:Y:S01]  /*27710*/  IMAD.HI.U32 R7, R15, R5, RZ ;  /* 0x000000050f077227 */ /* 0x000fe200078e00ff */
[----:B------:R-:W5:Y:S03]  /*27720*/  LDL.LU R47, [R1+0x7c4] ;  /* 0x0007c400012f7983 */ /* 0x000f660000300800 */
[----:B------:R-:W-:Y:S01]  /*27730*/  IMAD.MOV R7, RZ, RZ, -R7 ;  /* 0x000000ffff077224 */ /* 0x000fe200078e0a07 */
[----:B------:R-:W5:Y:S01]  /*27740*/  LDL.LU R45, [R1+0x7c0] ;  /* 0x0007c000012d7983 */ /* 0x000f620000300800 */
[----:B------:R-:W-:-:S02]  /*27750*/  @!P4 IMAD.IADD R4, R4, 0x1, -R56 ;  /* 0x000000010404c824 */ /* 0x000fc400078e0a38 */
[----:B------:R-:W-:Y:S01]  /*27760*/  IMAD R5, R56, R7, R5 ;  /* 0x0000000738057224 */ /* 0x000fe200078e0205 */
[----:B------:R-:W5:Y:S01]  /*27770*/  LDL.LU R44, [R1+0x7bc] ;  /* 0x0007bc00012c7983 */ /* 0x000f620000300800 */
[--C-:B------:R-:W-:Y:S01]  /*27780*/  @!P2 IMAD.IADD R18, R18, 0x1, -R56.reuse ;  /* 0x000000011212a824 */ /* 0x100fe200078e0a38 */
[C---:B------:R-:W-:Y:S02]  /*27790*/  ISETP.GT.U32.AND P4, PT, R56.reuse, R4, PT ;  /* 0x000000043800720c */ /* 0x040fe40003f84070 */
[----:B------:R-:W-:Y:S01]  /*277a0*/  ISETP.GT.U32.AND P2, PT, R56, R5, PT ;  /* 0x000000053800720c */ /* 0x000fe20003f44070 */
[--C-:B------:R-:W-:Y:S01]  /*277b0*/  @!P6 IMAD.IADD R46, R46, 0x1, -R56.reuse ;  /* 0x000000012e2ee824 */ /* 0x100fe200078e0a38 */
[----:B------:R-:W-:Y:S01]  /*277c0*/  IABS R7, R31 ;  /* 0x0000001f00077213 */ /* 0x000fe20000000000 */
[----:B------:R-:W5:Y:S08]  /*277d0*/  LDL.LU R42, [R1+0x7b8] ;  /* 0x0007b800012a7983 */ /* 0x000f700000300800 */
[--C-:B------:R-:W-:Y:S01]  /*277e0*/  @!P4 IMAD.IADD R4, R4, 0x1, -R56.reuse ;  /* 0x000000010404c824 */ /* 0x100fe200078e0a38 */
[C---:B------:R-:W-:Y:S01]  /*277f0*/  ISETP.GT.U32.AND P4, PT, R56.reuse, R23, PT ;  /* 0x000000173800720c */ /* 0x040fe20003f84070 */
[--C-:B------:R-:W-:Y:S01]  /*27800*/  @!P2 IMAD.IADD R5, R5, 0x1, -R56.reuse ;  /* 0x000000010505a824 */ /* 0x100fe200078e0a38 */
[C---:B------:R-:W-:Y:S01]  /*27810*/  ISETP.GT.U32.AND P6, PT, R56.reuse, R46, PT ;  /* 0x0000002e3800720c */ /* 0x040fe20003fc4070 */
[----:B------:R-:W-:Y:S01]  /*27820*/  IMAD.HI.U32 R11, R15, R7, RZ ;  /* 0x000000070f0b7227 */ /* 0x000fe200078e00ff */
[----:B------:R-:W5:Y:S02]  /*27830*/  LDL.LU R41, [R1+0x7b4] ;  /* 0x0007b40001297983 */ /* 0x000f640000300800 */
[C---:B------:R-:W-:Y:S01]  /*27840*/  ISETP.GT.U32.AND P2, PT, R56.reuse, R5, PT ;  /* 0x000000053800720c */ /* 0x040fe20003f44070 */
[----:B------:R-:W-:Y:S01]  /*27850*/  IMAD.MOV R11, RZ, RZ, -R11 ;  /* 0x000000ffff0b7224 */ /* 0x000fe200078e0a0b */
[----:B------:R-:W5:Y:S03]  /*27860*/  LDL.LU R39, [R1+0x7b0] ;  /* 0x0007b00001277983 */ /* 0x000f660000300800 */
[----:B------:R-:W-:Y:S01]  /*27870*/  IMAD R7, R56, R11, R7 ;  /* 0x0000000b38077224 */ /* 0x000fe200078e0207 */
[----:B------:R-:W5:Y:S01]  /*27880*/  LDL.LU R38, [R1+0x7ac] ;  /* 0x0007ac0001267983 */ /* 0x000f620000300800 */
[----:B------:R-:W-:-:S02]  /*27890*/  @!P4 IMAD.IADD R23, R23, 0x1, -R56 ;  /* 0x000000011717c824 */ /* 0x000fc400078e0a38 */
[----:B------:R-:W-:Y:S01]  /*278a0*/  @!P1 IMAD.MOV R4, RZ, RZ, -R4 ;  /* 0x000000ffff049224 */ /* 0x000fe200078e0a04 */
[----:B------:R-:W5:Y:S02]  /*278b0*/  LDL.LU R37, [R1+0x7a8] ;  /* 0x0007a80001257983 */ /* 0x000f640000300800 */
[C---:B------:R-:W-:Y:S01]  /*278c0*/  ISETP.GT.U32.AND P1, PT, R56.reuse, R23, PT ;  /* 0x000000173800720c */ /* 0x040fe20003f24070 */
[--C-:B------:R-:W-:Y:S01]  /*278d0*/  @!P2 IMAD.IADD R5, R5, 0x1, -R56.reuse ;  /* 0x000000010505a824 */ /* 0x100fe200078e0a38 */
[----:B------:R-:W-:Y:S01]  /*278e0*/  ISETP.GT.U32.AND P2, PT, R56, R7, PT ;  /* 0x000000073800720c */ /* 0x000fe20003f44070 */
[----:B------:R-:W-:Y:S01]  /*278f0*/  @!P6 IMAD.IADD R46, R46, 0x1, -R56 ;  /* 0x000000012e2ee824 */ /* 0x000fe200078e0a38 */
[----:B------:R-:W-:-:S03]  /*27900*/  IABS R43, R30 ;  /* 0x0000001e002b7213 */ /* 0x000fc60000000000 */
[----:B------:R-:W-:Y:S01]  /*27910*/  @!P0 IMAD.MOV R46, RZ, RZ, -R46 ;  /* 0x000000ffff2e8224 */ /* 0x000fe200078e0a2e */
[----:B------:R-:W-:-:S05]  /*27920*/  ISETP.GE.AND P0, PT, R30, RZ, PT ;  /* 0x000000ff1e00720c */ /* 0x000fca0003f06270 */
[--C-:B------:R-:W-:Y:S01]  /*27930*/  @!P1 IMAD.IADD R23, R23, 0x1, -R56.reuse ;  /* 0x0000000117179824 */ /* 0x100fe200078e0a38 */
[----:B------:R-:W-:Y:S01]  /*27940*/  ISETP.GE.AND P4, PT, R31, RZ, PT ;  /* 0x000000ff1f00720c */ /* 0x000fe20003f86270 */
[----:B------:R-:W-:Y:S01]  /*27950*/  @!P2 IMAD.IADD R7, R7, 0x1, -R56 ;  /* 0x000000010707a824 */ /* 0x000fe200078e0a38 */
[----:B------:R-:W5:Y:S01]  /*27960*/  LDL.LU R35, [R1+0x7a4] ;  /* 0x0007a40001237983 */ /* 0x000f620000300800 */
[----:B------:R-:W-:Y:S01]  /*27970*/  IMAD.HI.U32 R30, R15, R43, RZ ;  /* 0x0000002b0f1e7227 */ /* 0x000fe200078e00ff */
[----:B------:R-:W-:Y:S02]  /*27980*/  ISETP.GE.AND P6, PT, R36, RZ, PT ;  /* 0x000000ff2400720c */ /* 0x000fe40003fc6270 */
[----:B------:R-:W5:Y:S01]  /*27990*/  LDL.LU R34, [R1+0x7a0] ;  /* 0x0007a00001227983 */ /* 0x000f620000300800 */
[----:B------:R-:W-:Y:S01]  /*279a0*/  @!P5 IMAD.MOV R23, RZ, RZ, -R23 ;  /* 0x000000ffff17d224 */ /* 0x000fe200078e0a17 */
[----:B------:R-:W-:Y:S01]  /*279b0*/  ISETP.GT.U32.AND P5, PT, R56, R7, PT ;  /* 0x000000073800720c */ /* 0x000fe20003fa4070 */
[----:B------:R-:W-:Y:S01]  /*279c0*/  IMAD.MOV R11, RZ, RZ, -R30 ;  /* 0x000000ffff0b7224 */ /* 0x000fe200078e0a1e */
[----:B------:R-:W5:Y:S11]  /*279d0*/  LDL.LU R33, [R1+0x79c] ;  /* 0x00079c0001217983 */ /* 0x000f760000300800 */
[----:B------:R-:W-:-:S02]  /*279e0*/  @!P5 IMAD.IADD R7, R7, 0x1, -R56 ;  /* 0x000000010707d824 */ /* 0x000fc400078e0a38 */
[----:B------:R-:W-:Y:S02]  /*279f0*/  IMAD R43, R56, R11, R43 ;  /* 0x0000000b382b7224 */ /* 0x000fe400078e022b */
[----:B------:R-:W-:-:S03]  /*27a00*/  @!P3 IMAD.MOV R18, RZ, RZ, -R18 ;  /* 0x000000ffff12b224 */ /* 0x000fc600078e0a12 */
[----:B------:R-:W-:-:S13]  /*27a10*/  ISETP.GT.U32.AND P2, PT, R56, R43, PT ;  /* 0x0000002b3800720c */ /* 0x000fda0003f44070 */
[----:B------:R-:W-:-:S05]  /*27a20*/  @!P2 IMAD.IADD R43, R43, 0x1, -R56 ;  /* 0x000000012b2ba824 */ /* 0x000fca00078e0a38 */
[----:B------:R-:W-:Y:S01]  /*27a30*/  ISETP.GT.U32.AND P2, PT, R56, R43, PT ;  /* 0x0000002b3800720c */ /* 0x000fe20003f44070 */
[----:B------:R-:W-:Y:S01]  /*27a40*/  @!P6 IMAD.MOV R5, RZ, RZ, -R5 ;  /* 0x000000ffff05e224 */ /* 0x000fe200078e0a05 */
[----:B---3--:R-:W-:-:S05]  /*27a50*/  IABS R12, R54 ;  /* 0x00000036000c7213 */ /* 0x008fca0000000000 */
[----:B------:R-:W-:-:S04]  /*27a60*/  IMAD.HI.U32 R31, R15, R12, RZ ;  /* 0x0000000c0f1f7227 */ /* 0x000fc800078e00ff */
[----:B------:R-:W-:-:S04]  /*27a70*/  IMAD.MOV R31, RZ, RZ, -R31 ;  /* 0x000000ffff1f7224 */ /* 0x000fc800078e0a1f */
[----:B------:R-:W-:Y:S01]  /*27a80*/  IMAD R12, R56, R31, R12 ;  /* 0x0000001f380c7224 */ /* 0x000fe200078e020c */
[----:B------:R-:W-:-:S04]  /*27a90*/  ISETP.GE.AND P3, PT, R54, RZ, PT ;  /* 0x000000ff3600720c */ /* 0x000fc80003f66270 */
[----:B------:R-:W-:Y:S01]  /*27aa0*/  ISETP.GT.U32.AND P6, PT, R56, R12, PT ;  /* 0x0000000c3800720c */ /* 0x000fe20003fc4070 */
[----:B------:R-:W-:Y:S01]  /*27ab0*/  @!P2 IMAD.IADD R43, R43, 0x1, -R56 ;  /* 0x000000012b2ba824 */ /* 0x000fe200078e0a38 */
[----:B--2---:R-:W-:-:S05]  /*27ac0*/  IABS R14, R57 ;  /* 0x00000039000e7213 */ /* 0x004fca0000000000 */
[----:B------:R-:W-:-:S04]  /*27ad0*/  IMAD.HI.U32 R30, R15, R14, RZ ;  /* 0x0000000e0f1e7227 */ /* 0x000fc800078e00ff */
[----:B------:R-:W-:-:S04]  /*27ae0*/  IMAD.MOV R30, RZ, RZ, -R30 ;  /* 0x000000ffff1e7224 */ /* 0x000fc800078e0a1e */
[----:B------:R-:W-:-:S05]  /*27af0*/  IMAD R14, R56, R30, R14 ;  /* 0x0000001e380e7224 */ /* 0x000fca00078e020e */
[----:B------:R-:W-:Y:S02]  /*27b00*/  ISETP.GT.U32.AND P5, PT, R56, R14, PT ;  /* 0x0000000e3800720c */ /* 0x000fe40003fa4070 */
[----:B------:R-:W-:-:S11]  /*27b10*/  ISETP.GE.AND P1, PT, R57, RZ, PT ;  /* 0x000000ff3900720c */ /* 0x000fd60003f26270 */
[----:B------:R-:W-:-:S05]  /*27b20*/  @!P5 IMAD.IADD R14, R14, 0x1, -R56 ;  /* 0x000000010e0ed824 */ /* 0x000fca00078e0a38 */
[----:B------:R-:W-:Y:S02]  /*27b30*/  ISETP.GT.U32.AND P5, PT, R56, R14, PT ;  /* 0x0000000e3800720c */ /* 0x000fe40003fa4070 */
[----:B----4-:R-:W-:Y:S02]  /*27b40*/  IABS R36, R58 ;  /* 0x0000003a00247213 */ /* 0x010fe40000000000 */
[----:B------:R-:W-:-:S03]  /*27b50*/  IABS R11, R25 ;  /* 0x00000019000b7213 */ /* 0x000fc60000000000 */
[----:B------:R-:W-:Y:S01]  /*27b60*/  IMAD.HI.U32 R31, R15, R36, RZ ;  /* 0x000000240f1f7227 */ /* 0x000fe200078e00ff */
[----:B------:R-:W-:-:S05]  /*27b70*/  IABS R54, R61 ;  /* 0x0000003d00367213 */ /* 0x000fca0000000000 */
[----:B------:R-:W-:Y:S02]  /*27b80*/  @!P5 IMAD.IADD R14, R14, 0x1, -R56 ;  /* 0x000000010e0ed824 */ /* 0x000fe400078e0a38 */
[----:B------:R-:W-:-:S04]  /*27b90*/  IMAD.HI.U32 R30, R15, R11, RZ ;  /* 0x0000000b0f1e7227 */ /* 0x000fc800078e00ff */
[----:B------:R-:W-:Y:S01]  /*27ba0*/  @!P1 IMAD.MOV R14, RZ, RZ, -R14 ;  /* 0x000000ffff0e9224 */ /* 0x000fe200078e0a0e */
[----:B------:R-:W-:Y:S01]  /*27bb0*/  ISETP.GE.AND P1, PT, R61, RZ, PT ;  /* 0x000000ff3d00720c */ /* 0x000fe20003f26270 */
[----:B------:R-:W-:Y:S01]  /*27bc0*/  IMAD.MOV R31, RZ, RZ, -R31 ;  /* 0x000000ffff1f7224 */ /* 0x000fe200078e0a1f */
[----:B------:R-:W0:Y:S01]  /*27bd0*/  S2R R61, SR_TID.X ;  /* 0x00000000003d7919 */ /* 0x000e220000002100 */
[----:B------:R-:W-:Y:S02]  /*27be0*/  IMAD.MOV R30, RZ, RZ, -R30 ;  /* 0x000000ffff1e7224 */ /* 0x000fe400078e0a1e */
[----:B------:R-:W-:Y:S01]  /*27bf0*/  IMAD R36, R56, R31, R36 ;  /* 0x0000001f38247224 */ /* 0x000fe200078e0224 */
[----:B------:R-:W-:Y:S01]  /*27c00*/  IABS R31, R59 ;  /* 0x0000003b001f7213 */ /* 0x000fe20000000000 */
[----:B------:R-:W-:-:S04]  /*27c10*/  IMAD.HI.U32 R57, R15, R54, RZ ;  /* 0x000000360f397227 */ /* 0x000fc800078e00ff */
[----:B------:R-:W-:Y:S02]  /*27c20*/  IMAD R11, R56, R30, R11 ;  /* 0x0000001e380b7224 */ /* 0x000fe400078e020b */
[----:B------:R-:W-:Y:S02]  /*27c30*/  IMAD.MOV R30, RZ, RZ, -R57 ;  /* 0x000000ffff1e7224 */ /* 0x000fe400078e0a39 */
[----:B------:R-:W-:-:S04]  /*27c40*/  IMAD.HI.U32 R13, R15, R31, RZ ;  /* 0x0000001f0f0d7227 */ /* 0x000fc800078e00ff */
[----:B------:R-:W-:Y:S01]  /*27c50*/  IMAD R54, R56, R30, R54 ;  /* 0x0000001e38367224 */ /* 0x000fe200078e0236 */
[----:B------:R-:W-:Y:S01]  /*27c60*/  IABS R30, R60 ;  /* 0x0000003c001e7213 */ /* 0x000fe20000000000 */
[----:B------:R-:W-:-:S04]  /*27c70*/  IMAD.MOV R13, RZ, RZ, -R13 ;  /* 0x000000ffff0d7224 */ /* 0x000fc800078e0a0d */
[----:B------:R-:W-:-:S04]  /*27c80*/  IMAD.HI.U32 R9, R15, R30, RZ ;  /* 0x0000001e0f097227 */ /* 0x000fc800078e00ff */
[----:B------:R-:W-:Y:S02]  /*27c90*/  IMAD R31, R56, R13, R31 ;  /* 0x0000000d381f7224 */ /* 0x000fe400078e021f */
[----:B------:R-:W1:Y:S01]  /*27ca0*/  LDC R13, c[0x0][0x3ac] ;  /* 0x0000eb00ff0d7b82 */ /* 0x000e620000000800 */
[----:B------:R-:W-:Y:S01]  /*27cb0*/  IABS R57, R26 ;  /* 0x0000001a00397213 */ /* 0x000fe20000000000 */
[----:B------:R-:W-:-:S04]  /*27cc0*/  IMAD.MOV R9, RZ, RZ, -R9 ;  /* 0x000000ffff097224 */ /* 0x000fc800078e0a09 */
[----:B------:R-:W-:Y:S02]  /*27cd0*/  IMAD R30, R56, R9, R30 ;  /* 0x00000009381e7224 */ /* 0x000fe400078e021e */
[----:B------:R-:W-:-:S04]  /*27ce0*/  IMAD.HI.U32 R9, R15, R57, RZ ;  /* 0x000000390f097227 */ /* 0x000fc800078e00ff */
[----:B------:R-:W-:Y:S02]  /*27cf0*/  IMAD.MOV.U32 R15, RZ, RZ, R43 ;  /* 0x000000ffff0f7224 */ /* 0x000fe400078e002b */
[----:B------:R-:W-:Y:S01]  /*27d00*/  IMAD.MOV R43, RZ, RZ, -R9 ;  /* 0x000000ffff2b7224 */ /* 0x000fe200078e0a09 */
[C---:B0-----:R-:W-:Y:S01]  /*27d10*/  LOP3.LUT R9, R61.reuse, 0x7, RZ, 0xc0, !PT ;  /* 0x000000073d097812 */ /* 0x041fe200078ec0ff */
[----:B------:R-:W-:Y:S01]  /*27d20*/  @!P6 IMAD.IADD R12, R12, 0x1, -R56 ;  /* 0x000000010c0ce824 */ /* 0x000fe200078e0a38 */
[----:B------:R-:W-:Y:S01]  /*27d30*/  ISETP.GE.AND P6, PT, R26, RZ, PT ;  /* 0x000000ff1a00720c */ /* 0x000fe20003fc6270 */
[----:B------:R-:W-:Y:S01]  /*27d40*/  IMAD R43, R56, R43, R57 ;  /* 0x0000002b382b7224 */ /* 0x000fe200078e0239 */
[C---:B------:R-:W-:Y:S01]  /*27d50*/  LOP3.LUT R57, R61.reuse, 0x3, RZ, 0xc0, !PT ;  /* 0x000000033d397812 */ /* 0x040fe200078ec0ff */
[----:B------:R-:W-:Y:S01]  /*27d60*/  IMAD.SHL.U32 R22, R61, 0x2, RZ ;  /* 0x000000023d167824 */ /* 0x000fe200078e00ff */
[----:B------:R-:W-:Y:S01]  /*27d70*/  SHF.R.U32.HI R26, RZ, 0x2, R61 ;  /* 0x00000002ff1a7819 */ /* 0x000fe2000001163d */
[----:B------:R-:W-:Y:S01]  /*27d80*/  IMAD R9, R9, 0x90, RZ ;  /* 0x0000009009097824 */ /* 0x000fe200078e02ff */
[----:B------:R-:W-:-:S04]  /*27d90*/  LOP3.LUT R61, R61, 0x1f, RZ, 0xc0, !PT ;  /* 0x0000001f3d3d7812 */ /* 0x000fc800078ec0ff */
[----:B------:R-:W-:Y:S01]  /*27da0*/  LOP3.LUT R9, R9, 0x30, R22, 0x78, !PT ;  /* 0x0000003009097812 */ /* 0x000fe200078e7816 */
[----:B-1----:R-:W-:Y:S02]  /*27db0*/  IMAD R9, R61, R13, RZ ;  /* 0x0000000d3d097224 */ /* 0x002fe400078e02ff */
[----:B------:R-:W2:Y:S01]  /*27dc0*/  LDL.LU R61, [R1+0x798] ;  /* 0x00079800013d7983 */ /* 0x000ea20000300800 */
[C---:B------:R-:W-:Y:S01]  /*27dd0*/  ISETP.GT.U32.AND P2, PT, R56.reuse, R11, PT ;  /* 0x0000000b3800720c */ /* 0x040fe20003f44070 */
[----:B------:R-:W-:Y:S01]  /*27de0*/  @!P4 IMAD.MOV R7, RZ, RZ, -R7 ;  /* 0x000000ffff07c224 */ /* 0x000fe200078e0a07 */
[C---:B------:R-:W-:Y:S02]  /*27df0*/  ISETP.GT.U32.AND P4, PT, R56.reuse, R12, PT ;  /* 0x0000000c3800720c */ /* 0x040fe40003f84070 */
[----:B------:R-:W-:Y:S01]  /*27e00*/  ISETP.GT.U32.AND P5, PT, R56, R54, PT ;  /* 0x000000363800720c */ /* 0x000fe20003fa4070 */
[----:B------:R-:W-:Y:S01]  /*27e10*/  @!P0 IMAD.MOV R15, RZ, RZ, -R15 ;  /* 0x000000ffff0f8224 */ /* 0x000fe200078e0a0f */
[----:B------:R-:W3:Y:S04]  /*27e20*/  LDL.LU R32, [R1+0x794] ;  /* 0x0007940001207983 */ /* 0x000ee80000300800 */
[----:B------:R-:W4:Y:S03]  /*27e30*/  LDL.LU R29, [R1+0x790] ;  /* 0x00079000011d7983 */ /* 0x000f260000300800 */
[--C-:B------:R-:W-:Y:S01]  /*27e40*/  @!P2 IMAD.IADD R11, R11, 0x1, -R56.reuse ;  /* 0x000000010b0ba824 */ /* 0x100fe200078e0a38 */
[----:B------:R-:W3:Y:S01]  /*27e50*/  LDL.LU R27, [R1+0x78c] ;  /* 0x00078c00011b7983 */ /* 0x000ee20000300800 */
[----:B------:R-:W-:Y:S01]  /*27e60*/  @!P4 IMAD.IADD R12, R12, 0x1, -R56 ;  /* 0x000000010c0cc824 */ /* 0x000fe200078e0a38 */
[----:B------:R-:W-:-:S02]  /*27e70*/  ISETP.GT.U32.AND P4, PT, R56, R36, PT ;  /* 0x000000243800720c */ /* 0x000fc40003f84070 */
[----:B------:R-:W-:Y:S01]  /*27e80*/  ISETP.GT.U32.AND P2, PT, R56, R11, PT ;  /* 0x0000000b3800720c */ /* 0x000fe20003f44070 */
[----:B------:R-:W-:-:S10]  /*27e90*/  @!P5 IMAD.IADD R54, R54, 0x1, -R56 ;  /* 0x000000013636d824 */ /* 0x000fd400078e0a38 */
[--C-:B------:R-:W-:Y:S01]  /*27ea0*/  @!P4 IMAD.IADD R36, R36, 0x1, -R56.reuse ;  /* 0x000000012424c824 */ /* 0x100fe200078e0a38 */
[C---:B------:R-:W-:Y:S01]  /*27eb0*/  ISETP.GT.U32.AND P4, PT, R56.reuse, R31, PT ;  /* 0x0000001f3800720c */ /* 0x040fe20003f84070 */
[----:B------:R-:W-:Y:S01]  /*27ec0*/  @!P2 IMAD.IADD R11, R11, 0x1, -R56 ;  /* 0x000000010b0ba824 */ /* 0x000fe200078e0a38 */
[C---:B------:R-:W-:Y:S02]  /*27ed0*/  ISETP.GT.U32.AND P2, PT, R56.reuse, R30, PT ;  /* 0x0000001e3800720c */ /* 0x040fe40003f44070 */
[C---:B------:R-:W-:Y:S01]  /*27ee0*/  ISETP.GT.U32.AND P0, PT, R56.reuse, R36, PT ;  /* 0x000000243800720c */ /* 0x040fe20003f04070 */
[----:B------:R-:W-:Y:S01]  /*27ef0*/  @!P3 IMAD.MOV R12, RZ, RZ, -R12 ;  /* 0x000000ffff0cb224 */ /* 0x000fe200078e0a0c */
[----:B------:R-:W-:Y:S02]  /*27f00*/  ISETP.GT.U32.AND P5, PT, R56, R54, PT ;  /* 0x000000363800720c */ /* 0x000fe40003fa4070 */
[----:B------:R-:W-:Y:S01]  /*27f10*/  ISETP.GE.AND P3, PT, R25, RZ, PT ;  /* 0x000000ff1900720c */ /* 0x000fe20003f66270 */
[----:B------:R-:W-:-:S04]  /*27f20*/  IMAD R25, R57, 0x110, RZ ;  /* 0x0000011039197824 */ /* 0x000fc800078e02ff */
[--C-:B------:R-:W-:Y:S02]  /*27f30*/  @!P4 IMAD.IADD R31, R31, 0x1, -R56.reuse ;  /* 0x000000011f1fc824 */ /* 0x100fe400078e0a38 */
[--C-:B------:R-:W-:Y:S01]  /*27f40*/  @!P2 IMAD.IADD R30, R30, 0x1, -R56.reuse ;  /* 0x000000011e1ea824 */ /* 0x100fe200078e0a38 */
[----:B------:R-:W-:Y:S01]  /*27f50*/  SGXT.U32 R57, R26, 0x3 ;  /* 0x000000031a39781a */ /* 0x000fe20000000000 */
[--C-:B------:R-:W-:Y:S01]  /*27f60*/  @!P0 IMAD.IADD R36, R36, 0x1, -R56.reuse ;  /* 0x0000000124248824 */ /* 0x100fe200078e0a38 */
[----:B------:R-:W-:Y:S01]  /*27f70*/  ISETP.GT.U32.AND P4, PT, R56, R31, PT ;  /* 0x0000001f3800720c */ /* 0x000fe20003f84070 */
[----:B------:R-:W-:Y:S01]  /*27f80*/  @!P5 IMAD.IADD R54, R54, 0x1, -R56 ;  /* 0x000000013636d824 */ /* 0x000fe200078e0a38 */
[C---:B------:R-:W-:Y:S01]  /*27f90*/  ISETP.GT.U32.AND P0, PT, R56.reuse, R43, PT ;  /* 0x0000002b3800720c */ /* 0x040fe20003f04070 */
[----:B------:R-:W4:Y:S01]  /*27fa0*/  LDL.LU R26, [R1+0x788] ;  /* 0x00078800011a7983 */ /* 0x000f220000300800 */
[----:B------:R-:W-:Y:S02]  /*27fb0*/  ISETP.GT.U32.AND P2, PT, R56, R30, PT ;  /* 0x0000001e3800720c */ /* 0x000fe40003f44070 */
[----:B------:R-:W-:-:S02]  /*27fc0*/  LOP3.LUT R25, R25, R57, RZ, 0xfc, !PT ;  /* 0x0000003919197212 */ /* 0x000fc400078efcff */
[----:B------:R-:W-:-:S04]  /*27fd0*/  ISETP.GE.AND P5, PT, R58, RZ, PT ;  /* 0x000000ff3a00720c */ /* 0x000fc80003fa6270 */
[----:B------:R-:W4:Y:S01]  /*27fe0*/  LDL.LU R25, [R1+0x784] ;  /* 0x0007840001197983 */ /* 0x000f220000300800 */
[----:B------:R-:W-:-:S03]  /*27ff0*/  @!P4 IMAD.IADD R31, R31, 0x1, -R56 ;  /* 0x000000011f1fc824 */ /* 0x000fc600078e0a38 */
[----:B------:R-:W4:Y:S01]  /*28000*/  LDL.LU R58, [R1+0x780] ;  /* 0x00078000013a7983 */ /* 0x000f220000300800 */
[----:B------:R-:W-:Y:S01]  /*28010*/  ISETP.GE.AND P4, PT, R59, RZ, PT ;  /* 0x000000ff3b00720c */ /* 0x000fe20003f86270 */
[--C-:B------:R-:W-:Y:S02]  /*28020*/  @!P0 IMAD.IADD R43, R43, 0x1, -R56.reuse ;  /* 0x000000012b2b8824 */ /* 0x100fe400078e0a38 */
[----:B------:R-:W-:Y:S01]  /*28030*/  @!P2 IMAD.IADD R30, R30, 0x1, -R56 ;  /* 0x000000011e1ea824 */ /* 0x000fe200078e0a38 */
[----:B------:R-:W4:Y:S01]  /*28040*/  LDL.LU R59, [R1+0x77c] ;  /* 0x00077c00013b7983 */ /* 0x000f220000300800 */
[----:B------:R-:W-:-:S03]  /*28050*/  ISETP.GE.AND P2, PT, R60, RZ, PT ;  /* 0x000000ff3c00720c */ /* 0x000fc60003f46270 */
[----:B------:R-:W4:Y:S01]  /*28060*/  LDL.LU R60, [R1+0x778] ;  /* 0x00077800013c7983 */ /* 0x000f220000300800 */
[----:B------:R-:W-:Y:S02]  /*28070*/  ISETP.GT.U32.AND P0, PT, R56, R43, PT ;  /* 0x0000002b3800720c */ /* 0x000fe40003f04070 */
[----:B------:R-:W-:Y:S01]  /*28080*/  LOP3.LUT R57, RZ, R3, RZ, 0x33, !PT ;  /* 0x00000003ff397212 */ /* 0x000fe200078e33ff */
[----:B------:R-:W-:-:S10]  /*28090*/  @!P3 IMAD.MOV R11, RZ, RZ, -R11 ;  /* 0x000000ffff0bb224 */ /* 0x000fd400078e0a0b */
[----:B------:R-:W-:Y:S01]  /*280a0*/  @!P0 IMAD.IADD R43, R43, 0x1, -R56 ;  /* 0x000000012b2b8824 */ /* 0x000fe200078e0a38 */
[----:B------:R-:W-:Y:S02]  /*280b0*/  ISETP.NE.AND P0, PT, R3, RZ, PT ;  /* 0x000000ff0300720c */ /* 0x000fe40003f05270 */
[----:B------:R-:W-:Y:S02]  /*280c0*/  IADD3 R56, P3, PT, R9, UR22, RZ ;  /* 0x0000001609387c10 */ /* 0x000fe4000ff7e0ff */
[----:B-----5:R-:W-:Y:S01]  /*280d0*/  SEL R22, R57, R47, !P0 ;  /* 0x0000002f39167207 */ /* 0x020fe20004000000 */
[----:B------:R-:W-:Y:S01]  /*280e0*/  IMAD R3, R13, 0x20, R9 ;  /* 0x000000200d037824 */ /* 0x000fe200078e0209 */
[C---:B------:R-:W-:Y:S01]  /*280f0*/  SEL R13, R57.reuse, R45, !P0 ;  /* 0x0000002d390d7207 */ /* 0x040fe20004000000 */
[----:B------:R-:W-:Y:S01]  /*28100*/  STL [R1+0x7b7c], R56 ;  /* 0x007b7c3801007387 */ /* 0x000fe20000100800 */
[----:B------:R-:W-:-:S03]  /*28110*/  SEL R9, R57, R44, !P0 ;  /* 0x0000002c39097207 */ /* 0x000fc60004000000 */
[----:B------:R0:W-:Y:S04]  /*28120*/  STL [R1+0xb8], R22 ;  /* 0x0000b81601007387 */ /* 0x0001e80000100800 */
[----:B------:R1:W-:Y:S01]  /*28130*/  STL [R1+0xac], R13 ;  /* 0x0000ac0d01007387 */ /* 0x0003e20000100800 */
[----:B0-----:R-:W-:-:S03]  /*28140*/  SEL R22, R57, R42, !P0 ;  /* 0x0000002a39167207 */ /* 0x001fc60004000000 */
[----:B------:R0:W-:Y:S01]  /*28150*/  STL [R1+0xa8], R9 ;  /* 0x0000a80901007387 */ /* 0x0001e20000100800 */
[----:B-1----:R-:W-:-:S03]  /*28160*/  SEL R13, R57, R41, !P0 ;  /* 0x00000029390d7207 */ /* 0x002fc60004000000 */
[----:B------:R1:W-:Y:S01]  /*28170*/  STL [R1+0xa4], R22 ;  /* 0x0000a41601007387 */ /* 0x0003e20000100800 */
[----:B0-----:R-:W-:-:S03]  /*28180*/  SEL R9, R57, R39, !P0 ;  /* 0x0000002739097207 */ /* 0x001fc60004000000 */
[----:B------:R0:W-:Y:S01]  /*28190*/  STL [R1+0xa0], R13 ;  /* 0x0000a00d01007387 */ /* 0x0001e20000100800 */
[----:B-1----:R-:W-:-:S03]  /*281a0*/  SEL R22, R57, R38, !P0 ;  /* 0x0000002639167207 */ /* 0x002fc60004000000 */
[----:B------:R1:W-:Y:S04]  /*281b0*/  STL [R1+0x98], R9 ;  /* 0x0000980901007387 */ /* 0x0003e80000100800 */
[----:B------:R5:W-:Y:S01]  /*281c0*/  STL [R1+0x94], R22 ;  /* 0x0000941601007387 */ /* 0x000be20000100800 */
[C---:B0-----:R-:W-:Y:S02]  /*281d0*/  SEL R13, R57.reuse, R37, !P0 ;  /* 0x00000025390d7207 */ /* 0x041fe40004000000 */
[----:B-1----:R-:W-:-:S03]  /*281e0*/  SEL R9, R57, R35, !P0 ;  /* 0x0000002339097207 */ /* 0x002fc60004000000 */
[----:B------:R-:W-:Y:S01]  /*281f0*/  STL [R1+0x90], R13 ;  /* 0x0000900d01007387 */ /* 0x000fe20000100800 */
[----:B-----5:R-:W-:-:S03]  /*28200*/  SEL R22, R57, R34, !P0 ;  /* 0x0000002239167207 */ /* 0x020fc60004000000 */
[----:B------:R2:W-:Y:S04]  /*28210*/  STL [R1+0x8c], R9 ;  /* 0x00008c0901007387 */ /* 0x0005e80000100800 */
[----:B------:R3:W-:Y:S01]  /*28220*/  STL [R1+0x88], R22 ;  /* 0x0000881601007387 */ /* 0x0007e20000100800 */
[----:B--2---:R-:W-:-:S03]  /*28230*/  SEL R9, R57, R61, !P0 ;  /* 0x0000003d39097207 */ /* 0x004fc60004000000 */
[----:B------:R-:W2:Y:S01]  /*28240*/  LDL.LU R61, [R1+0x774] ;  /* 0x00077400013d7983 */ /* 0x000ea20000300800 */
[----:B------:R-:W-:-:S05]  /*28250*/  SEL R13, R57, R33, !P0 ;  /* 0x00000021390d7207 */ /* 0x000fca0004000000 */
[----:B------:R0:W-:Y:S04]  /*28260*/  STL [R1+0x84], R13 ;  /* 0x0000840d01007387 */ /* 0x0001e80000100800 */
[----:B------:R4:W-:Y:S01]  /*28270*/  STL [R1+0x80], R9 ;  /* 0x0000800901007387 */ /* 0x0009e20000100800 */
[C---:B---3--:R-:W-:Y:S02]  /*28280*/  SEL R22, R57.reuse, R27, !P0 ;  /* 0x0000001b39167207 */ /* 0x048fe40004000000 */
[C---:B0-----:R-:W-:Y:S02]  /*28290*/  SEL R13, R57.reuse, R32, !P0 ;  /* 0x00000020390d7207 */ /* 0x041fe40004000000 */
[----:B----4-:R-:W-:-:S03]  /*282a0*/  SEL R9, R57, R29, !P0 ;  /* 0x0000001d39097207 */ /* 0x010fc60004000000 */
[----:B------:R0:W-:Y:S04]  /*282b0*/  STL [R1+0x7c], R13 ;  /* 0x00007c0d01007387 */ /* 0x0001e80000100800 */
[----:B------:R1:W-:Y:S04]  /*282c0*/  STL [R1+0x78], R9 ;  /* 0x0000780901007387 */ /* 0x0003e80000100800 */
[----:B------:R3:W-:Y:S01]  /*282d0*/  STL [R1+0x74], R22 ;  /* 0x0000741601007387 */ /* 0x0007e20000100800 */
[----:B0-----:R-:W-:-:S05]  /*282e0*/  SEL R13, R57, R26, !P0 ;  /* 0x0000001a390d7207 */ /* 0x001fca0004000000 */
[----:B------:R0:W-:Y:S01]  /*282f0*/  STL [R1+0x70], R13 ;  /* 0x0000700d01007387 */ /* 0x0001e20000100800 */
[C---:B-1----:R-:W-:Y:S02]  /*28300*/  SEL R9, R57.reuse, R25, !P0 ;  /* 0x0000001939097207 */ /* 0x042fe40004000000 */
[----:B---3--:R-:W-:-:S03]  /*28310*/  SEL R22, R57, R58, !P0 ;  /* 0x0000003a39167207 */ /* 0x008fc60004000000 */
[----:B------:R1:W-:Y:S01]  /*28320*/  STL [R1+0x68], R9 ;  /* 0x0000680901007387 */ /* 0x0003e20000100800 */
[----:B0-----:R-:W-:-:S03]  /*28330*/  SEL R13, R57, R59, !P0 ;  /* 0x0000003b390d7207 */ /* 0x001fc60004000000 */
[----:B------:R-:W-:Y:S04]  /*28340*/  STL [R1+0x44], R22 ;  /* 0x0000441601007387 */ /* 0x000fe80000100800 */
[----:B------:R-:W3:Y:S01]  /*28350*/  LDL.LU R56, [R1+0x770] ;  /* 0x0007700001387983 */ /* 0x000ee20000300800 */
[----:B-1----:R-:W-:-:S03]  /*28360*/  SEL R9, R57, R60, !P0 ;  /* 0x0000003c39097207 */ /* 0x002fc60004000000 */
[----:B------:R-:W-:Y:S04]  /*28370*/  STL [R1+0x40], R13 ;  /* 0x0000400d01007387 */ /* 0x000fe80000100800 */
[----:B------:R-:W4:Y:S04]  /*28380*/  LDL.LU R50, [R1+0x76c] ;  /* 0x00076c0001327983 */ /* 0x000f280000300800 */
[----:B------:R0:W-:Y:S04]  /*28390*/  STL [R1+0x3c], R9 ;  /* 0x00003c0901007387 */ /* 0x0001e80000100800 */
[----:B0-----:R-:W5:Y:S04]  /*283a0*/  LDL.LU R9, [R1+0x768] ;  /* 0x0007680001097983 */ /* 0x001f680000300800 */
[----:B------:R-:W5:Y:S04]  /*283b0*/  LDL.LU R22, [R1+0x764] ;  /* 0x0007640001167983 */ /* 0x000f680000300800 */
        /* <DEDUP_REMOVED lines=19> */
[----:B------:R-:W5:Y:S01]  /*284f0*/  LDL.LU R29, [R1+0x238] ;  /* 0x00023800011d7983 */ /* 0x000f620000300800 */
[----:B--2---:R-:W-:-:S05]  /*28500*/  SEL R25, R57, R61, !P0 ;  /* 0x0000003d39197207 */ /* 0x004fca0004000000 */
[----:B------:R0:W-:Y:S04]  /*28510*/  STL [R1+0x24], R25 ;  /* 0x0000241901007387 */ /* 0x0001e80000100800 */
[----:B------:R-:W2:Y:S04]  /*28520*/  LDL.LU R27, [R1+0x2fc] ;  /* 0x0002fc00011b7983 */ /* 0x000ea80000300800 */
[----:B------:R-:W2:Y:S04]  /*28530*/  LDL.LU R26, [R1+0x310] ;  /* 0x00031000011a7983 */ /* 0x000ea80000300800 */
[----:B0-----:R-:W2:Y:S04]  /*28540*/  LDL.LU R25, [R1+0x318] ;  /* 0x0003180001197983 */ /* 0x001ea80000300800 */
[----:B------:R-:W2:Y:S04]  /*28550*/  LDL.LU R58, [R1+0x324] ;  /* 0x00032400013a7983 */ /* 0x000ea80000300800 */
[----:B------:R-:W2:Y:S04]  /*28560*/  LDL.LU R59, [R1+0x338] ;  /* 0x00033800013b7983 */ /* 0x000ea80000300800 */
[----:B------:R-:W2:Y:S01]  /*28570*/  LDL.LU R61, [R1+0x358] ;  /* 0x00035800013d7983 */ /* 0x000ea20000300800 */
[----:B---3--:R-:W-:-:S05]  /*28580*/  SEL R56, R57, R56, !P0 ;  /* 0x0000003839387207 */ /* 0x008fca0004000000 */
[----:B------:R4:W-:Y:S02]  /*28590*/  STL [R1+0x20], R56 ;  /* 0x0000203801007387 */ /* 0x0009e40000100800 */
[C---:B----4-:R-:W-:Y:S02]  /*285a0*/  SEL R56, R57.reuse, R50, !P0 ;  /* 0x0000003239387207 */ /* 0x050fe40004000000 */
[----:B-----5:R-:W-:-:S03]  /*285b0*/  SEL R50, R57, R9, !P0 ;  /* 0x0000000939327207 */ /* 0x020fc60004000000 */
[----:B------:R-:W-:Y:S01]  /*285c0*/  STL [R1+0x1c], R56 ;  /* 0x00001c3801007387 */ /* 0x000fe20000100800 */
[----:B------:R-:W-:-:S03]  /*285d0*/  SEL R9, R57, R22, !P0 ;  /* 0x0000001639097207 */ /* 0x000fc60004000000 */
[----:B------:R-:W-:Y:S01]  /*285e0*/  STL [R1+0x110], R50 ;  /* 0x0001103201007387 */ /* 0x000fe20000100800 */
[----:B------:R-:W-:-:S03]  /*285f0*/  SEL R22, R57, R13, !P0 ;  /* 0x0000000d39167207 */ /* 0x000fc60004000000 */
[----:B------:R0:W-:Y:S01]  /*28600*/  STL [R1+0x128], R9 ;  /* 0x0001280901007387 */ /* 0x0001e20000100800 */
[----:B------:R-:W-:-:S03]  /*28610*/  SEL R13, R57, R55, !P0 ;  /* 0x00000037390d7207 */ /* 0x000fc60004000000 */
        /* <DEDUP_REMOVED lines=8> */
[----:B------:R0:W-:Y:S01]  /*286a0*/  STL [R1+0x178], R13 ;  /* 0x0001780d01007387 */ /* 0x0001e20000100800 */
[----:B---3--:R-:W-:-:S03]  /*286b0*/  SEL R22, R57, R47, !P0 ;  /* 0x0000002f39167207 */ /* 0x008fc60004000000 */
        /* <DEDUP_REMOVED lines=19> */
[----:B------:R-:W-:Y:S01]  /*287f0*/  STL [R1+0x20c], R22 ;  /* 0x00020c1601007387 */ /* 0x000fe20000100800 */
[C---:B0-----:R-:W-:Y:S02]  /*28800*/  SEL R13, R57.reuse, R33, !P0 ;  /* 0x00000021390d7207 */ /* 0x041fe40004000000 */
[C---:B-1----:R-:W-:Y:S02]  /*28810*/  SEL R9, R57.reuse, R60, !P0 ;  /* 0x0000003c39097207 */ /* 0x042fe40004000000 */
[----:B------:R-:W3:Y:S04]  /*28820*/  LDL.LU R60, [R1+0x36c] ;  /* 0x00036c00013c7983 */ /* 0x000ee80000300800 */
[----:B------:R0:W-:Y:S04]  /*28830*/  STL [R1+0x21c], R13 ;  /* 0x00021c0d01007387 */ /* 0x0001e80000100800 */
[----:B------:R1:W-:Y:S01]  /*28840*/  STL [R1+0x220], R9 ;  /* 0x0002200901007387 */ /* 0x0003e20000100800 */
[----:B0-----:R-:W-:-:S02]  /*28850*/  SEL R13, R57, R32, !P0 ;  /* 0x00000020390d7207 */ /* 0x001fc40004000000 */
[----:B-1----:R-:W-:-:S03]  /*28860*/  SEL R9, R57, R29, !P0 ;  /* 0x0000001d39097207 */ /* 0x002fc60004000000 */
[----:B------:R0:W-:Y:S04]  /*28870*/  STL [R1+0x234], R13 ;  /* 0x0002340d01007387 */ /* 0x0001e80000100800 */
[----:B------:R1:W-:Y:S01]  /*28880*/  STL [R1+0x238], R9 ;  /* 0x0002380901007387 */ /* 0x0003e20000100800 */
[C---:B--2---:R-:W-:Y:S02]  /*28890*/  SEL R22, R57.reuse, R27, !P0 ;  /* 0x0000001b39167207 */ /* 0x044fe40004000000 */
[----:B0-----:R-:W-:-:S03]  /*288a0*/  SEL R13, R57, R26, !P0 ;  /* 0x0000001a390d7207 */ /* 0x001fc60004000000 */
[----:B------:R0:W-:Y:S01]  /*288b0*/  STL [R1+0x2fc], R22 ;  /* 0x0002fc1601007387 */ /* 0x0001e20000100800 */
[----:B-1----:R-:W-:-:S03]  /*288c0*/  SEL R9, R57, R25, !P0 ;  /* 0x0000001939097207 */ /* 0x002fc60004000000 */
[----:B------:R1:W-:Y:S01]  /*288d0*/  STL [R1+0x310], R13 ;  /* 0x0003100d01007387 */ /* 0x0003e20000100800 */
[----:B0-----:R-:W-:-:S03]  /*288e0*/  SEL R22, R57, R58, !P0 ;  /* 0x0000003a39167207 */ /* 0x001fc60004000000 */
[----:B------:R0:W-:Y:S01]  /*288f0*/  STL [R1+0x318], R9 ;  /* 0x0003180901007387 */ /* 0x0001e20000100800 */
[----:B-1----:R-:W-:-:S03]  /*28900*/  SEL R13, R57, R59, !P0 ;  /* 0x0000003b390d7207 */ /* 0x002fc60004000000 */
[----:B------:R-:W-:Y:S04]  /*28910*/  STL [R1+0x324], R22 ;  /* 0x0003241601007387 */ /* 0x000fe80000100800 */
[----:B------:R-:W2:Y:S01]  /*28920*/  LDL.LU R56, [R1+0x374] ;  /* 0x0003740001387983 */ /* 0x000ea20000300800 */
[----:B0-----:R-:W-:-:S03]  /*28930*/  SEL R9, R57, R61, !P0 ;  /* 0x0000003d39097207 */ /* 0x001fc60004000000 */
        /* <DEDUP_REMOVED lines=25> */
[----:B---3--:R-:W-:-:S05]  /*28ad0*/  SEL R25, R57, R60, !P0 ;  /* 0x0000003c39197207 */ /* 0x008fca0004000000 */
[----:B------:R0:W-:Y:S04]  /*28ae0*/  STL [R1+0x36c], R25 ;  /* 0x00036c1901007387 */ /* 0x0001e80000100800 */
[----:B------:R-:W3:Y:S04]  /*28af0*/  LDL.LU R27, [R1+0x6e4] ;  /* 0x0006e400011b7983 */ /* 0x000ee80000300800 */
[----:B------:R-:W3:Y:S04]  /*28b00*/  LDL.LU R26, [R1+0x6e0] ;  /* 0x0006e000011a7983 */ /* 0x000ee80000300800 */
[----:B0-----:R-:W3:Y:S04]  /*28b10*/  LDL.LU R25, [R1+0x6dc] ;  /* 0x0006dc0001197983 */ /* 0x001ee80000300800 */
[----:B------:R-:W3:Y:S04]  /*28b20*/  LDL.LU R58, [R1+0x6d8] ;  /* 0x0006d800013a7983 */ /* 0x000ee80000300800 */
[----:B------:R-:W3:Y:S04]  /*28b30*/  LDL.LU R59, [R1+0x6d4] ;  /* 0x0006d400013b7983 */ /* 0x000ee80000300800 */
[----:B------:R-:W3:Y:S01]  /*28b40*/  LDL.LU R60, [R1+0x6d0] ;  /* 0x0006d000013c7983 */ /* 0x000ee20000300800 */
[----:B--2---:R-:W-:-:S05]  /*28b50*/  SEL R56, R57, R56, !P0 ;  /* 0x0000003839387207 */ /* 0x004fca0004000000 */
        /* <DEDUP_REMOVED lines=18> */
[----:B--2---:R-:W-:-:S03]  /*28c80*/  SEL R22, R57, R47, !P0 ;  /* 0x0000002f39167207 */ /* 0x004fc60004000000 */
        /* <DEDUP_REMOVED lines=16> */
[----:B------:R-:W-:Y:S01]  /*28d90*/  STL [R1+0x7b8], R13 ;  /* 0x0007b80d01007387 */ /* 0x000fe20000100800 */
[----:B--2---:R-:W-:-:S03]  /*28da0*/  SEL R22, R57, R34, !P0 ;  /* 0x0000002239167207 */ /* 0x004fc60004000000 */
[----:B------:R0:W-:Y:S04]  /*28db0*/  STL [R1+0x7c0], R9 ;  /* 0x0007c00901007387 */ /* 0x0001e80000100800 */
[----:B------:R-:W-:Y:S01]  /*28dc0*/  STL [R1+0x7c8], R22 ;  /* 0x0007c81601007387 */ /* 0x000fe20000100800 */
[----:B0-----:R-:W-:-:S03]  /*28dd0*/  SEL R9, R57, R61, !P0 ;  /* 0x0000003d39097207 */ /* 0x001fc60004000000 */
[----:B------:R-:W2:Y:S01]  /*28de0*/  LDL.LU R61, [R1+0x6cc] ;  /* 0x0006cc00013d7983 */ /* 0x000ea20000300800 */
[----:B------:R-:W-:-:S05]  /*28df0*/  SEL R13, R57, R33, !P0 ;  /* 0x00000021390d7207 */ /* 0x000fca0004000000 */
[----:B------:R0:W-:Y:S04]  /*28e00*/  STL [R1+0x7d0], R13 ;  /* 0x0007d00d01007387 */ /* 0x0001e80000100800 */
[----:B------:R1:W-:Y:S01]  /*28e10*/  STL [R1+0x7d8], R9 ;  /* 0x0007d80901007387 */ /* 0x0003e20000100800 */
[C---:B0-----:R-:W-:Y:S02]  /*28e20*/  SEL R13, R57.reuse, R32, !P0 ;  /* 0x00000020390d7207 */ /* 0x041fe40004000000 */
[----:B-1----:R-:W-:-:S03]  /*28e30*/  SEL R9, R57, R29, !P0 ;  /* 0x0000001d39097207 */ /* 0x002fc60004000000 */
[----:B------:R0:W-:Y:S04]  /*28e40*/  STL [R1+0x7e0], R13 ;  /* 0x0007e00d01007387 */ /* 0x0001e80000100800 */
[----:B------:R1:W-:Y:S01]  /*28e50*/  STL [R1+0x7e8], R9 ;  /* 0x0007e80901007387 */ /* 0x0003e20000100800 */
[C---:B---3--:R-:W-:Y:S02]  /*28e60*/  SEL R22, R57.reuse, R27, !P0 ;  /* 0x0000001b39167207 */ /* 0x048fe40004000000 */
        /* <DEDUP_REMOVED lines=8> */
[----:B------:R-:W3:Y:S01]  /*28ef0*/  LDL.LU R56, [R1+0x6c8] ;  /* 0x0006c80001387983 */ /* 0x000ee20000300800 */
        /* <DEDUP_REMOVED lines=773> */
[----:B0-----:R-:W2:Y:S04]  /*2bf50*/  LDL.LU R25, [R1+0x2dc] ;  /* 0x0002dc0001197983 */ /* 0x001ea80000300800 */
[----:B------:R-:W2:Y:S04]  /*2bf60*/  LDL.LU R58, [R1+0x2f8] ;  /* 0x0002f800013a7983 */ /* 0x000ea80000300800 */
        /* <DEDUP_REMOVED lines=39> */
[----:B------:R1:W-:Y:S01]  /*2c1e0*/  STL [R1+0x424], R13 ;  /* 0x0004240d01007387 */ /* 0x0003e20000100800 */
[----:B------:R-:W-:-:S03]  /*2c1f0*/  SEL R10, R57, R10, !P0 ;  /* 0x0000000a390a7207 */ /* 0x000fc60004000000 */
[----:B------:R3:W-:Y:S01]  /*2c200*/  STL [R1+0x420], R9 ;  /* 0x0004200901007387 */ /* 0x0007e20000100800 */
[C---:B0-----:R-:W-:Y:S02]  /*2c210*/  SEL R22, R57.reuse, R34, !P0 ;  /* 0x0000002239167207 */ /* 0x041fe40004000000 */
[----:B-1----:R-:W-:-:S03]  /*2c220*/  SEL R13, R57, R33, !P0 ;  /* 0x00000021390d7207 */ /* 0x002fc60004000000 */
[----:B------:R-:W-:Y:S01]  /*2c230*/  STL [R1+0x41c], R22 ;  /* 0x00041c1601007387 */ /* 0x000fe20000100800 */
[----:B---3--:R-:W-:-:S03]  /*2c240*/  SEL R9, R57, R32, !P0 ;  /* 0x0000002039097207 */ /* 0x008fc60004000000 */
[----:B------:R0:W-:Y:S04]  /*2c250*/  STL [R1+0x418], R13 ;  /* 0x0004180d01007387 */ /* 0x0001e80000100800 */
[----:B------:R1:W-:Y:S04]  /*2c260*/  STL [R1+0x414], R9 ;  /* 0x0004140901007387 */ /* 0x0003e80000100800 */
[----:B------:R2:W-:Y:S01]  /*2c270*/  STL [R1+0x40c], R10 ;  /* 0x00040c0a01007387 */ /* 0x0005e20000100800 */
[C---:B0-----:R-:W-:Y:S02]  /*2c280*/  SEL R13, R57.reuse, R29, !P0 ;  /* 0x0000001d390d7207 */ /* 0x041fe40004000000 */
[----:B-1----:R-:W-:-:S03]  /*2c290*/  SEL R9, R57, R27, !P0 ;  /* 0x0000001b39097207 */ /* 0x002fc60004000000 */
[----:B------:R0:W-:Y:S04]  /*2c2a0*/  STL [R1+0x410], R13 ;  /* 0x0004100d01007387 */ /* 0x0001e80000100800 */
[----:B------:R1:W-:Y:S01]  /*2c2b0*/  STL [R1+0x404], R9 ;  /* 0x0004040901007387 */ /* 0x0003e20000100800 */
[----:B--2---:R-:W-:-:S05]  /*2c2c0*/  SEL R10, R57, R26, !P0 ;  /* 0x0000001a390a7207 */ /* 0x004fca0004000000 */
        /* <DEDUP_REMOVED lines=8> */
[C---:B-1----:R-:W-:Y:S01]  /*2c350*/  SEL R9, R57.reuse, R61, !P0 ;  /* 0x0000003d39097207 */ /* 0x042fe20004000000 */
[----:B--2---:R-:W2:Y:S04]  /*2c360*/  LDL.LU R10, [R1+0x2ec] ;  /* 0x0002ec00010a7983 */ /* 0x004ea80000300800 */
[----:B------:R-:W-:Y:S04]  /*2c370*/  STL [R1+0x3f0], R13 ;  /* 0x0003f00d01007387 */ /* 0x000fe80000100800 */
[----:B------:R-:W3:Y:S04]  /*2c380*/  LDL.LU R56, [R1+0x2e8] ;  /* 0x0002e80001387983 */ /* 0x000ee80000300800 */
[----:B------:R0:W-:Y:S04]  /*2c390*/  STL [R1+0x3ec], R9 ;  /* 0x0003ec0901007387 */ /* 0x0001e80000100800 */
[----:B------:R-:W4:Y:S04]  /*2c3a0*/  LDL.LU R50, [R1+0x2d0] ;  /* 0x0002d00001327983 */ /* 0x000f280000300800 */
        /* <DEDUP_REMOVED lines=29> */
[----:B------:R3:W-:Y:S02]  /*2c580*/  STL [R1+0x3e8], R10 ;  /* 0x0003e80a01007387 */ /* 0x0007e40000100800 */
[C---:B---3--:R-:W-:Y:S02]  /*2c590*/  SEL R10, R57.reuse, R56, !P0 ;  /* 0x00000038390a7207 */ /* 0x048fe40004000000 */
[----:B----4-:R-:W-:-:S03]  /*2c5a0*/  SEL R50, R57, R50, !P0 ;  /* 0x0000003239327207 */ /* 0x010fc60004000000 */
[----:B------:R0:W-:Y:S01]  /*2c5b0*/  STL [R1+0x3e4], R10 ;  /* 0x0003e40a01007387 */ /* 0x0001e20000100800 */
[----:B-----5:R-:W-:-:S03]  /*2c5c0*/  SEL R9, R57, R9, !P0 ;  /* 0x0000000939097207 */ /* 0x020fc60004000000 */
[----:B------:R-:W-:Y:S01]  /*2c5d0*/  STL [R1+0x3e0], R50 ;  /* 0x0003e03201007387 */ /* 0x000fe20000100800 */
[----:B0-----:R-:W-:-:S03]  /*2c5e0*/  SEL R10, R57, R22, !P0 ;  /* 0x00000016390a7207 */ /* 0x001fc60004000000 */
        /* <DEDUP_REMOVED lines=86> */
[----:B------:R5:W-:Y:S01]  /*2cb50*/  STL [R1+0x34c], R10 ;  /* 0x00034c0a01007387 */ /* 0x000be20000100800 */
[C---:B---3--:R-:W-:Y:S02]  /*2cb60*/  SEL R56, R57.reuse, R56, !P0 ;  /* 0x0000003839387207 */ /* 0x048fe40004000000 */
[----:B----4-:R-:W-:-:S03]  /*2cb70*/  SEL R50, R57, R50, !P0 ;  /* 0x0000003239327207 */ /* 0x010fc60004000000 */
[----:B------:R-:W-:Y:S01]  /*2cb80*/  STL [R1+0x348], R56 ;  /* 0x0003483801007387 */ /* 0x000fe20000100800 */
[----:B-----5:R-:W-:-:S03]  /*2cb90*/  SEL R10, R57, R9, !P0 ;  /* 0x00000009390a7207 */ /* 0x020fc60004000000 */
[----:B------:R-:W-:Y:S01]  /*2cba0*/  STL [R1+0x344], R50 ;  /* 0x0003443201007387 */ /* 0x000fe20000100800 */
[----:B------:R-:W-:-:S03]  /*2cbb0*/  SEL R22, R57, R22, !P0 ;  /* 0x0000001639167207 */ /* 0x000fc60004000000 */
[----:B------:R0:W-:Y:S01]  /*2cbc0*/  STL [R1+0x340], R10 ;  /* 0x0003400a01007387 */ /* 0x0001e20000100800 */
[----:B------:R-:W-:-:S03]  /*2cbd0*/  SEL R9, R57, R13, !P0 ;  /* 0x0000000d39097207 */ /* 0x000fc60004000000 */
        /* <DEDUP_REMOVED lines=51> */
[----:B------:R0:W-:Y:S04]  /*2cf10*/  STL [R1+0x180], R9 ;  /* 0x0001800901007387 */ /* 0x0001e80000100800 */
[----:B0-----:R-:W3:Y:S04]  /*2cf20*/  LDL.LU R9, [R1+0xd0] ;  /* 0x0000d00001097983 */ /* 0x001ee80000300800 */
[----:B------:R0:W-:Y:S04]  /*2cf30*/  STL [R1+0x174], R10 ;  /* 0x0001740a01007387 */ /* 0x0001e80000100800 */
[----:B------:R-:W4:Y:S04]  /*2cf40*/  LDL.LU R22, [R1+0xcc] ;  /* 0x0000cc0001167983 */ /* 0x000f280000300800 */
        /* <DEDUP_REMOVED lines=26> */
[----:B0-----:R-:W5:Y:S04]  /*2d0f0*/  LDL.LU R10, [R1+0x4] ;  /* 0x00000400010a7983 */ /* 0x001f680000300800 */
[----:B------:R-:W5:Y:S01]  /*2d100*/  LDL.LU R56, [R1] ;  /* 0x0000000001387983 */ /* 0x000f620000300800 */
[----:B--2---:R-:W-:-:S05]  /*2d110*/  SEL R50, R57, R50, !P0 ;  /* 0x0000003239327207 */ /* 0x004fca0004000000 */
[----:B------:R0:W-:Y:S01]  /*2d120*/  STL [R1+0x170], R50 ;  /* 0x0001703201007387 */ /* 0x0001e20000100800 */
[----:B---3--:R-:W-:-:S03]  /*2d130*/  SEL R9, R57, R9, !P0 ;  /* 0x0000000939097207 */ /* 0x008fc60004000000 */
[----:B0-----:R-:W2:Y:S04]  /*2d140*/  LDL.LU R50, [R1+0x7cb0] ;  /* 0x007cb00001327983 */ /* 0x001ea80000300800 */
[----:B------:R0:W-:Y:S01]  /*2d150*/  STL [R1+0x16c], R9 ;  /* 0x00016c0901007387 */ /* 0x0001e20000100800 */
[C---:B----4-:R-:W-:Y:S02]  /*2d160*/  SEL R22, R57.reuse, R22, !P0 ;  /* 0x0000001639167207 */ /* 0x050fe40004000000 */
[C---:B-----5:R-:W-:Y:S01]  /*2d170*/  SEL R13, R57.reuse, R13, !P0 ;  /* 0x0000000d390d7207 */ /* 0x060fe20004000000 */
[----:B0-----:R-:W3:Y:S01]  /*2d180*/  LDL.LU R9, [R1+0x7cac] ;  /* 0x007cac0001097983 */ /* 0x001ee20000300800 */
[----:B------:R-:W-:-:S03]  /*2d190*/  SEL R55, R57, R55, !P0 ;  /* 0x0000003739377207 */ /* 0x000fc60004000000 */
[----:B------:R0:W-:Y:S01]  /*2d1a0*/  STL [R1+0x168], R22 ;  /* 0x0001681601007387 */ /* 0x0001e20000100800 */
[C---:B------:R-:W-:Y:S02]  /*2d1b0*/  SEL R53, R57.reuse, R53, !P0 ;  /* 0x0000003539357207 */ /* 0x040fe40004000000 */
[C---:B------:R-:W-:Y:S01]  /*2d1c0*/  SEL R52, R57.reuse, R52, !P0 ;  /* 0x0000003439347207 */ /* 0x040fe20004000000 */
[----:B0-----:R-:W4:Y:S01]  /*2d1d0*/  LDL.LU R22, [R1+0x7ca8] ;  /* 0x007ca80001167983 */ /* 0x001f220000300800 */
[----:B------:R-:W-:-:S03]  /*2d1e0*/  SEL R51, R57, R51, !P0 ;  /* 0x0000003339337207 */ /* 0x000fc60004000000 */
[----:B------:R0:W-:Y:S01]  /*2d1f0*/  STL [R1+0x164], R13 ;  /* 0x0001640d01007387 */ /* 0x0001e20000100800 */
[C---:B------:R-:W-:Y:S02]  /*2d200*/  SEL R49, R57.reuse, R49, !P0 ;  /* 0x0000003139317207 */ /* 0x040fe40004000000 */
[C---:B------:R-:W-:Y:S01]  /*2d210*/  SEL R47, R57.reuse, R47, !P0 ;  /* 0x0000002f392f7207 */ /* 0x040fe20004000000 */
[----:B0-----:R-:W5:Y:S04]  /*2d220*/  LDL.LU R13, [R1+0x7ca4] ;  /* 0x007ca400010d7983 */ /* 0x001f680000300800 */
[----:B------:R0:W-:Y:S01]  /*2d230*/  STL [R1+0x160], R55 ;  /* 0x0001603701007387 */ /* 0x0001e20000100800 */
[----:B------:R-:W-:-:S03]  /*2d240*/  SEL R45, R57, R45, !P0 ;  /* 0x0000002d392d7207 */ /* 0x000fc60004000000 */
[----:B0-----:R-:W2:Y:S04]  /*2d250*/  LDL.LU R55, [R1+0x7ca0] ;  /* 0x007ca00001377983 */ /* 0x001ea80000300800 */
        /* <DEDUP_REMOVED lines=54> */
[----:B------:R0:W-:Y:S04]  /*2d5c0*/  STL [R1+0xec], R26 ;  /* 0x0000ec1a01007387 */ /* 0x0001e80000100800 */
[----:B0-----:R-:W2:Y:S04]  /*2d5d0*/  LDL.LU R26, [R1+0x7c54] ;  /* 0x007c5400011a7983 */ /* 0x001ea80000300800 */
[----:B------:R0:W-:Y:S04]  /*2d5e0*/  STL [R1+0xe8], R25 ;  /* 0x0000e81901007387 */ /* 0x0001e80000100800 */
[----:B0-----:R-:W2:Y:S04]  /*2d5f0*/  LDL.LU R25, [R1+0x7c50] ;  /* 0x007c500001197983 */ /* 0x001ea80000300800 */
[----:B------:R0:W-:Y:S04]  /*2d600*/  STL [R1+0xe4], R58 ;  /* 0x0000e43a01007387 */ /* 0x0001e80000100800 */
[----:B0-----:R-:W2:Y:S04]  /*2d610*/  LDL.LU R58, [R1+0x7c4c] ;  /* 0x007c4c00013a7983 */ /* 0x001ea80000300800 */
[----:B------:R0:W-:Y:S04]  /*2d620*/  STL [R1+0xe0], R59 ;  /* 0x0000e03b01007387 */ /* 0x0001e80000100800 */
[----:B0-----:R-:W3:Y:S04]  /*2d630*/  LDL.LU R59, [R1+0x7c48] ;  /* 0x007c4800013b7983 */ /* 0x001ee80000300800 */
[----:B------:R0:W-:Y:S04]  /*2d640*/  STL [R1+0xdc], R60 ;  /* 0x0000dc3c01007387 */ /* 0x0001e80000100800 */
[----:B0-----:R-:W4:Y:S04]  /*2d650*/  LDL.LU R60, [R1+0x7c44] ;  /* 0x007c4400013c7983 */ /* 0x001f280000300800 */
[----:B------:R0:W-:Y:S04]  /*2d660*/  STL [R1+0xd8], R61 ;  /* 0x0000d83d01007387 */ /* 0x0001e80000100800 */
[----:B0-----:R-:W4:Y:S01]  /*2d670*/  LDL.LU R61, [R1+0x7c40] ;  /* 0x007c4000013d7983 */ /* 0x001f220000300800 */
[----:B------:R-:W-:-:S05]  /*2d680*/  SEL R10, R57, R10, !P0 ;  /* 0x0000000a390a7207 */ /* 0x000fca0004000000 */
[----:B------:R0:W-:Y:S02]  /*2d690*/  STL [R1+0xd4], R10 ;  /* 0x0000d40a01007387 */ /* 0x0001e40000100800 */
[----:B0-----:R-:W-:-:S05]  /*2d6a0*/  SEL R10, R57, R56, !P0 ;  /* 0x00000038390a7207 */ /* 0x001fca0004000000 */
[----:B------:R3:W-:Y:S01]  /*2d6b0*/  STL [R1+0xd0], R10 ;  /* 0x0000d00a01007387 */ /* 0x0007e20000100800 */
[C---:B-----5:R-:W-:Y:S02]  /*2d6c0*/  SEL R13, R57.reuse, R13, !P0 ;  /* 0x0000000d390d7207 */ /* 0x060fe40004000000 */
[C---:B--2---:R-:W-:Y:S02]  /*2d6d0*/  SEL R58, R57.reuse, R58, !P0 ;  /* 0x0000003a393a7207 */ /* 0x044fe40004000000 */
[C---:B---3--:R-:W-:Y:S02]  /*2d6e0*/  SEL R10, R57.reuse, R59, !P0 ;  /* 0x0000003b390a7207 */ /* 0x048fe40004000000 */
[C---:B----4-:R-:W-:Y:S02]  /*2d6f0*/  SEL R56, R57.reuse, R60, !P0 ;  /* 0x0000003c39387207 */ /* 0x050fe40004000000 */
[----:B------:R-:W-:-:S05]  /*2d700*/  SEL R61, R57, R61, !P0 ;  /* 0x0000003d393d7207 */ /* 0x000fca0004000000 */
[----:B------:R-:W-:Y:S04]  /*2d710*/  STL [R1+0xcc], R61 ;  /* 0x0000cc3d01007387 */ /* 0x000fe80000100800 */
[----:B------:R0:W-:Y:S04]  /*2d720*/  STL [R1+0xc8], R56 ;  /* 0x0000c83801007387 */ /* 0x0001e80000100800 */
[----:B------:R1:W-:Y:S01]  /*2d730*/  STL [R1+0xc4], R10 ;  /* 0x0000c40a01007387 */ /* 0x0003e20000100800 */
[----:B0-----:R-:W-:-:S03]  /*2d740*/  SEL R56, R57, R25, !P0 ;  /* 0x0000001939387207 */ /* 0x001fc60004000000 */
[----:B------:R-:W-:Y:S01]  /*2d750*/  STL [R1+0xc0], R58 ;  /* 0x0000c03a01007387 */ /* 0x000fe20000100800 */
[----:B-1----:R-:W-:-:S03]  /*2d760*/  SEL R10, R57, R26, !P0 ;  /* 0x0000001a390a7207 */ /* 0x002fc60004000000 */
[----:B------:R-:W-:Y:S01]  /*2d770*/  STL [R1+0xbc], R56 ;  /* 0x0000bc3801007387 */ /* 0x000fe20000100800 */
[C---:B------:R-:W-:Y:S02]  /*2d780*/  SEL R25, R57.reuse, R27, !P0 ;  /* 0x0000001b39197207 */ /* 0x040fe40004000000 */
[C---:B------:R-:W-:Y:S01]  /*2d790*/  SEL R26, R57.reuse, R29, !P0 ;  /* 0x0000001d391a7207 */ /* 0x040fe20004000000 */
[----:B------:R0:W-:Y:S01]  /*2d7a0*/  STL [R1+0xb4], R10 ;  /* 0x0000b40a01007387 */ /* 0x0001e20000100800 */
[----:B------:R-:W1:Y:S03]  /*2d7b0*/  LDC R27, c[0x0][0x3ac] ;  /* 0x0000eb00ff1b7b82 */ /* 0x000e660000000800 */
[----:B------:R2:W-:Y:S01]  /*2d7c0*/  STL [R1+0xb0], R25 ;  /* 0x0000b01901007387 */ /* 0x0005e20000100800 */
[----:B0-----:R-:W-:-:S03]  /*2d7d0*/  SEL R10, R57, R32, !P0 ;  /* 0x00000020390a7207 */ /* 0x001fc60004000000 */
[----:B------:R0:W-:Y:S01]  /*2d7e0*/  STL [R1+0x9c], R26 ;  /* 0x00009c1a01007387 */ /* 0x0001e20000100800 */
[----:B--2---:R-:W-:-:S03]  /*2d7f0*/  SEL R25, R57, R33, !P0 ;  /* 0x0000002139197207 */ /* 0x004fc60004000000 */
[----:B------:R2:W-:Y:S01]  /*2d800*/  STL [R1+0x6c], R10 ;  /* 0x00006c0a01007387 */ /* 0x0005e20000100800 */
[----:B0-----:R-:W-:-:S03]  /*2d810*/  SEL R26, R57, R34, !P0 ;  /* 0x00000022391a7207 */ /* 0x001fc60004000000 */
[----:B------:R0:W-:Y:S01]  /*2d820*/  STL [R1+0x64], R25 ;  /* 0x0000641901007387 */ /* 0x0001e20000100800 */
[----:B--2---:R-:W-:-:S03]  /*2d830*/  SEL R10, R57, R35, !P0 ;  /* 0x00000023390a7207 */ /* 0x004fc60004000000 */
[----:B------:R2:W-:Y:S04]  /*2d840*/  STL [R1+0x60], R26 ;  /* 0x0000601a01007387 */ /* 0x0005e80000100800 */
[----:B------:R3:W-:Y:S01]  /*2d850*/  STL [R1+0x5c], R10 ;  /* 0x00005c0a01007387 */ /* 0x0007e20000100800 */
[C---:B0-----:R-:W-:Y:S02]  /*2d860*/  SEL R25, R57.reuse, R37, !P0 ;  /* 0x0000002539197207 */ /* 0x041fe40004000000 */
[----:B--2---:R-:W-:-:S03]  /*2d870*/  SEL R26, R57, R38, !P0 ;  /* 0x00000026391a7207 */ /* 0x004fc60004000000 */
[----:B------:R0:W-:Y:S01]  /*2d880*/  STL [R1+0x58], R25 ;  /* 0x0000581901007387 */ /* 0x0001e20000100800 */
[----:B---3--:R-:W-:-:S03]  /*2d890*/  SEL R10, R57, R39, !P0 ;  /* 0x00000027390a7207 */ /* 0x008fc60004000000 */
        /* <DEDUP_REMOVED lines=18> */
[----:B------:R-:W-:Y:S04]  /*2d9c0*/  STL [R1+0x18], R26 ;  /* 0x0000181a01007387 */ /* 0x000fe80000100800 */
[----:B------:R2:W-:Y:S01]  /*2d9d0*/  STL [R1+0x14], R10 ;  /* 0x0000140a01007387 */ /* 0x0005e20000100800 */
[----:B0-----:R-:W-:-:S05]  /*2d9e0*/  SEL R25, R57, R55, !P0 ;  /* 0x0000003739197207 */ /* 0x001fca0004000000 */
[----:B------:R0:W-:Y:S01]  /*2d9f0*/  STL [R1+0x10], R25 ;  /* 0x0000101901007387 */ /* 0x0001e20000100800 */
[----:B--2---:R-:W-:-:S03]  /*2da00*/  SEL R10, R57, R22, !P0 ;  /* 0x00000016390a7207 */ /* 0x004fc60004000000 */
[----:B------:R-:W-:Y:S04]  /*2da10*/  STL [R1+0xc], R13 ;  /* 0x00000c0d01007387 */ /* 0x000fe80000100800 */
[----:B------:R-:W2:Y:S04]  /*2da20*/  LDL.LU R26, [R1+0x974] ;  /* 0x00097400011a7983 */ /* 0x000ea80000300800 */
[----:B------:R3:W-:Y:S04]  /*2da30*/  STL [R1+0x8], R10 ;  /* 0x0000080a01007387 */ /* 0x0007e80000100800 */
[----:B0-----:R-:W4:Y:S01]  /*2da40*/  LDL.LU R25, [R1+0x970] ;  /* 0x0009700001197983 */ /* 0x001f220000300800 */
[----:B---3--:R-:W0:Y:S01]  /*2da50*/  S2R R10, SR_TID.X ;  /* 0x00000000000a7919 */ /* 0x008e220000002100 */
[----:B------:R-:W-:-:S02]  /*2da60*/  SEL R9, R57, R9, !P0 ;  /* 0x0000000939097207 */ /* 0x000fc40004000000 */
[C---:B------:R-:W-:Y:S02]  /*2da70*/  SEL R56, R57.reuse, R50, !P0 ;  /* 0x0000003239387207 */ /* 0x040fe40004000000 */
[C---:B------:R-:W-:Y:S02]  /*2da80*/  SEL R61, R57.reuse, R16, !P0 ;  /* 0x00000010393d7207 */ /* 0x040fe40004000000 */
[C---:B------:R-:W-:Y:S01]  /*2da90*/  SEL R60, R57.reuse, R17, !P0 ;  /* 0x00000011393c7207 */ /* 0x040fe20004000000 */
[----:B------:R-:W-:Y:S01]  /*2daa0*/  STL [R1+0x4], R9 ;  /* 0x0000040901007387 */ /* 0x000fe20000100800 */
[C---:B------:R-:W-:Y:S02]  /*2dab0*/  SEL R59, R57.reuse, R48, !P0 ;  /* 0x00000030393b7207 */ /* 0x040fe40004000000 */
[C---:B------:R-:W-:Y:S01]  /*2dac0*/  SEL R58, R57.reuse, R8, !P0 ;  /* 0x00000008393a7207 */ /* 0x040fe20004000000 */
[----:B------:R-:W-:Y:S01]  /*2dad0*/  STL [R1+0x7bdc], R56 ;  /* 0x007bdc3801007387 */ /* 0x000fe20000100800 */
[----:B------:R-:W-:-:S02]  /*2dae0*/  SEL R55, R57, R21, !P0 ;  /* 0x0000001539377207 */ /* 0x000fc40004000000 */
[C---:B------:R-:W-:Y:S01]  /*2daf0*/  SEL R53, R57.reuse, R0, !P0 ;  /* 0x0000000039357207 */ /* 0x040fe20004000000 */
[----:B------:R-:W-:Y:S01]  /*2db00*/  STL [R1+0x7be0], R61 ;  /* 0x007be03d01007387 */ /* 0x000fe20000100800 */
[C---:B------:R-:W-:Y:S02]  /*2db10*/  SEL R52, R57.reuse, R28, !P0 ;  /* 0x0000001c39347207 */ /* 0x040fe40004000000 */
[C---:B------:R-:W-:Y:S01]  /*2db20*/  SEL R51, R57.reuse, R19, !P0 ;  /* 0x0000001339337207 */ /* 0x040fe20004000000 */
[----:B------:R-:W-:Y:S01]  /*2db30*/  STL [R1+0x7be4], R60 ;  /* 0x007be43c01007387 */ /* 0x000fe20000100800 */
[----:B------:R-:W-:-:S03]  /*2db40*/  SEL R50, R57, R24, !P0 ;  /* 0x0000001839327207 */ /* 0x000fc60004000000 */
[----:B------:R-:W-:Y:S01]  /*2db50*/  STL [R1+0x7be8], R59 ;  /* 0x007be83b01007387 */ /* 0x000fe20000100800 */
[----:B------:R-:W-:-:S03]  /*2db60*/  SEL R49, R57, R20, !P0 ;  /* 0x0000001439317207 */ /* 0x000fc60004000000 */
[----:B------:R-:W-:Y:S01]  /*2db70*/  STL [R1+0x7bec], R58 ;  /* 0x007bec3a01007387 */ /* 0x000fe20000100800 */
[----:B------:R-:W-:-:S03]  /*2db80*/  SEL R48, R57, R6, !P0 ;  /* 0x0000000639307207 */ /* 0x000fc60004000000 */
[----:B------:R-:W-:Y:S01]  /*2db90*/  STL [R1+0x7bf0], R55 ;  /* 0x007bf03701007387 */ /* 0x000fe20000100800 */
[----:B------:R-:W-:-:S03]  /*2dba0*/  SEL R47, R57, R2, !P0 ;  /* 0x00000002392f7207 */ /* 0x000fc60004000000 */
[----:B------:R3:W-:Y:S01]  /*2dbb0*/  STL [R1+0x7bf4], R53 ;  /* 0x007bf43501007387 */ /* 0x0007e20000100800 */
[----:B------:R-:W-:-:S03]  /*2dbc0*/  SEL R45, R57, R40, !P0 ;  /* 0x00000028392d7207 */ /* 0x000fc60004000000 */
[----:B------:R-:W-:Y:S01]  /*2dbd0*/  STL [R1+0x7bf8], R52 ;  /* 0x007bf83401007387 */ /* 0x000fe20000100800 */
[----:B------:R-:W-:-:S03]  /*2dbe0*/  SEL R32, R57, R4, !P0 ;  /* 0x0000000439207207 */ /* 0x000fc60004000000 */
[----:B------:R-:W-:Y:S01]  /*2dbf0*/  STL [R1+0x7bfc], R51 ;  /* 0x007bfc3301007387 */ /* 0x000fe20000100800 */
[C---:B------:R-:W-:Y:S02]  /*2dc00*/  SEL R46, R57.reuse, R46, !P0 ;  /* 0x0000002e392e7207 */ /* 0x040fe40004000000 */
[----:B0-----:R-:W-:Y:S01]  /*2dc10*/  LOP3.LUT R10, R10, 0x1f, RZ, 0xc0, !PT ;  /* 0x0000001f0a0a7812 */ /* 0x001fe200078ec0ff */
[----:B------:R-:W-:Y:S01]  /*2dc20*/  STL [R1+0x7c00], R50 ;  /* 0x007c003201007387 */ /* 0x000fe20000100800 */
[C---:B------:R-:W-:Y:S01]  /*2dc30*/  SEL R33, R57.reuse, R18, !P0 ;  /* 0x0000001239217207 */ /* 0x040fe20004000000 */
[----:B------:R-:W-:Y:S02]  /*2dc40*/  @!P5 IMAD.MOV R36, RZ, RZ, -R36 ;  /* 0x000000ffff24d224 */ /* 0x000fe400078e0a24 */
[----:B------:R-:W-:Y:S01]  /*2dc50*/  STL [R1+0x7c04], R49 ;  /* 0x007c043101007387 */ /* 0x000fe20000100800 */
[----:B------:R-:W-:Y:S01]  /*2dc60*/  @!P1 IMAD.MOV R54, RZ, RZ, -R54 ;  /* 0x000000ffff369224 */ /* 0x000fe200078e0a36 */
[C---:B------:R-:W-:Y:S01]  /*2dc70*/  SEL R34, R57.reuse, R23, !P0 ;  /* 0x0000001739227207 */ /* 0x040fe20004000000 */
[----:B------:R-:W-:Y:S01]  /*2dc80*/  @!P4 IMAD.MOV R31, RZ, RZ, -R31 ;  /* 0x000000ffff1fc224 */ /* 0x000fe200078e0a1f */
[----:B------:R-:W-:Y:S01]  /*2dc90*/  STL [R1+0x7c08], R48 ;  /* 0x007c083001007387 */ /* 0x000fe20000100800 */
[----:B------:R-:W-:Y:S01]  /*2dca0*/  @!P2 IMAD.MOV R30, RZ, RZ, -R30 ;  /* 0x000000ffff1ea224 */ /* 0x000fe200078e0a1e */
[C---:B------:R-:W-:Y:S01]  /*2dcb0*/  SEL R35, R57.reuse, R5, !P0 ;  /* 0x0000000539237207 */ /* 0x040fe20004000000 */
[----:B------:R-:W-:Y:S01]  /*2dcc0*/  @!P6 IMAD.MOV R43, RZ, RZ, -R43 ;  /* 0x000000ffff2be224 */ /* 0x000fe200078e0a2b */
[----:B------:R-:W-:Y:S01]  /*2dcd0*/  STL [R1+0x7c0c], R47 ;  /* 0x007c0c2f01007387 */ /* 0x000fe20000100800 */
[----:B------:R-:W-:Y:S01]  /*2dce0*/  SEL R37, R57, R7, !P0 ;  /* 0x0000000739257207 */ /* 0x000fe20004000000 */
[----:B-1----:R-:W-:-:S02]  /*2dcf0*/  IMAD R10, R10, R27, RZ ;  /* 0x0000001b0a0a7224 */ /* 0x002fc400078e02ff */
[----:B------:R-:W-:Y:S01]  /*2dd00*/  STL [R1+0x7c10], R45 ;  /* 0x007c102d01007387 */ /* 0x000fe20000100800 */
[----:B------:R-:W-:-:S03]  /*2dd10*/  SEL R38, R57, R15, !P0 ;  /* 0x0000000f39267207 */ /* 0x000fc60004000000 */
[----:B------:R-:W-:Y:S01]  /*2dd20*/  STL [R1+0x7c14], R32 ;  /* 0x007c142001007387 */ /* 0x000fe20000100800 */
[----:B------:R-:W-:-:S03]  /*2dd30*/  SEL R39, R57, R12, !P0 ;  /* 0x0000000c39277207 */ /* 0x000fc60004000000 */
[----:B------:R-:W-:Y:S01]  /*2dd40*/  STL [R1+0x7c18], R46 ;  /* 0x007c182e01007387 */ /* 0x000fe20000100800 */
[C---:B------:R-:W-:Y:S02]  /*2dd50*/  SEL R40, R57.reuse, R14, !P0 ;  /* 0x0000000e39287207 */ /* 0x040fe40004000000 */
[C---:B------:R-:W-:Y:S01]  /*2dd60*/  SEL R41, R57.reuse, R11, !P0 ;  /* 0x0000000b39297207 */ /* 0x040fe20004000000 */
[----:B------:R-:W-:Y:S01]  /*2dd70*/  STL [R1+0x7c1c], R33 ;  /* 0x007c1c2101007387 */ /* 0x000fe20000100800 */
[C---:B------:R-:W-:Y:S02]  /*2dd80*/  SEL R36, R57.reuse, R36, !P0 ;  /* 0x0000002439247207 */ /* 0x040fe40004000000 */
[C---:B------:R-:W-:Y:S01]  /*2dd90*/  SEL R54, R57.reuse, R54, !P0 ;  /* 0x0000003639367207 */ /* 0x040fe20004000000 */
[----:B------:R-:W-:Y:S01]  /*2dda0*/  STL [R1+0x7c20], R34 ;  /* 0x007c202201007387 */ /* 0x000fe20000100800 */
[C---:B------:R-:W-:Y:S02]  /*2ddb0*/  SEL R42, R57.reuse, R31, !P0 ;  /* 0x0000001f392a7207 */ /* 0x040fe40004000000 */
[C---:B------:R-:W-:Y:S01]  /*2ddc0*/  SEL R44, R57.reuse, R30, !P0 ;  /* 0x0000001e392c7207 */ /* 0x040fe20004000000 */
[----:B------:R-:W-:Y:S01]  /*2ddd0*/  STL [R1+0x7c24], R35 ;  /* 0x007c242301007387 */ /* 0x000fe20000100800 */
[----:B------:R-:W-:-:S02]  /*2dde0*/  SEL R43, R57, R43, !P0 ;  /* 0x0000002b392b7207 */ /* 0x000fc40004000000 */
[C---:B------:R-:W-:Y:S01]  /*2ddf0*/  IADD3 R2, P0, PT, R3.reuse, UR22, RZ ;  /* 0x0000001603027c10 */ /* 0x040fe2000ff1e0ff */
[----:B------:R-:W-:Y:S01]  /*2de00*/  STL [R1+0x7c28], R37 ;  /* 0x007c282501007387 */ /* 0x000fe20000100800 */
[----:B------:R-:W-:Y:S02]  /*2de10*/  LEA.HI.X.SX32 R0, R10, UR23, 0x1, P3 ;  /* 0x000000170a007c11 */ /* 0x000fe400098f0eff */
[----:B------:R-:W-:Y:S01]  /*2de20*/  LEA.HI.X.SX32 R4, R3, UR23, 0x1, P0 ;  /* 0x0000001703047c11 */ /* 0x000fe200080f0eff */
[----:B------:R-:W-:Y:S01]  /*2de30*/  STL [R1+0x7c2c], R38 ;  /* 0x007c2c2601007387 */ /* 0x000fe20000100800 */
[----:B------:R-:W0:Y:S03]  /*2de40*/  LDC R10, c[0x0][0x3ac] ;  /* 0x0000eb00ff0a7b82 */ /* 0x000e260000000800 */
[----:B------:R-:W-:Y:S04]  /*2de50*/  STL [R1+0x7c30], R39 ;  /* 0x007c302701007387 */ /* 0x000fe80000100800 */
[----:B------:R-:W-:Y:S04]  /*2de60*/  STL [R1+0x7c34], R40 ;  /* 0x007c342801007387 */ /* 0x000fe80000100800 */
[----:B------:R-:W-:Y:S04]  /*2de70*/  STL [R1+0x7c38], R41 ;  /* 0x007c382901007387 */ /* 0x000fe80000100800 */
[----:B------:R-:W-:Y:S04]  /*2de80*/  STL [R1+0x7c3c], R36 ;  /* 0x007c3c2401007387 */ /* 0x000fe80000100800 */
[----:B------:R1:W-:Y:S04]  /*2de90*/  STL [R1+0x7b74], R0 ;  /* 0x007b740001007387 */ /* 0x0003e80000100800 */
[----:B------:R5:W-:Y:S04]  /*2dea0*/  STL [R1+0x7b80], R2 ;  /* 0x007b800201007387 */ /* 0x000be80000100800 */
[----:B------:R-:W-:Y:S04]  /*2deb0*/  STL [R1+0x7b78], R4 ;  /* 0x007b780401007387 */ /* 0x000fe80000100800 */
[----:B---3--:R-:W3:Y:S04]  /*2dec0*/  LDL.LU R53, [R1+0xb8] ;  /* 0x0000b80001357983 */ /* 0x008ee80000300800 */
[----:B------:R-:W3:Y:S04]  /*2ded0*/  LDL.LU R55, [R1+0xac] ;  /* 0x0000ac0001377983 */ /* 0x000ee80000300800 */
        /* <DEDUP_REMOVED lines=13> */
[----:B------:R-:W3:Y:S01]  /*2dfb0*/  LDL.LU R27, [R1+0x70] ;  /* 0x00007000011b7983 */ /* 0x000ee20000300800 */
[----:B----4-:R-:W-:-:S03]  /*2dfc0*/  IMAD R5, R25, UR74, RZ ;  /* 0x0000004a19057c24 */ /* 0x010fc6000f8e02ff */
[----:B------:R-:W4:Y:S01]  /*2dfd0*/  LDL.LU R25, [R1+0x68] ;  /* 0x0000680001197983 */ /* 0x000f220000300800 */
[----:B0-----:R-:W-:-:S05]  /*2dfe0*/  IMAD R7, R10, 0x20, R3 ;  /* 0x000000200a077824 */ /* 0x001fca00078e0203 */
[----:B------:R-:W-:Y:S01]  /*2dff0*/  IADD3 R19, P2, PT, R7, UR22, RZ ;  /* 0x0000001607137c10 */ /* 0x000fe2000ff5e0ff */
[----:B--2---:R-:W-:Y:S01]  /*2e000*/  IMAD R6, R26, UR74, RZ ;  /* 0x0000004a1a067c24 */ /* 0x004fe2000f8e02ff */
[----:B-1----:R-:W-:Y:S01]  /*2e010*/  IADD3 R0, P1, PT, R5, UR20, RZ ;  /* 0x0000001405007c10 */ /* 0x002fe2000ff3e0ff */
[----:B------:R-:W-:Y:S01]  /*2e020*/  IMAD R10, R10, 0x20, R7 ;  /* 0x000000200a0a7824 */ /* 0x000fe200078e0207 */
[----:B------:R-:W-:Y:S01]  /*2e030*/  LEA.HI.X.SX32 R3, R7, UR23, 0x1, P2 ;  /* 0x0000001707037c11 */ /* 0x000fe200090f0eff */
[----:B------:R-:W-:Y:S01]  /*2e040*/  STL [R1+0x7b84], R19 ;  /* 0x007b841301007387 */ /* 0x000fe20000100800 */
[----:B------:R-:W-:Y:S02]  /*2e050*/  UIMAD UR76, UR6, 0x7f, URZ ;  /* 0x0000007f064c78a4 */ /* 0x000fe4000f8e02ff */
[----:B------:R-:W-:Y:S01]  /*2e060*/  UIMAD UR7, UR7, 0x3d, URZ ;  /* 0x0000003d070778a4 */ /* 0x000fe2000f8e02ff */
[----:B------:R-:W2:Y:S01]  /*2e070*/  LDL.LU R26, [R1+0x44] ;  /* 0x00004400011a7983 */ /* 0x000ea20000300800 */
[----:B-----5:R-:W-:Y:S01]  /*2e080*/  IADD3 R2, P0, PT, R6, UR20, RZ ;  /* 0x0000001406027c10 */ /* 0x020fe2000ff1e0ff */
[----:B------:R-:W-:Y:S01]  /*2e090*/  UIMAD UR8, UR8, 0x3c, URZ ;  /* 0x0000003c080878a4 */ /* 0x000fe2000f8e02ff */
[----:B------:R-:W-:Y:S01]  /*2e0a0*/  IADD3 R31, P3, PT, R10, UR22, RZ ;  /* 0x000000160a1f7c10 */ /* 0x000fe2000ff7e0ff */
[----:B------:R-:W-:-:S02]  /*2e0b0*/  UIMAD UR9, UR9, 0x3b, URZ ;  /* 0x0000003b090978a4 */ /* 0x000fc4000f8e02ff */
[----:B------:R0:W-:Y:S01]  /*2e0c0*/  STL [R1+0x20f4], R2 ;  /* 0x0020f40201007387 */ /* 0x0001e20000100800 */
[----:B------:R-:W-:Y:S01]  /*2e0d0*/  LEA.HI.X.SX32 R10, R10, UR23, 0x1, P3 ;  /* 0x000000170a0a7c11 */ /* 0x000fe200098f0eff */
[----:B------:R-:W-:Y:S02]  /*2e0e0*/  UIMAD UR10, UR10, 0x3a, URZ ;  /* 0x0000003a0a0a78a4 */ /* 0x000fe4000f8e02ff */
[----:B------:R-:W-:Y:S01]  /*2e0f0*/  STL [R1+0x7b88], R31 ;  /* 0x007b881f01007387 */ /* 0x000fe20000100800 */
[----:B------:R-:W-:Y:S02]  /*2e100*/  UIMAD UR11, UR11, 0x39, URZ ;  /* 0x000000390b0b78a4 */ /* 0x000fe4000f8e02ff */
[----:B------:R-:W-:Y:S02]  /*2e110*/  UIMAD UR12, UR12, 0x38, URZ ;  /* 0x000000380c0c78a4 */ /* 0x000fe4000f8e02ff */
[----:B------:R-:W-:Y:S01]  /*2e120*/  UIMAD UR13, UR13, 0x37, URZ ;  /* 0x000000370d0d78a4 */ /* 0x000fe2000f8e02ff */
[----:B0-----:R-:W-:Y:S01]  /*2e130*/  LEA.HI.X.SX32 R2, R6, UR21, 0x1, P0 ;  /* 0x0000001506027c11 */ /* 0x001fe200080f0eff */
[----:B------:R0:W-:Y:S01]  /*2e140*/  STL [R1+0x20fc], R0 ;  /* 0x0020fc0001007387 */ /* 0x0001e20000100800 */
[----:B------:R-:W-:-:S02]  /*2e150*/  UIMAD UR14, UR14, 0x36, URZ ;  /* 0x000000360e0e78a4 */ /* 0x000fc4000f8e02ff */
[----:B------:R-:W-:Y:S01]  /*2e160*/  UIMAD UR15, UR15, 0x35, URZ ;  /* 0x000000350f0f78a4 */ /* 0x000fe2000f8e02ff */
[----:B------:R-:W-:Y:S01]  /*2e170*/  STL [R1+0x7b8c], R3 ;  /* 0x007b8c0301007387 */ /* 0x000fe20000100800 */
[----:B------:R-:W-:Y:S02]  /*2e180*/  UIMAD UR16, UR16, 0x34, URZ ;  /* 0x00000034101078a4 */ /* 0x000fe4000f8e02ff */
[----:B------:R-:W-:Y:S01]  /*2e190*/  UIMAD UR17, UR17, 0x33, URZ ;  /* 0x00000033111178a4 */ /* 0x000fe2000f8e02ff */
[----:B------:R3:W-:Y:S01]  /*2e1a0*/  STL [R1+0x20f0], R2 ;  /* 0x0020f00201007387 */ /* 0x0007e20000100800 */
[----:B------:R-:W-:Y:S01]  /*2e1b0*/  UIMAD UR18, UR18, 0x32, URZ ;  /* 0x00000032121278a4 */ /* 0x000fe2000f8e02ff */
[----:B0-----:R-:W-:Y:S01]  /*2e1c0*/  LEA.HI.X.SX32 R0, R5, UR21, 0x1, P1 ;  /* 0x0000001505007c11 */ /* 0x001fe200088f0eff */
[----:B------:R-:W-:Y:S01]  /*2e1d0*/  UIMAD UR19, UR19, 0x31, URZ ;  /* 0x00000031131378a4 */ /* 0x000fe2000f8e02ff */
[----:B------:R-:W-:Y:S01]  /*2e1e0*/  STL [R1+0x7b90], R10 ;  /* 0x007b900a01007387 */ /* 0x000fe20000100800 */
[----:B------:R-:W-:-:S02]  /*2e1f0*/  UIMAD UR24, UR24, 0x30, URZ ;  /* 0x00000030181878a4 */ /* 0x000fc4000f8e02ff */
[----:B------:R-:W-:Y:S01]  /*2e200*/  UIMAD UR25, UR25, 0x2f, URZ ;  /* 0x0000002f191978a4 */ /* 0x000fe2000f8e02ff */
[----:B------:R-:W-:Y:S01]  /*2e210*/  STL [R1+0x20f8], R0 ;  /* 0x0020f80001007387 */ /* 0x000fe20000100800 */
[----:B------:R-:W-:Y:S02]  /*2e220*/  UIMAD UR26, UR26, 0x2e, URZ ;  /* 0x0000002e1a1a78a4 */ /* 0x000fe4000f8e02ff */
[----:B------:R-:W-:Y:S02]  /*2e230*/  UIMAD UR27, UR27, 0x2d, URZ ;  /* 0x0000002d1b1b78a4 */ /* 0x000fe4000f8e02ff */
[----:B------:R-:W-:Y:S02]  /*2e240*/  UIMAD UR28, UR28, 0x2c, URZ ;  /* 0x0000002c1c1c78a4 */ /* 0x000fe4000f8e02ff */
[----:B------:R-:W-:Y:S02]  /*2e250*/  UIMAD UR29, UR29, 0x2b, URZ ;  /* 0x0000002b1d1d78a4 */ /* 0x000fe4000f8e02ff */
[----:B------:R-:W-:-:S02]  /*2e260*/  UIMAD UR30, UR30, 0x2a, URZ ;  /* 0x0000002a1e1e78a4 */ /* 0x000fc4000f8e02ff */
[----:B------:R-:W-:Y:S02]  /*2e270*/  UIMAD UR31, UR31, 0x29, URZ ;  /* 0x000000291f1f78a4 */ /* 0x000fe4000f8e02ff */
        /* <DEDUP_REMOVED lines=8> */
[----:B------:R-:W-:Y:S02]  /*2e300*/  USHF.L.U32 UR40, UR40, 0x5, URZ ;  /* 0x0000000528287899 */ /* 0x000fe400080006ff */
        /* <DEDUP_REMOVED lines=15> */
[----:B------:R-:W-:Y:S02]  /*2e400*/  USHF.L.U32 UR56, UR56, 0x4, URZ ;  /* 0x0000000438387899 */ /* 0x000fe400080006ff */
        /* <DEDUP_REMOVED lines=10> */
[----:B------:R-:W-:Y:S01]  /*2e4b0*/  UIMAD UR69, UR69, 0x5, URZ ;  /* 0x00000005454578a4 */ /* 0x000fe2000f8e02ff */
[----:B---3--:R-:W-:Y:S01]  /*2e4c0*/  IMAD R2, R55, UR75, RZ ;  /* 0x0000004b37027c24 */ /* 0x008fe2000f8e02ff */
[----:B------:R-:W-:Y:S02]  /*2e4d0*/  USHF.L.U32 UR70, UR70, 0x2, URZ ;  /* 0x0000000246467899 */ /* 0x000fe400080006ff */
[----:B------:R-:W-:Y:S01]  /*2e4e0*/  UIMAD UR71, UR71, 0x3, URZ ;  /* 0x00000003474778a4 */ /* 0x000fe2000f8e02ff */
[----:B------:R-:W-:Y:S01]  /*2e4f0*/  IMAD R4, R21, UR75, RZ ;  /* 0x0000004b15047c24 */ /* 0x000fe2000f8e02ff */
[----:B------:R0:W-:Y:S01]  /*2e500*/  STL [R1+0x2f0], R2 ;  /* 0x0002f00201007387 */ /* 0x0001e20000100800 */
[----:B------:R-:W1:Y:S01]  /*2e510*/  LDCU UR74, c[0x0][0x3a8] ;  /* 0x00007500ff4a77ac */ /* 0x000e620008000800 */
[----:B------:R-:W-:Y:S02]  /*2e520*/  IMAD R3, R58, UR75, RZ ;  /* 0x0000004b3a037c24 */ /* 0x000fe4000f8e02ff */
[----:B------:R3:W-:Y:S01]  /*2e530*/  STL [R1+0x2ec], R4 ;  /* 0x0002ec0401007387 */ /* 0x0007e20000100800 */
[----:B0-----:R-:W-:-:S03]  /*2e540*/  IMAD R2, R8, UR75, RZ ;  /* 0x0000004b08027c24 */ /* 0x001fc6000f8e02ff */
[----:B------:R0:W-:Y:S01]  /*2e550*/  STL [R1+0x2e8], R3 ;  /* 0x0002e80301007387 */ /* 0x0001e20000100800 */
[----:B---3--:R-:W-:-:S03]  /*2e560*/  IMAD R4, R59, UR75, RZ ;  /* 0x0000004b3b047c24 */ /* 0x008fc6000f8e02ff */
[----:B------:R3:W-:Y:S04]  /*2e570*/  STL [R1+0x2e4], R2 ;  /* 0x0002e40201007387 */ /* 0x0007e80000100800 */
[----:B------:R5:W-:Y:S01]  /*2e580*/  STL [R1+0x2e0], R4 ;  /* 0x0002e00401007387 */ /* 0x000be20000100800 */
[----:B0-----:R-:W-:Y:S02]  /*2e590*/  IMAD R3, R60, UR75, RZ ;  /* 0x0000004b3c037c24 */ /* 0x001fe4000f8e02ff */
[----:B---3--:R-:W-:-:S03]  /*2e5a0*/  IMAD R2, R17, UR75, RZ ;  /* 0x0000004b11027c24 */ /* 0x008fc6000f8e02ff */
[----:B------:R0:W-:Y:S01]  /*2e5b0*/  STL [R1+0x2dc], R3 ;  /* 0x0002dc0301007387 */ /* 0x0001e20000100800 */
[----:B-----5:R-:W-:-:S03]  /*2e5c0*/  IMAD R4, R61, UR75, RZ ;  /* 0x0000004b3d047c24 */ /* 0x020fc6000f8e02ff */
        /* <DEDUP_REMOVED lines=13> */
[----:B------:R-:W-:Y:S01]  /*2e6a0*/  STL [R1+0x2bc], R4 ;  /* 0x0002bc0401007387 */ /* 0x000fe20000100800 */
[----:B0-----:R-:W-:-:S03]  /*2e6b0*/  IMAD R3, R27, UR75, RZ ;  /* 0x0000004b1b037c24 */ /* 0x001fc6000f8e02ff */
[----:B------:R-:W3:Y:S04]  /*2e6c0*/  LDL.LU R46, [R1+0x40] ;  /* 0x00004000012e7983 */ /* 0x000ee80000300800 */
[----:B------:R-:W-:Y:S04]  /*2e6d0*/  STL [R1+0x2b8], R3 ;  /* 0x0002b80301007387 */ /* 0x000fe80000100800 */
[----:B------:R-:W5:Y:S01]  /*2e6e0*/  LDL.LU R32, [R1+0x3c] ;  /* 0x00003c0001207983 */ /* 0x000f620000300800 */
[----:B----4-:R-:W-:-:S05]  /*2e6f0*/  IMAD R2, R25, UR75, RZ ;  /* 0x0000004b19027c24 */ /* 0x010fca000f8e02ff */
[----:B------:R2:W-:Y:S04]  /*2e700*/  STL [R1+0x2b4], R2 ;  /* 0x0002b40201007387 */ /* 0x0005e80000100800 */
[----:B------:R-:W4:Y:S04]  /*2e710*/  LDL.LU R25, [R1+0x24] ;  /* 0x0000240001197983 */ /* 0x000f280000300800 */
[----:B------:R-:W5:Y:S01]  /*2e720*/  LDL.LU R45, [R1+0x20] ;  /* 0x00002000012d7983 */ /* 0x000f620000300800 */
[----:B--2---:R-:W-:-:S03]  /*2e730*/  IMAD R2, R26, UR75, RZ ;  /* 0x0000004b1a027c24 */ /* 0x004fc6000f8e02ff */
[----:B------:R-:W2:Y:S04]  /*2e740*/  LDL.LU R47, [R1+0x1c] ;  /* 0x00001c00012f7983 */ /* 0x000ea80000300800 */
[----:B------:R4:W-:Y:S04]  /*2e750*/  STL [R1+0x2b0], R2 ;  /* 0x0002b00201007387 */ /* 0x0009e80000100800 */
[----:B------:R-:W2:Y:S04]  /*2e760*/  LDL.LU R48, [R1+0x110] ;  /* 0x0001100001307983 */ /* 0x000ea80000300800 */
[----:B------:R-:W2:Y:S04]  /*2e770*/  LDL.LU R49, [R1+0x128] ;  /* 0x0001280001317983 */ /* 0x000ea80000300800 */
[----:B------:R-:W2:Y:S04]  /*2e780*/  LDL.LU R20, [R1+0x140] ;  /* 0x0001400001147983 */ /* 0x000ea80000300800 */
[----:B------:R-:W2:Y:S04]  /*2e790*/  LDL.LU R50, [R1+0x144] ;  /* 0x0001440001327983 */ /* 0x000ea80000300800 */
[----:B------:R-:W2:Y:S04]  /*2e7a0*/  LDL.LU R24, [R1+0x14c] ;  /* 0x00014c0001187983 */ /* 0x000ea80000300800 */
[----:B------:R-:W2:Y:S01]  /*2e7b0*/  LDL.LU R51, [R1+0x15c] ;  /* 0x00015c0001337983 */ /* 0x000ea20000300800 */
[----:B------:R-:W-:-:S03]  /*2e7c0*/  IMAD R0, R53, UR75, RZ ;  /* 0x0000004b35007c24 */ /* 0x000fc6000f8e02ff */
[----:B------:R-:W2:Y:S04]  /*2e7d0*/  LDL.LU R52, [R1+0x178] ;  /* 0x0001780001347983 */ /* 0x000ea80000300800 */
        /* <DEDUP_REMOVED lines=17> */
[----:B------:R-:W2:Y:S01]  /*2e8f0*/  LDL.LU R26, [R1+0x318] ;  /* 0x00031800011a7983 */ /* 0x000ea20000300800 */
[----:B---3--:R-:W-:-:S05]  /*2e900*/  IMAD R4, R46, UR75, RZ ;  /* 0x0000004b2e047c24 */ /* 0x008fca000f8e02ff */
[----:B------:R0:W-:Y:S01]  /*2e910*/  STL [R1+0x2ac], R4 ;  /* 0x0002ac0401007387 */ /* 0x0001e20000100800 */
[----:B----4-:R-:W-:-:S03]  /*2e920*/  IMAD R2, R25, UR75, RZ ;  /* 0x0000004b19027c24 */ /* 0x010fc6000f8e02ff */
[----:B------:R-:W3:Y:S01]  /*2e930*/  LDL.LU R25, [R1+0x324] ;  /* 0x0003240001197983 */ /* 0x000ee20000300800 */
[----:B-----5:R-:W-:Y:S02]  /*2e940*/  IMAD R3, R32, UR75, RZ ;  /* 0x0000004b20037c24 */ /* 0x020fe4000f8e02ff */
[----:B0-----:R-:W-:-:S03]  /*2e950*/  IMAD R4, R45, UR75, RZ ;  /* 0x0000004b2d047c24 */ /* 0x001fc6000f8e02ff */
[----:B------:R2:W-:Y:S04]  /*2e960*/  STL [R1+0x2a8], R3 ;  /* 0x0002a80301007387 */ /* 0x0005e80000100800 */
[----:B------:R0:W-:Y:S01]  /*2e970*/  STL [R1+0x2a4], R2 ;  /* 0x0002a40201007387 */ /* 0x0001e20000100800 */
[----:B--2---:R-:W-:-:S03]  /*2e980*/  IMAD R3, R47, UR75, RZ ;  /* 0x0000004b2f037c24 */ /* 0x004fc6000f8e02ff */
[----:B------:R2:W-:Y:S01]  /*2e990*/  STL [R1+0x2a0], R4 ;  /* 0x0002a00401007387 */ /* 0x0005e20000100800 */
[----:B0-----:R-:W-:-:S03]  /*2e9a0*/  IMAD R2, R48, UR75, RZ ;  /* 0x0000004b30027c24 */ /* 0x001fc6000f8e02ff */
[----:B------:R0:W-:Y:S01]  /*2e9b0*/  STL [R1+0x29c], R3 ;  /* 0x00029c0301007387 */ /* 0x0001e20000100800 */
[----:B--2---:R-:W-:-:S03]  /*2e9c0*/  IMAD R4, R49, UR75, RZ ;  /* 0x0000004b31047c24 */ /* 0x004fc6000f8e02ff */
[----:B------:R2:W-:Y:S01]  /*2e9d0*/  STL [R1+0x294], R2 ;  /* 0x0002940201007387 */ /* 0x0005e20000100800 */
[----:B0-----:R-:W-:-:S03]  /*2e9e0*/  IMAD R3, R20, UR75, RZ ;  /* 0x0000004b14037c24 */ /* 0x001fc6000f8e02ff */
[----:B------:R0:W-:Y:S04]  /*2e9f0*/  STL [R1+0x290], R4 ;  /* 0x0002900401007387 */ /* 0x0001e80000100800 */
[----:B------:R4:W-:Y:S01]  /*2ea00*/  STL [R1+0x28c], R3 ;  /* 0x00028c0301007387 */ /* 0x0009e20000100800 */
[----:B--2---:R-:W-:Y:S02]  /*2ea10*/  IMAD R2, R50, UR75, RZ ;  /* 0x0000004b32027c24 */ /* 0x004fe4000f8e02ff */
[----:B0-----:R-:W-:-:S03]  /*2ea20*/  IMAD R4, R24, UR75, RZ ;  /* 0x0000004b18047c24 */ /* 0x001fc6000f8e02ff */
[----:B------:R0:W-:Y:S01]  /*2ea30*/  STL [R1+0x288], R2 ;  /* 0x0002880201007387 */ /* 0x0001e20000100800 */
[----:B----4-:R-:W-:-:S03]  /*2ea40*/  IMAD R3, R51, UR75, RZ ;  /* 0x0000004b33037c24 */ /* 0x010fc6000f8e02ff */
[----:B------:R2:W-:Y:S04]  /*2ea50*/  STL [R1+0x284], R4 ;  /* 0x0002840401007387 */ /* 0x0005e80000100800 */
[----:B------:R4:W-:Y:S01]  /*2ea60*/  STL [R1+0x280], R3 ;  /* 0x0002800301007387 */ /* 0x0009e20000100800 */
[----:B0-----:R-:W-:Y:S02]  /*2ea70*/  IMAD R2, R52, UR75, RZ ;  /* 0x0000004b34027c24 */ /* 0x001fe4000f8e02ff */
[----:B--2---:R-:W-:-:S03]  /*2ea80*/  IMAD R4, R28, UR75, RZ ;  /* 0x0000004b1c047c24 */ /* 0x004fc6000f8e02ff */
        /* <DEDUP_REMOVED lines=32> */
[----:B------:R-:W-:Y:S04]  /*2ec90*/  STL [R1+0x23c], R4 ;  /* 0x00023c0401007387 */ /* 0x000fe80000100800 */
[----:B------:R-:W2:Y:S01]  /*2eca0*/  LDL.LU R46, [R1+0x338] ;  /* 0x00033800012e7983 */ /* 0x000ea20000300800 */
[----:B0-----:R-:W-:-:S03]  /*2ecb0*/  IMAD R2, R26, UR75, RZ ;  /* 0x0000004b1a027c24 */ /* 0x001fc6000f8e02ff */
[----:B------:R-:W-:Y:S04]  /*2ecc0*/  STL [R1+0x238], R3 ;  /* 0x0002380301007387 */ /* 0x000fe80000100800 */
[----:B------:R-:W4:Y:S04]  /*2ecd0*/  LDL.LU R32, [R1+0x358] ;  /* 0x0003580001207983 */ /* 0x000f280000300800 */
[----:B------:R3:W-:Y:S04]  /*2ece0*/  STL [R1+0x234], R2 ;  /* 0x0002340201007387 */ /* 0x0007e80000100800 */
[----:B------:R-:W5:Y:S04]  /*2ecf0*/  LDL.LU R26, [R1+0x36c] ;  /* 0x00036c00011a7983 */ /* 0x000f680000300800 */
[----:B------:R-:W5:Y:S04]  /*2ed00*/  LDL.LU R45, [R1+0x374] ;  /* 0x00037400012d7983 */ /* 0x000f680000300800 */
[----:B------:R-:W5:Y:S01]  /*2ed10*/  LDL.LU R47, [R1+0x380] ;  /* 0x00038000012f7983 */ /* 0x000f620000300800 */
[----:B---3--:R-:W-:-:S05]  /*2ed20*/  IMAD R2, R25, UR75, RZ ;  /* 0x0000004b19027c24 */ /* 0x008fca000f8e02ff */
[----:B------:R4:W-:Y:S04]  /*2ed30*/  STL [R1+0x230], R2 ;  /* 0x0002300201007387 */ /* 0x0009e80000100800 */
        /* <DEDUP_REMOVED lines=25> */
[----:B--2---:R-:W-:-:S05]  /*2eed0*/  IMAD R4, R46, UR75, RZ ;  /* 0x0000004b2e047c24 */ /* 0x004fca000f8e02ff */
[----:B------:R0:W-:Y:S01]  /*2eee0*/  STL [R1+0x22c], R4 ;  /* 0x00022c0401007387 */ /* 0x0001e20000100800 */
[----:B----4-:R-:W-:Y:S02]  /*2eef0*/  IMAD R2, R32, UR75, RZ ;  /* 0x0000004b20027c24 */ /* 0x010fe4000f8e02ff */
[----:B-----5:R-:W-:Y:S02]  /*2ef00*/  IMAD R3, R26, UR75, RZ ;  /* 0x0000004b1a037c24 */ /* 0x020fe4000f8e02ff */
[----:B------:R-:W2:Y:S04]  /*2ef10*/  LDL.LU R26, [R1+0x808] ;  /* 0x00080800011a7983 */ /* 0x000ea80000300800 */
[----:B------:R4:W-:Y:S01]  /*2ef20*/  STL [R1+0x228], R2 ;  /* 0x0002280201007387 */ /* 0x0009e20000100800 */
[----:B0-----:R-:W-:-:S03]  /*2ef30*/  IMAD R4, R47, UR75, RZ ;  /* 0x0000004b2f047c24 */ /* 0x001fc6000f8e02ff */
[----:B------:R3:W-:Y:S01]  /*2ef40*/  STL [R1+0x224], R3 ;  /* 0x0002240301007387 */ /* 0x0007e20000100800 */
[----:B----4-:R-:W-:-:S05]  /*2ef50*/  IMAD R2, R45, UR75, RZ ;  /* 0x0000004b2d027c24 */ /* 0x010fca000f8e02ff */
[----:B------:R0:W-:Y:S04]  /*2ef60*/  STL [R1+0x220], R2 ;  /* 0x0002200201007387 */ /* 0x0001e80000100800 */
[----:B------:R4:W-:Y:S01]  /*2ef70*/  STL [R1+0x21c], R4 ;  /* 0x00021c0401007387 */ /* 0x0009e20000100800 */
[----:B---3--:R-:W-:Y:S02]  /*2ef80*/  IMAD R3, R48, UR75, RZ ;  /* 0x0000004b30037c24 */ /* 0x008fe4000f8e02ff */
[----:B0-----:R-:W-:-:S03]  /*2ef90*/  IMAD R2, R49, UR75, RZ ;  /* 0x0000004b31027c24 */ /* 0x001fc6000f8e02ff */
[----:B------:R0:W-:Y:S01]  /*2efa0*/  STL [R1+0x218], R3 ;  /* 0x0002180301007387 */ /* 0x0001e20000100800 */
[----:B----4-:R-:W-:-:S03]  /*2efb0*/  IMAD R4, R20, UR75, RZ ;  /* 0x0000004b14047c24 */ /* 0x010fc6000f8e02ff */
        /* <DEDUP_REMOVED lines=9> */
[----:B----4-:R-:W-:-:S03]  /*2f050*/  IMAD R2, R28, UR75, RZ ;  /* 0x0000004b1c027c24 */ /* 0x010fc6000f8e02ff */
        /* <DEDUP_REMOVED lines=31> */
[----:B------:R4:W-:Y:S04]  /*2f250*/  STL [R1+0x1c0], R2 ;  /* 0x0001c00201007387 */ /* 0x0009e80000100800 */
[----:B------:R-:W5:Y:S01]  /*2f260*/  LDL.LU R56, [R1+0x810] ;  /* 0x0008100001387983 */ /* 0x000f620000300800 */
[----:B------:R-:W-:-:S03]  /*2f270*/  IMAD R17, R25, UR75, RZ ;  /* 0x0000004b19117c24 */ /* 0x000fc6000f8e02ff */
[----:B------:R-:W3:Y:S04]  /*2f280*/  LDL.LU R25, [R1+0x818] ;  /* 0x0008180001197983 */ /* 0x000ee80000300800 */
[----:B------:R-:W3:Y:S01]  /*2f290*/  LDL.LU R13, [R1+0x81c] ;  /* 0x00081c00010d7983 */ /* 0x000ee20000300800 */
[----:B------:R-:W-:Y:S02]  /*2f2a0*/  IMAD R21, R27, UR75, RZ ;  /* 0x0000004b1b157c24 */ /* 0x000fe4000f8e02ff */
[----:B--2---:R-:W-:Y:S02]  /*2f2b0*/  IMAD R8, R26, UR75, RZ ;  /* 0x0000004b1a087c24 */ /* 0x004fe4000f8e02ff */
[----:B------:R-:W2:Y:S04]  /*2f2c0*/  LDL.LU R26, [R1+0x824] ;  /* 0x00082400011a7983 */ /* 0x000ea80000300800 */
[----:B------:R-:W2:Y:S04]  /*2f2d0*/  LDL.LU R9, [R1+0x828] ;  /* 0x0008280001097983 */ /* 0x000ea80000300800 */
[----:B------:R-:W2:Y:S04]  /*2f2e0*/  LDL.LU R24, [R1+0x830] ;  /* 0x0008300001187983 */ /* 0x000ea80000300800 */
[----:B------:R-:W2:Y:S04]  /*2f2f0*/  LDL.LU R23, [R1+0x834] ;  /* 0x0008340001177983 */ /* 0x000ea80000300800 */
[----:B------:R-:W3:Y:S04]  /*2f300*/  LDL.LU R33, [R1+0x83c] ;  /* 0x00083c0001217983 */ /* 0x000ee80000300800 */
[----:B------:R-:W4:Y:S04]  /*2f310*/  LDL.LU R28, [R1+0x840] ;  /* 0x00084000011c7983 */ /* 0x000f280000300800 */
        /* <DEDUP_REMOVED lines=12> */
[----:B------:R-:W0:Y:S04]  /*2f3e0*/  LDL.LU R50, [R1+0x870] ;  /* 0x0008700001327983 */ /* 0x000e280000300800 */
[----:B------:R-:W4:Y:S04]  /*2f3f0*/  LDL.LU R51, [R1+0x8a8] ;  /* 0x0008a80001337983 */ /* 0x000f280000300800 */
[----:B------:R-:W4:Y:S04]  /*2f400*/  LDL.LU R52, [R1+0x8a4] ;  /* 0x0008a40001347983 */ /* 0x000f280000300800 */
[----:B------:R-:W4:Y:S04]  /*2f410*/  LDL.LU R53, [R1+0x8a0] ;  /* 0x0008a00001357983 */ /* 0x000f280000300800 */
[----:B------:R-:W4:Y:S04]  /*2f420*/  LDL.LU R55, [R1+0x89c] ;  /* 0x00089c0001377983 */ /* 0x000f280000300800 */
[----:B------:R-:W4:Y:S04]  /*2f430*/  LDL.LU R58, [R1+0x898] ;  /* 0x00089800013a7983 */ /* 0x000f280000300800 */
[----:B------:R-:W4:Y:S04]  /*2f440*/  LDL.LU R59, [R1+0x894] ;  /* 0x00089400013b7983 */ /* 0x000f280000300800 */
[----:B------:R-:W4:Y:S04]  /*2f450*/  LDL.LU R60, [R1+0x890] ;  /* 0x00089000013c7983 */ /* 0x000f280000300800 */
[----:B------:R-:W4:Y:S01]  /*2f460*/  LDL.LU R61, [R1+0x88c] ;  /* 0x00088c00013d7983 */ /* 0x000f220000300800 */
[----:B-----5:R-:W-:-:S03]  /*2f470*/  IMAD R15, R56, UR75, RZ ;  /* 0x0000004b380f7c24 */ /* 0x020fc6000f8e02ff */
[----:B------:R-:W5:Y:S01]  /*2f480*/  LDL.LU R56, [R1+0x888] ;  /* 0x0008880001387983 */ /* 0x000f620000300800 */
[----:B--2---:R-:W-:Y:S02]  /*2f490*/  IMAD R5, R23, UR75, RZ ;  /* 0x0000004b17057c24 */ /* 0x004fe4000f8e02ff */
[----:B---3--:R-:W-:Y:S02]  /*2f4a0*/  IMAD R14, R33, UR75, RZ ;  /* 0x0000004b210e7c24 */ /* 0x008fe4000f8e02ff */
[----:B0-----:R-:W-:Y:S02]  /*2f4b0*/  IMAD R4, R50, UR75, RZ ;  /* 0x0000004b32047c24 */ /* 0x001fe4000f8e02ff */
[----:B----4-:R-:W-:-:S03]  /*2f4c0*/  IMAD R3, R51, UR75, RZ ;  /* 0x0000004b33037c24 */ /* 0x010fc6000f8e02ff */
[----:B------:R0:W-:Y:S01]  /*2f4d0*/  STL [R1+0x2fc], R4 ;  /* 0x0002fc0401007387 */ /* 0x0001e20000100800 */
[----:B------:R-:W-:-:S03]  /*2f4e0*/  IMAD R2, R52, UR75, RZ ;  /* 0x0000004b34027c24 */ /* 0x000fc6000f8e02ff */
[----:B------:R2:W-:Y:S01]  /*2f4f0*/  STL [R1+0x310], R3 ;  /* 0x0003100301007387 */ /* 0x0005e20000100800 */
[----:B0-----:R-:W-:-:S03]  /*2f500*/  IMAD R4, R53, UR75, RZ ;  /* 0x0000004b35047c24 */ /* 0x001fc6000f8e02ff */
[----:B------:R0:W-:Y:S01]  /*2f510*/  STL [R1+0x318], R2 ;  /* 0x0003180201007387 */ /* 0x0001e20000100800 */
[----:B--2---:R-:W-:-:S03]  /*2f520*/  IMAD R3, R55, UR75, RZ ;  /* 0x0000004b37037c24 */ /* 0x004fc6000f8e02ff */
[----:B------:R2:W-:Y:S01]  /*2f530*/  STL [R1+0x324], R4 ;  /* 0x0003240401007387 */ /* 0x0005e20000100800 */
[----:B0-----:R-:W-:-:S03]  /*2f540*/  IMAD R2, R58, UR75, RZ ;  /* 0x0000004b3a027c24 */ /* 0x001fc6000f8e02ff */
[----:B------:R0:W-:Y:S01]  /*2f550*/  STL [R1+0x338], R3 ;  /* 0x0003380301007387 */ /* 0x0001e20000100800 */
[----:B--2---:R-:W-:-:S03]  /*2f560*/  IMAD R4, R59, UR75, RZ ;  /* 0x0000004b3b047c24 */ /* 0x004fc6000f8e02ff */
[----:B------:R2:W-:Y:S04]  /*2f570*/  STL [R1+0x358], R2 ;  /* 0x0003580201007387 */ /* 0x0005e80000100800 */
[----:B------:R3:W-:Y:S01]  /*2f580*/  STL [R1+0x36c], R4 ;  /* 0x00036c0401007387 */ /* 0x0007e20000100800 */
[----:B0-----:R-:W-:-:S03]  /*2f590*/  IMAD R3, R60, UR75, RZ ;  /* 0x0000004b3c037c24 */ /* 0x001fc6000f8e02ff */
[----:B------:R-:W4:Y:S01]  /*2f5a0*/  LDL.LU R31, [R1+0x868] ;  /* 0x00086800011f7983 */ /* 0x000f220000300800 */
[----:B--2---:R-:W-:-:S03]  /*2f5b0*/  IMAD R2, R61, UR75, RZ ;  /* 0x0000004b3d027c24 */ /* 0x004fc6000f8e02ff */
[----:B------:R-:W-:Y:S04]  /*2f5c0*/  STL [R1+0x374], R3 ;  /* 0x0003740301007387 */ /* 0x000fe80000100800 */
[----:B------:R-:W2:Y:S04]  /*2f5d0*/  LDL.LU R19, [R1+0x858] ;  /* 0x0008580001137983 */ /* 0x000ea80000300800 */
[----:B------:R0:W-:Y:S04]  /*2f5e0*/  STL [R1+0x380], R2 ;  /* 0x0003800201007387 */ /* 0x0001e80000100800 */
[----:B------:R-:W2:Y:S04]  /*2f5f0*/  LDL.LU R60, [R1+0x84c] ;  /* 0x00084c00013c7983 */ /* 0x000ea80000300800 */
[----:B---3--:R-:W3:Y:S04]  /*2f600*/  LDL.LU R4, [R1+0x848] ;  /* 0x0008480001047983 */ /* 0x008ee80000300800 */
[----:B0-----:R-:W3:Y:S01]  /*2f610*/  LDL.LU R2, [R1+0x838] ;  /* 0x0008380001027983 */ /* 0x001ee20000300800 */
[----:B------:R-:W-:-:S02]  /*2f620*/  IMAD R12, R46, UR75, RZ ;  /* 0x0000004b2e0c7c24 */ /* 0x000fc4000f8e02ff */
[----:B------:R-:W-:Y:S02]  /*2f630*/  IMAD R23, R32, UR75, RZ ;  /* 0x0000004b20177c24 */ /* 0x000fe4000f8e02ff */
[----:B------:R-:W-:Y:S02]  /*2f640*/  IMAD R11, R45, UR75, RZ ;  /* 0x0000004b2d0b7c24 */ /* 0x000fe4000f8e02ff */
[----:B------:R-:W-:Y:S02]  /*2f650*/  IMAD R6, R18, UR75, RZ ;  /* 0x0000004b12067c24 */ /* 0x000fe4000f8e02ff */
[----:B------:R-:W-:Y:S02]  /*2f660*/  IMAD R30, R47, UR75, RZ ;  /* 0x0000004b2f1e7c24 */ /* 0x000fe4000f8e02ff */
[----:B------:R-:W-:Y:S02]  /*2f670*/  IMAD R18, R48, UR75, RZ ;  /* 0x0000004b30127c24 */ /* 0x000fe4000f8e02ff */
[----:B------:R-:W-:-:S02]  /*2f680*/  IMAD R7, R49, UR75, RZ ;  /* 0x0000004b31077c24 */ /* 0x000fc4000f8e02ff */
[----:B-----5:R-:W-:-:S05]  /*2f690*/  IMAD R3, R56, UR75, RZ ;  /* 0x0000004b38037c24 */ /* 0x020fca000f8e02ff */
[----:B------:R2:W-:Y:S04]  /*2f6a0*/  STL [R1+0x394], R3 ;  /* 0x0003940301007387 */ /* 0x0005e80000100800 */
        /* <DEDUP_REMOVED lines=25> */
[----:B----4-:R-:W-:-:S05]  /*2f840*/  IMAD R31, R31, UR75, RZ ;  /* 0x0000004b1f1f7c24 */ /* 0x010fca000f8e02ff */
[----:B------:R-:W-:Y:S01]  /*2f850*/  STL [R1+0x3b8], R31 ;  /* 0x0003b81f01007387 */ /* 0x000fe20000100800 */
[----:B--2---:R-:W-:Y:S02]  /*2f860*/  IMAD R3, R19, UR75, RZ ;  /* 0x0000004b13037c24 */ /* 0x004fe4000f8e02ff */
[----:B------:R-:W-:Y:S02]  /*2f870*/  IMAD R10, R60, UR75, RZ ;  /* 0x0000004b3c0a7c24 */ /* 0x000fe4000f8e02ff */
[----:B------:R-:W2:Y:S04]  /*2f880*/  LDL.LU R60, [R1+0x764] ;  /* 0x00076400013c7983 */ /* 0x000ea80000300800 */
[----:B------:R0:W-:Y:S01]  /*2f890*/  STL [R1+0x3c8], R3 ;  /* 0x0003c80301007387 */ /* 0x0001e20000100800 */
[----:B---3--:R-:W-:-:S03]  /*2f8a0*/  IMAD R2, R2, UR75, RZ ;  /* 0x0000004b02027c24 */ /* 0x008fc6000f8e02ff */
[----:B------:R-:W-:Y:S01]  /*2f8b0*/  STL [R1+0x3d0], R10 ;  /* 0x0003d00a01007387 */ /* 0x000fe20000100800 */
[----:B0-----:R-:W-:-:S05]  /*2f8c0*/  IMAD R3, R4, UR75, RZ ;  /* 0x0000004b04037c24 */ /* 0x001fca000f8e02ff */
[----:B------:R0:W-:Y:S04]  /*2f8d0*/  STL [R1+0x408], R3 ;  /* 0x0004080301007387 */ /* 0x0001e80000100800 */
[----:B------:R3:W-:Y:S01]  /*2f8e0*/  STL [R1+0x61c], R2 ;  /* 0x00061c0201007387 */ /* 0x0007e20000100800 */
[----:B-----5:R-:W-:Y:S02]  /*2f8f0*/  IMAD R4, R57, UR75, RZ ;  /* 0x0000004b39047c24 */ /* 0x020fe4000f8e02ff */
[----:B0-----:R-:W-:-:S03]  /*2f900*/  IMAD R3, R36, UR75, RZ ;  /* 0x0000004b24037c24 */ /* 0x001fc6000f8e02ff */
[----:B------:R0:W-:Y:S01]  /*2f910*/  STL [R1+0x770], R4 ;  /* 0x0007700401007387 */ /* 0x0001e20000100800 */
[----:B---3--:R-:W-:-:S03]  /*2f920*/  IMAD R2, R41, UR75, RZ ;  /* 0x0000004b29027c24 */ /* 0x008fc6000f8e02ff */
[----:B------:R3:W-:Y:S01]  /*2f930*/  STL [R1+0x778], R3 ;  /* 0x0007780301007387 */ /* 0x0007e20000100800 */
[----:B0-----:R-:W-:-:S03]  /*2f940*/  IMAD R4, R40, UR75, RZ ;  /* 0x0000004b28047c24 */ /* 0x001fc6000f8e02ff */
[----:B------:R0:W-:Y:S01]  /*2f950*/  STL [R1+0x780], R2 ;  /* 0x0007800201007387 */ /* 0x0001e20000100800 */
[----:B---3--:R-:W-:-:S03]  /*2f960*/  IMAD R3, R39, UR75, RZ ;  /* 0x0000004b27037c24 */ /* 0x008fc6000f8e02ff */
        /* <DEDUP_REMOVED lines=35> */
[----:B------:R-:W-:Y:S01]  /*2fba0*/  STL [R1+0x774], R4 ;  /* 0x0007740401007387 */ /* 0x000fe20000100800 */
[----:B0-----:R-:W-:-:S03]  /*2fbb0*/  IMAD R3, R61, UR75, RZ ;  /* 0x0000004b3d037c24 */ /* 0x001fc6000f8e02ff */
[----:B------:R-:W4:Y:S01]  /*2fbc0*/  LDL.LU R61, [R1+0x760] ;  /* 0x00076000013d7983 */ /* 0x000f220000300800 */
[----:B---3--:R-:W-:-:S03]  /*2fbd0*/  IMAD R2, R56, UR75, RZ ;  /* 0x0000004b38027c24 */ /* 0x008fc6000f8e02ff */
[----:B------:R-:W-:Y:S04]  /*2fbe0*/  STL [R1+0x76c], R3 ;  /* 0x00076c0301007387 */ /* 0x000fe80000100800 */
[----:B------:R-:W3:Y:S01]  /*2fbf0*/  LDL.LU R56, [R1+0x75c] ;  /* 0x00075c0001387983 */ /* 0x000ee20000300800 */
[----:B------:R-:W-:-:S03]  /*2fc00*/  IMAD R57, R58, UR75, RZ ;  /* 0x0000004b3a397c24 */ /* 0x000fc6000f8e02ff */
[----:B------:R2:W-:Y:S04]  /*2fc10*/  STL [R1+0x768], R2 ;  /* 0x0007680201007387 */ /* 0x0005e80000100800 */
[----:B------:R-:W-:Y:S04]  /*2fc20*/  STL [R1+0x77c], R57 ;  /* 0x00077c3901007387 */ /* 0x000fe80000100800 */
[----:B------:R-:W5:Y:S04]  /*2fc30*/  LDL.LU R31, [R1+0x758] ;  /* 0x00075800011f7983 */ /* 0x000f680000300800 */
[----:B------:R-:W5:Y:S01]  /*2fc40*/  LDL.LU R19, [R1+0x754] ;  /* 0x0007540001137983 */ /* 0x000f620000300800 */
[----:B--2---:R-:W-:-:S05]  /*2fc50*/  IMAD R2, R60, UR75, RZ ;  /* 0x0000004b3c027c24 */ /* 0x004fca000f8e02ff */
[----:B------:R0:W-:Y:S04]  /*2fc60*/  STL [R1+0x764], R2 ;  /* 0x0007640201007387 */ /* 0x0001e80000100800 */
[----:B------:R-:W2:Y:S04]  /*2fc70*/  LDL.LU R4, [R1+0x750] ;  /* 0x0007500001047983 */ /* 0x000ea80000300800 */
[----:B0-----:R-:W2:Y:S04]  /*2fc80*/  LDL.LU R2, [R1+0x74c] ;  /* 0x00074c0001027983 */ /* 0x001ea80000300800 */
        /* <DEDUP_REMOVED lines=23> */
[----:B----4-:R-:W-:-:S03]  /*2fe00*/  IMAD R10, R61, UR75, RZ ;  /* 0x0000004b3d0a7c24 */ /* 0x010fc6000f8e02ff */
[----:B------:R-:W4:Y:S04]  /*2fe10*/  LDL.LU R61, [R1+0x6ec] ;  /* 0x0006ec00013d7983 */ /* 0x000f280000300800 */
[----:B------:R-:W-:Y:S01]  /*2fe20*/  STL [R1+0x760], R10 ;  /* 0x0007600a01007387 */ /* 0x000fe20000100800 */
[----:B---3--:R-:W-:-:S03]  /*2fe30*/  IMAD R3, R56, UR75, RZ ;  /* 0x0000004b38037c24 */ /* 0x008fc6000f8e02ff */
[----:B------:R-:W3:Y:S04]  /*2fe40*/  LDL.LU R56, [R1+0x6e8] ;  /* 0x0006e80001387983 */ /* 0x000ee80000300800 */
[----:B------:R0:W-:Y:S01]  /*2fe50*/  STL [R1+0x75c], R3 ;  /* 0x00075c0301007387 */ /* 0x0001e20000100800 */
[----:B-----5:R-:W-:Y:S02]  /*2fe60*/  IMAD R31, R31, UR75, RZ ;  /* 0x0000004b1f1f7c24 */ /* 0x020fe4000f8e02ff */
[----:B0-----:R-:W-:-:S03]  /*2fe70*/  IMAD R3, R19, UR75, RZ ;  /* 0x0000004b13037c24 */ /* 0x001fc6000f8e02ff */
[----:B------:R-:W-:Y:S04]  /*2fe80*/  STL [R1+0x758], R31 ;  /* 0x0007581f01007387 */ /* 0x000fe80000100800 */
[----:B------:R0:W-:Y:S01]  /*2fe90*/  STL [R1+0x754], R3 ;  /* 0x0007540301007387 */ /* 0x0001e20000100800 */
[----:B--2---:R-:W-:Y:S02]  /*2fea0*/  IMAD R10, R4, UR75, RZ ;  /* 0x0000004b040a7c24 */ /* 0x004fe4000f8e02ff */
[----:B------:R-:W-:-:S03]  /*2feb0*/  IMAD R4, R2, UR75, RZ ;  /* 0x0000004b02047c24 */ /* 0x000fc6000f8e02ff */
[----:B------:R-:W-:Y:S01]  /*2fec0*/  STL [R1+0x750], R10 ;  /* 0x0007500a01007387 */ /* 0x000fe20000100800 */
[----:B0-----:R-:W-:-:S03]  /*2fed0*/  IMAD R3, R36, UR75, RZ ;  /* 0x0000004b24037c24 */ /* 0x001fc6000f8e02ff */
        /* <DEDUP_REMOVED lines=12> */
[----:B0-----:R-:W-:Y:S02]  /*2ffa0*/  IMAD R3, R35, UR75, RZ ;  /* 0x0000004b23037c24 */ /* 0x001fe4000f8e02ff */
[----:B--2---:R-:W-:-:S03]  /*2ffb0*/  IMAD R2, R34, UR75, RZ ;  /* 0x0000004b22027c24 */ /* 0x004fc6000f8e02ff */
[----:B------:R0:W-:Y:S01]  /*2ffc0*/  STL [R1+0x730], R3 ;  /* 0x0007300301007387 */ /* 0x0001e20000100800 */
[----:B-----5:R-:W-:-:S03]  /*2ffd0*/  IMAD R4, R33, UR75, RZ ;  /* 0x0000004b21047c24 */ /* 0x020fc6000f8e02ff */
        /* <DEDUP_REMOVED lines=25> */
[----:B------:R-:W-:Y:S01]  /*30170*/  STL [R1+0x6f8], R4 ;  /* 0x0006f80401007387 */ /* 0x000fe20000100800 */
[----:B0-----:R-:W-:-:S03]  /*30180*/  IMAD R3, R59, UR75, RZ ;  /* 0x0000004b3b037c24 */ /* 0x001fc6000f8e02ff */
[----:B------:R-:W5:Y:S01]  /*30190*/  LDL.LU R59, [R1+0x6e4] ;  /* 0x0006e400013b7983 */ /* 0x000f620000300800 */
[----:B--2---:R-:W-:-:S03]  /*301a0*/  IMAD R2, R60, UR75, RZ ;  /* 0x0000004b3c027c24 */ /* 0x004fc6000f8e02ff */
[----:B------:R4:W-:Y:S04]  /*301b0*/  STL [R1+0x6f4], R3 ;  /* 0x0006f40301007387 */ /* 0x0009e80000100800 */
[----:B------:R-:W2:Y:S04]  /*301c0*/  LDL.LU R60, [R1+0x6e0] ;  /* 0x0006e000013c7983 */ /* 0x000ea80000300800 */
[----:B------:R3:W-:Y:S04]  /*301d0*/  STL [R1+0x6f0], R2 ;  /* 0x0006f00201007387 */ /* 0x0007e80000100800 */
[----:B------:R-:W2:Y:S01]  /*301e0*/  LDL.LU R31, [R1+0x6dc] ;  /* 0x0006dc00011f7983 */ /* 0x000ea20000300800 */
[----:B----4-:R-:W-:-:S05]  /*301f0*/  IMAD R3, R61, UR75, RZ ;  /* 0x0000004b3d037c24 */ /* 0x010fca000f8e02ff */
[----:B------:R-:W-:Y:S01]  /*30200*/  STL [R1+0x6ec], R3 ;  /* 0x0006ec0301007387 */ /* 0x000fe20000100800 */
[----:B---3--:R-:W-:-:S03]  /*30210*/  IMAD R2, R56, UR75, RZ ;  /* 0x0000004b38027c24 */ /* 0x008fc6000f8e02ff */
[----:B------:R-:W3:Y:S04]  /*30220*/  LDL.LU R19, [R1+0x6d8] ;  /* 0x0006d80001137983 */ /* 0x000ee80000300800 */
[----:B------:R0:W-:Y:S04]  /*30230*/  STL [R1+0x6e8], R2 ;  /* 0x0006e80201007387 */ /* 0x0001e80000100800 */
[----:B------:R-:W4:Y:S04]  /*30240*/  LDL.LU R4, [R1+0x6d4] ;  /* 0x0006d40001047983 */ /* 0x000f280000300800 */
[----:B0-----:R-:W4:Y:S04]  /*30250*/  LDL.LU R2, [R1+0x6d0] ;  /* 0x0006d00001027983 */ /* 0x001f280000300800 */
        /* <DEDUP_REMOVED lines=24> */
[----:B------:R-:W5:Y:S04]  /*303e0*/  LDL.LU R59, [R1+0x670] ;  /* 0x00067000013b7983 */ /* 0x000f680000300800 */
[----:B------:R-:W-:Y:S01]  /*303f0*/  STL [R1+0x6e4], R10 ;  /* 0x0006e40a01007387 */ /* 0x000fe20000100800 */
[----:B--2---:R-:W-:-:S03]  /*30400*/  IMAD R3, R60, UR75, RZ ;  /* 0x0000004b3c037c24 */ /* 0x004fc6000f8e02ff */
[----:B------:R-:W2:Y:S04]  /*30410*/  LDL.LU R60, [R1+0x66c] ;  /* 0x00066c00013c7983 */ /* 0x000ea80000300800 */
[----:B------:R3:W-:Y:S01]  /*30420*/  STL [R1+0x6e0], R3 ;  /* 0x0006e00301007387 */ /* 0x0007e20000100800 */
[----:B------:R-:W-:-:S05]  /*30430*/  IMAD R31, R31, UR75, RZ ;  /* 0x0000004b1f1f7c24 */ /* 0x000fca000f8e02ff */
[----:B------:R-:W-:Y:S01]  /*30440*/  STL [R1+0x6dc], R31 ;  /* 0x0006dc1f01007387 */ /* 0x000fe20000100800 */
[----:B---3--:R-:W-:Y:S02]  /*30450*/  IMAD R3, R19, UR75, RZ ;  /* 0x0000004b13037c24 */ /* 0x008fe4000f8e02ff */
[----:B----4-:R-:W-:-:S03]  /*30460*/  IMAD R10, R4, UR75, RZ ;  /* 0x0000004b040a7c24 */ /* 0x010fc6000f8e02ff */
[----:B------:R0:W-:Y:S01]  /*30470*/  STL [R1+0x6d8], R3 ;  /* 0x0006d80301007387 */ /* 0x0001e20000100800 */
        /* <DEDUP_REMOVED lines=48> */
[----:B------:R5:W-:Y:S04]  /*30780*/  STL [R1+0x678], R3 ;  /* 0x0006780301007387 */ /* 0x000be80000100800 */
[----:B------:R-:W3:Y:S04]  /*30790*/  LDL.LU R56, [R1+0x664] ;  /* 0x0006640001387983 */ /* 0x000ee80000300800 */
[----:B------:R2:W-:Y:S04]  /*307a0*/  STL [R1+0x674], R2 ;  /* 0x0006740201007387 */ /* 0x0005e80000100800 */
[----:B------:R-:W3:Y:S01]  /*307b0*/  LDL.LU R31, [R1+0x660] ;  /* 0x00066000011f7983 */ /* 0x000ee20000300800 */
[----:B-----5:R-:W-:-:S05]  /*307c0*/  IMAD R3, R59, UR75, RZ ;  /* 0x0000004b3b037c24 */ /* 0x020fca000f8e02ff */
[----:B------:R-:W-:Y:S01]  /*307d0*/  STL [R1+0x670], R3 ;  /* 0x0006700301007387 */ /* 0x000fe20000100800 */
[----:B--2---:R-:W-:-:S03]  /*307e0*/  IMAD R2, R60, UR75, RZ ;  /* 0x0000004b3c027c24 */ /* 0x004fc6000f8e02ff */
[----:B------:R-:W2:Y:S04]  /*307f0*/  LDL.LU R19, [R1+0x65c] ;  /* 0x00065c0001137983 */ /* 0x000ea80000300800 */
[----:B------:R0:W-:Y:S04]  /*30800*/  STL [R1+0x66c], R2 ;  /* 0x00066c0201007387 */ /* 0x0001e80000100800 */
[----:B------:R-:W5:Y:S04]  /*30810*/  LDL.LU R4, [R1+0x658] ;  /* 0x0006580001047983 */ /* 0x000f680000300800 */
        /* <DEDUP_REMOVED lines=24> */
[----:B----4-:R-:W-:-:S03]  /*309a0*/  IMAD R10, R61, UR75, RZ ;  /* 0x0000004b3d0a7c24 */ /* 0x010fc6000f8e02ff */
[----:B------:R-:W4:Y:S04]  /*309b0*/  LDL.LU R61, [R1+0x5f0] ;  /* 0x0005f000013d7983 */ /* 0x000f280000300800 */
[----:B------:R-:W-:Y:S01]  /*309c0*/  STL [R1+0x668], R10 ;  /* 0x0006680a01007387 */ /* 0x000fe20000100800 */
[----:B---3--:R-:W-:-:S03]  /*309d0*/  IMAD R3, R56, UR75, RZ ;  /* 0x0000004b38037c24 */ /* 0x008fc6000f8e02ff */
[----:B------:R-:W3:Y:S04]  /*309e0*/  LDL.LU R56, [R1+0x5ec] ;  /* 0x0005ec0001387983 */ /* 0x000ee80000300800 */
[----:B------:R2:W-:Y:S01]  /*309f0*/  STL [R1+0x664], R3 ;  /* 0x0006640301007387 */ /* 0x0005e20000100800 */
[----:B------:R-:W-:-:S05]  /*30a00*/  IMAD R31, R31, UR75, RZ ;  /* 0x0000004b1f1f7c24 */ /* 0x000fca000f8e02ff */
[----:B------:R-:W-:Y:S01]  /*30a10*/  STL [R1+0x660], R31 ;  /* 0x0006601f01007387 */ /* 0x000fe20000100800 */
[----:B--2---:R-:W-:Y:S02]  /*30a20*/  IMAD R3, R19, UR75, RZ ;  /* 0x0000004b13037c24 */ /* 0x004fe4000f8e02ff */
[----:B-----5:R-:W-:-:S03]  /*30a30*/  IMAD R10, R4, UR75, RZ ;  /* 0x0000004b040a7c24 */ /* 0x020fc6000f8e02ff */
        /* <DEDUP_REMOVED lines=367> */
[----:B------:R0:W-:Y:S02]  /*32130*/  STL [R1+0x96c], R3 ;  /* 0x00096c0301007387 */ /* 0x0001e40000100800 */
[----:B0-----:R-:W-:-:S05]  /*32140*/  IMAD R3, R31, UR75, RZ ;  /* 0x0000004b1f037c24 */ /* 0x001fca000f8e02ff */
[----:B------:R0:W-:Y:S01]  /*32150*/  STL [R1+0x970], R3 ;  /* 0x0009700301007387 */ /* 0x0001e20000100800 */
[----:B--2---:R-:W-:Y:S02]  /*32160*/  IMAD R10, R19, UR75, RZ ;  /* 0x0000004b130a7c24 */ /* 0x004fe4000f8e02ff */
[----:B-----5:R-:W-:-:S03]  /*32170*/  IMAD R4, R4, UR75, RZ ;  /* 0x0000004b04047c24 */ /* 0x020fc6000f8e02ff */
[----:B------:R-:W-:Y:S01]  /*32180*/  STL [R1+0x97c], R10 ;  /* 0x00097c0a01007387 */ /* 0x000fe20000100800 */
[----:B0-----:R-:W-:-:S03]  /*32190*/  IMAD R3, R2, UR75, RZ ;  /* 0x0000004b02037c24 */ /* 0x001fc6000f8e02ff */
[----:B------:R0:W-:Y:S01]  /*321a0*/  STL [R1+0x984], R4 ;  /* 0x0009840401007387 */ /* 0x0001e20000100800 */
[----:B------:R-:W-:-:S03]  /*321b0*/  IMAD R2, R36, UR75, RZ ;  /* 0x0000004b24027c24 */ /* 0x000fc6000f8e02ff */
        /* <DEDUP_REMOVED lines=35> */
[----:B------:R-:W-:Y:S02]  /*323f0*/  IMAD R10, R58, UR75, RZ ;  /* 0x0000004b3a0a7c24 */ /* 0x000fe4000f8e02ff */
[----:B-----5:R-:W-:Y:S01]  /*32400*/  IMAD R2, R53, UR75, RZ ;  /* 0x0000004b35027c24 */ /* 0x020fe2000f8e02ff */
[----:B------:R2:W-:Y:S04]  /*32410*/  STL [R1+0xa0c], R3 ;  /* 0x000a0c0301007387 */ /* 0x0005e80000100800 */
[----:B------:R5:W-:Y:S01]  /*32420*/  STL [R1+0xa14], R2 ;  /* 0x000a140201007387 */ /* 0x000be20000100800 */
[----:B0-----:R-:W-:Y:S02]  /*32430*/  IMAD R4, R55, UR75, RZ ;  /* 0x0000004b37047c24 */ /* 0x001fe4000f8e02ff */
[----:B--2---:R-:W-:Y:S01]  /*32440*/  IMAD R3, R59, UR75, RZ ;  /* 0x0000004b3b037c24 */ /* 0x004fe2000f8e02ff */
[----:B------:R-:W-:Y:S01]  /*32450*/  STL [R1+0xa20], R10 ;  /* 0x000a200a01007387 */ /* 0x000fe20000100800 */
[----:B-----5:R-:W-:-:S03]  /*32460*/  IMAD R2, R60, UR75, RZ ;  /* 0x0000004b3c027c24 */ /* 0x020fc6000f8e02ff */
[----:B------:R-:W-:Y:S04]  /*32470*/  STL [R1+0xed8], R4 ;  /* 0x000ed80401007387 */ /* 0x000fe80000100800 */
[----:B------:R-:W-:Y:S04]  /*32480*/  STL [R1+0xa28], R3 ;  /* 0x000a280301007387 */ /* 0x000fe80000100800 */
[----:B------:R0:W-:Y:S04]  /*32490*/  STL [R1+0x7b94], R4 ;  /* 0x007b940401007387 */ /* 0x0001e80000100800 */
[----:B------:R3:W-:Y:S04]  /*324a0*/  STL [R1+0xa30], R2 ;  /* 0x000a300201007387 */ /* 0x0007e80000100800 */
[----:B0-----:R-:W2:Y:S01]  /*324b0*/  LDL.LU R4, [R1+0x3f4] ;  /* 0x0003f40001047983 */ /* 0x001ea20000300800 */
[----:B----4-:R-:W-:-:S05]  /*324c0*/  IMAD R3, R61, UR75, RZ ;  /* 0x0000004b3d037c24 */ /* 0x010fca000f8e02ff */
[----:B------:R0:W-:Y:S01]  /*324d0*/  STL [R1+0xa34], R3 ;  /* 0x000a340301007387 */ /* 0x0001e20000100800 */
[----:B---3--:R-:W-:-:S03]  /*324e0*/  IMAD R2, R56, UR75, RZ ;  /* 0x0000004b38027c24 */ /* 0x008fc6000f8e02ff */
[----:B------:R-:W3:Y:S04]  /*324f0*/  LDL.LU R10, [R1+0x3f0] ;  /* 0x0003f000010a7983 */ /* 0x000ee80000300800 */
[----:B------:R4:W-:Y:S04]  /*32500*/  STL [R1+0xa3c], R2 ;  /* 0x000a3c0201007387 */ /* 0x0009e80000100800 */
[----:B0-----:R-:W5:Y:S04]  /*32510*/  LDL.LU R3, [R1+0x3ec] ;  /* 0x0003ec0001037983 */ /* 0x001f680000300800 */
[----:B------:R-:W5:Y:S04]  /*32520*/  LDL.LU R31, [R1+0x3e8] ;  /* 0x0003e800011f7983 */ /* 0x000f680000300800 */
[----:B------:R-:W5:Y:S04]  /*32530*/  LDL.LU R19, [R1+0x3e4] ;  /* 0x0003e40001137983 */ /* 0x000f680000300800 */
[----:B----4-:R-:W4:Y:S04]  /*32540*/  LDL.LU R2, [R1+0x3e0] ;  /* 0x0003e00001027983 */ /* 0x010f280000300800 */
        /* <DEDUP_REMOVED lines=25> */
[----:B--2---:R-:W-:-:S05]  /*326e0*/  IMAD R4, R4, UR75, RZ ;  /* 0x0000004b04047c24 */ /* 0x004fca000f8e02ff */
[----:B------:R3:W-:Y:S02]  /*326f0*/  STL [R1+0xa44], R4 ;  /* 0x000a440401007387 */ /* 0x0007e40000100800 */
[----:B---3--:R-:W-:-:S05]  /*32700*/  IMAD R4, R10, UR75, RZ ;  /* 0x0000004b0a047c24 */ /* 0x008fca000f8e02ff */
[----:B------:R0:W-:Y:S01]  /*32710*/  STL [R1+0xa4c], R4 ;  /* 0x000a4c0401007387 */ /* 0x0001e20000100800 */
[----:B-----5:R-:W-:Y:S02]  /*32720*/  IMAD R3, R3, UR75, RZ ;  /* 0x0000004b03037c24 */ /* 0x020fe4000f8e02ff */
[----:B------:R-:W-:-:S03]  /*32730*/  IMAD R10, R31, UR75, RZ ;  /* 0x0000004b1f0a7c24 */ /* 0x000fc6000f8e02ff */
[----:B------:R4:W-:Y:S01]  /*32740*/  STL [R1+0xa54], R3 ;  /* 0x000a540301007387 */ /* 0x0009e20000100800 */
[----:B0-----:R-:W-:-:S03]  /*32750*/  IMAD R4, R19, UR75, RZ ;  /* 0x0000004b13047c24 */ /* 0x001fc6000f8e02ff */
[----:B------:R-:W-:Y:S04]  /*32760*/  STL [R1+0xa58], R10 ;  /* 0x000a580a01007387 */ /* 0x000fe80000100800 */
[----:B------:R0:W-:Y:S01]  /*32770*/  STL [R1+0xa60], R4 ;  /* 0x000a600401007387 */ /* 0x0001e20000100800 */
[----:B----4-:R-:W-:Y:S02]  /*32780*/  IMAD R3, R2, UR75, RZ ;  /* 0x0000004b02037c24 */ /* 0x010fe4000f8e02ff */
[----:B------:R-:W-:-:S03]  /*32790*/  IMAD R2, R36, UR75, RZ ;  /* 0x0000004b24027c24 */ /* 0x000fc6000f8e02ff */
[----:B------:R2:W-:Y:S01]  /*327a0*/  STL [R1+0xa68], R3 ;  /* 0x000a680301007387 */ /* 0x0005e20000100800 */
[----:B0-----:R-:W-:-:S03]  /*327b0*/  IMAD R4, R41, UR75, RZ ;  /* 0x0000004b29047c24 */ /* 0x001fc6000f8e02ff */
[----:B------:R0:W-:Y:S04]  /*327c0*/  STL [R1+0xa70], R2 ;  /* 0x000a700201007387 */ /* 0x0001e80000100800 */
[----:B------:R3:W-:Y:S01]  /*327d0*/  STL [R1+0xa74], R4 ;  /* 0x000a740401007387 */ /* 0x0007e20000100800 */
[----:B--2---:R-:W-:Y:S02]  /*327e0*/  IMAD R3, R40, UR75, RZ ;  /* 0x0000004b28037c24 */ /* 0x004fe4000f8e02ff */
[----:B0-----:R-:W-:-:S03]  /*327f0*/  IMAD R2, R39, UR75, RZ ;  /* 0x0000004b27027c24 */ /* 0x001fc6000f8e02ff */
[----:B------:R0:W-:Y:S01]  /*32800*/  STL [R1+0xa7c], R3 ;  /* 0x000a7c0301007387 */ /* 0x0001e20000100800 */
[----:B---3--:R-:W-:-:S03]  /*32810*/  IMAD R4, R38, UR75, RZ ;  /* 0x0000004b26047c24 */ /* 0x008fc6000f8e02ff */
[----:B------:R2:W-:Y:S04]  /*32820*/  STL [R1+0xa84], R2 ;  /* 0x000a840201007387 */ /* 0x0005e80000100800 */
[----:B------:R3:W-:Y:S01]  /*32830*/  STL [R1+0xa8c], R4 ;  /* 0x000a8c0401007387 */ /* 0x0007e20000100800 */
[----:B0-----:R-:W-:Y:S02]  /*32840*/  IMAD R3, R37, UR75, RZ ;  /* 0x0000004b25037c24 */ /* 0x001fe4000f8e02ff */
[----:B--2---:R-:W-:-:S03]  /*32850*/  IMAD R2, R35, UR75, RZ ;  /* 0x0000004b23027c24 */ /* 0x004fc6000f8e02ff */
        /* <DEDUP_REMOVED lines=35> */
[----:B--2---:R-:W-:Y:S01]  /*32a90*/  IMAD R2, R56, UR75, RZ ;  /* 0x0000004b38027c24 */ /* 0x004fe2000f8e02ff */
[----:B---3--:R-:W2:Y:S04]  /*32aa0*/  LDL.LU R4, [R1+0x35c] ;  /* 0x00035c0001047983 */ /* 0x008ea80000300800 */
[----:B------:R0:W-:Y:S04]  /*32ab0*/  STL [R1+0xb14], R3 ;  /* 0x000b140301007387 */ /* 0x0001e80000100800 */
        /* <DEDUP_REMOVED lines=33> */
[----:B---3--:R-:W-:Y:S02]  /*32cd0*/  IMAD R4, R10, UR75, RZ ;  /* 0x0000004b0a047c24 */ /* 0x008fe4000f8e02ff */
[----:B-----5:R-:W-:Y:S02]  /*32ce0*/  IMAD R3, R3, UR75, RZ ;  /* 0x0000004b03037c24 */ /* 0x020fe4000f8e02ff */
[----:B------:R-:W-:Y:S01]  /*32cf0*/  IMAD R10, R31, UR75, RZ ;  /* 0x0000004b1f0a7c24 */ /* 0x000fe2000f8e02ff */
[----:B------:R0:W-:Y:S04]  /*32d00*/  STL [R1+0xb2c], R4 ;  /* 0x000b2c0401007387 */ /* 0x0001e80000100800 */
[----:B------:R4:W-:Y:S01]  /*32d10*/  STL [R1+0xb30], R3 ;  /* 0x000b300301007387 */ /* 0x0009e20000100800 */
[----:B0-----:R-:W-:-:S03]  /*32d20*/  IMAD R4, R19, UR75, RZ ;  /* 0x0000004b13047c24 */ /* 0x001fc6000f8e02ff */
[----:B------:R-:W-:Y:S01]  /*32d30*/  STL [R1+0xb38], R10 ;  /* 0x000b380a01007387 */ /* 0x000fe20000100800 */
        /* <DEDUP_REMOVED lines=144> */
[----:B------:R-:W2:Y:S04]  /*33640*/  LDL.LU R36, [R1+0xd8] ;  /* 0x0000d80001247983 */ /* 0x000ea80000300800 */
[----:B------:R3:W-:Y:S04]  /*33650*/  STL [R1+0xcd4], R3 ;  /* 0x000cd40301007387 */ /* 0x0007e80000100800 */
[----:B------:R-:W4:Y:S04]  /*33660*/  LDL.LU R41, [R1+0xd4] ;  /* 0x0000d40001297983 */ /* 0x000f280000300800 */
[----:B------:R5:W-:Y:S04]  /*33670*/  STL [R1+0xcdc], R2 ;  /* 0x000cdc0201007387 */ /* 0x000be80000100800 */
        /* <DEDUP_REMOVED lines=23> */
[----:B0-----:R-:W4:Y:S04]  /*337f0*/  LDL.LU R4, [R1+0x18] ;  /* 0x0000180001047983 */ /* 0x001f280000300800 */
[----:B------:R-:W4:Y:S04]  /*33800*/  LDL.LU R10, [R1+0x14] ;  /* 0x00001400010a7983 */ /* 0x000f280000300800 */
[----:B---3--:R-:W3:Y:S04]  /*33810*/  LDL.LU R3, [R1+0x10] ;  /* 0x0000100001037983 */ /* 0x008ee80000300800 */
[----:B------:R-:W3:Y:S04]  /*33820*/  LDL.LU R31, [R1+0xc] ;  /* 0x00000c00011f7983 */ /* 0x000ee80000300800 */
[----:B------:R-:W3:Y:S04]  /*33830*/  LDL.LU R19, [R1+0x8] ;  /* 0x0000080001137983 */ /* 0x000ee80000300800 */
[----:B-----5:R-:W5:Y:S01]  /*33840*/  LDL.LU R2, [R1+0x4] ;  /* 0x0000040001027983 */ /* 0x020f620000300800 */
[----:B--2---:R-:W-:-:S05]  /*33850*/  IMAD R36, R36, UR75, RZ ;  /* 0x0000004b24247c24 */ /* 0x004fca000f8e02ff */
[----:B------:R0:W-:Y:S01]  /*33860*/  STL [R1+0xce4], R36 ;  /* 0x000ce42401007387 */ /* 0x0001e20000100800 */
[----:B----4-:R-:W-:-:S03]  /*33870*/  IMAD R41, R41, UR75, RZ ;  /* 0x0000004b29297c24 */ /* 0x010fc6000f8e02ff */
[----:B0-----:R-:W2:Y:S01]  /*33880*/  LDL.LU R36, [R1+0x7c3c] ;  /* 0x007c3c0001247983 */ /* 0x001ea20000300800 */
[----:B------:R-:W-:-:S03]  /*33890*/  IMAD R40, R40, UR75, RZ ;  /* 0x0000004b28287c24 */ /* 0x000fc6000f8e02ff */
[----:B------:R0:W-:Y:S01]  /*338a0*/  STL [R1+0xcec], R41 ;  /* 0x000cec2901007387 */ /* 0x0001e20000100800 */
[----:B------:R-:W-:Y:S02]  /*338b0*/  IMAD R39, R39, UR75, RZ ;  /* 0x0000004b27277c24 */ /* 0x000fe4000f8e02ff */
[----:B------:R-:W-:Y:S01]  /*338c0*/  IMAD R38, R38, UR75, RZ ;  /* 0x0000004b26267c24 */ /* 0x000fe2000f8e02ff */
[----:B0-----:R-:W4:Y:S01]  /*338d0*/  LDL.LU R41, [R1+0x7c38] ;  /* 0x007c380001297983 */ /* 0x001f220000300800 */
[----:B------:R-:W-:-:S03]  /*338e0*/  IMAD R37, R37, UR75, RZ ;  /* 0x0000004b25257c24 */ /* 0x000fc6000f8e02ff */
[----:B------:R0:W-:Y:S01]  /*338f0*/  STL [R1+0xcf4], R40 ;  /* 0x000cf42801007387 */ /* 0x0001e20000100800 */
[----:B------:R-:W-:Y:S02]  /*33900*/  IMAD R35, R35, UR75, RZ ;  /* 0x0000004b23237c24 */ /* 0x000fe4000f8e02ff */
[----:B------:R-:W-:Y:S01]  /*33910*/  IMAD R34, R34, UR75, RZ ;  /* 0x0000004b22227c24 */ /* 0x000fe2000f8e02ff */
[----:B0-----:R-:W2:Y:S04]  /*33920*/  LDL.LU R40, [R1+0x7c34] ;  /* 0x007c340001287983 */ /* 0x001ea80000300800 */
[----:B------:R0:W-:Y:S01]  /*33930*/  STL [R1+0xcf8], R39 ;  /* 0x000cf82701007387 */ /* 0x0001e20000100800 */
[----:B------:R-:W-:Y:S02]  /*33940*/  IMAD R33, R33, UR75, RZ ;  /* 0x0000004b21217c24 */ /* 0x000fe4000f8e02ff */
[----:B------:R-:W-:Y:S01]  /*33950*/  IMAD R46, R46, UR75, RZ ;  /* 0x0000004b2e2e7c24 */ /* 0x000fe2000f8e02ff */
[----:B0-----:R-:W2:Y:S04]  /*33960*/  LDL.LU R39, [R1+0x7c30] ;  /* 0x007c300001277983 */ /* 0x001ea80000300800 */
[----:B------:R0:W-:Y:S01]  /*33970*/  STL [R1+0xd00], R38 ;  /* 0x000d002601007387 */ /* 0x0001e20000100800 */
[----:B------:R-:W-:-:S03]  /*33980*/  IMAD R32, R32, UR75, RZ ;  /* 0x0000004b20207c24 */ /* 0x000fc6000f8e02ff */
        /* <DEDUP_REMOVED lines=52> */
[----:B0-----:R-:W4:Y:S04]  /*33cd0*/  LDL.LU R61, [R1+0x7be0] ;  /* 0x007be000013d7983 */ /* 0x001f280000300800 */
[----:B------:R0:W-:Y:S04]  /*33ce0*/  STL [R1+0xd90], R56 ;  /* 0x000d903801007387 */ /* 0x0001e80000100800 */
[----:B0-----:R-:W4:Y:S01]  /*33cf0*/  LDL.LU R56, [R1+0x7bdc] ;  /* 0x007bdc0001387983 */ /* 0x001f220000300800 */
[----:B------:R-:W-:-:S05]  /*33d00*/  IMAD R4, R4, UR75, RZ ;  /* 0x0000004b04047c24 */ /* 0x000fca000f8e02ff */
[----:B------:R0:W-:Y:S02]  /*33d10*/  STL [R1+0xd98], R4 ;  /* 0x000d980401007387 */ /* 0x0001e40000100800 */
[----:B0-----:R-:W-:Y:S02]  /*33d20*/  IMAD R4, R10, UR75, RZ ;  /* 0x0000004b0a047c24 */ /* 0x001fe4000f8e02ff */
[----:B---3--:R-:W-:-:S03]  /*33d30*/  IMAD R10, R3, UR75, RZ ;  /* 0x0000004b030a7c24 */ /* 0x008fc6000f8e02ff */
[----:B------:R0:W-:Y:S01]  /*33d40*/  STL [R1+0xda0], R4 ;  /* 0x000da00401007387 */ /* 0x0001e20000100800 */
[----:B------:R-:W-:Y:S02]  /*33d50*/  IMAD R3, R19, UR75, RZ ;  /* 0x0000004b13037c24 */ /* 0x000fe4000f8e02ff */
[----:B-----5:R-:W-:Y:S01]  /*33d60*/  IMAD R2, R2, UR75, RZ ;  /* 0x0000004b02027c24 */ /* 0x020fe2000f8e02ff */
[----:B------:R-:W-:Y:S01]  /*33d70*/  STL [R1+0xda8], R10 ;  /* 0x000da80a01007387 */ /* 0x000fe20000100800 */
[----:B0-----:R-:W-:-:S05]  /*33d80*/  IMAD R4, R31, UR75, RZ ;  /* 0x0000004b1f047c24 */ /* 0x001fca000f8e02ff */
[----:B------:R-:W-:Y:S04]  /*33d90*/  STL [R1+0xdb0], R4 ;  /* 0x000db00401007387 */ /* 0x000fe80000100800 */
[----:B------:R-:W-:Y:S04]  /*33da0*/  STL [R1+0xdb8], R3 ;  /* 0x000db80301007387 */ /* 0x000fe80000100800 */
[----:B------:R2:W-:Y:S02]  /*33db0*/  STL [R1+0xdbc], R2 ;  /* 0x000dbc0201007387 */ /* 0x0005e40000100800 */
[----:B--2---:R-:W-:-:S02]  /*33dc0*/  IMAD R2, R60, UR75, RZ ;  /* 0x0000004b3c027c24 */ /* 0x004fc4000f8e02ff */
[----:B----4-:R-:W-:Y:S02]  /*33dd0*/  IMAD R3, R61, UR75, RZ ;  /* 0x0000004b3d037c24 */ /* 0x010fe4000f8e02ff */
[----:B------:R-:W-:-:S05]  /*33de0*/  IMAD R4, R56, UR75, RZ ;  /* 0x0000004b38047c24 */ /* 0x000fca000f8e02ff */
[----:B------:R0:W-:Y:S04]  /*33df0*/  STL [R1+0xdc4], R4 ;  /* 0x000dc40401007387 */ /* 0x0001e80000100800 */
        /* <DEDUP_REMOVED lines=34> */
[----:B0-----:R-:W-:-:S03]  /*34020*/  IMAD R3, R37, UR75, RZ ;  /* 0x0000004b25037c24 */ /* 0x001fc6000f8e02ff */
[----:B------:R-:W4:Y:S01]  /*34030*/  LDL R32, [R1+0x2f0] ;  /* 0x0002f00001207983 */ /* 0x000f220000100800 */
[----:B--2---:R-:W-:-:S03]  /*34040*/  IMAD R2, R38, UR75, RZ ;  /* 0x0000004b26027c24 */ /* 0x004fc6000f8e02ff */
[----:B------:R0:W-:Y:S04]  /*34050*/  STL [R1+0xe4c], R3 ;  /* 0x000e4c0301007387 */ /* 0x0001e80000100800 */
[----:B------:R-:W2:Y:S04]  /*34060*/  LDL R45, [R1+0x2ec] ;  /* 0x0002ec00012d7983 */ /* 0x000ea80000100800 */
[----:B------:R5:W-:Y:S04]  /*34070*/  STL [R1+0xe54], R2 ;  /* 0x000e540201007387 */ /* 0x000be80000100800 */
[----:B------:R-:W2:Y:S04]  /*34080*/  LDL R47, [R1+0x2e8] ;  /* 0x0002e800012f7983 */ /* 0x000ea80000100800 */
        /* <DEDUP_REMOVED lines=10> */
[----:B------:R-:W2:Y:S01]  /*34130*/  LDL R61, [R1+0x2bc] ;  /* 0x0002bc00013d7983 */ /* 0x000ea20000100800 */
[----:B---3--:R-:W-:-:S02]  /*34140*/  IMAD R4, R39, UR75, RZ ;  /* 0x0000004b27047c24 */ /* 0x008fc4000f8e02ff */
[----:B------:R-:W-:Y:S02]  /*34150*/  IMAD R10, R40, UR75, RZ ;  /* 0x0000004b280a7c24 */ /* 0x000fe4000f8e02ff */
[----:B0-----:R-:W-:Y:S01]  /*34160*/  IMAD R3, R41, UR75, RZ ;  /* 0x0000004b29037c24 */ /* 0x001fe2000f8e02ff */
[----:B------:R-:W-:Y:S01]  /*34170*/  STL [R1+0xe5c], R4 ;  /* 0x000e5c0401007387 */ /* 0x000fe20000100800 */
[----:B------:R-:W-:-:S03]  /*34180*/  IMAD R31, R36, UR75, RZ ;  /* 0x0000004b241f7c24 */ /* 0x000fc6000f8e02ff */
[----:B------:R-:W-:Y:S01]  /*34190*/  STL [R1+0x7b98], R4 ;  /* 0x007b980401007387 */ /* 0x000fe20000100800 */
[----:B------:R-:W-:-:S03]  /*341a0*/  IMAD R19, R54, UR75, RZ ;  /* 0x0000004b36137c24 */ /* 0x000fc6000f8e02ff */
[----:B------:R-:W-:Y:S04]  /*341b0*/  STL [R1+0xe64], R10 ;  /* 0x000e640a01007387 */ /* 0x000fe80000100800 */
[----:B------:R-:W-:Y:S04]  /*341c0*/  STL [R1+0x7b9c], R10 ;  /* 0x007b9c0a01007387 */ /* 0x000fe80000100800 */
[----:B------:R-:W-:Y:S04]  /*341d0*/  STL [R1+0xe6c], R3 ;  /* 0x000e6c0301007387 */ /* 0x000fe80000100800 */
[----:B------:R0:W-:Y:S04]  /*341e0*/  STL [R1+0x7ba0], R3 ;  /* 0x007ba00301007387 */ /* 0x0001e80000100800 */
[----:B------:R-:W-:Y:S01]  /*341f0*/  STL [R1+0xe70], R31 ;  /* 0x000e701f01007387 */ /* 0x000fe20000100800 */
[----:B-----5:R-:W-:-:S03]  /*34200*/  IMAD R2, R42, UR75, RZ ;  /* 0x0000004b2a027c24 */ /* 0x020fc6000f8e02ff */
[----:B------:R-:W-:Y:S01]  /*34210*/  STL [R1+0x7ba4], R31 ;  /* 0x007ba41f01007387 */ /* 0x000fe20000100800 */
[----:B0-----:R-:W-:-:S03]  /*34220*/  IMAD R3, R43, UR75, RZ ;  /* 0x0000004b2b037c24 */ /* 0x001fc6000f8e02ff */
[----:B------:R-:W-:Y:S04]  /*34230*/  STL [R1+0xe78], R19 ;  /* 0x000e781301007387 */ /* 0x000fe80000100800 */
[----:B------:R-:W-:Y:S01]  /*34240*/  STL [R1+0x7ba8], R19 ;  /* 0x007ba81301007387 */ /* 0x000fe20000100800 */
[----:B------:R-:W-:-:S03]  /*34250*/  IMAD R56, R44, UR75, RZ ;  /* 0x0000004b2c387c24 */ /* 0x000fc6000f8e02ff */
[----:B------:R0:W-:Y:S04]  /*34260*/  STL [R1+0x978], R3 ;  /* 0x0009780301007387 */ /* 0x0001e80000100800 */
[----:B------:R4:W-:Y:S01]  /*34270*/  STL [R1+0x7bac], R0 ;  /* 0x007bac0001007387 */ /* 0x0009e20000100800 */
[----:B0-----:R-:W-:-:S03]  /*34280*/  SHF.R.S32.HI R3, RZ, 0x1f, R0 ;  /* 0x0000001fff037819 */ /* 0x001fc60000011400 */
[----:B------:R-:W-:Y:S04]  /*34290*/  STL [R1+0xe80], R2 ;  /* 0x000e800201007387 */ /* 0x000fe80000100800 */
[----:B------:R-:W-:Y:S04]  /*342a0*/  STL [R1+0x298], R3 ;  /* 0x0002980301007387 */ /* 0x000fe80000100800 */
[----:B------:R-:W-:Y:S04]  /*342b0*/  STL [R1+0x7bb0], R2 ;  /* 0x007bb00201007387 */ /* 0x000fe80000100800 */
[----:B------:R-:W-:Y:S04]  /*342c0*/  STL [R1+0xe88], R56 ;  /* 0x000e883801007387 */ /* 0x000fe80000100800 */
[----:B------:R-:W-:Y:S01]  /*342d0*/  STL [R1+0x7bb4], R56 ;  /* 0x007bb43801007387 */ /* 0x000fe20000100800 */
[----:B----4-:R-:W-:-:S05]  /*342e0*/  SHF.R.S32.HI R0, RZ, 0x1f, R32 ;  /* 0x0000001fff007819 */ /* 0x010fca0000011420 */
[----:B------:R2:W-:Y:S02]  /*342f0*/  STL [R1+0x1bc], R0 ;  /* 0x0001bc0001007387 */ /* 0x0005e40000100800 */
[----:B--2---:R-:W-:Y:S02]  /*34300*/  SHF.R.S32.HI R0, RZ, 0x1f, R45 ;  /* 0x0000001fff007819 */ /* 0x004fe4000001142d */
[----:B------:R-:W-:Y:S02]  /*34310*/  SHF.R.S32.HI R3, RZ, 0x1f, R47 ;  /* 0x0000001fff037819 */ /* 0x000fe4000001142f */
[----:B------:R-:W-:Y:S01]  /*34320*/  SHF.R.S32.HI R2, RZ, 0x1f, R48 ;  /* 0x0000001fff027819 */ /* 0x000fe20000011430 */
[----:B------:R0:W-:Y:S04]  /*34330*/  STL [R1+0x1b8], R0 ;  /* 0x0001b80001007387 */ /* 0x0001e80000100800 */
[----:B------:R2:W-:Y:S01]  /*34340*/  STL [R1+0x1b4], R3 ;  /* 0x0001b40301007387 */ /* 0x0005e20000100800 */
[----:B0-----:R-:W-:-:S03]  /*34350*/  SHF.R.S32.HI R0, RZ, 0x1f, R49 ;  /* 0x0000001fff007819 */ /* 0x001fc60000011431 */
[----:B------:R0:W-:Y:S01]  /*34360*/  STL [R1+0x1b0], R2 ;  /* 0x0001b00201007387 */ /* 0x0001e20000100800 */
[----:B--2---:R-:W-:-:S03]  /*34370*/  SHF.R.S32.HI R3, RZ, 0x1f, R50 ;  /* 0x0000001fff037819 */ /* 0x004fc60000011432 */
        /* <DEDUP_REMOVED lines=16> */
[----:B------:R-:W2:Y:S04]  /*34480*/  LDL R31, [R1+0x2b8] ;  /* 0x0002b800011f7983 */ /* 0x000ea80000100800 */
[----:B------:R-:W-:Y:S04]  /*34490*/  STL [R1+0x18c], R2 ;  /* 0x00018c0201007387 */ /* 0x000fe80000100800 */
[----:B------:R-:W3:Y:S04]  /*344a0*/  LDL R44, [R1+0x2b4] ;  /* 0x0002b400012c7983 */ /* 0x000ee80000100800 */
[----:B------:R2:W-:Y:S04]  /*344b0*/  STL [R1+0x188], R0 ;  /* 0x0001880001007387 */ /* 0x0005e80000100800 */
[----:B0-----:R-:W4:Y:S04]  /*344c0*/  LDL R3, [R1+0x2b0] ;  /* 0x0002b00001037983 */ /* 0x001f280000100800 */
[----:B------:R-:W5:Y:S04]  /*344d0*/  LDL R42, [R1+0x2ac] ;  /* 0x0002ac00012a7983 */ /* 0x000f680000100800 */
        /* <DEDUP_REMOVED lines=26> */
[----:B------:R-:W5:Y:S01]  /*34680*/  LDL R61, [R1+0x23c] ;  /* 0x00023c00013d7983 */ /* 0x000f620000100800 */
[----:B--2---:R-:W-:-:S05]  /*34690*/  SHF.R.S32.HI R0, RZ, 0x1f, R31 ;  /* 0x0000001fff007819 */ /* 0x004fca000001141f */
[----:B------:R5:W-:Y:S01]  /*346a0*/  STL [R1+0x184], R0 ;  /* 0x0001840001007387 */ /* 0x000be20000100800 */
[----:B---3--:R-:W-:Y:S02]  /*346b0*/  SHF.R.S32.HI R19, RZ, 0x1f, R44 ;  /* 0x0000001fff137819 */ /* 0x008fe4000001142c */
[----:B----4-:R-:W-:-:S03]  /*346c0*/  SHF.R.S32.HI R2, RZ, 0x1f, R3 ;  /* 0x0000001fff027819 */ /* 0x010fc60000011403 */
[----:B------:R-:W-:Y:S01]  /*346d0*/  STL [R1+0x180], R19 ;  /* 0x0001801301007387 */ /* 0x000fe20000100800 */
[----:B-----5:R-:W-:-:S03]  /*346e0*/  SHF.R.S32.HI R0, RZ, 0x1f, R42 ;  /* 0x0000001fff007819 */ /* 0x020fc6000001142a */
[----:B------:R0:W-:Y:S01]  /*346f0*/  STL [R1+0x17c], R2 ;  /* 0x00017c0201007387 */ /* 0x0001e20000100800 */
[----:B------:R-:W-:-:S03]  /*34700*/  SHF.R.S32.HI R3, RZ, 0x1f, R10 ;  /* 0x0000001fff037819 */ /* 0x000fc6000001140a */
        /* <DEDUP_REMOVED lines=53> */
[----:B------:R2:W-:Y:S04]  /*34a60*/  STL [R1+0x100], R2 ;  /* 0x0001000201007387 */ /* 0x0005e80000100800 */
        /* <DEDUP_REMOVED lines=31> */
[----:B------:R-:W-:-:S02]  /*34c60*/  IMAD R25, R25, UR75, RZ ;  /* 0x0000004b19197c24 */ /* 0x000fc4000f8e02ff */
[----:B------:R-:W-:Y:S02]  /*34c70*/  IMAD R13, R13, UR75, RZ ;  /* 0x0000004b0d0d7c24 */ /* 0x000fe4000f8e02ff */
[----:B------:R-:W-:Y:S02]  /*34c80*/  IMAD R26, R26, UR75, RZ ;  /* 0x0000004b1a1a7c24 */ /* 0x000fe4000f8e02ff */
[----:B------:R-:W-:Y:S02]  /*34c90*/  IMAD R9, R9, UR75, RZ ;  /* 0x0000004b09097c24 */ /* 0x000fe4000f8e02ff */
[----:B------:R-:W-:Y:S02]  /*34ca0*/  IMAD R24, R24, UR75, RZ ;  /* 0x0000004b18187c24 */ /* 0x000fe4000f8e02ff */
[----:B------:R-:W-:Y:S02]  /*34cb0*/  IMAD R28, R28, UR75, RZ ;  /* 0x0000004b1c1c7c24 */ /* 0x000fe4000f8e02ff */
[----:B------:R-:W-:-:S02]  /*34cc0*/  IMAD R16, R16, UR75, RZ ;  /* 0x0000004b10107c24 */ /* 0x000fc4000f8e02ff */
[----:B------:R-:W-:Y:S01]  /*34cd0*/  IMAD R29, R29, UR75, RZ ;  /* 0x0000004b1d1d7c24 */ /* 0x000fe2000f8e02ff */
[----:B--2---:R-:W-:-:S05]  /*34ce0*/  SHF.R.S32.HI R2, RZ, 0x1f, R31 ;  /* 0x0000001fff027819 */ /* 0x004fca000001141f */
[----:B------:R5:W-:Y:S01]  /*34cf0*/  STL [R1+0xf8], R2 ;  /* 0x0000f80201007387 */ /* 0x000be20000100800 */
[----:B---3--:R-:W-:Y:S02]  /*34d00*/  SHF.R.S32.HI R0, RZ, 0x1f, R44 ;  /* 0x0000001fff007819 */ /* 0x008fe4000001142c */
[----:B----4-:R-:W-:-:S03]  /*34d10*/  SHF.R.S32.HI R3, RZ, 0x1f, R3 ;  /* 0x0000001fff037819 */ /* 0x010fc60000011403 */
[----:B------:R0:W-:Y:S01]  /*34d20*/  STL [R1+0xf4], R0 ;  /* 0x0000f40001007387 */ /* 0x0001e20000100800 */
[----:B-----5:R-:W-:-:S03]  /*34d30*/  SHF.R.S32.HI R2, RZ, 0x1f, R42 ;  /* 0x0000001fff027819 */ /* 0x020fc6000001142a */
[----:B------:R2:W-:Y:S04]  /*34d40*/  STL [R1+0xf0], R3 ;  /* 0x0000f00301007387 */ /* 0x0005e80000100800 */
[----:B------:R3:W-:Y:S01]  /*34d50*/  STL [R1+0xec], R2 ;  /* 0x0000ec0201007387 */ /* 0x0007e20000100800 */
[----:B0-----:R-:W-:Y:S02]  /*34d60*/  SHF.R.S32.HI R0, RZ, 0x1f, R10 ;  /* 0x0000001fff007819 */ /* 0x001fe4000001140a */
[----:B--2---:R-:W-:-:S03]  /*34d70*/  SHF.R.S32.HI R3, RZ, 0x1f, R54 ;  /* 0x0000001fff037819 */ /* 0x004fc60000011436 */
[----:B------:R0:W-:Y:S01]  /*34d80*/  STL [R1+0xe8], R0 ;  /* 0x0000e80001007387 */ /* 0x0001e20000100800 */
[----:B---3--:R-:W-:-:S03]  /*34d90*/  SHF.R.S32.HI R2, RZ, 0x1f, R4 ;  /* 0x0000001fff027819 */ /* 0x008fc60000011404 */
        /* <DEDUP_REMOVED lines=48> */
[----:B------:R-:W-:Y:S04]  /*350a0*/  STL [R1+0x84], R3 ;  /* 0x0000840301007387 */ /* 0x000fe80000100800 */
[----:B------:R-:W-:Y:S01]  /*350b0*/  STL [R1+0x7b64], R21 ;  /* 0x007b641501007387 */ /* 0x000fe20000100800 */
[----:B0-----:R-:W-:-:S03]  /*350c0*/  SHF.R.S32.HI R0, RZ, 0x1f, R21 ;  /* 0x0000001fff007819 */ /* 0x001fc60000011415 */
[----:B------:R0:W-:Y:S04]  /*350d0*/  STL [R1+0x80], R2 ;  /* 0x0000800201007387 */ /* 0x0001e80000100800 */
[----:B------:R2:W-:Y:S01]  /*350e0*/  STL [R1+0x7c], R0 ;  /* 0x00007c0001007387 */ /* 0x0005e20000100800 */
[----:B0-----:R-:W-:-:S03]  /*350f0*/  SHF.R.S32.HI R2, RZ, 0x1f, R17 ;  /* 0x0000001fff027819 */ /* 0x001fc60000011411 */
[----:B------:R-:W-:Y:S01]  /*35100*/  STL [R1+0x7b5c], R17 ;  /* 0x007b5c1101007387 */ /* 0x000fe20000100800 */
[----:B--2---:R-:W-:-:S03]  /*35110*/  SHF.R.S32.HI R0, RZ, 0x1f, R8 ;  /* 0x0000001fff007819 */ /* 0x004fc60000011408 */
[----:B------:R0:W-:Y:S04]  /*35120*/  STL [R1+0x78], R2 ;  /* 0x0000780201007387 */ /* 0x0001e80000100800 */
[----:B------:R-:W-:Y:S01]  /*35130*/  STL [R1+0x7b58], R8 ;  /* 0x007b580801007387 */ /* 0x000fe20000100800 */
[----:B0-----:R-:W-:-:S03]  /*35140*/  SHF.R.S32.HI R2, RZ, 0x1f, R15 ;  /* 0x0000001fff027819 */ /* 0x001fc6000001140f */
[----:B------:R0:W-:Y:S04]  /*35150*/  STL [R1+0x74], R0 ;  /* 0x0000740001007387 */ /* 0x0001e80000100800 */
[----:B------:R-:W-:Y:S04]  /*35160*/  STL [R1+0x7b60], R15 ;  /* 0x007b600f01007387 */ /* 0x000fe80000100800 */
[----:B------:R2:W-:Y:S01]  /*35170*/  STL [R1+0x70], R2 ;  /* 0x0000700201007387 */ /* 0x0005e20000100800 */
[----:B0-----:R-:W-:-:S03]  /*35180*/  SHF.R.S32.HI R0, RZ, 0x1f, R25 ;  /* 0x0000001fff007819 */ /* 0x001fc60000011419 */
[----:B------:R-:W-:Y:S01]  /*35190*/  STL [R1+0x7b50], R25 ;  /* 0x007b501901007387 */ /* 0x000fe20000100800 */
[----:B--2---:R-:W-:-:S03]  /*351a0*/  SHF.R.S32.HI R2, RZ, 0x1f, R13 ;  /* 0x0000001fff027819 */ /* 0x004fc6000001140d */
        /* <DEDUP_REMOVED lines=26> */
[----:B------:R-:W-:Y:S01]  /*35350*/  STL [R1+0x48], R2 ;  /* 0x0000480201007387 */ /* 0x000fe20000100800 */
[----:B0-----:R-:W-:-:S03]  /*35360*/  SHF.R.S32.HI R0, RZ, 0x1f, R29 ;  /* 0x0000001fff007819 */ /* 0x001fc6000001141d */
[----:B------:R-:W2:Y:S04]  /*35370*/  LDL R52, [R1+0x2fc] ;  /* 0x0002fc0001347983 */ /* 0x000ea80000100800 */
[----:B------:R-:W-:Y:S04]  /*35380*/  STL [R1+0x7bc8], R29 ;  /* 0x007bc81d01007387 */ /* 0x000fe80000100800 */
[----:B------:R0:W-:Y:S04]  /*35390*/  STL [R1+0x44], R0 ;  /* 0x0000440001007387 */ /* 0x0001e80000100800 */
[----:B------:R-:W3:Y:S01]  /*353a0*/  LDL R53, [R1+0x310] ;  /* 0x0003100001357983 */ /* 0x000ee20000100800 */
[----:B------:R-:W-:Y:S01]  /*353b0*/  IMAD R27, R27, UR75, RZ ;  /* 0x0000004b1b1b7c24 */ /* 0x000fe2000f8e02ff */
[----:B0-----:R-:W-:-:S02]  /*353c0*/  SHF.R.S32.HI R0, RZ, 0x1f, R12 ;  /* 0x0000001fff007819 */ /* 0x001fc4000001140c */
[----:B------:R-:W-:Y:S01]  /*353d0*/  STL [R1+0x7bcc], R12 ;  /* 0x007bcc0c01007387 */ /* 0x000fe20000100800 */
[----:B------:R-:W-:-:S03]  /*353e0*/  IMAD R20, R20, UR75, RZ ;  /* 0x0000004b14147c24 */ /* 0x000fc6000f8e02ff */
[----:B------:R0:W-:Y:S01]  /*353f0*/  STL [R1+0x40], R0 ;  /* 0x0000400001007387 */ /* 0x0001e20000100800 */
[----:B------:R-:W-:-:S03]  /*35400*/  SHF.R.S32.HI R2, RZ, 0x1f, R23 ;  /* 0x0000001fff027819 */ /* 0x000fc60000011417 */
[----:B------:R-:W-:Y:S01]  /*35410*/  STL [R1+0x7bd0], R27 ;  /* 0x007bd01b01007387 */ /* 0x000fe20000100800 */
[----:B0-----:R-:W-:-:S05]  /*35420*/  SHF.R.S32.HI R0, RZ, 0x1f, R27 ;  /* 0x0000001fff007819 */ /* 0x001fca000001141b */
[----:B------:R0:W-:Y:S04]  /*35430*/  STL [R1+0x3c], R0 ;  /* 0x00003c0001007387 */ /* 0x0001e80000100800 */
[----:B------:R-:W-:Y:S04]  /*35440*/  STL [R1+0x7bd4], R23 ;  /* 0x007bd41701007387 */ /* 0x000fe80000100800 */
[----:B------:R4:W-:Y:S01]  /*35450*/  STL [R1+0x38], R2 ;  /* 0x0000380201007387 */ /* 0x0009e20000100800 */
[----:B0-----:R-:W-:-:S03]  /*35460*/  SHF.R.S32.HI R0, RZ, 0x1f, R20 ;  /* 0x0000001fff007819 */ /* 0x001fc60000011414 */
[----:B------:R-:W5:Y:S04]  /*35470*/  LDL R49, [R1+0x318] ;  /* 0x0003180001317983 */ /* 0x000f680000100800 */
[----:B------:R-:W-:Y:S04]  /*35480*/  STL [R1+0x7bd8], R20 ;  /* 0x007bd81401007387 */ /* 0x000fe80000100800 */
[----:B------:R0:W-:Y:S01]  /*35490*/  STL [R1+0x34], R0 ;  /* 0x0000340001007387 */ /* 0x0001e20000100800 */
[----:B----4-:R-:W-:-:S03]  /*354a0*/  SHF.R.S32.HI R2, RZ, 0x1f, R30 ;  /* 0x0000001fff027819 */ /* 0x010fc6000001141e */
[----:B------:R-:W4:Y:S01]  /*354b0*/  LDL R55, [R1+0x324] ;  /* 0x0003240001377983 */ /* 0x000f220000100800 */
[----:B0-----:R-:W-:Y:S01]  /*354c0*/  SHF.R.S32.HI R0, RZ, 0x1f, R11 ;  /* 0x0000001fff007819 */ /* 0x001fe2000001140b */
[----:B------:R-:W-:Y:S01]  /*354d0*/  IMAD R22, R22, UR75, RZ ;  /* 0x0000004b16167c24 */ /* 0x000fe2000f8e02ff */
[----:B------:R-:W-:Y:S01]  /*354e0*/  SHF.R.S32.HI R57, RZ, 0x1f, R57 ;  /* 0x0000001fff397819 */ /* 0x000fe20000011439 */
[----:B------:R-:W-:Y:S02]  /*354f0*/  USHF.R.S32.HI UR77, URZ, 0x1f, UR76 ;  /* 0x0000001fff4d7899 */ /* 0x000fe4000801144c */
[----:B------:R0:W-:Y:S01]  /*35500*/  STL [R1+0x30], R0 ;  /* 0x0000300001007387 */ /* 0x0001e20000100800 */
[----:B------:R-:W-:Y:S02]  /*35510*/  UIMAD UR20, UR6, 0x7e, URZ ;  /* 0x0000007e061478a4 */ /* 0x000fe4000f8e02ff */
[----:B------:R-:W-:Y:S01]  /*35520*/  UIMAD UR21, UR6, 0x7d, URZ ;  /* 0x0000007d061578a4 */ /* 0x000fe2000f8e02ff */
[----:B------:R1:W-:Y:S01]  /*35530*/  STL [R1+0x2c], R2 ;  /* 0x00002c0201007387 */ /* 0x0003e20000100800 */
[----:B------:R-:W-:-:S02]  /*35540*/  UIMAD UR22, UR6, 0x7c, URZ ;  /* 0x0000007c061678a4 */ /* 0x000fc4000f8e02ff */
[----:B------:R-:W-:Y:S01]  /*35550*/  USHF.R.S32.HI UR23, URZ, 0x1f, UR5 ;  /* 0x0000001fff177899 */ /* 0x000fe20008011405 */
[----:B------:R-:W4:Y:S01]  /*35560*/  LDL R50, [R1+0x338] ;  /* 0x0003380001327983 */ /* 0x000f220000100800 */
[----:B------:R-:W2:Y:S01]  /*35570*/  LDCU UR75, c[0x0][0x3a8] ;  /* 0x00007500ff4b77ac */ /* 0x000ea20008000800 */
[----:B0-----:R-:W-:Y:S02]  /*35580*/  SHF.R.S32.HI R0, RZ, 0x1f, R18 ;  /* 0x0000001fff007819 */ /* 0x001fe40000011412 */
[----:B-1----:R-:W-:-:S03]  /*35590*/  SHF.R.S32.HI R2, RZ, 0x1f, R7 ;  /* 0x0000001fff027819 */ /* 0x002fc60000011407 */
[----:B------:R0:W-:Y:S04]  /*355a0*/  STL [R1+0x28], R0 ;  /* 0x0000280001007387 */ /* 0x0001e80000100800 */
[----:B------:R-:W-:Y:S04]  /*355b0*/  STL [R1+0x24], R2 ;  /* 0x0000240201007387 */ /* 0x000fe80000100800 */
[----:B------:R-:W4:Y:S01]  /*355c0*/  LDL R54, [R1+0x358] ;  /* 0x0003580001367983 */ /* 0x000f220000100800 */
[----:B0-----:R-:W-:-:S03]  /*355d0*/  SHF.R.S32.HI R0, RZ, 0x1f, R22 ;  /* 0x0000001fff007819 */ /* 0x001fc60000011416 */
[----:B------:R-:W4:Y:S04]  /*355e0*/  LDL R36, [R1+0x36c] ;  /* 0x00036c0001247983 */ /* 0x000f280000100800 */
[----:B------:R2:W-:Y:S04]  /*355f0*/  STL [R1+0x20], R0 ;  /* 0x0000200001007387 */ /* 0x0005e80000100800 */
[----:B------:R-:W4:Y:S04]  /*35600*/  LDL R39, [R1+0x374] ;  /* 0x0003740001277983 */ /* 0x000f280000100800 */
        /* <DEDUP_REMOVED lines=10> */
[----:B------:R-:W4:Y:S01]  /*356b0*/  LDL R38, [R1+0x788] ;  /* 0x0007880001267983 */ /* 0x000f220000100800 */
[----:B--2---:R-:W-:-:S03]  /*356c0*/  SHF.R.S32.HI R0, RZ, 0x1f, R52 ;  /* 0x0000001fff007819 */ /* 0x004fc60000011434 */
[----:B------:R-:W2:Y:S04]  /*356d0*/  LDL R52, [R1+0x790] ;  /* 0x0007900001347983 */ /* 0x000ea80000100800 */
[----:B------:R3:W-:Y:S04]  /*356e0*/  STL [R1+0x1c], R0 ;  /* 0x00001c0001007387 */ /* 0x0007e80000100800 */
[----:B------:R-:W2:Y:S04]  /*356f0*/  LDL R40, [R1+0x798] ;  /* 0x0007980001287983 */ /* 0x000ea80000100800 */
[----:B------:R-:W2:Y:S01]  /*35700*/  LDL R41, [R1+0x7a0] ;  /* 0x0007a00001297983 */ /* 0x000ea20000100800 */
[----:B---3--:R-:W-:-:S05]  /*35710*/  SHF.R.S32.HI R0, RZ, 0x1f, R53 ;  /* 0x0000001fff007819 */ /* 0x008fca0000011435 */
[----:B------:R5:W-:Y:S04]  /*35720*/  STL [R1+0x18], R0 ;  /* 0x0000180001007387 */ /* 0x000be80000100800 */
[----:B------:R-:W3:Y:S04]  /*35730*/  LDL R4, [R1+0x7a8] ;  /* 0x0007a80001047983 */ /* 0x000ee80000100800 */
[----:B------:R-:W2:Y:S04]  /*35740*/  LDL R46, [R1+0x7b0] ;  /* 0x0007b000012e7983 */ /* 0x000ea80000100800 */
[----:B------:R-:W2:Y:S04]  /*35750*/  LDL R53, [R1+0x7b8] ;  /* 0x0007b80001357983 */ /* 0x000ea80000100800 */
[----:B------:R-:W2:Y:S04]  /*35760*/  LDL R45, [R1+0x7c0] ;  /* 0x0007c000012d7983 */ /* 0x000ea80000100800 */
[----:B------:R-:W2:Y:S01]  /*35770*/  LDL R47, [R1+0x7c8] ;  /* 0x0007c800012f7983 */ /* 0x000ea20000100800 */
[----:B-----5:R-:W-:-:S05]  /*35780*/  SHF.R.S32.HI R0, RZ, 0x1f, R49 ;  /* 0x0000001fff007819 */ /* 0x020fca0000011431 */
[----:B------:R4:W-:Y:S04]  /*35790*/  STL [R1+0x14], R0 ;  /* 0x0000140001007387 */ /* 0x0009e80000100800 */
[----:B------:R-:W5:Y:S04]  /*357a0*/  LDL R48, [R1+0x7c4] ;  /* 0x0007c40001307983 */ /* 0x000f680000100800 */
[----:B------:R-:W5:Y:S01]  /*357b0*/  LDL R49, [R1+0x7bc] ;  /* 0x0007bc0001317983 */ /* 0x000f620000100800 */
[----:B----4-:R-:W-:-:S03]  /*357c0*/  SHF.R.S32.HI R0, RZ, 0x1f, R55 ;  /* 0x0000001fff007819 */ /* 0x010fc60000011437 */
[----:B------:R-:W4:Y:S04]  /*357d0*/  LDL R55, [R1+0x7b4] ;  /* 0x0007b40001377983 */ /* 0x000f280000100800 */
[----:B------:R0:W-:Y:S02]  /*357e0*/  STL [R1+0x10], R0 ;  /* 0x0000100001007387 */ /* 0x0001e40000100800 */
[----:B0-----:R-:W-:Y:S02]  /*357f0*/  SHF.R.S32.HI R0, RZ, 0x1f, R50 ;  /* 0x0000001fff007819 */ /* 0x001fe40000011432 */
[----:B------:R-:W4:Y:S04]  /*35800*/  LDL R50, [R1+0x7ac] ;  /* 0x0007ac0001327983 */ /* 0x000f280000100800 */
[----:B------:R0:W-:Y:S01]  /*35810*/  STL [R1+0xc], R0 ;  /* 0x00000c0001007387 */ /* 0x0001e20000100800 */
[----:B------:R-:W-:-:S02]  /*35820*/  SHF.R.S32.HI R3, RZ, 0x1f, R54 ;  /* 0x0000001fff037819 */ /* 0x000fc40000011436 */
[----:B------:R-:W-:-:S03]  /*35830*/  SHF.R.S32.HI R2, RZ, 0x1f, R36 ;  /* 0x0000001fff027819 */ /* 0x000fc60000011424 */
[----:B------:R-:W-:Y:S01]  /*35840*/  STL [R1+0x8], R3 ;  /* 0x0000080301007387 */ /* 0x000fe20000100800 */
[----:B0-----:R-:W-:-:S03]  /*35850*/  SHF.R.S32.HI R0, RZ, 0x1f, R39 ;  /* 0x0000001fff007819 */ /* 0x001fc60000011427 */
[----:B------:R0:W-:Y:S04]  /*35860*/  STL [R1+0x4], R2 ;  /* 0x0000040201007387 */ /* 0x0001e80000100800 */
[----:B------:R1:W-:Y:S04]  /*35870*/  STL [R1], R0 ;  /* 0x0000000001007387 */ /* 0x0003e80000100800 */
        /* <DEDUP_REMOVED lines=21> */
[----:B0-----:R-:W4:Y:S04]  /*359d0*/  LDL R2, [R1+0x71c] ;  /* 0x00071c0001027983 */ /* 0x001f280000100800 */
[----:B-1----:R-:W4:Y:S04]  /*359e0*/  LDL R0, [R1+0x714] ;  /* 0x0007140001007983 */ /* 0x002f280000100800 */
[----:B------:R-:W4:Y:S01]  /*359f0*/  LDL R3, [R1+0x710] ;  /* 0x0007100001037983 */ /* 0x000f220000100800 */
[----:B---3--:R-:W-:-:S03]  /*35a00*/  SHF.R.S32.HI R42, RZ, 0x1f, R4 ;  /* 0x0000001fff2a7819 */ /* 0x008fc60000011404 */
[----:B------:R-:W3:Y:S04]  /*35a10*/  LDL R54, [R1+0x78c] ;  /* 0x00078c0001367983 */ /* 0x000ee80000100800 */
[----:B------:R-:W3:Y:S01]  /*35a20*/  LDL R4, [R1+0x738] ;  /* 0x0007380001047983 */ /* 0x000ee20000100800 */
[----:B--2---:R-:W-:Y:S02]  /*35a30*/  SHF.R.S32.HI R43, RZ, 0x1f, R46 ;  /* 0x0000001fff2b7819 */ /* 0x004fe4000001142e */
[----:B------:R-:W-:Y:S02]  /*35a40*/  SHF.R.S32.HI R36, RZ, 0x1f, R37 ;  /* 0x0000001fff247819 */ /* 0x000fe40000011425 */
[----:B------:R-:W-:Y:S02]  /*35a50*/  SHF.R.S32.HI R37, RZ, 0x1f, R51 ;  /* 0x0000001fff257819 */ /* 0x000fe40000011433 */
[----:B------:R-:W-:Y:S01]  /*35a60*/  SHF.R.S32.HI R39, RZ, 0x1f, R52 ;  /* 0x0000001fff277819 */ /* 0x000fe20000011434 */
[----:B------:R-:W2:Y:S01]  /*35a70*/  LDL R51, [R1+0x7a4] ;  /* 0x0007a40001337983 */ /* 0x000ea20000100800 */
[----:B------:R-:W-:-:S03]  /*35a80*/  SHF.R.S32.HI R46, RZ, 0x1f, R47 ;  /* 0x0000001fff2e7819 */ /* 0x000fc6000001142f */
[----:B------:R-:W2:Y:S01]  /*35a90*/  LDL R52, [R1+0x79c] ;  /* 0x00079c0001347983 */ /* 0x000ea20000100800 */
[----:B------:R-:W-:-:S03]  /*35aa0*/  SHF.R.S32.HI R44, RZ, 0x1f, R53 ;  /* 0x0000001fff2c7819 */ /* 0x000fc60000011435 */
[----:B------:R-:W2:Y:S01]  /*35ab0*/  LDL R53, [R1+0x794] ;  /* 0x0007940001357983 */ /* 0x000ea20000100800 */
[----:B-----5:R-:W-:Y:S02]  /*35ac0*/  SHF.R.S32.HI R47, RZ, 0x1f, R48 ;  /* 0x0000001fff2f7819 */ /* 0x020fe40000011430 */
[----:B------:R-:W-:Y:S02]  /*35ad0*/  SHF.R.S32.HI R48, RZ, 0x1f, R49 ;  /* 0x0000001fff307819 */ /* 0x000fe40000011431 */
[----:B----4-:R-:W-:Y:S02]  /*35ae0*/  SHF.R.S32.HI R49, RZ, 0x1f, R55 ;  /* 0x0000001fff317819 */ /* 0x010fe40000011437 */
[----:B------:R-:W4:Y:S01]  /*35af0*/  LDL R55, [R1+0x784] ;  /* 0x0007840001377983 */ /* 0x000f220000100800 */
[----:B------:R-:W-:Y:S02]  /*35b00*/  SHF.R.S32.HI R20, RZ, 0x1f, R27 ;  /* 0x0000001fff147819 */ /* 0x000fe4000001141b */
[----:B------:R-:W-:-:S03]  /*35b10*/  SHF.R.S32.HI R12, RZ, 0x1f, R12 ;  /* 0x0000001fff0c7819 */ /* 0x000fc6000001140c */
[----:B------:R0:W-:Y:S01]  /*35b20*/  STL [R1+0x2f8], R20 ;  /* 0x0002f81401007387 */ /* 0x0001e20000100800 */
[----:B------:R-:W-:-:S03]  /*35b30*/  SHF.R.S32.HI R23, RZ, 0x1f, R29 ;  /* 0x0000001fff177819 */ /* 0x000fc6000001141d */
[----:B------:R1:W-:Y:S01]  /*35b40*/  STL [R1+0x300], R12 ;  /* 0x0003000c01007387 */ /* 0x0003e20000100800 */
[----:B0-----:R-:W-:-:S03]  /*35b50*/  SHF.R.S32.HI R20, RZ, 0x1f, R6 ;  /* 0x0000001fff147819 */ /* 0x001fc60000011406 */
[----:B------:R-:W-:Y:S01]  /*35b60*/  STL [R1+0x304], R23 ;  /* 0x0003041701007387 */ /* 0x000fe20000100800 */
[----:B-1----:R-:W-:Y:S02]  /*35b70*/  SHF.R.S32.HI R12, RZ, 0x1f, R16 ;  /* 0x0000001fff0c7819 */ /* 0x002fe40000011410 */
[----:B------:R-:W-:Y:S01]  /*35b80*/  SHF.R.S32.HI R6, RZ, 0x1f, R28 ;  /* 0x0000001fff067819 */ /* 0x000fe2000001141c */
[----:B------:R-:W-:Y:S01]  /*35b90*/  STL [R1+0x308], R20 ;  /* 0x0003081401007387 */ /* 0x000fe20000100800 */
[----:B------:R-:W-:-:S03]  /*35ba0*/  SHF.R.S32.HI R14, RZ, 0x1f, R14 ;  /* 0x0000001fff0e7819 */ /* 0x000fc6000001140e */
[----:B------:R0:W-:Y:S04]  /*35bb0*/  STL [R1+0x30c], R12 ;  /* 0x00030c0c01007387 */ /* 0x0001e80000100800 */
[----:B------:R1:W-:Y:S01]  /*35bc0*/  STL [R1+0x314], R6 ;  /* 0x0003140601007387 */ /* 0x0003e20000100800 */
[----:B0-----:R-:W-:Y:S02]  /*35bd0*/  SHF.R.S32.HI R12, RZ, 0x1f, R5 ;  /* 0x0000001fff0c7819 */ /* 0x001fe40000011405 */
[----:B------:R-:W-:Y:S02]  /*35be0*/  SHF.R.S32.HI R5, RZ, 0x1f, R9 ;  /* 0x0000001fff057819 */ /* 0x000fe40000011409 */
[----:B-1----:R-:W-:Y:S01]  /*35bf0*/  SHF.R.S32.HI R6, RZ, 0x1f, R24 ;  /* 0x0000001fff067819 */ /* 0x002fe20000011418 */
[----:B------:R-:W-:Y:S01]  /*35c00*/  STL [R1+0x31c], R14 ;  /* 0x00031c0e01007387 */ /* 0x000fe20000100800 */
[----:B------:R-:W-:-:S03]  /*35c10*/  SHF.R.S32.HI R9, RZ, 0x1f, R26 ;  /* 0x0000001fff097819 */ /* 0x000fc6000001141a */
[----:B------:R-:W-:Y:S04]  /*35c20*/  STL [R1+0x320], R12 ;  /* 0x0003200c01007387 */ /* 0x000fe80000100800 */
[----:B------:R0:W-:Y:S04]  /*35c30*/  STL [R1+0x328], R6 ;  /* 0x0003280601007387 */ /* 0x0001e80000100800 */
[----:B------:R1:W-:Y:S04]  /*35c40*/  STL [R1+0x32c], R5 ;  /* 0x00032c0501007387 */ /* 0x0003e80000100800 */
[----:B------:R-:W-:Y:S01]  /*35c50*/  STL [R1+0x330], R9 ;  /* 0x0003300901007387 */ /* 0x000fe20000100800 */
[----:B0-----:R-:W-:-:S02]  /*35c60*/  SHF.R.S32.HI R6, RZ, 0x1f, R13 ;  /* 0x0000001fff067819 */ /* 0x001fc4000001140d */
[----:B-1----:R-:W-:Y:S02]  /*35c70*/  SHF.R.S32.HI R5, RZ, 0x1f, R10 ;  /* 0x0000001fff057819 */ /* 0x002fe4000001140a */
[----:B------:R-:W5:Y:S04]  /*35c80*/  LDL R10, [R1+0x70c] ;  /* 0x00070c00010a7983 */ /* 0x000f680000100800 */
[----:B------:R-:W-:Y:S04]  /*35c90*/  STL [R1+0x334], R6 ;  /* 0x0003340601007387 */ /* 0x000fe80000100800 */
[----:B------:R3:W-:Y:S02]  /*35ca0*/  STL [R1+0x33c], R5 ;  /* 0x00033c0501007387 */ /* 0x0007e40000100800 */
[----:B---3--:R-:W-:-:S02]  /*35cb0*/  SHF.R.S32.HI R5, RZ, 0x1f, R4 ;  /* 0x0000001fff057819 */ /* 0x008fc40000011404 */
[----:B------:R-:W3:Y:S01]  /*35cc0*/  LDL R4, [R1+0x708] ;  /* 0x0007080001047983 */ /* 0x000ee20000100800 */
[----:B------:R-:W-:-:S05]  /*35cd0*/  SHF.R.S32.HI R6, RZ, 0x1f, R25 ;  /* 0x0000001fff067819 */ /* 0x000fca0000011419 */
[----:B------:R0:W-:Y:S04]  /*35ce0*/  STL [R1+0x340], R6 ;  /* 0x0003400601007387 */ /* 0x0001e80000100800 */
[----:B------:R1:W-:Y:S01]  /*35cf0*/  STL [R1+0x344], R5 ;  /* 0x0003440501007387 */ /* 0x0003e20000100800 */
[----:B0-----:R-:W-:Y:S02]  /*35d00*/  SHF.R.S32.HI R6, RZ, 0x1f, R15 ;  /* 0x0000001fff067819 */ /* 0x001fe4000001140f */
[----:B-1----:R-:W-:Y:S02]  /*35d10*/  SHF.R.S32.HI R5, RZ, 0x1f, R8 ;  /* 0x0000001fff057819 */ /* 0x002fe40000011408 */
[----:B------:R-:W-:Y:S01]  /*35d20*/  SHF.R.S32.HI R8, RZ, 0x1f, R17 ;  /* 0x0000001fff087819 */ /* 0x000fe20000011411 */
[----:B------:R0:W-:Y:S04]  /*35d30*/  STL [R1+0x348], R6 ;  /* 0x0003480601007387 */ /* 0x0001e80000100800 */
[----:B------:R1:W-:Y:S04]  /*35d40*/  STL [R1+0x34c], R5 ;  /* 0x00034c0501007387 */ /* 0x0003e80000100800 */
[----:B------:R-:W-:Y:S01]  /*35d50*/  STL [R1+0x350], R8 ;  /* 0x0003500801007387 */ /* 0x000fe20000100800 */
[----:B0-----:R-:W-:-:S02]  /*35d60*/  SHF.R.S32.HI R6, RZ, 0x1f, R21 ;  /* 0x0000001fff067819 */ /* 0x001fc40000011415 */
[----:B-1----:R-:W-:Y:S02]  /*35d70*/  SHF.R.S32.HI R5, RZ, 0x1f, R19 ;  /* 0x0000001fff057819 */ /* 0x002fe40000011413 */
[----:B------:R-:W2:Y:S04]  /*35d80*/  LDL R19, [R1+0x704] ;  /* 0x0007040001137983 */ /* 0x000ea80000100800 */
[----:B------:R0:W-:Y:S04]  /*35d90*/  STL [R1+0x354], R6 ;  /* 0x0003540601007387 */ /* 0x0001e80000100800 */
[----:B------:R1:W-:Y:S01]  /*35da0*/  STL [R1+0x35c], R5 ;  /* 0x00035c0501007387 */ /* 0x0003e20000100800 */
[----:B0-----:R-:W-:-:S02]  /*35db0*/  SHF.R.S32.HI R6, RZ, 0x1f, R56 ;  /* 0x0000001fff067819 */ /* 0x001fc40000011438 */
[----:B-1----:R-:W-:-:S03]  /*35dc0*/  SHF.R.S32.HI R5, RZ, 0x1f, R31 ;  /* 0x0000001fff057819 */ /* 0x002fc6000001141f */
[----:B------:R-:W-:Y:S01]  /*35dd0*/  STL [R1+0x360], R6 ;  /* 0x0003600601007387 */ /* 0x000fe20000100800 */
[----:B------:R-:W-:-:S03]  /*35de0*/  SHF.R.S32.HI R2, RZ, 0x1f, R2 ;  /* 0x0000001fff027819 */ /* 0x000fc60000011402 */
[----:B------:R-:W4:Y:S04]  /*35df0*/  LDL R31, [R1+0x700] ;  /* 0x00070000011f7983 */ /* 0x000f280000100800 */
[----:B------:R0:W-:Y:S04]  /*35e00*/  STL [R1+0x364], R2 ;  /* 0x0003640201007387 */ /* 0x0001e80000100800 */
[----:B------:R1:W-:Y:S04]  /*35e10*/  STL [R1+0x368], R5 ;  /* 0x0003680501007387 */ /* 0x0003e80000100800 */
[----:B------:R-:W4:Y:S01]  /*35e20*/  LDL R20, [R1+0x6fc] ;  /* 0x0006fc0001147983 */ /* 0x000f220000100800 */
[----:B0-----:R-:W-:-:S02]  /*35e30*/  SHF.R.S32.HI R2, RZ, 0x1f, R0 ;  /* 0x0000001fff027819 */ /* 0x001fc40000011400 */
[----:B------:R-:W-:-:S03]  /*35e40*/  SHF.R.S32.HI R0, RZ, 0x1f, R3 ;  /* 0x0000001fff007819 */ /* 0x000fc60000011403 */
[----:B------:R-:W-:Y:S04]  /*35e50*/  STL [R1+0x370], R2 ;  /* 0x0003700201007387 */ /* 0x000fe80000100800 */
        /* <DEDUP_REMOVED lines=9> */
[----:B-1----:R-:W4:Y:S04]  /*35ef0*/  LDL R5, [R1+0x6d8] ;  /* 0x0006d80001057983 */ /* 0x002f280000100800 */
[----:B------:R-:W4:Y:S04]  /*35f00*/  LDL R24, [R1+0x6d4] ;  /* 0x0006d40001187983 */ /* 0x000f280000100800 */
[----:B------:R-:W4:Y:S04]  /*35f10*/  LDL R9, [R1+0x6d0] ;  /* 0x0006d00001097983 */ /* 0x000f280000100800 */
[----:B------:R-:W4:Y:S04]  /*35f20*/  LDL R26, [R1+0x6cc] ;  /* 0x0006cc00011a7983 */ /* 0x000f280000100800 */
[----:B------:R-:W4:Y:S04]  /*35f30*/  LDL R13, [R1+0x6c8] ;  /* 0x0006c800010d7983 */ /* 0x000f280000100800 */
[----:B------:R-:W4:Y:S04]  /*35f40*/  LDL R3, [R1+0x6c4] ;  /* 0x0006c40001037983 */ /* 0x000f280000100800 */
[----:B------:R-:W4:Y:S01]  /*35f50*/  LDL R25, [R1+0x6c0] ;  /* 0x0006c00001197983 */ /* 0x000f220000100800 */
[----:B-----5:R-:W-:-:S03]  /*35f60*/  SHF.R.S32.HI R0, RZ, 0x1f, R10 ;  /* 0x0000001fff007819 */ /* 0x020fc6000001140a */
[----:B------:R-:W5:Y:S04]  /*35f70*/  LDL R10, [R1+0x6bc] ;  /* 0x0006bc00010a7983 */ /* 0x000f680000100800 */
[----:B------:R3:W-:Y:S04]  /*35f80*/  STL [R1+0x37c], R0 ;  /* 0x00037c0001007387 */ /* 0x0007e80000100800 */
[----:B------:R-:W5:Y:S04]  /*35f90*/  LDL R15, [R1+0x6b8] ;  /* 0x0006b800010f7983 */ /* 0x000f680000100800 */
[----:B------:R-:W5:Y:S01]  /*35fa0*/  LDL R8, [R1+0x6b4] ;  /* 0x0006b40001087983 */ /* 0x000f620000100800 */
[----:B---3--:R-:W-:-:S05]  /*35fb0*/  SHF.R.S32.HI R0, RZ, 0x1f, R4 ;  /* 0x0000001fff007819 */ /* 0x008fca0000011404 */
[----:B------:R2:W-:Y:S04]  /*35fc0*/  STL [R1+0x384], R0 ;  /* 0x0003840001007387 */ /* 0x0005e80000100800 */
[----:B------:R-:W3:Y:S04]  /*35fd0*/  LDL R17, [R1+0x6b0] ;  /* 0x0006b00001117983 */ /* 0x000ee80000100800 */
[----:B------:R-:W3:Y:S04]  /*35fe0*/  LDL R4, [R1+0x6a8] ;  /* 0x0006a80001047983 */ /* 0x000ee80000100800 */
[----:B------:R-:W3:Y:S04]  /*35ff0*/  LDL R21, [R1+0x6ac] ;  /* 0x0006ac0001157983 */ /* 0x000ee80000100800 */
[----:B------:R-:W3:Y:S04]  /*36000*/  LDL R56, [R1+0x6a4] ;  /* 0x0006a40001387983 */ /* 0x000ee80000100800 */
[----:B------:R-:W3:Y:S01]  /*36010*/  LDL R2, [R1+0x6a0] ;  /* 0x0006a00001027983 */ /* 0x000ee20000100800 */
[----:B--2---:R-:W-:-:S05]  /*36020*/  SHF.R.S32.HI R0, RZ, 0x1f, R19 ;  /* 0x0000001fff007819 */ /* 0x004fca0000011413 */
[----:B------:R0:W-:Y:S04]  /*36030*/  STL [R1+0x388], R0 ;  /* 0x0003880001007387 */ /* 0x0001e80000100800 */
[----:B------:R-:W2:Y:S04]  /*36040*/  LDL R19, [R1+0x69c] ;  /* 0x00069c0001137983 */ /* 0x000ea80000100800 */
[----:B0-----:R-:W2:Y:S01]  /*36050*/  LDL R0, [R1+0x698] ;  /* 0x0006980001007983 */ /* 0x001ea20000100800 */
[----:B----4-:R-:W-:-:S05]  /*36060*/  SHF.R.S32.HI R31, RZ, 0x1f, R31 ;  /* 0x0000001fff1f7819 */ /* 0x010fca000001141f */
[----:B------:R0:W-:Y:S04]  /*36070*/  STL [R1+0x38c], R31 ;  /* 0x00038c1f01007387 */ /* 0x0001e80000100800 */
[----:B0-----:R-:W4:Y:S01]  /*36080*/  LDL R31, [R1+0x694] ;  /* 0x00069400011f7983 */ /* 0x001f220000100800 */
[----:B------:R-:W-:-:S05]  /*36090*/  SHF.R.S32.HI R20, RZ, 0x1f, R20 ;  /* 0x0000001fff147819 */ /* 0x000fca0000011414 */
[----:B------:R0:W-:Y:S01]  /*360a0*/  STL [R1+0x390], R20 ;  /* 0x0003901401007387 */ /* 0x0001e20000100800 */
[----:B------:R-:W-:Y:S02]  /*360b0*/  SHF.R.S32.HI R23, RZ, 0x1f, R23 ;  /* 0x0000001fff177819 */ /* 0x000fe40000011417 */
[----:B0-----:R-:W-:-:S03]  /*360c0*/  SHF.R.S32.HI R20, RZ, 0x1f, R27 ;  /* 0x0000001fff147819 */ /* 0x001fc6000001141b */
[----:B------:R0:W-:Y:S01]  /*360d0*/  STL [R1+0x398], R23 ;  /* 0x0003981701007387 */ /* 0x0001e20000100800 */
[----:B------:R-:W-:-:S03]  /*360e0*/  SHF.R.S32.HI R12, RZ, 0x1f, R12 ;  /* 0x0000001fff0c7819 */ /* 0x000fc6000001140c */
[----:B------:R1:W-:Y:S04]  /*360f0*/  STL [R1+0x39c], R20 ;  /* 0x00039c1401007387 */ /* 0x0003e80000100800 */
[----:B------:R1:W-:Y:S01]  /*36100*/  STL [R1+0x3a0], R12 ;  /* 0x0003a00c01007387 */ /* 0x0003e20000100800 */
[----:B0-----:R-:W-:Y:S02]  /*36110*/  SHF.R.S32.HI R23, RZ, 0x1f, R29 ;  /* 0x0000001fff177819 */ /* 0x001fe4000001141d */
[----:B-1----:R-:W-:-:S03]  /*36120*/  SHF.R.S32.HI R20, RZ, 0x1f, R6 ;  /* 0x0000001fff147819 */ /* 0x002fc60000011406 */
[----:B------:R-:W-:Y:S01]  /*36130*/  STL [R1+0x3a4], R23 ;  /* 0x0003a41701007387 */ /* 0x000fe20000100800 */
[----:B------:R-:W-:Y:S02]  /*36140*/  SHF.R.S32.HI R12, RZ, 0x1f, R16 ;  /* 0x0000001fff0c7819 */ /* 0x000fe40000011410 */
        /* <DEDUP_REMOVED lines=16> */
[----:B------:R-:W4:Y:S04]  /*36250*/  LDL R3, [R1+0x690] ;  /* 0x0006900001037983 */ /* 0x000f280000100800 */
[----:B------:R0:W-:Y:S04]  /*36260*/  STL [R1+0x3d4], R6 ;  /* 0x0003d40601007387 */ /* 0x0001e80000100800 */
[----:B------:R5:W-:Y:S01]  /*36270*/  STL [R1+0x3d8], R5 ;  /* 0x0003d80501007387 */ /* 0x000be20000100800 */
[----:B0-----:R-:W-:-:S02]  /*36280*/  SHF.R.S32.HI R6, RZ, 0x1f, R25 ;  /* 0x0000001fff067819 */ /* 0x001fc40000011419 */
[----:B-----5:R-:W-:Y:S02]  /*36290*/  SHF.R.S32.HI R5, RZ, 0x1f, R10 ;  /* 0x0000001fff057819 */ /* 0x020fe4000001140a */
[----:B------:R-:W5:Y:S04]  /*362a0*/  LDL R10, [R1+0x68c] ;  /* 0x00068c00010a7983 */ /* 0x000f680000100800 */
[----:B------:R0:W-:Y:S04]  /*362b0*/  STL [R1+0x3dc], R6 ;  /* 0x0003dc0601007387 */ /* 0x0001e80000100800 */
[----:B------:R1:W-:Y:S01]  /*362c0*/  STL [R1+0x3e0], R5 ;  /* 0x0003e00501007387 */ /* 0x0003e20000100800 */
[----:B0-----:R-:W-:-:S02]  /*362d0*/  SHF.R.S32.HI R6, RZ, 0x1f, R15 ;  /* 0x0000001fff067819 */ /* 0x001fc4000001140f */
[----:B-1----:R-:W-:-:S03]  /*362e0*/  SHF.R.S32.HI R5, RZ, 0x1f, R8 ;  /* 0x0000001fff057819 */ /* 0x002fc60000011408 */
[----:B------:R-:W-:Y:S04]  /*362f0*/  STL [R1+0x3e4], R6 ;  /* 0x0003e40601007387 */ /* 0x000fe80000100800 */
[----:B------:R0:W-:Y:S01]  /*36300*/  STL [R1+0x3e8], R5 ;  /* 0x0003e80501007387 */ /* 0x0001e20000100800 */
[----:B---3--:R-:W-:Y:S02]  /*36310*/  SHF.R.S32.HI R8, RZ, 0x1f, R17 ;  /* 0x0000001fff087819 */ /* 0x008fe40000011411 */
[----:B0-----:R-:W-:-:S03]  /*36320*/  SHF.R.S32.HI R5, RZ, 0x1f, R4 ;  /* 0x0000001fff057819 */ /* 0x001fc60000011404 */
[----:B------:R-:W-:Y:S04]  /*36330*/  STL [R1+0x3ec], R8 ;  /* 0x0003ec0801007387 */ /* 0x000fe80000100800 */
[----:B------:R-:W3:Y:S01]  /*36340*/  LDL R4, [R1+0x688] ;  /* 0x0006880001047983 */ /* 0x000ee20000100800 */
[----:B------:R-:W-:-:S05]  /*36350*/  SHF.R.S32.HI R6, RZ, 0x1f, R21 ;  /* 0x0000001fff067819 */ /* 0x000fca0000011415 */
[----:B------:R0:W-:Y:S01]  /*36360*/  STL [R1+0x3f0], R6 ;  /* 0x0003f00601007387 */ /* 0x0001e20000100800 */
[----:B------:R-:W-:-:S03]  /*36370*/  SHF.R.S32.HI R2, RZ, 0x1f, R2 ;  /* 0x0000001fff027819 */ /* 0x000fc60000011402 */
[----:B------:R2:W-:Y:S01]  /*36380*/  STL [R1+0x3f4], R5 ;  /* 0x0003f40501007387 */ /* 0x0005e20000100800 */
[----:B0-----:R-:W-:-:S05]  /*36390*/  SHF.R.S32.HI R6, RZ, 0x1f, R56 ;  /* 0x0000001fff067819 */ /* 0x001fca0000011438 */
[----:B------:R-:W-:Y:S01]  /*363a0*/  STL [R1+0x3f8], R6 ;  /* 0x0003f80601007387 */ /* 0x000fe20000100800 */
[----:B--2---:R-:W-:-:S03]  /*363b0*/  SHF.R.S32.HI R5, RZ, 0x1f, R19 ;  /* 0x0000001fff057819 */ /* 0x004fc60000011413 */
[----:B------:R-:W2:Y:S04]  /*363c0*/  LDL R19, [R1+0x684] ;  /* 0x0006840001137983 */ /* 0x000ea80000100800 */
[----:B------:R0:W-:Y:S04]  /*363d0*/  STL [R1+0x3fc], R2 ;  /* 0x0003fc0201007387 */ /* 0x0001e80000100800 */
[----:B------:R1:W-:Y:S04]  /*363e0*/  STL [R1+0x400], R5 ;  /* 0x0004000501007387 */ /* 0x0003e80000100800 */
[----:B------:R-:W2:Y:S01]  /*363f0*/  LDL R20, [R1+0x680] ;  /* 0x0006800001147983 */ /* 0x000ea20000100800 */
[----:B0-----:R-:W-:-:S05]  /*36400*/  SHF.R.S32.HI R2, RZ, 0x1f, R0 ;  /* 0x0000001fff027819 */ /* 0x001fca0000011400 */
[----:B------:R-:W-:Y:S04]  /*36410*/  STL [R1+0x404], R2 ;  /* 0x0004040201007387 */ /* 0x000fe80000100800 */
[----:B------:R-:W2:Y:S01]  /*36420*/  LDL R23, [R1+0x67c] ;  /* 0x00067c0001177983 */ /* 0x000ea20000100800 */
[----:B----4-:R-:W-:-:S05]  /*36430*/  SHF.R.S32.HI R0, RZ, 0x1f, R31 ;  /* 0x0000001fff007819 */ /* 0x010fca000001141f */
        /* <DEDUP_REMOVED lines=15> */
[----:B0-----:R-:W-:-:S03]  /*36530*/  SHF.R.S32.HI R0, RZ, 0x1f, R3 ;  /* 0x0000001fff007819 */ /* 0x001fc60000011403 */
[----:B------:R-:W4:Y:S04]  /*36540*/  LDL R3, [R1+0x640] ;  /* 0x0006400001037983 */ /* 0x000f280000100800 */
[----:B------:R5:W-:Y:S04]  /*36550*/  STL [R1+0x410], R0 ;  /* 0x0004100001007387 */ /* 0x000be80000100800 */
[----:B------:R-:W4:Y:S04]  /*36560*/  LDL R15, [R1+0x63c] ;  /* 0x00063c00010f7983 */ /* 0x000f280000100800 */
[----:B------:R-:W4:Y:S01]  /*36570*/  LDL R8, [R1+0x638] ;  /* 0x0006380001087983 */ /* 0x000f220000100800 */
[----:B-----5:R-:W-:-:S05]  /*36580*/  SHF.R.S32.HI R0, RZ, 0x1f, R10 ;  /* 0x0000001fff007819 */ /* 0x020fca000001140a */
[----:B------:R3:W-:Y:S04]  /*36590*/  STL [R1+0x414], R0 ;  /* 0x0004140001007387 */ /* 0x0007e80000100800 */
[----:B------:R-:W5:Y:S04]  /*365a0*/  LDL R17, [R1+0x634] ;  /* 0x0006340001117983 */ /* 0x000f680000100800 */
[----:B------:R-:W5:Y:S04]  /*365b0*/  LDL R10, [R1+0x62c] ;  /* 0x00062c00010a7983 */ /* 0x000f680000100800 */
[----:B------:R-:W5:Y:S04]  /*365c0*/  LDL R21, [R1+0x630] ;  /* 0x0006300001157983 */ /* 0x000f680000100800 */
[----:B------:R-:W5:Y:S04]  /*365d0*/  LDL R56, [R1+0x628] ;  /* 0x0006280001387983 */ /* 0x000f680000100800 */
[----:B------:R-:W5:Y:S01]  /*365e0*/  LDL R2, [R1+0x624] ;  /* 0x0006240001027983 */ /* 0x000f620000100800 */
[----:B---3--:R-:W-:-:S05]  /*365f0*/  SHF.R.S32.HI R0, RZ, 0x1f, R4 ;  /* 0x0000001fff007819 */ /* 0x008fca0000011404 */
[----:B------:R0:W-:Y:S04]  /*36600*/  STL [R1+0x418], R0 ;  /* 0x0004180001007387 */ /* 0x0001e80000100800 */
[----:B------:R-:W3:Y:S04]  /*36610*/  LDL R4, [R1+0x620] ;  /* 0x0006200001047983 */ /* 0x000ee80000100800 */
[----:B0-----:R-:W3:Y:S01]  /*36620*/  LDL R0, [R1+0x618] ;  /* 0x0006180001007983 */ /* 0x001ee20000100800 */
[----:B--2---:R-:W-:-:S05]  /*36630*/  SHF.R.S32.HI R19, RZ, 0x1f, R19 ;  /* 0x0000001fff137819 */ /* 0x004fca0000011413 */
[----:B------:R0:W-:Y:S01]  /*36640*/  STL [R1+0x41c], R19 ;  /* 0x00041c1301007387 */ /* 0x0001e20000100800 */
[----:B------:R-:W-:-:S03]  /*36650*/  SHF.R.S32.HI R20, RZ, 0x1f, R20 ;  /* 0x0000001fff147819 */ /* 0x000fc60000011414 */
[----:B0-----:R-:W2:Y:S04]  /*36660*/  LDL R19, [R1+0x614] ;  /* 0x0006140001137983 */ /* 0x001ea80000100800 */
[----:B------:R4:W-:Y:S01]  /*36670*/  STL [R1+0x420], R20 ;  /* 0x0004201401007387 */ /* 0x0009e20000100800 */
[----:B------:R-:W-:-:S05]  /*36680*/  SHF.R.S32.HI R23, RZ, 0x1f, R23 ;  /* 0x0000001fff177819 */ /* 0x000fca0000011417 */
[----:B------:R0:W-:Y:S01]  /*36690*/  STL [R1+0x424], R23 ;  /* 0x0004241701007387 */ /* 0x0001e20000100800 */
[----:B----4-:R-:W-:Y:S02]  /*366a0*/  SHF.R.S32.HI R20, RZ, 0x1f, R27 ;  /* 0x0000001fff147819 */ /* 0x010fe4000001141b */
[----:B------:R-:W-:-:S03]  /*366b0*/  SHF.R.S32.HI R12, RZ, 0x1f, R12 ;  /* 0x0000001fff0c7819 */ /* 0x000fc6000001140c */
[----:B------:R1:W-:Y:S01]  /*366c0*/  STL [R1+0x428], R20 ;  /* 0x0004281401007387 */ /* 0x0003e20000100800 */
[----:B0-----:R-:W-:-:S03]  /*366d0*/  SHF.R.S32.HI R23, RZ, 0x1f, R29 ;  /* 0x0000001fff177819 */ /* 0x001fc6000001141d */
[----:B------:R0:W-:Y:S01]  /*366e0*/  STL [R1+0x42c], R12 ;  /* 0x00042c0c01007387 */ /* 0x0001e20000100800 */
[----:B-1----:R-:W-:-:S03]  /*366f0*/  SHF.R.S32.HI R20, RZ, 0x1f, R6 ;  /* 0x0000001fff147819 */ /* 0x002fc60000011406 */
[----:B------:R-:W-:Y:S01]  /*36700*/  STL [R1+0x430], R23 ;  /* 0x0004301701007387 */ /* 0x000fe20000100800 */
[----:B0-----:R-:W-:Y:S02]  /*36710*/  SHF.R.S32.HI R12, RZ, 0x1f, R16 ;  /* 0x0000001fff0c7819 */ /* 0x001fe40000011410 */
        /* <DEDUP_REMOVED lines=20> */
[----:B-1----:R-:W-:Y:S02]  /*36860*/  SHF.R.S32.HI R5, RZ, 0x1f, R3 ;  /* 0x0000001fff057819 */ /* 0x002fe40000011403 */
[----:B------:R-:W4:Y:S04]  /*36870*/  LDL R3, [R1+0x60c] ;  /* 0x00060c0001037983 */ /* 0x000f280000100800 */
[----:B------:R0:W-:Y:S04]  /*36880*/  STL [R1+0x45c], R6 ;  /* 0x00045c0601007387 */ /* 0x0001e80000100800 */
[----:B------:R1:W-:Y:S01]  /*36890*/  STL [R1+0x460], R5 ;  /* 0x0004600501007387 */ /* 0x0003e20000100800 */
[----:B0-----:R-:W-:-:S02]  /*368a0*/  SHF.R.S32.HI R6, RZ, 0x1f, R15 ;  /* 0x0000001fff067819 */ /* 0x001fc4000001140f */
[----:B-1----:R-:W-:Y:S02]  /*368b0*/  SHF.R.S32.HI R5, RZ, 0x1f, R8 ;  /* 0x0000001fff057819 */ /* 0x002fe40000011408 */
[----:B-----5:R-:W-:Y:S01]  /*368c0*/  SHF.R.S32.HI R8, RZ, 0x1f, R17 ;  /* 0x0000001fff087819 */ /* 0x020fe20000011411 */
[----:B------:R0:W-:Y:S04]  /*368d0*/  STL [R1+0x464], R6 ;  /* 0x0004640601007387 */ /* 0x0001e80000100800 */
[----:B------:R1:W-:Y:S04]  /*368e0*/  STL [R1+0x468], R5 ;  /* 0x0004680501007387 */ /* 0x0003e80000100800 */
[----:B------:R-:W-:Y:S01]  /*368f0*/  STL [R1+0x46c], R8 ;  /* 0x00046c0801007387 */ /* 0x000fe20000100800 */
[----:B0-----:R-:W-:-:S02]  /*36900*/  SHF.R.S32.HI R6, RZ, 0x1f, R21 ;  /* 0x0000001fff067819 */ /* 0x001fc40000011415 */
[----:B-1----:R-:W-:Y:S02]  /*36910*/  SHF.R.S32.HI R5, RZ, 0x1f, R10 ;  /* 0x0000001fff057819 */ /* 0x002fe4000001140a */
[----:B------:R-:W5:Y:S04]  /*36920*/  LDL R10, [R1+0x608] ;  /* 0x00060800010a7983 */ /* 0x000f680000100800 */
[----:B------:R0:W-:Y:S04]  /*36930*/  STL [R1+0x470], R6 ;  /* 0x0004700601007387 */ /* 0x0001e80000100800 */
[----:B------:R3:W-:Y:S01]  /*36940*/  STL [R1+0x474], R5 ;  /* 0x0004740501007387 */ /* 0x0007e20000100800 */
[----:B0-----:R-:W-:-:S05]  /*36950*/  SHF.R.S32.HI R6, RZ, 0x1f, R56 ;  /* 0x0000001fff067819 */ /* 0x001fca0000011438 */
[----:B------:R-:W-:Y:S01]  /*36960*/  STL [R1+0x478], R6 ;  /* 0x0004780601007387 */ /* 0x000fe20000100800 */
[----:B---3--:R-:W-:-:S03]  /*36970*/  SHF.R.S32.HI R5, RZ, 0x1f, R4 ;  /* 0x0000001fff057819 */ /* 0x008fc60000011404 */
[----:B------:R-:W3:Y:S01]  /*36980*/  LDL R4, [R1+0x604] ;  /* 0x0006040001047983 */ /* 0x000ee20000100800 */
[----:B------:R-:W-:-:S05]  /*36990*/  SHF.R.S32.HI R2, RZ, 0x1f, R2 ;  /* 0x0000001fff027819 */ /* 0x000fca0000011402 */
[----:B------:R0:W-:Y:S04]  /*369a0*/  STL [R1+0x47c], R2 ;  /* 0x00047c0201007387 */ /* 0x0001e80000100800 */
[----:B------:R1:W-:Y:S04]  /*369b0*/  STL [R1+0x480], R5 ;  /* 0x0004800501007387 */ /* 0x0003e80000100800 */
[----:B------:R-:W3:Y:S01]  /*369c0*/  LDL R20, [R1+0x600] ;  /* 0x0006000001147983 */ /* 0x000ee20000100800 */
[----:B0-----:R-:W-:-:S05]  /*369d0*/  SHF.R.S32.HI R2, RZ, 0x1f, R0 ;  /* 0x0000001fff027819 */ /* 0x001fca0000011400 */
[----:B------:R-:W-:Y:S04]  /*369e0*/  STL [R1+0x484], R2 ;  /* 0x0004840201007387 */ /* 0x000fe80000100800 */
[----:B------:R-:W3:Y:S01]  /*369f0*/  LDL R23, [R1+0x5fc] ;  /* 0x0005fc0001177983 */ /* 0x000ee20000100800 */
[----:B--2---:R-:W-:-:S05]  /*36a00*/  SHF.R.S32.HI R0, RZ, 0x1f, R19 ;  /* 0x0000001fff007819 */ /* 0x004fca0000011413 */
        /* <DEDUP_REMOVED lines=8> */
[----:B-1----:R-:W2:Y:S04]  /*36a90*/  LDL R5, [R1+0x5dc] ;  /* 0x0005dc0001057983 */ /* 0x002ea80000100800 */
[----:B------:R-:W2:Y:S04]  /*36aa0*/  LDL R24, [R1+0x5d8] ;  /* 0x0005d80001187983 */ /* 0x000ea80000100800 */
[----:B------:R-:W2:Y:S04]  /*36ab0*/  LDL R9, [R1+0x5d4] ;  /* 0x0005d40001097983 */ /* 0x000ea80000100800 */
[----:B------:R-:W2:Y:S04]  /*36ac0*/  LDL R26, [R1+0x5d0] ;  /* 0x0005d000011a7983 */ /* 0x000ea80000100800 */
[----:B------:R-:W2:Y:S04]  /*36ad0*/  LDL R13, [R1+0x5cc] ;  /* 0x0005cc00010d7983 */ /* 0x000ea80000100800 */
[----:B------:R-:W2:Y:S04]  /*36ae0*/  LDL R19, [R1+0x5c8] ;  /* 0x0005c80001137983 */ /* 0x000ea80000100800 */
[----:B------:R-:W2:Y:S01]  /*36af0*/  LDL R25, [R1+0x5c4] ;  /* 0x0005c40001197983 */ /* 0x000ea20000100800 */
[----:B----4-:R-:W-:-:S03]  /*36b00*/  SHF.R.S32.HI R0, RZ, 0x1f, R31 ;  /* 0x0000001fff007819 */ /* 0x010fc6000001141f */
[----:B------:R-:W4:Y:S04]  /*36b10*/  LDL R31, [R1+0x5c0] ;  /* 0x0005c000011f7983 */ /* 0x000f280000100800 */
[----:B------:R0:W-:Y:S04]  /*36b20*/  STL [R1+0x48c], R0 ;  /* 0x00048c0001007387 */ /* 0x0001e80000100800 */
[----:B------:R-:W4:Y:S04]  /*36b30*/  LDL R15, [R1+0x5bc] ;  /* 0x0005bc00010f7983 */ /* 0x000f280000100800 */
[----:B------:R-:W4:Y:S01]  /*36b40*/  LDL R8, [R1+0x5b8] ;  /* 0x0005b80001087983 */ /* 0x000f220000100800 */
[----:B0-----:R-:W-:-:S05]  /*36b50*/  SHF.R.S32.HI R0, RZ, 0x1f, R3 ;  /* 0x0000001fff007819 */ /* 0x001fca0000011403 */
[----:B------:R5:W-:Y:S04]  /*36b60*/  STL [R1+0x490], R0 ;  /* 0x0004900001007387 */ /* 0x000be80000100800 */
[----:B------:R-:W4:Y:S04]  /*36b70*/  LDL R17, [R1+0x5b4] ;  /* 0x0005b40001117983 */ /* 0x000f280000100800 */
[----:B------:R-:W4:Y:S04]  /*36b80*/  LDL R21, [R1+0x5ac] ;  /* 0x0005ac0001157983 */ /* 0x000f280000100800 */
[----:B------:R-:W4:Y:S04]  /*36b90*/  LDL R3, [R1+0x5a8] ;  /* 0x0005a80001037983 */ /* 0x000f280000100800 */
[----:B------:R-:W4:Y:S04]  /*36ba0*/  LDL R56, [R1+0x5a4] ;  /* 0x0005a40001387983 */ /* 0x000f280000100800 */
[----:B------:R-:W4:Y:S01]  /*36bb0*/  LDL R2, [R1+0x5a0] ;  /* 0x0005a00001027983 */ /* 0x000f220000100800 */
[----:B-----5:R-:W-:-:S05]  /*36bc0*/  SHF.R.S32.HI R0, RZ, 0x1f, R10 ;  /* 0x0000001fff007819 */ /* 0x020fca000001140a */
[----:B------:R0:W-:Y:S04]  /*36bd0*/  STL [R1+0x494], R0 ;  /* 0x0004940001007387 */ /* 0x0001e80000100800 */
[----:B------:R-:W5:Y:S04]  /*36be0*/  LDL R10, [R1+0x59c] ;  /* 0x00059c00010a7983 */ /* 0x000f680000100800 */
[----:B0-----:R-:W5:Y:S01]  /*36bf0*/  LDL R0, [R1+0x598] ;  /* 0x0005980001007983 */ /* 0x001f620000100800 */
[----:B---3--:R-:W-:-:S05]  /*36c00*/  SHF.R.S32.HI R4, RZ, 0x1f, R4 ;  /* 0x0000001fff047819 */ /* 0x008fca0000011404 */
[----:B------:R0:W-:Y:S04]  /*36c10*/  STL [R1+0x498], R4 ;  /* 0x0004980401007387 */ /* 0x0001e80000100800 */
[----:B0-----:R-:W3:Y:S01]  /*36c20*/  LDL R4, [R1+0x594] ;  /* 0x0005940001047983 */ /* 0x001ee20000100800 */
[----:B------:R-:W-:-:S05]  /*36c30*/  SHF.R.S32.HI R20, RZ, 0x1f, R20 ;  /* 0x0000001fff147819 */ /* 0x000fca0000011414 */
[----:B------:R2:W-:Y:S01]  /*36c40*/  STL [R1+0x49c], R20 ;  /* 0x00049c1401007387 */ /* 0x0005e20000100800 */
[----:B------:R-:W-:-:S05]  /*36c50*/  SHF.R.S32.HI R23, RZ, 0x1f, R23 ;  /* 0x0000001fff177819 */ /* 0x000fca0000011417 */
[----:B------:R0:W-:Y:S01]  /*36c60*/  STL [R1+0x4a0], R23 ;  /* 0x0004a01701007387 */ /* 0x0001e20000100800 */
[----:B--2---:R-:W-:Y:S02]  /*36c70*/  SHF.R.S32.HI R20, RZ, 0x1f, R27 ;  /* 0x0000001fff147819 */ /* 0x004fe4000001141b */
        /* <DEDUP_REMOVED lines=27> */
[----:B----4-:R-:W-:Y:S02]  /*36e30*/  SHF.R.S32.HI R5, RZ, 0x1f, R31 ;  /* 0x0000001fff057819 */ /* 0x010fe4000001141f */
[----:B------:R-:W4:Y:S04]  /*36e40*/  LDL R31, [R1+0x58c] ;  /* 0x00058c00011f7983 */ /* 0x000f280000100800 */
[----:B------:R0:W-:Y:S04]  /*36e50*/  STL [R1+0x4d8], R6 ;  /* 0x0004d80601007387 */ /* 0x0001e80000100800 */
[----:B------:R1:W-:Y:S01]  /*36e60*/  STL [R1+0x4dc], R5 ;  /* 0x0004dc0501007387 */ /* 0x0003e20000100800 */
[----:B0-----:R-:W-:-:S02]  /*36e70*/  SHF.R.S32.HI R6, RZ, 0x1f, R15 ;  /* 0x0000001fff067819 */ /* 0x001fc4000001140f */
[----:B-1----:R-:W-:Y:S02]  /*36e80*/  SHF.R.S32.HI R5, RZ, 0x1f, R8 ;  /* 0x0000001fff057819 */ /* 0x002fe40000011408 */
[----:B------:R-:W-:Y:S01]  /*36e90*/  SHF.R.S32.HI R8, RZ, 0x1f, R17 ;  /* 0x0000001fff087819 */ /* 0x000fe20000011411 */
        /* <DEDUP_REMOVED lines=8> */
[----:B0-----:R-:W-:-:S05]  /*36f20*/  SHF.R.S32.HI R6, RZ, 0x1f, R56 ;  /* 0x0000001fff067819 */ /* 0x001fca0000011438 */
[----:B------:R-:W-:Y:S01]  /*36f30*/  STL [R1+0x4f4], R6 ;  /* 0x0004f40601007387 */ /* 0x000fe20000100800 */
[----:B-----5:R-:W-:-:S03]  /*36f40*/  SHF.R.S32.HI R5, RZ, 0x1f, R10 ;  /* 0x0000001fff057819 */ /* 0x020fc6000001140a */
[----:B------:R-:W5:Y:S01]  /*36f50*/  LDL R10, [R1+0x584] ;  /* 0x00058400010a7983 */ /* 0x000f620000100800 */
[----:B------:R-:W-:-:S05]  /*36f60*/  SHF.R.S32.HI R2, RZ, 0x1f, R2 ;  /* 0x0000001fff027819 */ /* 0x000fca0000011402 */
[----:B------:R0:W-:Y:S04]  /*36f70*/  STL [R1+0x4f8], R2 ;  /* 0x0004f80201007387 */ /* 0x0001e80000100800 */
[----:B------:R1:W-:Y:S04]  /*36f80*/  STL [R1+0x4fc], R5 ;  /* 0x0004fc0501007387 */ /* 0x0003e80000100800 */
[----:B------:R-:W5:Y:S01]  /*36f90*/  LDL R20, [R1+0x580] ;  /* 0x0005800001147983 */ /* 0x000f620000100800 */
[----:B0-----:R-:W-:-:S05]  /*36fa0*/  SHF.R.S32.HI R2, RZ, 0x1f, R0 ;  /* 0x0000001fff027819 */ /* 0x001fca0000011400 */
[----:B------:R-:W-:Y:S04]  /*36fb0*/  STL [R1+0x500], R2 ;  /* 0x0005000201007387 */ /* 0x000fe80000100800 */
[----:B------:R-:W5:Y:S01]  /*36fc0*/  LDL R23, [R1+0x57c] ;  /* 0x00057c0001177983 */ /* 0x000f620000100800 */
[----:B---3--:R-:W-:-:S05]  /*36fd0*/  SHF.R.S32.HI R0, RZ, 0x1f, R4 ;  /* 0x0000001fff007819 */ /* 0x008fca0000011404 */
[----:B------:R2:W-:Y:S04]  /*36fe0*/  STL [R1+0x504], R0 ;  /* 0x0005040001007387 */ /* 0x0005e80000100800 */
[----:B------:R-:W3:Y:S04]  /*36ff0*/  LDL R27, [R1+0x578] ;  /* 0x00057800011b7983 */ /* 0x000ee80000100800 */
[----:B------:R-:W3:Y:S04]  /*37000*/  LDL R12, [R1+0x574] ;  /* 0x00057400010c7983 */ /* 0x000ee80000100800 */
[----:B------:R-:W3:Y:S04]  /*37010*/  LDL R29, [R1+0x570] ;  /* 0x00057000011d7983 */ /* 0x000ee80000100800 */
[----:B------:R-:W3:Y:S04]  /*37020*/  LDL R6, [R1+0x56c] ;  /* 0x00056c0001067983 */ /* 0x000ee80000100800 */
[----:B------:R-:W3:Y:S04]  /*37030*/  LDL R16, [R1+0x568] ;  /* 0x0005680001107983 */ /* 0x000ee80000100800 */
[----:B------:R-:W3:Y:S04]  /*37040*/  LDL R28, [R1+0x564] ;  /* 0x00056400011c7983 */ /* 0x000ee80000100800 */
[----:B------:R-:W3:Y:S04]  /*37050*/  LDL R14, [R1+0x560] ;  /* 0x00056000010e7983 */ /* 0x000ee80000100800 */
[----:B-1----:R-:W3:Y:S04]  /*37060*/  LDL R5, [R1+0x55c] ;  /* 0x00055c0001057983 */ /* 0x002ee80000100800 */
[----:B------:R-:W3:Y:S04]  /*37070*/  LDL R24, [R1+0x5b0] ;  /* 0x0005b00001187983 */ /* 0x000ee80000100800 */
[----:B------:R-:W3:Y:S04]  /*37080*/  LDL R9, [R1+0x7cc] ;  /* 0x0007cc0001097983 */ /* 0x000ee80000100800 */
[----:B------:R-:W3:Y:S04]  /*37090*/  LDL R26, [R1+0x7d4] ;  /* 0x0007d400011a7983 */ /* 0x000ee80000100800 */
[----:B------:R-:W3:Y:S04]  /*370a0*/  LDL R4, [R1+0x7e4] ;  /* 0x0007e40001047983 */ /* 0x000ee80000100800 */
[----:B------:R-:W3:Y:S04]  /*370b0*/  LDL R13, [R1+0x7dc] ;  /* 0x0007dc00010d7983 */ /* 0x000ee80000100800 */
[----:B------:R-:W3:Y:S01]  /*370c0*/  LDL R25, [R1+0x7ec] ;  /* 0x0007ec0001197983 */ /* 0x000ee20000100800 */
[----:B--2---:R-:W-:-:S03]  /*370d0*/  SHF.R.S32.HI R0, RZ, 0x1f, R19 ;  /* 0x0000001fff007819 */ /* 0x004fc60000011413 */
[----:B------:R-:W2:Y:S04]  /*370e0*/  LDL R19, [R1+0x7f0] ;  /* 0x0007f00001137983 */ /* 0x000ea80000100800 */
[----:B------:R4:W-:Y:S04]  /*370f0*/  STL [R1+0x508], R0 ;  /* 0x0005080001007387 */ /* 0x0009e80000100800 */
[----:B------:R-:W2:Y:S04]  /*37100*/  LDL R15, [R1+0x7f8] ;  /* 0x0007f800010f7983 */ /* 0x000ea80000100800 */
[----:B------:R-:W2:Y:S01]  /*37110*/  LDL R8, [R1+0x800] ;  /* 0x0008000001087983 */ /* 0x000ea20000100800 */
[----:B----4-:R-:W-:-:S05]  /*37120*/  SHF.R.S32.HI R0, RZ, 0x1f, R31 ;  /* 0x0000001fff007819 */ /* 0x010fca000001141f */
[----:B------:R0:W-:Y:S04]  /*37130*/  STL [R1+0x50c], R0 ;  /* 0x00050c0001007387 */ /* 0x0001e80000100800 */
[----:B------:R-:W4:Y:S04]  /*37140*/  LDL R17, [R1+0x808] ;  /* 0x0008080001117983 */ /* 0x000f280000100800 */
[----:B------:R-:W4:Y:S04]  /*37150*/  LDL R21, [R1+0x810] ;  /* 0x0008100001157983 */ /* 0x000f280000100800 */
[----:B------:R-:W4:Y:S04]  /*37160*/  LDL R31, [R1+0x818] ;  /* 0x00081800011f7983 */ /* 0x000f280000100800 */
[----:B------:R-:W4:Y:S04]  /*37170*/  LDL R56, [R1+0x81c] ;  /* 0x00081c0001387983 */ /* 0x000f280000100800 */
[----:B------:R-:W4:Y:S01]  /*37180*/  LDL R2, [R1+0x824] ;  /* 0x0008240001027983 */ /* 0x000f220000100800 */
[----:B0-----:R-:W-:-:S05]  /*37190*/  SHF.R.S32.HI R0, RZ, 0x1f, R3 ;  /* 0x0000001fff007819 */ /* 0x001fca0000011403 */
[----:B------:R0:W-:Y:S04]  /*371a0*/  STL [R1+0x510], R0 ;  /* 0x0005100001007387 */ /* 0x0001e80000100800 */
[----:B------:R-:W4:Y:S04]  /*371b0*/  LDL R3, [R1+0x82c] ;  /* 0x00082c0001037983 */ /* 0x000f280000100800 */
[----:B0-----:R-:W4:Y:S01]  /*371c0*/  LDL R0, [R1+0x834] ;  /* 0x0008340001007983 */ /* 0x001f220000100800 */
[----:B-----5:R-:W-:-:S05]  /*371d0*/  SHF.R.S32.HI R10, RZ, 0x1f, R10 ;  /* 0x0000001fff0a7819 */ /* 0x020fca000001140a */
[----:B------:R0:W-:Y:S04]  /*371e0*/  STL [R1+0x514], R10 ;  /* 0x0005140a01007387 */ /* 0x0001e80000100800 */
[----:B0-----:R-:W5:Y:S01]  /*371f0*/  LDL R10, [R1+0x83c] ;  /* 0x00083c00010a7983 */ /* 0x001f620000100800 */
[----:B------:R-:W-:-:S05]  /*37200*/  SHF.R.S32.HI R20, RZ, 0x1f, R20 ;  /* 0x0000001fff147819 */ /* 0x000fca0000011414 */
[----:B------:R3:W-:Y:S01]  /*37210*/  STL [R1+0x518], R20 ;  /* 0x0005181401007387 */ /* 0x0007e20000100800 */
[----:B------:R-:W-:-:S05]  /*37220*/  SHF.R.S32.HI R23, RZ, 0x1f, R23 ;  /* 0x0000001fff177819 */ /* 0x000fca0000011417 */
[----:B------:R0:W-:Y:S01]  /*37230*/  STL [R1+0x51c], R23 ;  /* 0x00051c1701007387 */ /* 0x0001e20000100800 */
[----:B---3--:R-:W-:Y:S02]  /*37240*/  SHF.R.S32.HI R20, RZ, 0x1f, R27 ;  /* 0x0000001fff147819 */ /* 0x008fe4000001141b */
        /* <DEDUP_REMOVED lines=18> */
[----:B------:R-:W-:Y:S04]  /*37370*/  STL [R1+0x540], R6 ;  /* 0x0005400601007387 */ /* 0x000fe80000100800 */
[----:B------:R0:W-:Y:S04]  /*37380*/  STL [R1+0x544], R5 ;  /* 0x0005440501007387 */ /* 0x0001e80000100800 */
[----:B------:R-:W-:Y:S01]  /*37390*/  STL [R1+0x548], R9 ;  /* 0x0005480901007387 */ /* 0x000fe20000100800 */
[----:B0-----:R-:W-:-:S03]  /*373a0*/  SHF.R.S32.HI R5, RZ, 0x1f, R4 ;  /* 0x0000001fff057819 */ /* 0x001fc60000011404 */
[----:B------:R-:W3:Y:S01]  /*373b0*/  LDL R4, [R1+0x840] ;  /* 0x0008400001047983 */ /* 0x000ee20000100800 */
[----:B------:R-:W-:-:S05]  /*373c0*/  SHF.R.S32.HI R6, RZ, 0x1f, R13 ;  /* 0x0000001fff067819 */ /* 0x000fca000001140d */
[----:B------:R0:W-:Y:S04]  /*373d0*/  STL [R1+0x54c], R6 ;  /* 0x00054c0601007387 */ /* 0x0001e80000100800 */
[----:B------:R2:W-:Y:S01]  /*373e0*/  STL [R1+0x550], R5 ;  /* 0x0005500501007387 */ /* 0x0005e20000100800 */
[----:B0-----:R-:W-:Y:S02]  /*373f0*/  SHF.R.S32.HI R6, RZ, 0x1f, R25 ;  /* 0x0000001fff067819 */ /* 0x001fe40000011419 */
[----:B--2---:R-:W-:Y:S02]  /*37400*/  SHF.R.S32.HI R5, RZ, 0x1f, R19 ;  /* 0x0000001fff057819 */ /* 0x004fe40000011413 */
[----:B------:R-:W2:Y:S04]  /*37410*/  LDL R19, [R1+0x848] ;  /* 0x0008480001137983 */ /* 0x000ea80000100800 */
[----:B------:R0:W-:Y:S04]  /*37420*/  STL [R1+0x554], R6 ;  /* 0x0005540601007387 */ /* 0x0001e80000100800 */
[----:B------:R1:W-:Y:S01]  /*37430*/  STL [R1+0x558], R5 ;  /* 0x0005580501007387 */ /* 0x0003e20000100800 */
[----:B0-----:R-:W-:-:S02]  /*37440*/  SHF.R.S32.HI R6, RZ, 0x1f, R15 ;  /* 0x0000001fff067819 */ /* 0x001fc4000001140f */
[----:B-1----:R-:W-:-:S03]  /*37450*/  SHF.R.S32.HI R5, RZ, 0x1f, R8 ;  /* 0x0000001fff057819 */ /* 0x002fc60000011408 */
[----:B------:R0:W-:Y:S01]  /*37460*/  STL [R1+0x7d0], R6 ;  /* 0x0007d00601007387 */ /* 0x0001e20000100800 */
[----:B----4-:R-:W-:-:S03]  /*37470*/  SHF.R.S32.HI R8, RZ, 0x1f, R17 ;  /* 0x0000001fff087819 */ /* 0x010fc60000011411 */
[----:B------:R1:W-:Y:S01]  /*37480*/  STL [R1+0x7d8], R5 ;  /* 0x0007d80501007387 */ /* 0x0003e20000100800 */
[----:B0-----:R-:W-:-:S03]  /*37490*/  SHF.R.S32.HI R6, RZ, 0x1f, R21 ;  /* 0x0000001fff067819 */ /* 0x001fc60000011415 */
[----:B------:R-:W-:Y:S01]  /*374a0*/  STL [R1+0x7e0], R8 ;  /* 0x0007e00801007387 */ /* 0x000fe20000100800 */
[----:B-1----:R-:W-:-:S03]  /*374b0*/  SHF.R.S32.HI R5, RZ, 0x1f, R31 ;  /* 0x0000001fff057819 */ /* 0x002fc6000001141f */
[----:B------:R-:W4:Y:S04]  /*374c0*/  LDL R31, [R1+0x850] ;  /* 0x00085000011f7983 */ /* 0x000f280000100800 */
[----:B------:R0:W-:Y:S04]  /*374d0*/  STL [R1+0x7e8], R6 ;  /* 0x0007e80601007387 */ /* 0x0001e80000100800 */
[----:B------:R1:W-:Y:S01]  /*374e0*/  STL [R1+0x7f4], R5 ;  /* 0x0007f40501007387 */ /* 0x0003e20000100800 */
[----:B0-----:R-:W-:Y:S02]  /*374f0*/  SHF.R.S32.HI R6, RZ, 0x1f, R56 ;  /* 0x0000001fff067819 */ /* 0x001fe40000011438 */
[----:B------:R-:W-:-:S03]  /*37500*/  SHF.R.S32.HI R2, RZ, 0x1f, R2 ;  /* 0x0000001fff027819 */ /* 0x000fc60000011402 */
[----:B------:R-:W-:Y:S01]  /*37510*/  STL [R1+0x7fc], R6 ;  /* 0x0007fc0601007387 */ /* 0x000fe20000100800 */
[----:B-1----:R-:W-:-:S03]  /*37520*/  SHF.R.S32.HI R5, RZ, 0x1f, R3 ;  /* 0x0000001fff057819 */ /* 0x002fc60000011403 */
[----:B------:R-:W4:Y:S04]  /*37530*/  LDL R3, [R1+0x858] ;  /* 0x0008580001037983 */ /* 0x000f280000100800 */
[----:B------:R0:W-:Y:S04]  /*37540*/  STL [R1+0x804], R2 ;  /* 0x0008040201007387 */ /* 0x0001e80000100800 */
[----:B------:R1:W-:Y:S04]  /*37550*/  STL [R1+0x80c], R5 ;  /* 0x00080c0501007387 */ /* 0x0003e80000100800 */
[----:B------:R-:W4:Y:S01]  /*37560*/  LDL R20, [R1+0x860] ;  /* 0x0008600001147983 */ /* 0x000f220000100800 */
[----:B0-----:R-:W-:-:S05]  /*37570*/  SHF.R.S32.HI R2, RZ, 0x1f, R0 ;  /* 0x0000001fff027819 */ /* 0x001fca0000011400 */
[----:B------:R-:W-:Y:S04]  /*37580*/  STL [R1+0x814], R2 ;  /* 0x0008140201007387 */ /* 0x000fe80000100800 */
[----:B------:R-:W4:Y:S01]  /*37590*/  LDL R23, [R1+0x864] ;  /* 0x0008640001177983 */ /* 0x000f220000100800 */
[----:B-----5:R-:W-:-:S05]  /*375a0*/  SHF.R.S32.HI R0, RZ, 0x1f, R10 ;  /* 0x0000001fff007819 */ /* 0x020fca000001140a */
[----:B------:R3:W-:Y:S04]  /*375b0*/  STL [R1+0x820], R0 ;  /* 0x0008200001007387 */ /* 0x0007e80000100800 */
[----:B------:R-:W5:Y:S04]  /*375c0*/  LDL R27, [R1+0x86c] ;  /* 0x00086c00011b7983 */ /* 0x000f680000100800 */
[----:B------:R-:W5:Y:S04]  /*375d0*/  LDL R12, [R1+0x874] ;  /* 0x00087400010c7983 */ /* 0x000f680000100800 */
[----:B------:R-:W5:Y:S04]  /*375e0*/  LDL R29, [R1+0x87c] ;  /* 0x00087c00011d7983 */ /* 0x000f680000100800 */
[----:B------:R-:W5:Y:S04]  /*375f0*/  LDL R6, [R1+0x884] ;  /* 0x0008840001067983 */ /* 0x000f680000100800 */
[----:B------:R-:W5:Y:S04]  /*37600*/  LDL R16, [R1+0x888] ;  /* 0x0008880001107983 */ /* 0x000f680000100800 */
[----:B------:R-:W5:Y:S04]  /*37610*/  LDL R28, [R1+0x890] ;  /* 0x00089000011c7983 */ /* 0x000f680000100800 */
[----:B------:R-:W5:Y:S04]  /*37620*/  LDL R14, [R1+0x898] ;  /* 0x00089800010e7983 */ /* 0x000f680000100800 */
[----:B-1----:R-:W5:Y:S04]  /*37630*/  LDL R5, [R1+0x8a0] ;  /* 0x0008a00001057983 */ /* 0x002f680000100800 */
[----:B------:R-:W5:Y:S04]  /*37640*/  LDL R24, [R1+0x8a8] ;  /* 0x0008a80001187983 */ /* 0x000f680000100800 */
[----:B------:R-:W5:Y:S04]  /*37650*/  LDL R9, [R1+0x8b0] ;  /* 0x0008b00001097983 */ /* 0x000f680000100800 */
[----:B------:R-:W5:Y:S04]  /*37660*/  LDL R26, [R1+0x8b4] ;  /* 0x0008b400011a7983 */ /* 0x000f680000100800 */
[----:B------:R-:W5:Y:S04]  /*37670*/  LDL R13, [R1+0x8bc] ;  /* 0x0008bc00010d7983 */ /* 0x000f680000100800 */
[----:B------:R-:W5:Y:S04]  /*37680*/  LDL R10, [R1+0x8c4] ;  /* 0x0008c400010a7983 */ /* 0x000f680000100800 */
[----:B------:R-:W5:Y:S01]  /*37690*/  LDL R25, [R1+0x8cc] ;  /* 0x0008cc0001197983 */ /* 0x000f620000100800 */
[----:B---3--:R-:W-:-:S03]  /*376a0*/  SHF.R.S32.HI R0, RZ, 0x1f, R4 ;  /* 0x0000001fff007819 */ /* 0x008fc60000011404 */
[----:B------:R-:W3:Y:S04]  /*376b0*/  LDL R4, [R1+0x8d4] ;  /* 0x0008d40001047983 */ /* 0x000ee80000100800 */
[----:B------:R2:W-:Y:S04]  /*376c0*/  STL [R1+0x828], R0 ;  /* 0x0008280001007387 */ /* 0x0005e80000100800 */
[----:B------:R-:W3:Y:S04]  /*376d0*/  LDL R15, [R1+0x8d8] ;  /* 0x0008d800010f7983 */ /* 0x000ee80000100800 */
[----:B------:R-:W3:Y:S01]  /*376e0*/  LDL R8, [R1+0x8e0] ;  /* 0x0008e00001087983 */ /* 0x000ee20000100800 */
[----:B--2---:R-:W-:-:S05]  /*376f0*/  SHF.R.S32.HI R0, RZ, 0x1f, R19 ;  /* 0x0000001fff007819 */ /* 0x004fca0000011413 */
[----:B------:R4:W-:Y:S04]  /*37700*/  STL [R1+0x830], R0 ;  /* 0x0008300001007387 */ /* 0x0009e80000100800 */
[----:B------:R-:W2:Y:S04]  /*37710*/  LDL R17, [R1+0x8e8] ;  /* 0x0008e80001117983 */ /* 0x000ea80000100800 */
[----:B------:R-:W2:Y:S04]  /*37720*/  LDL R21, [R1+0x8f0] ;  /* 0x0008f00001157983 */ /* 0x000ea80000100800 */
[----:B------:R-:W2:Y:S04]  /*37730*/  LDL R19, [R1+0x8f8] ;  /* 0x0008f80001137983 */ /* 0x000ea80000100800 */
[----:B------:R-:W2:Y:S04]  /*37740*/  LDL R56, [R1+0x8fc] ;  /* 0x0008fc0001387983 */ /* 0x000ea80000100800 */
[----:B------:R-:W2:Y:S01]  /*37750*/  LDL R2, [R1+0x904] ;  /* 0x0009040001027983 */ /* 0x000ea20000100800 */
[----:B----4-:R-:W-:-:S05]  /*37760*/  SHF.R.S32.HI R0, RZ, 0x1f, R31 ;  /* 0x0000001fff007819 */ /* 0x010fca000001141f */
[----:B------:R0:W-:Y:S04]  /*37770*/  STL [R1+0x838], R0 ;  /* 0x0008380001007387 */ /* 0x0001e80000100800 */
[----:B------:R-:W4:Y:S04]  /*37780*/  LDL R31, [R1+0x90c] ;  /* 0x00090c00011f7983 */ /* 0x000f280000100800 */
[----:B0-----:R-:W4:Y:S01]  /*37790*/  LDL R0, [R1+0x914] ;  /* 0x0009140001007983 */ /* 0x001f220000100800 */
[----:B------:R-:W-:-:S05]  /*377a0*/  SHF.R.S32.HI R3, RZ, 0x1f, R3 ;  /* 0x0000001fff037819 */ /* 0x000fca0000011403 */
[----:B------:R0:W-:Y:S04]  /*377b0*/  STL [R1+0x844], R3 ;  /* 0x0008440301007387 */ /* 0x0001e80000100800 */
[----:B0-----:R-:W4:Y:S01]  /*377c0*/  LDL R3, [R1+0x91c] ;  /* 0x00091c0001037983 */ /* 0x001f220000100800 */
[----:B------:R-:W-:-:S05]  /*377d0*/  SHF.R.S32.HI R20, RZ, 0x1f, R20 ;  /* 0x0000001fff147819 */ /* 0x000fca0000011414 */
[----:B------:R5:W-:Y:S01]  /*377e0*/  STL [R1+0x84c], R20 ;  /* 0x00084c1401007387 */ /* 0x000be20000100800 */
[----:B------:R-:W-:-:S05]  /*377f0*/  SHF.R.S32.HI R23, RZ, 0x1f, R23 ;  /* 0x0000001fff177819 */ /* 0x000fca0000011417 */
[----:B------:R0:W-:Y:S01]  /*37800*/  STL [R1+0x854], R23 ;  /* 0x0008541701007387 */ /* 0x0001e20000100800 */
[----:B-----5:R-:W-:Y:S02]  /*37810*/  SHF.R.S32.HI R20, RZ, 0x1f, R27 ;  /* 0x0000001fff147819 */ /* 0x020fe4000001141b */
        /* <DEDUP_REMOVED lines=32> */
[----:B-1----:R-:W-:-:S03]  /*37a20*/  SHF.R.S32.HI R5, RZ, 0x1f, R8 ;  /* 0x0000001fff057819 */ /* 0x002fc60000011408 */
[----:B------:R0:W-:Y:S04]  /*37a30*/  STL [R1+0x8e4], R6 ;  /* 0x0008e40601007387 */ /* 0x0001e80000100800 */
[----:B------:R1:W-:Y:S01]  /*37a40*/  STL [R1+0x8ec], R5 ;  /* 0x0008ec0501007387 */ /* 0x0003e20000100800 */
[----:B--2---:R-:W-:Y:S02]  /*37a50*/  SHF.R.S32.HI R8, RZ, 0x1f, R17 ;  /* 0x0000001fff087819 */ /* 0x004fe40000011411 */
[----:B0-----:R-:W-:-:S03]  /*37a60*/  SHF.R.S32.HI R6, RZ, 0x1f, R21 ;  /* 0x0000001fff067819 */ /* 0x001fc60000011415 */
[----:B------:R-:W-:Y:S01]  /*37a70*/  STL [R1+0x8f4], R8 ;  /* 0x0008f40801007387 */ /* 0x000fe20000100800 */
[----:B-1----:R-:W-:-:S03]  /*37a80*/  SHF.R.S32.HI R5, RZ, 0x1f, R19 ;  /* 0x0000001fff057819 */ /* 0x002fc60000011413 */
[----:B------:R-:W2:Y:S04]  /*37a90*/  LDL R19, [R1+0x930] ;  /* 0x0009300001137983 */ /* 0x000ea80000100800 */
[----:B------:R0:W-:Y:S04]  /*37aa0*/  STL [R1+0x900], R6 ;  /* 0x0009000601007387 */ /* 0x0001e80000100800 */
[----:B------:R4:W-:Y:S01]  /*37ab0*/  STL [R1+0x908], R5 ;  /* 0x0009080501007387 */ /* 0x0009e20000100800 */
[----:B0-----:R-:W-:Y:S02]  /*37ac0*/  SHF.R.S32.HI R6, RZ, 0x1f, R56 ;  /* 0x0000001fff067819 */ /* 0x001fe40000011438 */
[----:B------:R-:W-:-:S03]  /*37ad0*/  SHF.R.S32.HI R2, RZ, 0x1f, R2 ;  /* 0x0000001fff027819 */ /* 0x000fc60000011402 */
[----:B------:R-:W-:Y:S01]  /*37ae0*/  STL [R1+0x910], R6 ;  /* 0x0009100601007387 */ /* 0x000fe20000100800 */
[----:B----4-:R-:W-:-:S03]  /*37af0*/  SHF.R.S32.HI R5, RZ, 0x1f, R31 ;  /* 0x0000001fff057819 */ /* 0x010fc6000001141f */
[----:B------:R-:W4:Y:S04]  /*37b00*/  LDL R31, [R1+0x938] ;  /* 0x00093800011f7983 */ /* 0x000f280000100800 */
[----:B------:R0:W-:Y:S04]  /*37b10*/  STL [R1+0x918], R2 ;  /* 0x0009180201007387 */ /* 0x0001e80000100800 */
[----:B------:R1:W-:Y:S04]  /*37b20*/  STL [R1+0x924], R5 ;  /* 0x0009240501007387 */ /* 0x0003e80000100800 */
[----:B------:R-:W4:Y:S01]  /*37b30*/  LDL R20, [R1+0x940] ;  /* 0x0009400001147983 */ /* 0x000f220000100800 */
[----:B0-----:R-:W-:-:S05]  /*37b40*/  SHF.R.S32.HI R2, RZ, 0x1f, R0 ;  /* 0x0000001fff027819 */ /* 0x001fca0000011400 */
[----:B------:R-:W-:Y:S04]  /*37b50*/  STL [R1+0x92c], R2 ;  /* 0x00092c0201007387 */ /* 0x000fe80000100800 */
[----:B------:R-:W4:Y:S01]  /*37b60*/  LDL R23, [R1+0x948] ;  /* 0x0009480001177983 */ /* 0x000f220000100800 */
[----:B------:R-:W-:-:S05]  /*37b70*/  SHF.R.S32.HI R0, RZ, 0x1f, R3 ;  /* 0x0000001fff007819 */ /* 0x000fca0000011403 */
        /* <DEDUP_REMOVED lines=32> */
[----:B------:R0:W-:Y:S01]  /*37d80*/  STL [R1+0x958], R31 ;  /* 0x0009581f01007387 */ /* 0x0001e20000100800 */
[----:B------:R-:W-:-:S03]  /*37d90*/  SHF.R.S32.HI R20, RZ, 0x1f, R20 ;  /* 0x0000001fff147819 */ /* 0x000fc60000011414 */
[----:B0-----:R-:W4:Y:S04]  /*37da0*/  LDL R31, [R1+0xa00] ;  /* 0x000a0000011f7983 */ /* 0x001f280000100800 */
[----:B------:R0:W-:Y:S01]  /*37db0*/  STL [R1+0x960], R20 ;  /* 0x0009601401007387 */ /* 0x0001e20000100800 */
[----:B------:R-:W-:-:S05]  /*37dc0*/  SHF.R.S32.HI R23, RZ, 0x1f, R23 ;  /* 0x0000001fff177819 */ /* 0x000fca0000011417 */
[----:B------:R1:W-:Y:S01]  /*37dd0*/  STL [R1+0x968], R23 ;  /* 0x0009681701007387 */ /* 0x0003e20000100800 */
[----:B0-----:R-:W-:Y:S02]  /*37de0*/  SHF.R.S32.HI R20, RZ, 0x1f, R27 ;  /* 0x0000001fff147819 */ /* 0x001fe4000001141b */
[----:B------:R-:W-:-:S03]  /*37df0*/  SHF.R.S32.HI R12, RZ, 0x1f, R12 ;  /* 0x0000001fff0c7819 */ /* 0x000fc6000001140c */
[----:B------:R0:W-:Y:S01]  /*37e00*/  STL [R1+0x974], R20 ;  /* 0x0009741401007387 */ /* 0x0001e20000100800 */
[----:B-1----:R-:W-:-:S03]  /*37e10*/  SHF.R.S32.HI R23, RZ, 0x1f, R29 ;  /* 0x0000001fff177819 */ /* 0x002fc6000001141d */
        /* <DEDUP_REMOVED lines=122> */
[----:B-1----:R-:W-:-:S03]  /*385c0*/  SHF.R.S32.HI R5, RZ, 0x1f, R8 ;  /* 0x0000001fff057819 */ /* 0x002fc60000011408 */
[----:B------:R0:W-:Y:S01]  /*385d0*/  STL [R1+0xb04], R6 ;  /* 0x000b040601007387 */ /* 0x0001e20000100800 */
[----:B-----5:R-:W-:-:S03]  /*385e0*/  SHF.R.S32.HI R8, RZ, 0x1f, R17 ;  /* 0x0000001fff087819 */ /* 0x020fc60000011411 */
[----:B------:R1:W-:Y:S04]  /*385f0*/  STL [R1+0xb10], R5 ;  /* 0x000b100501007387 */ /* 0x0003e80000100800 */
[----:B------:R-:W-:Y:S01]  /*38600*/  STL [R1+0xb18], R8 ;  /* 0x000b180801007387 */ /* 0x000fe20000100800 */
[----:B0-----:R-:W-:Y:S02]  /*38610*/  SHF.R.S32.HI R6, RZ, 0x1f, R21 ;  /* 0x0000001fff067819 */ /* 0x001fe40000011415 */
        /* <DEDUP_REMOVED lines=87> */
[----:B-1----:R-:W-:-:S03]  /*38b90*/  SHF.R.S32.HI R5, RZ, 0x1f, R8 ;  /* 0x0000001fff057819 */ /* 0x002fc60000011408 */
[----:B------:R0:W-:Y:S01]  /*38ba0*/  STL [R1+0xc1c], R6 ;  /* 0x000c1c0601007387 */ /* 0x0001e20000100800 */
[----:B------:R-:W-:-:S03]  /*38bb0*/  SHF.R.S32.HI R8, RZ, 0x1f, R17 ;  /* 0x0000001fff087819 */ /* 0x000fc60000011411 */
[----:B------:R1:W-:Y:S01]  /*38bc0*/  STL [R1+0xc24], R5 ;  /* 0x000c240501007387 */ /* 0x0003e20000100800 */
[----:B0-----:R-:W-:-:S03]  /*38bd0*/  SHF.R.S32.HI R6, RZ, 0x1f, R21 ;  /* 0x0000001fff067819 */ /* 0x001fc60000011415 */
[----:B------:R-:W-:Y:S01]  /*38be0*/  STL [R1+0xc2c], R8 ;  /* 0x000c2c0801007387 */ /* 0x000fe20000100800 */
[----:B-1----:R-:W-:-:S03]  /*38bf0*/  SHF.R.S32.HI R5, RZ, 0x1f, R3 ;  /* 0x0000001fff057819 */ /* 0x002fc60000011403 */
[----:B------:R-:W4:Y:S04]  /*38c00*/  LDL R3, [R1+0xbc8] ;  /* 0x000bc80001037983 */ /* 0x000f280000100800 */
[----:B------:R0:W-:Y:S04]  /*38c10*/  STL [R1+0xc34], R6 ;  /* 0x000c340601007387 */ /* 0x0001e80000100800 */
[----:B------:R5:W-:Y:S01]  /*38c20*/  STL [R1+0xc40], R5 ;  /* 0x000c400501007387 */ /* 0x000be20000100800 */
[----:B0-----:R-:W-:-:S05]  /*38c30*/  SHF.R.S32.HI R6, RZ, 0x1f, R56 ;  /* 0x0000001fff067819 */ /* 0x001fca0000011438 */
[----:B------:R-:W-:Y:S01]  /*38c40*/  STL [R1+0xc48], R6 ;  /* 0x000c480601007387 */ /* 0x000fe20000100800 */
[----:B------:R-:W-:Y:S02]  /*38c50*/  SHF.R.S32.HI R2, RZ, 0x1f, R2 ;  /* 0x0000001fff027819 */ /* 0x000fe40000011402 */
[----:B-----5:R-:W-:Y:S02]  /*38c60*/  SHF.R.S32.HI R5, RZ, 0x1f, R10 ;  /* 0x0000001fff057819 */ /* 0x020fe4000001140a */
[----:B------:R-:W5:Y:S04]  /*38c70*/  LDL R10, [R1+0xbd0] ;  /* 0x000bd000010a7983 */ /* 0x000f680000100800 */
        /* <DEDUP_REMOVED lines=79> */
[----:B------:R0:W-:Y:S04]  /*39170*/  STL [R1+0xd30], R6 ;  /* 0x000d300601007387 */ /* 0x0001e80000100800 */
[----:B------:R1:W-:Y:S01]  /*39180*/  STL [R1+0xd38], R5 ;  /* 0x000d380501007387 */ /* 0x0003e20000100800 */
[----:B----4-:R-:W-:Y:S02]  /*39190*/  SHF.R.S32.HI R8, RZ, 0x1f, R17 ;  /* 0x0000001fff087819 */ /* 0x010fe40000011411 */
[----:B0-----:R-:W-:-:S03]  /*391a0*/  SHF.R.S32.HI R6, RZ, 0x1f, R21 ;  /* 0x0000001fff067819 */ /* 0x001fc60000011415 */
[----:B------:R-:W-:Y:S01]  /*391b0*/  STL [R1+0xd40], R8 ;  /* 0x000d400801007387 */ /* 0x000fe20000100800 */
[----:B-1----:R-:W-:-:S03]  /*391c0*/  SHF.R.S32.HI R5, RZ, 0x1f, R31 ;  /* 0x0000001fff057819 */ /* 0x002fc6000001141f */
[----:B------:R-:W4:Y:S04]  /*391d0*/  LDL R31, [R1+0xcac] ;  /* 0x000cac00011f7983 */ /* 0x000f280000100800 */
[----:B------:R0:W-:Y:S01]  /*391e0*/  STL [R1+0xd4c], R6 ;  /* 0x000d4c0601007387 */ /* 0x0001e20000100800 */
[----:B------:R-:W-:-:S03]  /*391f0*/  SHF.R.S32.HI R2, RZ, 0x1f, R2 ;  /* 0x0000001fff027819 */ /* 0x000fc60000011402 */
[----:B------:R1:W-:Y:S01]  /*39200*/  STL [R1+0xd54], R5 ;  /* 0x000d540501007387 */ /* 0x0003e20000100800 */
[----:B0-----:R-:W-:-:S05]  /*39210*/  SHF.R.S32.HI R6, RZ, 0x1f, R56 ;  /* 0x0000001fff067819 */ /* 0x001fca0000011438 */
        /* <DEDUP_REMOVED lines=36> */
[----:B0-----:R-:W2:Y:S01]  /*39460*/  LDL R0, [R1+0xd60] ;  /* 0x000d600001007983 */ /* 0x001ea20000100800 */
[----:B----4-:R-:W-:-:S05]  /*39470*/  SHF.R.S32.HI R19, RZ, 0x1f, R31 ;  /* 0x0000001fff137819 */ /* 0x010fca000001141f */
[----:B------:R0:W-:Y:S04]  /*39480*/  STL [R1+0xd9c], R19 ;  /* 0x000d9c1301007387 */ /* 0x0001e80000100800 */
[----:B------:R-:W4:Y:S04]  /*39490*/  LDL R31, [R1+0xd6c] ;  /* 0x000d6c00011f7983 */ /* 0x000f280000100800 */
[----:B0-----:R-:W4:Y:S01]  /*394a0*/  LDL R19, [R1+0xd68] ;  /* 0x000d680001137983 */ /* 0x001f220000100800 */
[----:B------:R-:W-:-:S05]  /*394b0*/  SHF.R.S32.HI R3, RZ, 0x1f, R3 ;  /* 0x0000001fff037819 */ /* 0x000fca0000011403 */
[----:B------:R0:W-:Y:S01]  /*394c0*/  STL [R1+0xda4], R3 ;  /* 0x000da40301007387 */ /* 0x0001e20000100800 */
[----:B------:R-:W-:-:S03]  /*394d0*/  SHF.R.S32.HI R20, RZ, 0x1f, R20 ;  /* 0x0000001fff147819 */ /* 0x000fc60000011414 */
[----:B0-----:R-:W4:Y:S04]  /*394e0*/  LDL R3, [R1+0xd74] ;  /* 0x000d740001037983 */ /* 0x001f280000100800 */
[----:B------:R0:W-:Y:S02]  /*394f0*/  STL [R1+0xdac], R20 ;  /* 0x000dac1401007387 */ /* 0x0001e40000100800 */
[----:B0-----:R-:W-:-:S05]  /*39500*/  SHF.R.S32.HI R20, RZ, 0x1f, R23 ;  /* 0x0000001fff147819 */ /* 0x001fca0000011417 */
[----:B------:R0:W-:Y:S01]  /*39510*/  STL [R1+0xdb4], R20 ;  /* 0x000db41401007387 */ /* 0x0001e20000100800 */
[----:B-----5:R-:W-:Y:S02]  /*39520*/  SHF.R.S32.HI R23, RZ, 0x1f, R27 ;  /* 0x0000001fff177819 */ /* 0x020fe4000001141b */
[----:B------:R-:W-:-:S03]  /*39530*/  SHF.R.S32.HI R12, RZ, 0x1f, R12 ;  /* 0x0000001fff0c7819 */ /* 0x000fc6000001140c */
[----:B------:R-:W-:Y:S01]  /*39540*/  STL [R1+0xdc0], R23 ;  /* 0x000dc01701007387 */ /* 0x000fe20000100800 */
[----:B0-----:R-:W-:-:S03]  /*39550*/  SHF.R.S32.HI R20, RZ, 0x1f, R29 ;  /* 0x0000001fff147819 */ /* 0x001fc6000001141d */
[----:B------:R0:W-:Y:S01]  /*39560*/  STL [R1+0xdc8], R12 ;  /* 0x000dc80c01007387 */ /* 0x0001e20000100800 */
[----:B------:R-:W-:-:S03]  /*39570*/  SHF.R.S32.HI R6, RZ, 0x1f, R6 ;  /* 0x0000001fff067819 */ /* 0x000fc60000011406 */
[----:B------:R-:W-:Y:S04]  /*39580*/  STL [R1+0xdd0], R20 ;  /* 0x000dd01401007387 */ /* 0x000fe80000100800 */
[----:B------:R1:W-:Y:S01]  /*39590*/  STL [R1+0xdd8], R6 ;  /* 0x000dd80601007387 */ /* 0x0003e20000100800 */
[----:B0-----:R-:W-:Y:S02]  /*395a0*/  SHF.R.S32.HI R12, RZ, 0x1f, R16 ;  /* 0x0000001fff0c7819 */ /* 0x001fe40000011410 */
[----:B------:R-:W-:-:S03]  /*395b0*/  SHF.R.S32.HI R16, RZ, 0x1f, R28 ;  /* 0x0000001fff107819 */ /* 0x000fc6000001141c */
[----:B------:R0:W-:Y:S01]  /*395c0*/  STL [R1+0xde4], R12 ;  /* 0x000de40c01007387 */ /* 0x0001e20000100800 */
[----:B-1----:R-:W-:-:S03]  /*395d0*/  SHF.R.S32.HI R6, RZ, 0x1f, R14 ;  /* 0x0000001fff067819 */ /* 0x002fc6000001140e */
[----:B------:R-:W-:Y:S04]  /*395e0*/  STL [R1+0xdec], R16 ;  /* 0x000dec1001007387 */ /* 0x000fe80000100800 */
[----:B------:R1:W-:Y:S01]  /*395f0*/  STL [R1+0xdf4], R6 ;  /* 0x000df40601007387 */ /* 0x0003e20000100800 */
[----:B0-----:R-:W-:Y:S02]  /*39600*/  SHF.R.S32.HI R12, RZ, 0x1f, R5 ;  /* 0x0000001fff0c7819 */ /* 0x001fe40000011405 */
[----:B------:R-:W-:-:S03]  /*39610*/  SHF.R.S32.HI R5, RZ, 0x1f, R24 ;  /* 0x0000001fff057819 */ /* 0x000fc60000011418 */
[----:B------:R-:W-:Y:S01]  /*39620*/  STL [R1+0xdfc], R12 ;  /* 0x000dfc0c01007387 */ /* 0x000fe20000100800 */
[----:B-1----:R-:W-:Y:S02]  /*39630*/  SHF.R.S32.HI R6, RZ, 0x1f, R9 ;  /* 0x0000001fff067819 */ /* 0x002fe40000011409 */
[----:B------:R-:W-:Y:S01]  /*39640*/  SHF.R.S32.HI R9, RZ, 0x1f, R26 ;  /* 0x0000001fff097819 */ /* 0x000fe2000001141a */
        /* <DEDUP_REMOVED lines=23> */
[----:B------:R-:W-:Y:S01]  /*397c0*/  STL [R1+0xe68], R6 ;  /* 0x000e680601007387 */ /* 0x000fe20000100800 */
[----:B0-----:R-:W-:Y:S02]  /*397d0*/  SHF.R.S32.HI R5, RZ, 0x1f, R2 ;  /* 0x0000001fff057819 */ /* 0x001fe40000011402 */
[----:B------:R-:W-:-:S03]  /*397e0*/  SHF.R.S32.HI R2, RZ, 0x1f, R0 ;  /* 0x0000001fff027819 */ /* 0x000fc60000011400 */
[----:B------:R-:W-:Y:S04]  /*397f0*/  STL [R1+0xe74], R5 ;  /* 0x000e740501007387 */ /* 0x000fe80000100800 */
[----:B------:R-:W2:Y:S04]  /*39800*/  LDL R21, [R1+0xd90] ;  /* 0x000d900001157983 */ /* 0x000ea80000100800 */
[----:B------:R0:W-:Y:S01]  /*39810*/  STL [R1+0xe7c], R2 ;  /* 0x000e7c0201007387 */ /* 0x0001e20000100800 */
[----:B----4-:R-:W-:Y:S02]  /*39820*/  SHF.R.S32.HI R0, RZ, 0x1f, R19 ;  /* 0x0000001fff007819 */ /* 0x010fe40000011413 */
[----:B0-----:R-:W-:-:S03]  /*39830*/  SHF.R.S32.HI R2, RZ, 0x1f, R31 ;  /* 0x0000001fff027819 */ /* 0x001fc6000001141f */
[----:B------:R0:W-:Y:S04]  /*39840*/  STL [R1+0xe84], R0 ;  /* 0x000e840001007387 */ /* 0x0001e80000100800 */
[----:B------:R-:W4:Y:S04]  /*39850*/  LDL R20, [R1+0xd98] ;  /* 0x000d980001147983 */ /* 0x000f280000100800 */
[----:B------:R1:W-:Y:S04]  /*39860*/  STL [R1+0xe8c], R2 ;  /* 0x000e8c0201007387 */ /* 0x0003e80000100800 */
[----:B------:R-:W4:Y:S01]  /*39870*/  LDL R23, [R1+0xda0] ;  /* 0x000da00001177983 */ /* 0x000f220000100800 */
[----:B0-----:R-:W-:-:S05]  /*39880*/  SHF.R.S32.HI R0, RZ, 0x1f, R3 ;  /* 0x0000001fff007819 */ /* 0x001fca0000011403 */
        /* <DEDUP_REMOVED lines=10> */
[----:B0-----:R-:W4:Y:S04]  /*39930*/  LDL R0, [R1+0xde8] ;  /* 0x000de80001007983 */ /* 0x001f280000100800 */
[----:B------:R-:W4:Y:S04]  /*39940*/  LDL R19, [R1+0xdf0] ;  /* 0x000df00001137983 */ /* 0x000f280000100800 */
[----:B------:R-:W4:Y:S04]  /*39950*/  LDL R31, [R1+0xdf8] ;  /* 0x000df800011f7983 */ /* 0x000f280000100800 */
[----:B------:R-:W4:Y:S04]  /*39960*/  LDL R8, [R1+0xe00] ;  /* 0x000e000001087983 */ /* 0x000f280000100800 */
[----:B------:R-:W4:Y:S04]  /*39970*/  LDL R3, [R1+0xe04] ;  /* 0x000e040001037983 */ /* 0x000f280000100800 */
[----:B------:R-:W4:Y:S01]  /*39980*/  LDL R26, [R1+0xe0c] ;  /* 0x000e0c00011a7983 */ /* 0x000f220000100800 */
[----:B-----5:R-:W-:-:S05]  /*39990*/  SHF.R.S32.HI R5, RZ, 0x1f, R10 ;  /* 0x0000001fff057819 */ /* 0x020fca000001140a */
[----:B------:R3:W-:Y:S04]  /*399a0*/  STL [R1+0xe94], R5 ;  /* 0x000e940501007387 */ /* 0x0007e80000100800 */
[----:B------:R-:W5:Y:S01]  /*399b0*/  LDL R10, [R1+0xe14] ;  /* 0x000e1400010a7983 */ /* 0x000f620000100800 */
[----:B---3--:R-:W-:-:S03]  /*399c0*/  SHF.R.S32.HI R5, RZ, 0x1f, R4 ;  /* 0x0000001fff057819 */ /* 0x008fc60000011404 */
[----:B------:R-:W3:Y:S04]  /*399d0*/  LDL R4, [R1+0xe1c] ;  /* 0x000e1c0001047983 */ /* 0x000ee80000100800 */
[----:B------:R0:W-:Y:S04]  /*399e0*/  STL [R1+0xe98], R5 ;  /* 0x000e980501007387 */ /* 0x0001e80000100800 */
[----:B------:R-:W3:Y:S04]  /*399f0*/  LDL R24, [R1+0xe28] ;  /* 0x000e280001187983 */ /* 0x000ee80000100800 */
[----:B------:R-:W3:Y:S04]  /*39a00*/  LDL R13, [R1+0xe30] ;  /* 0x000e3000010d7983 */ /* 0x000ee80000100800 */
[----:B0-----:R-:W3:Y:S04]  /*39a10*/  LDL R5, [R1+0xe24] ;  /* 0x000e240001057983 */ /* 0x001ee80000100800 */
[----:B------:R-:W3:Y:S04]  /*39a20*/  LDL R9, [R1+0xe38] ;  /* 0x000e380001097983 */ /* 0x000ee80000100800 */
[----:B------:R-:W3:Y:S01]  /*39a30*/  LDL R25, [R1+0xe40] ;  /* 0x000e400001197983 */ /* 0x000ee20000100800 */
[----:B--2---:R-:W-:-:S05]  /*39a40*/  SHF.R.S32.HI R15, RZ, 0x1f, R17 ;  /* 0x0000001fff0f7819 */ /* 0x004fca0000011411 */
[----:B------:R0:W-:Y:S04]  /*39a50*/  STL [R1+0xe9c], R15 ;  /* 0x000e9c0f01007387 */ /* 0x0001e80000100800 */
[----:B------:R-:W2:Y:S04]  /*39a60*/  LDL R17, [R1+0xe4c] ;  /* 0x000e4c0001117983 */ /* 0x000ea80000100800 */
[----:B0-----:R-:W2:Y:S01]  /*39a70*/  LDL R15, [R1+0xe48] ;  /* 0x000e4800010f7983 */ /* 0x001ea20000100800 */
[----:B------:R-:W-:-:S05]  /*39a80*/  SHF.R.S32.HI R21, RZ, 0x1f, R21 ;  /* 0x0000001fff157819 */ /* 0x000fca0000011415 */
[----:B------:R0:W-:Y:S04]  /*39a90*/  STL [R1+0xea0], R21 ;  /* 0x000ea01501007387 */ /* 0x0001e80000100800 */
[----:B0-----:R-:W2:Y:S01]  /*39aa0*/  LDL R21, [R1+0xe54] ;  /* 0x000e540001157983 */ /* 0x001ea20000100800 */
[----:B----4-:R-:W-:-:S05]  /*39ab0*/  SHF.R.S32.HI R20, RZ, 0x1f, R20 ;  /* 0x0000001fff147819 */ /* 0x010fca0000011414 */
[----:B------:R0:W-:Y:S01]  /*39ac0*/  STL [R1+0xea4], R20 ;  /* 0x000ea41401007387 */ /* 0x0001e20000100800 */
[----:B------:R-:W-:-:S03]  /*39ad0*/  SHF.R.S32.HI R23, RZ, 0x1f, R23 ;  /* 0x0000001fff177819 */ /* 0x000fc60000011417 */
[----:B0-----:R-:W4:Y:S04]  /*39ae0*/  LDL.LU R20, [R1+0x7bd8] ;  /* 0x007bd80001147983 */ /* 0x001f280000300800 */
[----:B------:R0:W-:Y:S04]  /*39af0*/  STL [R1+0xea8], R23 ;  /* 0x000ea81701007387 */ /* 0x0001e80000100800 */
[----:B0-----:R-:W4:Y:S01]  /*39b00*/  LDL.LU R23, [R1+0x7bd4] ;  /* 0x007bd40001177983 */ /* 0x001f220000300800 */
[----:B------:R-:W-:Y:S02]  /*39b10*/  SHF.R.S32.HI R27, RZ, 0x1f, R27 ;  /* 0x0000001fff1b7819 */ /* 0x000fe4000001141b */
[----:B------:R-:W-:-:S03]  /*39b20*/  SHF.R.S32.HI R12, RZ, 0x1f, R12 ;  /* 0x0000001fff0c7819 */ /* 0x000fc6000001140c */
[----:B------:R0:W-:Y:S01]  /*39b30*/  STL [R1+0xeac], R27 ;  /* 0x000eac1b01007387 */ /* 0x0001e20000100800 */
[----:B------:R-:W-:Y:S02]  /*39b40*/  SHF.R.S32.HI R29, RZ, 0x1f, R29 ;  /* 0x0000001fff1d7819 */ /* 0x000fe4000001141d */
[----:B------:R-:W-:Y:S01]  /*39b50*/  SHF.R.S32.HI R6, RZ, 0x1f, R6 ;  /* 0x0000001fff067819 */ /* 0x000fe20000011406 */
[----:B0-----:R-:W4:Y:S01]  /*39b60*/  LDL.LU R27, [R1+0x7bd0] ;  /* 0x007bd000011b7983 */ /* 0x001f220000300800 */
[----:B------:R-:W-:-:S03]  /*39b70*/  SHF.R.S32.HI R16, RZ, 0x1f, R16 ;  /* 0x0000001fff107819 */ /* 0x000fc60000011410 */
[----:B------:R0:W-:Y:S01]  /*39b80*/  STL [R1+0xeb0], R12 ;  /* 0x000eb00c01007387 */ /* 0x0001e20000100800 */
[----:B------:R-:W-:Y:S02]  /*39b90*/  SHF.R.S32.HI R28, RZ, 0x1f, R28 ;  /* 0x0000001fff1c7819 */ /* 0x000fe4000001141c */
[----:B------:R-:W-:Y:S01]  /*39ba0*/  SHF.R.S32.HI R14, RZ, 0x1f, R14 ;  /* 0x0000001fff0e7819 */ /* 0x000fe2000001140e */
[----:B0-----:R-:W4:Y:S04]  /*39bb0*/  LDL.LU R12, [R1+0x7bcc] ;  /* 0x007bcc00010c7983 */ /* 0x001f280000300800 */
[----:B------:R0:W-:Y:S01]  /*39bc0*/  STL [R1+0xeb4], R29 ;  /* 0x000eb41d01007387 */ /* 0x0001e20000100800 */
[----:B------:R-:W-:Y:S02]  /*39bd0*/  SHF.R.S32.HI R56, RZ, 0x1f, R56 ;  /* 0x0000001fff387819 */ /* 0x000fe40000011438 */
[----:B------:R-:W-:Y:S01]  /*39be0*/  SHF.R.S32.HI R2, RZ, 0x1f, R2 ;  /* 0x0000001fff027819 */ /* 0x000fe20000011402 */
[----:B0-----:R-:W4:Y:S04]  /*39bf0*/  LDL.LU R29, [R1+0x7bc8] ;  /* 0x007bc800011d7983 */ /* 0x001f280000300800 */
[----:B------:R0:W-:Y:S01]  /*39c00*/  STL [R1+0xeb8], R6 ;  /* 0x000eb80601007387 */ /* 0x0001e20000100800 */
[----:B------:R-:W-:-:S03]  /*39c10*/  SHF.R.S32.HI R0, RZ, 0x1f, R0 ;  /* 0x0000001fff007819 */ /* 0x000fc60000011400 */
        /* <DEDUP_REMOVED lines=17> */
[----:B-----5:R-:W-:-:S03]  /*39d30*/  SHF.R.S32.HI R10, RZ, 0x1f, R10 ;  /* 0x0000001fff0a7819 */ /* 0x020fc6000001140a */
[----:B0-----:R-:W5:Y:S04]  /*39d40*/  LDL.LU R0, [R1+0x7bac] ;  /* 0x007bac0001007983 */ /* 0x001f680000300800 */
[----:B------:R0:W-:Y:S04]  /*39d50*/  STL [R1+0xed4], R19 ;  /* 0x000ed41301007387 */ /* 0x0001e80000100800 */
[----:B0-----:R-:W4:Y:S04]  /*39d60*/  LDL.LU R19, [R1+0x7ba8] ;  /* 0x007ba80001137983 */ /* 0x001f280000300800 */
[----:B------:R0:W-:Y:S04]  /*39d70*/  STL [R1+0xedc], R31 ;  /* 0x000edc1f01007387 */ /* 0x0001e80000100800 */
[----:B0-----:R-:W4:Y:S04]  /*39d80*/  LDL.LU R31, [R1+0x7ba4] ;  /* 0x007ba400011f7983 */ /* 0x001f280000300800 */
[----:B------:R0:W-:Y:S04]  /*39d90*/  STL [R1+0xee0], R8 ;  /* 0x000ee00801007387 */ /* 0x0001e80000100800 */
[----:B0-----:R-:W4:Y:S04]  /*39da0*/  LDL.LU R8, [R1+0x2f0] ;  /* 0x0002f00001087983 */ /* 0x001f280000300800 */
[----:B------:R0:W-:Y:S01]  /*39db0*/  STL [R1+0xee4], R3 ;  /* 0x000ee40301007387 */ /* 0x0001e20000100800 */
[----:B---3--:R-:W-:-:S03]  /*39dc0*/  SHF.R.S32.HI R4, RZ, 0x1f, R4 ;  /* 0x0000001fff047819 */ /* 0x008fc60000011404 */
[----:B0-----:R-:W3:Y:S04]  /*39dd0*/  LDL.LU R3, [R1+0x7ba0] ;  /* 0x007ba00001037983 */ /* 0x001ee80000300800 */
[----:B------:R0:W-:Y:S04]  /*39de0*/  STL [R1+0xee8], R26 ;  /* 0x000ee81a01007387 */ /* 0x0001e80000100800 */
[----:B0-----:R-:W3:Y:S04]  /*39df0*/  LDL.LU R26, [R1+0x298] ;  /* 0x00029800011a7983 */ /* 0x001ee80000300800 */
[----:B------:R0:W-:Y:S04]  /*39e00*/  STL [R1+0xeec], R10 ;  /* 0x000eec0a01007387 */ /* 0x0001e80000100800 */
[----:B0-----:R-:W3:Y:S04]  /*39e10*/  LDL.LU R10, [R1+0x7b9c] ;  /* 0x007b9c00010a7983 */ /* 0x001ee80000300800 */
[----:B------:R0:W-:Y:S04]  /*39e20*/  STL [R1+0xef0], R4 ;  /* 0x000ef00401007387 */ /* 0x0001e80000100800 */
[----:B0-----:R-:W3:Y:S01]  /*39e30*/  LDL.LU R4, [R1+0x7b98] ;  /* 0x007b980001047983 */ /* 0x001ee20000300800 */
[----:B------:R-:W-:-:S02]  /*39e40*/  SHF.R.S32.HI R5, RZ, 0x1f, R5 ;  /* 0x0000001fff057819 */ /* 0x000fc40000011405 */
[----:B------:R-:W-:-:S03]  /*39e50*/  SHF.R.S32.HI R24, RZ, 0x1f, R24 ;  /* 0x0000001fff187819 */ /* 0x000fc60000011418 */
[----:B------:R0:W-:Y:S02]  /*39e60*/  STL [R1+0xef4], R5 ;  /* 0x000ef40501007387 */ /* 0x0001e40000100800 */
[----:B0-----:R-:W-:Y:S02]  /*39e70*/  SHF.R.S32.HI R5, RZ, 0x1f, R13 ;  /* 0x0000001fff057819 */ /* 0x001fe4000001140d */
[----:B------:R-:W4:Y:S04]  /*39e80*/  LDL.LU R13, [R1+0x2ec] ;  /* 0x0002ec00010d7983 */ /* 0x000f280000300800 */
[----:B------:R0:W-:Y:S04]  /*39e90*/  STL [R1+0xef8], R24 ;  /* 0x000ef81801007387 */ /* 0x0001e80000100800 */
[----:B------:R2:W-:Y:S01]  /*39ea0*/  STL [R1+0xefc], R5 ;  /* 0x000efc0501007387 */ /* 0x0005e20000100800 */
[----:B0-----:R-:W-:-:S02]  /*39eb0*/  SHF.R.S32.HI R24, RZ, 0x1f, R9 ;  /* 0x0000001fff187819 */ /* 0x001fc40000011409 */
[----:B------:R-:W-:Y:S02]  /*39ec0*/  SHF.R.S32.HI R9, RZ, 0x1f, R25 ;  /* 0x0000001fff097819 */ /* 0x000fe40000011419 */
[----:B--2---:R-:W-:Y:S01]  /*39ed0*/  SHF.R.S32.HI R5, RZ, 0x1f, R15 ;  /* 0x0000001fff057819 */ /* 0x004fe2000001140f */
[----:B------:R-:W-:Y:S01]  /*39ee0*/  STL [R1+0xf00], R24 ;  /* 0x000f001801007387 */ /* 0x000fe20000100800 */
[----:B------:R-:W-:-:S03]  /*39ef0*/  SHF.R.S32.HI R15, RZ, 0x1f, R17 ;  /* 0x0000001fff0f7819 */ /* 0x000fc60000011411 */
[----:B------:R-:W2:Y:S04]  /*39f00*/  LDL.LU R25, [R1+0x1bc] ;  /* 0x0001bc0001197983 */ /* 0x000ea80000300800 */
[----:B------:R-:W-:Y:S04]  /*39f10*/  STL [R1+0xf04], R9 ;  /* 0x000f040901007387 */ /* 0x000fe80000100800 */
[----:B------:R0:W-:Y:S04]  /*39f20*/  STL [R1+0xf08], R5 ;  /* 0x000f080501007387 */ /* 0x0001e80000100800 */
[----:B------:R-:W-:Y:S01]  /*39f30*/  STL [R1+0xf0c], R15 ;  /* 0x000f0c0f01007387 */ /* 0x000fe20000100800 */
[----:B0-----:R-:W-:-:S02]  /*39f40*/  SHF.R.S32.HI R5, RZ, 0x1f, R21 ;  /* 0x0000001fff057819 */ /* 0x001fc40000011415 */
[----:B---3--:R-:W-:Y:S02]  /*39f50*/  SHF.R.S32.HI R9, RZ, 0x1f, R4 ;  /* 0x0000001fff097819 */ /* 0x008fe40000011404 */
[----:B------:R-:W3:Y:S04]  /*39f60*/  LDL.LU R4, [R1+0x7b94] ;  /* 0x007b940001047983 */ /* 0x000ee80000300800 */
[----:B------:R0:W-:Y:S02]  /*39f70*/  STL [R1+0xf14], R5 ;  /* 0x000f140501007387 */ /* 0x0001e40000100800 */
[----:B0-----:R-:W-:Y:S02]  /*39f80*/  SHF.R.S32.HI R5, RZ, 0x1f, R10 ;  /* 0x0000001fff057819 */ /* 0x001fe4000001140a */
[----:B------:R-:W2:Y:S04]  /*39f90*/  LDL.LU R10, [R1+0x7b90] ;  /* 0x007b9000010a7983 */ /* 0x000ea80000300800 */
[----:B------:R0:W-:Y:S02]  /*39fa0*/  STL [R1+0xf18], R9 ;  /* 0x000f180901007387 */ /* 0x0001e40000100800 */
[----:B0-----:R-:W-:-:S02]  /*39fb0*/  SHF.R.S32.HI R9, RZ, 0x1f, R3 ;  /* 0x0000001fff097819 */ /* 0x001fc40000011403 */
[----:B------:R-:W2:Y:S04]  /*39fc0*/  LDL.LU R3, [R1+0x7b8c] ;  /* 0x007b8c0001037983 */ /* 0x000ea80000300800 */
[----:B------:R4:W-:Y:S04]  /*39fd0*/  STL [R1+0xf1c], R5 ;  /* 0x000f1c0501007387 */ /* 0x0009e80000100800 */
[----:B------:R-:W2:Y:S04]  /*39fe0*/  LDL.LU R21, [R1+0x2e8] ;  /* 0x0002e80001157983 */ /* 0x000ea80000300800 */
[----:B------:R0:W-:Y:S01]  /*39ff0*/  STL [R1+0xf20], R9 ;  /* 0x000f200901007387 */ /* 0x0001e20000100800 */
[----:B----4-:R-:W-:-:S03]  /*3a000*/  SHF.R.S32.HI R5, RZ, 0x1f, R31 ;  /* 0x0000001fff057819 */ /* 0x010fc6000001141f */
[----:B------:R-:W5:Y:S01]  /*3a010*/  LDL.LU R31, [R1+0x7b88] ;  /* 0x007b8800011f7983 */ /* 0x000f620000300800 */
[----:B0-----:R-:W-:-:S03]  /*3a020*/  SHF.R.S32.HI R9, RZ, 0x1f, R19 ;  /* 0x0000001fff097819 */ /* 0x001fc60000011413 */
[----:B------:R-:W4:Y:S04]  /*3a030*/  LDL.LU R19, [R1+0x7b84] ;  /* 0x007b840001137983 */ /* 0x000f280000300800 */
[----:B------:R0:W-:Y:S02]  /*3a040*/  STL [R1+0xf24], R5 ;  /* 0x000f240501007387 */ /* 0x0001e40000100800 */
[----:B0-----:R-:W-:Y:S02]  /*3a050*/  SHF.R.S32.HI R5, RZ, 0x1f, R2 ;  /* 0x0000001fff057819 */ /* 0x001fe40000011402 */
[----:B------:R-:W2:Y:S04]  /*3a060*/  LDL.LU R2, [R1+0x7b80] ;  /* 0x007b800001027983 */ /* 0x000ea80000300800 */
[----:B------:R0:W-:Y:S04]  /*3a070*/  STL [R1+0xf28], R9 ;  /* 0x000f280901007387 */ /* 0x0001e80000100800 */
[----:B------:R-:W2:Y:S04]  /*3a080*/  LDL.LU R15, [R1+0x1b8] ;  /* 0x0001b800010f7983 */ /* 0x000ea80000300800 */
[----:B------:R3:W-:Y:S01]  /*3a090*/  STL [R1+0xf2c], R5 ;  /* 0x000f2c0501007387 */ /* 0x0007e20000100800 */
[----:B0-----:R-:W-:-:S03]  /*3a0a0*/  SHF.R.S32.HI R9, RZ, 0x1f, R56 ;  /* 0x0000001fff097819 */ /* 0x001fc60000011438 */
[----:B------:R-:W2:Y:S01]  /*3a0b0*/  LDL.LU R56, [R1+0x7b7c] ;  /* 0x007b7c0001387983 */ /* 0x000ea20000300800 */
[----:B---3--:R-:W-:-:S03]  /*3a0c0*/  SHF.R.S32.HI R5, RZ, 0x1f, R4 ;  /* 0x0000001fff057819 */ /* 0x008fc60000011404 */
[----:B------:R-:W3:Y:S04]  /*3a0d0*/  LDL.LU R4, [R1+0x7b78] ;  /* 0x007b780001047983 */ /* 0x000ee80000300800 */
[----:B------:R4:W-:Y:S04]  /*3a0e0*/  STL [R1+0xf30], R9 ;  /* 0x000f300901007387 */ /* 0x0009e80000100800 */
[----:B------:R-:W-:Y:S01]  /*3a0f0*/  STL [R1+0xf34], R5 ;  /* 0x000f340501007387 */ /* 0x000fe20000100800 */
[----:B-----5:R-:W-:-:S05]  /*3a100*/  IADD3 R17, P0, PT, R0, R31, RZ ;  /* 0x0000001f00117210 */ /* 0x020fca0007f1e0ff */
[----:B------:R0:W-:Y:S01]  /*3a110*/  STL [R1+0x7990], R17 ;  /* 0x0079901101007387 */ /* 0x0001e20000100800 */
[----:B----4-:R-:W-:-:S03]  /*3a120*/  IADD3 R9, P5, PT, R0, R19, RZ ;  /* 0x0000001300097210 */ /* 0x010fc60007fbe0ff */
[----:B0-----:R-:W4:Y:S04]  /*3a130*/  LDL.LU R17, [R1+0x2e4] ;  /* 0x0002e40001117983 */ /* 0x001f280000300800 */
[----:B------:R0:W-:Y:S01]  /*3a140*/  STL [R1+0x7994], R9 ;  /* 0x0079940901007387 */ /* 0x0001e20000100800 */
[----:B--2---:R-:W-:-:S05]  /*3a150*/  IADD3 R5, P4, PT, R0, R2, RZ ;  /* 0x0000000200057210 */ /* 0x004fca0007f9e0ff */
[----:B------:R1:W-:Y:S01]  /*3a160*/  STL [R1+0x7998], R5 ;  /* 0x0079980501007387 */ /* 0x0003e20000100800 */
[----:B0-----:R-:W-:-:S03]  /*3a170*/  IADD3 R9, P3, PT, R0, R56, RZ ;  /* 0x0000003800097210 */ /* 0x001fc60007f7e0ff */
[----:B------:R-:W2:Y:S01]  /*3a180*/  LDL.LU R0, [R1+0x7b74] ;  /* 0x007b740001007983 */ /* 0x000ea20000300800 */
[----:B-1----:R-:W-:-:S03]  /*3a190*/  IADD3 R5, P2, PT, R8, R31, RZ ;  /* 0x0000001f08057210 */ /* 0x002fc60007f5e0ff */
[----:B------:R0:W-:Y:S01]  /*3a1a0*/  STL [R1+0x7980], R9 ;  /* 0x0079800901007387 */ /* 0x0001e20000100800 */
[----:B------:R-:W-:-:S03]  /*3a1b0*/  IADD3 R24, P1, PT, R8, R19, RZ ;  /* 0x0000001308187210 */ /* 0x000fc60007f3e0ff */
[----:B0-----:R-:W5:Y:S04]  /*3a1c0*/  LDL.LU R9, [R1+0x1b4] ;  /* 0x0001b40001097983 */ /* 0x001f680000300800 */
[----:B------:R0:W-:Y:S04]  /*3a1d0*/  STL [R1+0x7984], R5 ;  /* 0x0079840501007387 */ /* 0x0001e80000100800 */
[----:B------:R1:W-:Y:S01]  /*3a1e0*/  STL [R1+0x7988], R24 ;  /* 0x0079881801007387 */ /* 0x0003e20000100800 */
[----:B0-----:R-:W-:Y:S01]  /*3a1f0*/  IMAD.X R5, R26, 0x1, R10, P0 ;  /* 0x000000011a057824 */ /* 0x001fe200000e060a */
[----:B-1----:R-:W-:-:S04]  /*3a200*/  IADD3 R24, P0, PT, R8, R2, RZ ;  /* 0x0000000208187210 */ /* 0x002fc80007f1e0ff */
[----:B------:R0:W-:Y:S04]  /*3a210*/  STL [R1+0x7978], R5 ;  /* 0x0079780501007387 */ /* 0x0001e80000100800 */
[----:B------:R1:W-:Y:S01]  /*3a220*/  STL [R1+0x798c], R24 ;  /* 0x00798c1801007387 */ /* 0x0003e20000100800 */
[----:B0-----:R-:W-:Y:S01]  /*3a230*/  IMAD.X R5, R26, 0x1, R3, P5 ;  /* 0x000000011a057824 */ /* 0x001fe200028e0603 */
[----:B-1----:R-:W-:-:S04]  /*3a240*/  IADD3 R24, P5, PT, R8, R56, RZ ;  /* 0x0000003808187210 */ /* 0x002fc80007fbe0ff */
[----:B------:R3:W-:Y:S04]  /*3a250*/  STL [R1+0x797c], R5 ;  /* 0x00797c0501007387 */ /* 0x0007e80000100800 */
[----:B------:R-:W4:Y:S04]  /*3a260*/  LDL.LU R8, [R1+0x2e0] ;  /* 0x0002e00001087983 */ /* 0x000f280000300800 */
[----:B------:R0:W-:Y:S01]  /*3a270*/  STL [R1+0x7970], R24 ;  /* 0x0079701801007387 */ /* 0x0001e20000100800 */
[----:B---3--:R-:W-:Y:S01]  /*3a280*/  IMAD.X R5, R26, 0x1, R4, P4 ;  /* 0x000000011a057824 */ /* 0x008fe200020e0604 */
[----:B0-----:R-:W-:-:S04]  /*3a290*/  IADD3 R24, P4, PT, R13, R31, RZ ;  /* 0x0000001f0d187210 */ /* 0x001fc80007f9e0ff */
[----:B------:R2:W-:Y:S04]  /*3a2a0*/  STL [R1+0x796c], R5 ;  /* 0x00796c0501007387 */ /* 0x0005e80000100800 */
[----:B------:R0:W-:Y:S01]  /*3a2b0*/  STL [R1+0x7974], R24 ;  /* 0x0079741801007387 */ /* 0x0001e20000100800 */
[----:B--2---:R-:W-:-:S03]  /*3a2c0*/  IMAD.X R5, R26, 0x1, R0, P3 ;  /* 0x000000011a057824 */ /* 0x004fc600018e0600 */
[----:B------:R-:W2:Y:S01]  /*3a2d0*/  LDL.LU R26, [R1+0x1b0] ;  /* 0x0001b000011a7983 */ /* 0x000ea20000300800 */
[----:B0-----:R-:W-:-:S03]  /*3a2e0*/  IADD3 R24, P3, PT, R13, R19, RZ ;  /* 0x000000130d187210 */ /* 0x001fc60007f7e0ff */
        /* <DEDUP_REMOVED lines=9> */
[----:B------:R-:W3:Y:S04]  /*3a380*/  LDL.LU R13, [R1+0x2dc] ;  /* 0x0002dc00010d7983 */ /* 0x000ee80000300800 */
[----:B------:R1:W-:Y:S01]  /*3a390*/  STL [R1+0x7950], R24 ;  /* 0x0079501801007387 */ /* 0x0003e20000100800 */
[----:B0-----:R-:W-:Y:S01]  /*3a3a0*/  IMAD.X R5, R25, 0x1, R4, P0 ;  /* 0x0000000119057824 */ /* 0x001fe200000e0604 */
[----:B-1----:R-:W-:-:S04]  /*3a3b0*/  IADD3 R24, P0, PT, R21, R31, RZ ;  /* 0x0000001f15187210 */ /* 0x002fc80007f1e0ff */
[----:B------:R0:W-:Y:S04]  /*3a3c0*/  STL [R1+0x794c], R5 ;  /* 0x00794c0501007387 */ /* 0x0001e80000100800 */
[----:B------:R1:W-:Y:S01]  /*3a3d0*/  STL [R1+0x7954], R24 ;  /* 0x0079541801007387 */ /* 0x0003e20000100800 */
[----:B0-----:R-:W-:-:S03]  /*3a3e0*/  IMAD.X R5, R25, 0x1, R0, P5 ;  /* 0x0000000119057824 */ /* 0x001fc600028e0600 */
[----:B------:R-:W3:Y:S01]  /*3a3f0*/  LDL.LU R25, [R1+0x1ac] ;  /* 0x0001ac0001197983 */ /* 0x000ee20000300800 */
[----:B-1----:R-:W-:-:S03]  /*3a400*/  IADD3 R24, P5, PT, R21, R19, RZ ;  /* 0x0000001315187210 */ /* 0x002fc60007fbe0ff */
        /* <DEDUP_REMOVED lines=12> */
[----:B----4-:R-:W-:-:S04]  /*3a4d0*/  IADD3 R24, P2, PT, R17, R31, RZ ;  /* 0x0000001f11187210 */ /* 0x010fc80007f5e0ff */
[----:B------:R0:W-:Y:S04]  /*3a4e0*/  STL [R1+0x792c], R5 ;  /* 0x00792c0501007387 */ /* 0x0001e80000100800 */
[----:B------:R1:W-:Y:S01]  /*3a4f0*/  STL [R1+0x7934], R24 ;  /* 0x0079341801007387 */ /* 0x0003e20000100800 */
[----:B0-----:R-:W-:-:S03]  /*3a500*/  IMAD.X R5, R15, 0x1, R0, P1 ;  /* 0x000000010f057824 */ /* 0x001fc600008e0600 */
[----:B------:R-:W4:Y:S01]  /*3a510*/  LDL.LU R15, [R1+0x1a8] ;  /* 0x0001a800010f7983 */ /* 0x000f220000300800 */
[----:B-1----:R-:W-:-:S03]  /*3a520*/  IADD3 R24, P1, PT, R17, R19, RZ ;  /* 0x0000001311187210 */ /* 0x002fc60007f3e0ff */
[----:B------:R5:W-:Y:S04]  /*3a530*/  STL [R1+0x7918], R5 ;  /* 0x0079180501007387 */ /* 0x000be80000100800 */
[----:B------:R0:W-:Y:S01]  /*3a540*/  STL [R1+0x7924], R24 ;  /* 0x0079241801007387 */ /* 0x0001e20000100800 */
[----:B-----5:R-:W-:Y:S01]  /*3a550*/  IMAD.X R5, R9, 0x1, R10, P0 ;  /* 0x0000000109057824 */ /* 0x020fe200000e060a */
[----:B0-----:R-:W-:-:S04]  /*3a560*/  IADD3 R24, P0, PT, R17, R2, RZ ;  /* 0x0000000211187210 */ /* 0x001fc80007f1e0ff */
[----:B------:R0:W-:Y:S04]  /*3a570*/  STL [R1+0x791c], R5 ;  /* 0x00791c0501007387 */ /* 0x0001e80000100800 */
[----:B------:R1:W-:Y:S01]  /*3a580*/  STL [R1+0x7928], R24 ;  /* 0x0079281801007387 */ /* 0x0003e20000100800 */
[----:B0-----:R-:W-:Y:S01]  /*3a590*/  IMAD.X R5, R9, 0x1, R3, P5 ;  /* 0x0000000109057824 */ /* 0x001fe200028e0603 */
[----:B-1----:R-:W-:-:S04]  /*3a5a0*/  IADD3 R24, P5, PT, R17, R56, RZ ;  /* 0x0000003811187210 */ /* 0x002fc80007fbe0ff */
[----:B------:R0:W-:Y:S04]  /*3a5b0*/  STL [R1+0x7920], R5 ;  /* 0x0079200501007387 */ /* 0x0001e80000100800 */
[----:B------:R-:W5:Y:S04]  /*3a5c0*/  LDL.LU R17, [R1+0x2d4] ;  /* 0x0002d40001117983 */ /* 0x000f680000300800 */
[----:B------:R1:W-:Y:S01]  /*3a5d0*/  STL [R1+0x7910], R24 ;  /* 0x0079101801007387 */ /* 0x0003e20000100800 */
[----:B0-----:R-:W-:Y:S01]  /*3a5e0*/  IMAD.X R5, R9, 0x1, R4, P4 ;  /* 0x0000000109057824 */ /* 0x001fe200020e0604 */
[----:B-1----:R-:W-:-:S04]  /*3a5f0*/  IADD3 R24, P4, PT, R8, R31, RZ ;  /* 0x0000001f08187210 */ /* 0x002fc80007f9e0ff */
[----:B------:R0:W-:Y:S04]  /*3a600*/  STL [R1+0x790c], R5 ;  /* 0x00790c0501007387 */ /* 0x0001e80000100800 */
[----:B------:R1:W-:Y:S01]  /*3a610*/  STL [R1+0x7914], R24 ;  /* 0x0079141801007387 */ /* 0x0003e20000100800 */
[----:B0-----:R-:W-:-:S03]  /*3a620*/  IMAD.X R5, R9, 0x1, R0, P3 ;  /* 0x0000000109057824 */ /* 0x001fc600018e0600 */
[----:B------:R-:W5:Y:S01]  /*3a630*/  LDL.LU R9, [R1+0x1a4] ;  /* 0x0001a40001097983 */ /* 0x000f620000300800 */
[----:B-1----:R-:W-:-:S03]  /*3a640*/  IADD3 R24, P3, PT, R8, R19, RZ ;  /* 0x0000001308187210 */ /* 0x002fc60007f7e0ff */
[----:B------:R2:W-:Y:S04]  /*3a650*/  STL [R1+0x78f8], R5 ;  /* 0x0078f80501007387 */ /* 0x0005e80000100800 */
[----:B------:R0:W-:Y:S01]  /*3a660*/  STL [R1+0x7904], R24 ;  /* 0x0079041801007387 */ /* 0x0001e20000100800 */
[----:B--2---:R-:W-:Y:S01]  /*3a670*/  IMAD.X R5, R26, 0x1, R10, P2 ;  /* 0x000000011a057824 */ /* 0x004fe200010e060a */
[----:B0-----:R-:W-:-:S04]  /*3a680*/  IADD3 R24, P2, PT, R8, R2, RZ ;  /* 0x0000000208187210 */ /* 0x001fc80007f5e0ff */
[----:B------:R0:W-:Y:S04]  /*3a690*/  STL [R1+0x78fc], R5 ;  /* 0x0078fc0501007387 */ /* 0x0001e80000100800 */
[----:B------:R1:W-:Y:S01]  /*3a6a0*/  STL [R1+0x7908], R24 ;  /* 0x0079081801007387 */ /* 0x0003e20000100800 */
[----:B0-----:R-:W-:Y:S01]  /*3a6b0*/  IMAD.X R5, R26, 0x1, R3, P1 ;  /* 0x000000011a057824 */ /* 0x001fe200008e0603 */
[----:B-1----:R-:W-:-:S04]  /*3a6c0*/  IADD3 R24, P1, PT, R8, R56, RZ ;  /* 0x0000003808187210 */ /* 0x002fc80007f3e0ff */
[----:B------:R0:W-:Y:S04]  /*3a6d0*/  STL [R1+0x7900], R5 ;  /* 0x0079000501007387 */ /* 0x0001e80000100800 */
[----:B------:R-:W2:Y:S04]  /*3a6e0*/  LDL.LU R8, [R1+0x2d0] ;  /* 0x0002d00001087983 */ /* 0x000ea80000300800 */
[----:B------:R3:W-:Y:S01]  /*3a6f0*/  STL [R1+0x78f0], R24 ;  /* 0x0078f01801007387 */ /* 0x0007e20000100800 */
[----:B0-----:R-:W-:Y:S01]  /*3a700*/  IMAD.X R5, R26, 0x1, R4, P0 ;  /* 0x000000011a057824 */ /* 0x001fe200000e0604 */
[----:B---3--:R-:W-:-:S04]  /*3a710*/  IADD3 R24, P0, PT, R13, R31, RZ ;  /* 0x0000001f0d187210 */ /* 0x008fc80007f1e0ff */
        /* <DEDUP_REMOVED lines=25> */
[----:B----4-:R-:W-:Y:S01]  /*3a8b0*/  IMAD.X R5, R15, 0x1, R10, P0 ;  /* 0x000000010f057824 */ /* 0x010fe200000e060a */
[----:B0-----:R-:W-:-:S04]  /*3a8c0*/  IADD3 R24, P0, PT, R21, R2, RZ ;  /* 0x0000000215187210 */ /* 0x001fc80007f1e0ff */
[----:B------:R0:W-:Y:S04]  /*3a8d0*/  STL [R1+0x78bc], R5 ;  /* 0x0078bc0501007387 */ /* 0x0001e80000100800 */
[----:B------:R1:W-:Y:S01]  /*3a8e0*/  STL [R1+0x78c8], R24 ;  /* 0x0078c81801007387 */ /* 0x0003e20000100800 */
[----:B0-----:R-:W-:Y:S01]  /*3a8f0*/  IMAD.X R5, R15, 0x1, R3, P5 ;  /* 0x000000010f057824 */ /* 0x001fe200028e0603 */
[----:B-1----:R-:W-:-:S04]  /*3a900*/  IADD3 R24, P5, PT, R21, R56, RZ ;  /* 0x0000003815187210 */ /* 0x002fc80007fbe0ff */
[----:B------:R0:W-:Y:S04]  /*3a910*/  STL [R1+0x78c0], R5 ;  /* 0x0078c00501007387 */ /* 0x0001e80000100800 */
[----:B------:R-:W4:Y:S04]  /*3a920*/  LDL.LU R21, [R1+0x2c8] ;  /* 0x0002c80001157983 */ /* 0x000f280000300800 */
[----:B------:R5:W-:Y:S01]  /*3a930*/  STL [R1+0x78b0], R24 ;  /* 0x0078b01801007387 */ /* 0x000be20000100800 */
[----:B0-----:R-:W-:Y:S01]  /*3a940*/  IMAD.X R5, R15, 0x1, R4, P4 ;  /* 0x000000010f057824 */ /* 0x001fe200020e0604 */
[----:B-----5:R-:W-:-:S04]  /*3a950*/  IADD3 R24, P4, PT, R17, R31, RZ ;  /* 0x0000001f11187210 */ /* 0x020fc80007f9e0ff */
[----:B------:R0:W-:Y:S04]  /*3a960*/  STL [R1+0x78ac], R5 ;  /* 0x0078ac0501007387 */ /* 0x0001e80000100800 */
[----:B------:R1:W-:Y:S01]  /*3a970*/  STL [R1+0x78b4], R24 ;  /* 0x0078b41801007387 */ /* 0x0003e20000100800 */
[----:B0-----:R-:W-:-:S03]  /*3a980*/  IMAD.X R5, R15, 0x1, R0, P3 ;  /* 0x000000010f057824 */ /* 0x001fc600018e0600 */
[----:B------:R-:W5:Y:S01]  /*3a990*/  LDL.LU R15, [R1+0x198] ;  /* 0x00019800010f7983 */ /* 0x000f620000300800 */
        /* <DEDUP_REMOVED lines=10> */
[----:B------:R-:W5:Y:S04]  /*3aa40*/  LDL.LU R17, [R1+0x2c4] ;  /* 0x0002c40001117983 */ /* 0x000f680000300800 */
[----:B------:R-:W-:Y:S01]  /*3aa50*/  STL [R1+0x7890], R24 ;  /* 0x0078901801007387 */ /* 0x000fe20000100800 */
[----:B0-----:R-:W-:-:S05]  /*3aa60*/  IMAD.X R5, R9, 0x1, R4, P0 ;  /* 0x0000000109057824 */ /* 0x001fca00000e0604 */
[----:B------:R0:W-:Y:S02]  /*3aa70*/  STL [R1+0x788c], R5 ;  /* 0x00788c0501007387 */ /* 0x0001e40000100800 */
[----:B0-----:R-:W-:Y:S01]  /*3aa80*/  IMAD.X R5, R9, 0x1, R0, P5 ;  /* 0x0000000109057824 */ /* 0x001fe200028e0600 */
[----:B--2---:R-:W-:-:S05]  /*3aa90*/  IADD3 R24, P0, PT, R8, R31, RZ ;  /* 0x0000001f08187210 */ /* 0x004fca0007f1e0ff */
[----:B------:R0:W-:Y:S04]  /*3aaa0*/  STL [R1+0x7894], R24 ;  /* 0x0078941801007387 */ /* 0x0001e80000100800 */
[----:B------:R-:W2:Y:S04]  /*3aab0*/  LDL.LU R9, [R1+0x194] ;  /* 0x0001940001097983 */ /* 0x000ea80000300800 */
[----:B------:R3:W-:Y:S01]  /*3aac0*/  STL [R1+0x7878], R5 ;  /* 0x0078780501007387 */ /* 0x0007e20000100800 */
[----:B0-----:R-:W-:-:S05]  /*3aad0*/  IADD3 R24, P5, PT, R8, R19, RZ ;  /* 0x0000001308187210 */ /* 0x001fca0007fbe0ff */
[----:B------:R0:W-:Y:S01]  /*3aae0*/  STL [R1+0x7884], R24 ;  /* 0x0078841801007387 */ /* 0x0001e20000100800 */
[----:B---3--:R-:W-:Y:S01]  /*3aaf0*/  IMAD.X R5, R26, 0x1, R10, P4 ;  /* 0x000000011a057824 */ /* 0x008fe200020e060a */
[----:B0-----:R-:W-:-:S04]  /*3ab00*/  IADD3 R24, P4, PT, R8, R2, RZ ;  /* 0x0000000208187210 */ /* 0x001fc80007f9e0ff */
        /* <DEDUP_REMOVED lines=61> */
[----:B0-----:R-:W-:-:S05]  /*3aee0*/  IMAD.X R5, R9, 0x1, R4, P2 ;  /* 0x0000000109057824 */ /* 0x001fca00010e0604 */
[----:B------:R0:W-:Y:S01]  /*3aef0*/  STL [R1+0x780c], R5 ;  /* 0x00780c0501007387 */ /* 0x0001e20000100800 */
[----:B---3--:R-:W-:Y:S01]  /*3af00*/  IADD3 R24, P2, PT, R8, R31, RZ ;  /* 0x0000001f08187210 */ /* 0x008fe20007f5e0ff */
[----:B0-----:R-:W-:-:S04]  /*3af10*/  IMAD.X R5, R9, 0x1, R0, P1 ;  /* 0x0000000109057824 */ /* 0x001fc800008e0600 */
[----:B------:R0:W-:Y:S04]  /*3af20*/  STL [R1+0x7814], R24 ;  /* 0x0078141801007387 */ /* 0x0001e80000100800 */
[----:B------:R-:W3:Y:S04]  /*3af30*/  LDL.LU R9, [R1+0x184] ;  /* 0x0001840001097983 */ /* 0x000ee80000300800 */
[----:B------:R1:W-:Y:S01]  /*3af40*/  STL [R1+0x77f8], R5 ;  /* 0x0077f80501007387 */ /* 0x0003e20000100800 */
[----:B0-----:R-:W-:-:S05]  /*3af50*/  IADD3 R24, P1, PT, R8, R19, RZ ;  /* 0x0000001308187210 */ /* 0x001fca0007f3e0ff */
[----:B------:R0:W-:Y:S01]  /*3af60*/  STL [R1+0x7804], R24 ;  /* 0x0078041801007387 */ /* 0x0001e20000100800 */
[----:B-1----:R-:W-:Y:S01]  /*3af70*/  IMAD.X R5, R26, 0x1, R10, P0 ;  /* 0x000000011a057824 */ /* 0x002fe200000e060a */
        /* <DEDUP_REMOVED lines=62> */
[----:B0-----:R-:W-:-:S05]  /*3b360*/  IMAD.X R5, R9, 0x1, R4, P4 ;  /* 0x0000000109057824 */ /* 0x001fca00020e0604 */
[----:B------:R0:W-:Y:S01]  /*3b370*/  STL [R1+0x778c], R5 ;  /* 0x00778c0501007387 */ /* 0x0001e20000100800 */
[----:B-1----:R-:W-:Y:S01]  /*3b380*/  IADD3 R24, P4, PT, R8, R31, RZ ;  /* 0x0000001f08187210 */ /* 0x002fe20007f9e0ff */
        /* <DEDUP_REMOVED lines=143> */
[----:B----4-:R-:W-:Y:S01]  /*3bc80*/  IADD3 R24, P2, PT, R8, R31, RZ ;  /* 0x0000001f08187210 */ /* 0x010fe20007f5e0ff */
[----:B0-----:R-:W-:-:S04]  /*3bc90*/  IMAD.X R5, R9, 0x1, R0, P1 ;  /* 0x0000000109057824 */ /* 0x001fc800008e0600 */
[----:B------:R0:W-:Y:S04]  /*3bca0*/  STL [R1+0x7694], R24 ;  /* 0x0076941801007387 */ /* 0x0001e80000100800 */
[----:B------:R-:W4:Y:S04]  /*3bcb0*/  LDL.LU R9, [R1+0x154] ;  /* 0x0001540001097983 */ /* 0x000f280000300800 */
[----:B------:R5:W-:Y:S01]  /*3bcc0*/  STL [R1+0x7678], R5 ;  /* 0x0076780501007387 */ /* 0x000be20000100800 */
[----:B0-----:R-:W-:-:S05]  /*3bcd0*/  IADD3 R24, P1, PT, R8, R19, RZ ;  /* 0x0000001308187210 */ /* 0x001fca0007f3e0ff */
        /* <DEDUP_REMOVED lines=64> */
[----:B0-----:R-:W-:-:S05]  /*3c0e0*/  IMAD.X R5, R9, 0x1, R4, P4 ;  /* 0x0000000109057824 */ /* 0x001fca00020e0604 */
[----:B------:R0:W-:Y:S01]  /*3c0f0*/  STL [R1+0x760c], R5 ;  /* 0x00760c0501007387 */ /* 0x0001e20000100800 */
[----:B-----5:R-:W-:Y:S01]  /*3c100*/  IADD3 R24, P4, PT, R8, R31, RZ ;  /* 0x0000001f08187210 */ /* 0x020fe20007f9e0ff */
[----:B0-----:R-:W-:-:S04]  /*3c110*/  IMAD.X R5, R9, 0x1, R0, P3 ;  /* 0x0000000109057824 */ /* 0x001fc800018e0600 */
[----:B------:R0:W-:Y:S04]  /*3c120*/  STL [R1+0x7614], R24 ;  /* 0x0076141801007387 */ /* 0x0001e80000100800 */
[----:B------:R-:W5:Y:S04]  /*3c130*/  LDL.LU R9, [R1+0x144] ;  /* 0x0001440001097983 */ /* 0x000f680000300800 */
        /* <DEDUP_REMOVED lines=66> */
[----:B0-----:R-:W-:-:S05]  /*3c560*/  IMAD.X R5, R9, 0x1, R4, P0 ;  /* 0x0000000109057824 */ /* 0x001fca00000e0604 */
[----:B------:R0:W-:Y:S01]  /*3c570*/  STL [R1+0x758c], R5 ;  /* 0x00758c0501007387 */ /* 0x0001e20000100800 */
[----:B-1----:R-:W-:Y:S01]  /*3c580*/  IADD3 R24, P0, PT, R8, R31, RZ ;  /* 0x0000001f08187210 */ /* 0x002fe20007f1e0ff */
[----:B0-----:R-:W-:-:S04]  /*3c590*/  IMAD.X R5, R9, 0x1, R0, P5 ;  /* 0x0000000109057824 */ /* 0x001fc800028e0600 */
[----:B------:R0:W-:Y:S04]  /*3c5a0*/  STL [R1+0x7594], R24 ;  /* 0x0075941801007387 */ /* 0x0001e80000100800 */
[----:B------:R-:W5:Y:S04]  /*3c5b0*/  LDL.LU R9, [R1+0x128] ;  /* 0x0001280001097983 */ /* 0x000f680000300800 */
[----:B------:R2:W-:Y:S01]  /*3c5c0*/  STL [R1+0x7578], R5 ;  /* 0x0075780501007387 */ /* 0x0005e20000100800 */
[----:B0-----:R-:W-:-:S05]  /*3c5d0*/  IADD3 R24, P5, PT, R8, R19, RZ ;  /* 0x0000001308187210 */ /* 0x001fca0007fbe0ff */
        /* <DEDUP_REMOVED lines=591> */
[----:B------:R-:W3:Y:S01]  /*3ead0*/  LDL.LU R26, [R1+0xa0] ;  /* 0x0000a000011a7983 */ /* 0x000ee20000300800 */
        /* <DEDUP_REMOVED lines=8> */
[----:B-1----:R-:W-:Y:S02]  /*3eb60*/  IADD3 R24, P3, PT, R13, R56, RZ ;  /* 0x000000380d187210 */ /* 0x002fe40007f7e0ff */
[----:B------:R-:W3:Y:S04]  /*3eb70*/  LDL.LU R13, [R1+0x1d8] ;  /* 0x0001d800010d7983 */ /* 0x000ee80000300800 */
[----:B------:R0:W-:Y:S04]  /*3eb80*/  STL [R1+0x7160], R5 ;  /* 0x0071600501007387 */ /* 0x0001e80000100800 */
        /* <DEDUP_REMOVED lines=38> */
[----:B------:R-:W-:Y:S01]  /*3edf0*/  STL [R1+0x710c], R5 ;  /* 0x00710c0501007387 */ /* 0x000fe20000100800 */
[----:B---3--:R-:W-:-:S05]  /*3ee00*/  IADD3 R24, P0, PT, R8, R31, RZ ;  /* 0x0000001f08187210 */ /* 0x008fca0007f1e0ff */
[----:B------:R0:W-:Y:S04]  /*3ee10*/  STL [R1+0x7114], R24 ;  /* 0x0071141801007387 */ /* 0x0001e80000100800 */
[----:B0-----:R-:W3:Y:S01]  /*3ee20*/  LDL.LU R24, [R1+0x94] ;  /* 0x0000940001187983 */ /* 0x001ee20000300800 */
[----:B------:R-:W-:Y:S01]  /*3ee30*/  IMAD.X R5, R9, 0x1, R0, P5 ;  /* 0x0000000109057824 */ /* 0x000fe200028e0600 */
[----:B------:R-:W-:-:S04]  /*3ee40*/  IADD3 R9, P5, PT, R8, R19, RZ ;  /* 0x0000001308097210 */ /* 0x000fc80007fbe0ff */
[----:B------:R0:W-:Y:S04]  /*3ee50*/  STL [R1+0x70f8], R5 ;  /* 0x0070f80501007387 */ /* 0x0001e80000100800 */
[----:B------:R1:W-:Y:S01]  /*3ee60*/  STL [R1+0x7104], R9 ;  /* 0x0071040901007387 */ /* 0x0003e20000100800 */
[----:B0-----:R-:W-:Y:S01]  /*3ee70*/  IMAD.X R5, R26, 0x1, R10, P4 ;  /* 0x000000011a057824 */ /* 0x001fe200020e060a */
[----:B-1----:R-:W-:-:S04]  /*3ee80*/  IADD3 R9, P4, PT, R8, R2, RZ ;  /* 0x0000000208097210 */ /* 0x002fc80007f9e0ff */
[----:B------:R0:W-:Y:S04]  /*3ee90*/  STL [R1+0x70fc], R5 ;  /* 0x0070fc0501007387 */ /* 0x0001e80000100800 */
[----:B------:R1:W-:Y:S01]  /*3eea0*/  STL [R1+0x7108], R9 ;  /* 0x0071080901007387 */ /* 0x0003e20000100800 */
[----:B0-----:R-:W-:Y:S01]  /*3eeb0*/  IMAD.X R5, R26, 0x1, R3, P3 ;  /* 0x000000011a057824 */ /* 0x001fe200018e0603 */
[----:B------:R-:W-:-:S04]  /*3eec0*/  IADD3 R8, P3, PT, R8, R56, RZ ;  /* 0x0000003808087210 */ /* 0x000fc80007f7e0ff */
[----:B------:R-:W-:Y:S04]  /*3eed0*/  STL [R1+0x7100], R5 ;  /* 0x0071000501007387 */ /* 0x000fe80000100800 */
[----:B------:R0:W-:Y:S01]  /*3eee0*/  STL [R1+0x70f0], R8 ;  /* 0x0070f00801007387 */ /* 0x0001e20000100800 */
[----:B-1----:R-:W-:-:S03]  /*3eef0*/  IMAD.X R9, R26, 0x1, R4, P2 ;  /* 0x000000011a097824 */ /* 0x002fc600010e0604 */
[----:B0-----:R-:W3:Y:S01]  /*3ef00*/  LDL.LU R8, [R1+0x1cc] ;  /* 0x0001cc0001087983 */ /* 0x001ee20000300800 */
[----:B------:R-:W-:-:S03]  /*3ef10*/  IADD3 R5, P2, PT, R13, R31, RZ ;  /* 0x0000001f0d057210 */ /* 0x000fc60007f5e0ff */
[----:B------:R0:W-:Y:S04]  /*3ef20*/  STL [R1+0x70ec], R9 ;  /* 0x0070ec0901007387 */ /* 0x0001e80000100800 */
[----:B------:R1:W-:Y:S04]  /*3ef30*/  STL [R1+0x70f4], R5 ;  /* 0x0070f40501007387 */ /* 0x0003e80000100800 */
[----:B0-----:R-:W3:Y:S01]  /*3ef40*/  LDL.LU R9, [R1+0x90] ;  /* 0x0000900001097983 */ /* 0x001ee20000300800 */
[----:B------:R-:W-:Y:S01]  /*3ef50*/  IMAD.X R26, R26, 0x1, R0, P1 ;  /* 0x000000011a1a7824 */ /* 0x000fe200008e0600 */
[----:B-1----:R-:W-:-:S04]  /*3ef60*/  IADD3 R5, P1, PT, R13, R19, RZ ;  /* 0x000000130d057210 */ /* 0x002fc80007f3e0ff */
        /* <DEDUP_REMOVED lines=9> */
[----:B------:R-:W4:Y:S01]  /*3f000*/  LDL.LU R13, [R1+0x1c8] ;  /* 0x0001c800010d7983 */ /* 0x000f220000300800 */
[----:B0-----:R-:W-:-:S03]  /*3f010*/  IMAD.X R26, R25, 0x1, R4, P4 ;  /* 0x00000001191a7824 */ /* 0x001fc600020e0604 */
[----:B------:R-:W-:Y:S04]  /*3f020*/  STL [R1+0x70d0], R5 ;  /* 0x0070d00501007387 */ /* 0x000fe80000100800 */
[----:B------:R0:W-:Y:S02]  /*3f030*/  STL [R1+0x70cc], R26 ;  /* 0x0070cc1a01007387 */ /* 0x0001e40000100800 */
[----:B0-----:R-:W-:Y:S02]  /*3f040*/  IMAD.X R26, R25, 0x1, R0, P3 ;  /* 0x00000001191a7824 */ /* 0x001fe400018e0600 */
[----:B------:R-:W4:Y:S01]  /*3f050*/  LDL.LU R25, [R1+0x8c] ;  /* 0x00008c0001197983 */ /* 0x000f220000300800 */
[----:B-----5:R-:W-:-:S05]  /*3f060*/  IADD3 R5, P4, PT, R21, R31, RZ ;  /* 0x0000001f15057210 */ /* 0x020fca0007f9e0ff */
[----:B------:R0:W-:Y:S04]  /*3f070*/  STL [R1+0x70d4], R5 ;  /* 0x0070d40501007387 */ /* 0x0001e80000100800 */
[----:B------:R1:W-:Y:S01]  /*3f080*/  STL [R1+0x70b8], R26 ;  /* 0x0070b81a01007387 */ /* 0x0003e20000100800 */
[----:B0-----:R-:W-:Y:S01]  /*3f090*/  IADD3 R5, P3, PT, R21, R19, RZ ;  /* 0x0000001315057210 */ /* 0x001fe20007f7e0ff */
[----:B-1----:R-:W-:-:S04]  /*3f0a0*/  IMAD.X R26, R15, 0x1, R10, P2 ;  /* 0x000000010f1a7824 */ /* 0x002fc800010e060a */
[----:B------:R0:W-:Y:S04]  /*3f0b0*/  STL [R1+0x70c4], R5 ;  /* 0x0070c40501007387 */ /* 0x0001e80000100800 */
[----:B------:R1:W-:Y:S01]  /*3f0c0*/  STL [R1+0x70bc], R26 ;  /* 0x0070bc1a01007387 */ /* 0x0003e20000100800 */
[----:B0-----:R-:W-:Y:S01]  /*3f0d0*/  IADD3 R5, P2, PT, R21, R2, RZ ;  /* 0x0000000215057210 */ /* 0x001fe20007f5e0ff */
[----:B-1----:R-:W-:-:S04]  /*3f0e0*/  IMAD.X R26, R15, 0x1, R3, P1 ;  /* 0x000000010f1a7824 */ /* 0x002fc800008e0603 */
[----:B------:R0:W-:Y:S02]  /*3f0f0*/  STL [R1+0x70c8], R5 ;  /* 0x0070c80501007387 */ /* 0x0001e40000100800 */
[----:B0-----:R-:W-:Y:S02]  /*3f100*/  IADD3 R5, P1, PT, R21, R56, RZ ;  /* 0x0000003815057210 */ /* 0x001fe40007f3e0ff */
[----:B------:R-:W5:Y:S04]  /*3f110*/  LDL.LU R21, [R1+0x1c4] ;  /* 0x0001c40001157983 */ /* 0x000f680000300800 */
[----:B------:R0:W-:Y:S04]  /*3f120*/  STL [R1+0x70c0], R26 ;  /* 0x0070c01a01007387 */ /* 0x0001e80000100800 */
[----:B------:R-:W-:Y:S01]  /*3f130*/  STL [R1+0x70b0], R5 ;  /* 0x0070b00501007387 */ /* 0x000fe20000100800 */
[----:B0-----:R-:W-:-:S05]  /*3f140*/  IMAD.X R26, R15, 0x1, R4, P0 ;  /* 0x000000010f1a7824 */ /* 0x001fca00000e0604 */
[----:B------:R0:W-:Y:S04]  /*3f150*/  STL [R1+0x70ac], R26 ;  /* 0x0070ac1a01007387 */ /* 0x0001e80000100800 */
[----:B0-----:R-:W5:Y:S01]  /*3f160*/  LDL.LU R26, [R1+0x88] ;  /* 0x00008800011a7983 */ /* 0x001f620000300800 */
[----:B--2---:R-:W-:-:S05]  /*3f170*/  IADD3 R5, P0, PT, R17, R31, RZ ;  /* 0x0000001f11057210 */ /* 0x004fca0007f1e0ff */
[----:B------:R0:W-:Y:S02]  /*3f180*/  STL [R1+0x70b4], R5 ;  /* 0x0070b40501007387 */ /* 0x0001e40000100800 */
[----:B0-----:R-:W-:Y:S01]  /*3f190*/  IMAD.X R5, R15, 0x1, R0, P5 ;  /* 0x000000010f057824 */ /* 0x001fe200028e0600 */
[----:B------:R-:W-:-:S04]  /*3f1a0*/  IADD3 R15, P5, PT, R17, R19, RZ ;  /* 0x00000013110f7210 */ /* 0x000fc80007fbe0ff */
[----:B------:R3:W-:Y:S04]  /*3f1b0*/  STL [R1+0x7098], R5 ;  /* 0x0070980501007387 */ /* 0x0007e80000100800 */
[----:B------:R0:W-:Y:S01]  /*3f1c0*/  STL [R1+0x70a4], R15 ;  /* 0x0070a40f01007387 */ /* 0x0001e20000100800 */
[----:B---3--:R-:W-:Y:S01]  /*3f1d0*/  IMAD.X R5, R24, 0x1, R10, P4 ;  /* 0x0000000118057824 */ /* 0x008fe200020e060a */
[----:B0-----:R-:W-:-:S04]  /*3f1e0*/  IADD3 R15, P4, PT, R17, R2, RZ ;  /* 0x00000002110f7210 */ /* 0x001fc80007f9e0ff */
[----:B------:R-:W-:Y:S04]  /*3f1f0*/  STL [R1+0x709c], R5 ;  /* 0x00709c0501007387 */ /* 0x000fe80000100800 */
[----:B------:R0:W-:Y:S04]  /*3f200*/  STL [R1+0x70a8], R15 ;  /* 0x0070a80f01007387 */ /* 0x0001e80000100800 */
[----:B0-----:R-:W2:Y:S01]  /*3f210*/  LDL.LU R15, [R1+0x1c0] ;  /* 0x0001c000010f7983 */ /* 0x001ea20000300800 */
[----:B------:R-:W-:Y:S01]  /*3f220*/  IMAD.X R5, R24, 0x1, R3, P3 ;  /* 0x0000000118057824 */ /* 0x000fe200018e0603 */
[----:B------:R-:W-:-:S04]  /*3f230*/  IADD3 R17, P3, PT, R17, R56, RZ ;  /* 0x0000003811117210 */ /* 0x000fc80007f7e0ff */
[----:B------:R0:W-:Y:S04]  /*3f240*/  STL [R1+0x70a0], R5 ;  /* 0x0070a00501007387 */ /* 0x0001e80000100800 */
[----:B------:R1:W-:Y:S01]  /*3f250*/  STL [R1+0x7090], R17 ;  /* 0x0070901101007387 */ /* 0x0003e20000100800 */
[----:B0-----:R-:W-:-:S03]  /*3f260*/  IMAD.X R5, R24, 0x1, R4, P2 ;  /* 0x0000000118057824 */ /* 0x001fc600010e0604 */
[----:B-1----:R-:W3:Y:S01]  /*3f270*/  LDL.LU R17, [R1+0x84] ;  /* 0x0000840001117983 */ /* 0x002ee20000300800 */
[----:B------:R-:W-:-:S03]  /*3f280*/  IMAD.X R24, R24, 0x1, R0, P1 ;  /* 0x0000000118187824 */ /* 0x000fc600008e0600 */
[----:B------:R0:W-:Y:S02]  /*3f290*/  STL [R1+0x708c], R5 ;  /* 0x00708c0501007387 */ /* 0x0001e40000100800 */
[----:B0-----:R-:W-:-:S05]  /*3f2a0*/  IADD3 R5, P2, PT, R8, R31, RZ ;  /* 0x0000001f08057210 */ /* 0x001fca0007f5e0ff */
[----:B------:R0:W-:Y:S04]  /*3f2b0*/  STL [R1+0x7094], R5 ;  /* 0x0070940501007387 */ /* 0x0001e80000100800 */
[----:B0-----:R-:W2:Y:S04]  /*3f2c0*/  LDL.LU R5, [R1+0x7b70] ;  /* 0x007b700001057983 */ /* 0x001ea80000300800 */
[----:B------:R0:W-:Y:S02]  /*3f2d0*/  STL [R1+0x7078], R24 ;  /* 0x0070781801007387 */ /* 0x0001e40000100800 */
[----:B0-----:R-:W-:-:S05]  /*3f2e0*/  IADD3 R24, P1, PT, R8, R19, RZ ;  /* 0x0000001308187210 */ /* 0x001fca0007f3e0ff */
[----:B------:R0:W-:Y:S02]  /*3f2f0*/  STL [R1+0x7084], R24 ;  /* 0x0070841801007387 */ /* 0x0001e40000100800 */
[----:B0-----:R-:W-:-:S05]  /*3f300*/  IMAD.X R24, R9, 0x1, R10, P0 ;  /* 0x0000000109187824 */ /* 0x001fca00000e060a */
[----:B------:R0:W-:Y:S02]  /*3f310*/  STL [R1+0x707c], R24 ;  /* 0x00707c1801007387 */ /* 0x0001e40000100800 */
[----:B0-----:R-:W-:-:S05]  /*3f320*/  IADD3 R24, P0, PT, R8, R2, RZ ;  /* 0x0000000208187210 */ /* 0x001fca0007f1e0ff */
[----:B------:R0:W-:Y:S02]  /*3f330*/  STL [R1+0x7088], R24 ;  /* 0x0070881801007387 */ /* 0x0001e40000100800 */
[----:B0-----:R-:W-:Y:S01]  /*3f340*/  IMAD.X R24, R9, 0x1, R3, P5 ;  /* 0x0000000109187824 */ /* 0x001fe200028e0603 */
[----:B------:R-:W-:-:S04]  /*3f350*/  IADD3 R8, P5, PT, R8, R56, RZ ;  /* 0x0000003808087210 */ /* 0x000fc80007fbe0ff */
[----:B------:R0:W-:Y:S04]  /*3f360*/  STL [R1+0x7080], R24 ;  /* 0x0070801801007387 */ /* 0x0001e80000100800 */
[----:B------:R1:W-:Y:S01]  /*3f370*/  STL [R1+0x7070], R8 ;  /* 0x0070700801007387 */ /* 0x0003e20000100800 */
[----:B0-----:R-:W-:-:S03]  /*3f380*/  IMAD.X R24, R9, 0x1, R4, P4 ;  /* 0x0000000109187824 */ /* 0x001fc600020e0604 */
[----:B-1----:R-:W3:Y:S01]  /*3f390*/  LDL.LU R8, [R1+0x80] ;  /* 0x0000800001087983 */ /* 0x002ee20000300800 */
[----:B------:R-:W-:-:S03]  /*3f3a0*/  IMAD.X R9, R9, 0x1, R0, P3 ;  /* 0x0000000109097824 */ /* 0x000fc600018e0600 */
[----:B------:R4:W-:Y:S02]  /*3f3b0*/  STL [R1+0x706c], R24 ;  /* 0x00706c1801007387 */ /* 0x0009e40000100800 */
[----:B----4-:R-:W-:-:S05]  /*3f3c0*/  IADD3 R24, P4, PT, R13, R31, RZ ;  /* 0x0000001f0d187210 */ /* 0x010fca0007f9e0ff */
[----:B------:R0:W-:Y:S04]  /*3f3d0*/  STL [R1+0x7074], R24 ;  /* 0x0070741801007387 */ /* 0x0001e80000100800 */
[----:B0-----:R-:W4:Y:S04]  /*3f3e0*/  LDL.LU R24, [R1+0x7b6c] ;  /* 0x007b6c0001187983 */ /* 0x001f280000300800 */
[----:B------:R0:W-:Y:S02]  /*3f3f0*/  STL [R1+0x7058], R9 ;  /* 0x0070580901007387 */ /* 0x0001e40000100800 */
[----:B0-----:R-:W-:-:S05]  /*3f400*/  IADD3 R9, P3, PT, R13, R19, RZ ;  /* 0x000000130d097210 */ /* 0x001fca0007f7e0ff */
[----:B------:R0:W-:Y:S02]  /*3f410*/  STL [R1+0x7064], R9 ;  /* 0x0070640901007387 */ /* 0x0001e40000100800 */
[----:B0-----:R-:W-:-:S05]  /*3f420*/  IMAD.X R9, R25, 0x1, R10, P2 ;  /* 0x0000000119097824 */ /* 0x001fca00010e060a */
[----:B------:R0:W-:Y:S02]  /*3f430*/  STL [R1+0x705c], R9 ;  /* 0x00705c0901007387 */ /* 0x0001e40000100800 */
[----:B0-----:R-:W-:-:S05]  /*3f440*/  IADD3 R9, P2, PT, R13, R2, RZ ;  /* 0x000000020d097210 */ /* 0x001fca0007f5e0ff */
[----:B------:R0:W-:Y:S02]  /*3f450*/  STL [R1+0x7068], R9 ;  /* 0x0070680901007387 */ /* 0x0001e40000100800 */
[----:B0-----:R-:W-:-:S05]  /*3f460*/  IMAD.X R9, R25, 0x1, R3, P1 ;  /* 0x0000000119097824 */ /* 0x001fca00008e0603 */
[----:B------:R0:W-:Y:S02]  /*3f470*/  STL [R1+0x7060], R9 ;  /* 0x0070600901007387 */ /* 0x0001e40000100800 */
[----:B0-----:R-:W-:Y:S02]  /*3f480*/  IADD3 R9, P1, PT, R13, R56, RZ ;  /* 0x000000380d097210 */ /* 0x001fe40007f3e0ff */
[----:B------:R-:W4:Y:S04]  /*3f490*/  LDL.LU R13, [R1+0x7c] ;  /* 0x00007c00010d7983 */ /* 0x000f280000300800 */
[----:B------:R0:W-:Y:S02]  /*3f4a0*/  STL [R1+0x7050], R9 ;  /* 0x0070500901007387 */ /* 0x0001e40000100800 */
[----:B0-----:R-:W-:-:S02]  /*3f4b0*/  IMAD.X R9, R25, 0x1, R4, P0 ;  /* 0x0000000119097824 */ /* 0x001fc400000e0604 */
[----:B------:R-:W-:-:S03]  /*3f4c0*/  IMAD.X R25, R25, 0x1, R0, P5 ;  /* 0x0000000119197824 */ /* 0x000fc600028e0600 */
[----:B------:R5:W-:Y:S02]  /*3f4d0*/  STL [R1+0x704c], R9 ;  /* 0x00704c0901007387 */ /* 0x000be40000100800 */
[----:B-----5:R-:W-:-:S05]  /*3f4e0*/  IADD3 R9, P0, PT, R21, R31, RZ ;  /* 0x0000001f15097210 */ /* 0x020fca0007f1e0ff */
[----:B------:R0:W-:Y:S04]  /*3f4f0*/  STL [R1+0x7054], R9 ;  /* 0x0070540901007387 */ /* 0x0001e80000100800 */
[----:B0-----:R-:W5:Y:S04]  /*3f500*/  LDL.LU R9, [R1+0x7b68] ;  /* 0x007b680001097983 */ /* 0x001f680000300800 */
        /* <DEDUP_REMOVED lines=10> */
[----:B0-----:R-:W4:Y:S04]  /*3f5b0*/  LDL.LU R25, [R1+0x78] ;  /* 0x0000780001197983 */ /* 0x001f280000300800 */
[----:B------:R0:W-:Y:S02]  /*3f5c0*/  STL [R1+0x7030], R21 ;  /* 0x0070301501007387 */ /* 0x0001e40000100800 */
[----:B0-----:R-:W-:-:S05]  /*3f5d0*/  IMAD.X R21, R26, 0x1, R4, P2 ;  /* 0x000000011a157824 */ /* 0x001fca00010e0604 */
[----:B------:R2:W-:Y:S02]  /*3f5e0*/  STL [R1+0x702c], R21 ;  /* 0x00702c1501007387 */ /* 0x0005e40000100800 */
[----:B--2---:R-:W-:-:S05]  /*3f5f0*/  IADD3 R21, P2, PT, R15, R31, RZ ;  /* 0x0000001f0f157210 */ /* 0x004fca0007f5e0ff */
[----:B------:R0:W-:Y:S04]  /*3f600*/  STL [R1+0x7034], R21 ;  /* 0x0070341501007387 */ /* 0x0001e80000100800 */
[----:B0-----:R-:W2:Y:S01]  /*3f610*/  LDL.LU R21, [R1+0x7b64] ;  /* 0x007b640001157983 */ /* 0x001ea20000300800 */
[----:B------:R-:W-:-:S05]  /*3f620*/  IMAD.X R26, R26, 0x1, R0, P1 ;  /* 0x000000011a1a7824 */ /* 0x000fca00008e0600 */
[----:B------:R0:W-:Y:S02]  /*3f630*/  STL [R1+0x7018], R26 ;  /* 0x0070181a01007387 */ /* 0x0001e40000100800 */
[----:B0-----:R-:W-:-:S05]  /*3f640*/  IADD3 R26, P1, PT, R15, R19, RZ ;  /* 0x000000130f1a7210 */ /* 0x001fca0007f3e0ff */
[----:B------:R3:W-:Y:S02]  /*3f650*/  STL [R1+0x7024], R26 ;  /* 0x0070241a01007387 */ /* 0x0007e40000100800 */
[----:B---3--:R-:W-:-:S05]  /*3f660*/  IMAD.X R26, R17, 0x1, R10, P0 ;  /* 0x00000001111a7824 */ /* 0x008fca00000e060a */
[----:B------:R0:W-:Y:S02]  /*3f670*/  STL [R1+0x701c], R26 ;  /* 0x00701c1a01007387 */ /* 0x0001e40000100800 */
[----:B0-----:R-:W-:-:S05]  /*3f680*/  IADD3 R26, P0, PT, R15, R2, RZ ;  /* 0x000000020f1a7210 */ /* 0x001fca0007f1e0ff */
[----:B------:R0:W-:Y:S02]  /*3f690*/  STL [R1+0x7028], R26 ;  /* 0x0070281a01007387 */ /* 0x0001e40000100800 */
[----:B0-----:R-:W-:-:S05]  /*3f6a0*/  IMAD.X R26, R17, 0x1, R3, P5 ;  /* 0x00000001111a7824 */ /* 0x001fca00028e0603 */
[----:B------:R0:W-:Y:S02]  /*3f6b0*/  STL [R1+0x7020], R26 ;  /* 0x0070201a01007387 */ /* 0x0001e40000100800 */
[----:B0-----:R-:W-:Y:S01]  /*3f6c0*/  IADD3 R26, P5, PT, R15, R56, RZ ;  /* 0x000000380f1a7210 */ /* 0x001fe20007fbe0ff */
[----:B------:R-:W-:-:S04]  /*3f6d0*/  IMAD.X R15, R17, 0x1, R4, P4 ;  /* 0x00000001110f7824 */ /* 0x000fc800020e0604 */
[----:B------:R0:W-:Y:S01]  /*3f6e0*/  STL [R1+0x7010], R26 ;  /* 0x0070101a01007387 */ /* 0x0001e20000100800 */
[----:B------:R-:W-:-:S03]  /*3f6f0*/  IMAD.X R17, R17, 0x1, R0, P3 ;  /* 0x0000000111117824 */ /* 0x000fc600018e0600 */
[----:B0-----:R-:W3:Y:S04]  /*3f700*/  LDL.LU R26, [R1+0x74] ;  /* 0x00007400011a7983 */ /* 0x001ee80000300800 */
[----:B------:R2:W-:Y:S02]  /*3f710*/  STL [R1+0x700c], R15 ;  /* 0x00700c0f01007387 */ /* 0x0005e40000100800 */
[----:B--2---:R-:W-:-:S05]  /*3f720*/  IADD3 R15, P4, PT, R21, R31, RZ ;  /* 0x0000001f150f7210 */ /* 0x004fca0007f9e0ff */
        /* <DEDUP_REMOVED lines=10> */
[----:B------:R0:W-:Y:S04]  /*3f7d0*/  STL [R1+0x7000], R17 ;  /* 0x0070001101007387 */ /* 0x0001e80000100800 */
[----:B0-----:R-:W2:Y:S01]  /*3f7e0*/  LDL.LU R17, [R1+0x7b5c] ;  /* 0x007b5c0001117983 */ /* 0x001ea20000300800 */
[----:B------:R-:W-:-:S05]  /*3f7f0*/  IADD3 R21, P1, PT, R21, R56, RZ ;  /* 0x0000003815157210 */ /* 0x000fca0007f3e0ff */
[----:B------:R0:W-:Y:S02]  /*3f800*/  STL [R1+0x6ff0], R21 ;  /* 0x006ff01501007387 */ /* 0x0001e40000100800 */
[----:B0-----:R-:W-:-:S05]  /*3f810*/  IMAD.X R21, R8, 0x1, R4, P0 ;  /* 0x0000000108157824 */ /* 0x001fca00000e0604 */
[----:B------:R2:W-:Y:S02]  /*3f820*/  STL [R1+0x6fec], R21 ;  /* 0x006fec1501007387 */ /* 0x0005e40000100800 */
[----:B--2---:R-:W-:-:S05]  /*3f830*/  IADD3 R21, P0, PT, R17, R31, RZ ;  /* 0x0000001f11157210 */ /* 0x004fca0007f1e0ff */
[----:B------:R0:W-:Y:S02]  /*3f840*/  STL [R1+0x6ff4], R21 ;  /* 0x006ff41501007387 */ /* 0x0001e40000100800 */
[----:B0-----:R-:W-:Y:S02]  /*3f850*/  IMAD.X R21, R8, 0x1, R0, P5 ;  /* 0x0000000108157824 */ /* 0x001fe400028e0600 */
[----:B------:R-:W2:Y:S04]  /*3f860*/  LDL.LU R8, [R1+0x7b58] ;  /* 0x007b580001087983 */ /* 0x000ea80000300800 */
[----:B------:R0:W-:Y:S02]  /*3f870*/  STL [R1+0x6fd8], R21 ;  /* 0x006fd81501007387 */ /* 0x0001e40000100800 */
[----:B0-----:R-:W-:-:S05]  /*3f880*/  IADD3 R21, P5, PT, R17, R19, RZ ;  /* 0x0000001311157210 */ /* 0x001fca0007fbe0ff */
[----:B------:R4:W-:Y:S02]  /*3f890*/  STL [R1+0x6fe4], R21 ;  /* 0x006fe41501007387 */ /* 0x0009e40000100800 */
[----:B----4-:R-:W-:-:S05]  /*3f8a0*/  IMAD.X R21, R13, 0x1, R10, P4 ;  /* 0x000000010d157824 */ /* 0x010fca00020e060a */
        /* <DEDUP_REMOVED lines=8> */
[----:B-1----:R-:W4:Y:S04]  /*3f930*/  LDL.LU R17, [R1+0x6c] ;  /* 0x00006c0001117983 */ /* 0x002f280000300800 */
[----:B------:R2:W-:Y:S01]  /*3f940*/  STL [R1+0x6fcc], R21 ;  /* 0x006fcc1501007387 */ /* 0x0005e20000100800 */
[----:B------:R-:W-:Y:S01]  /*3f950*/  IMAD.X R13, R13, 0x1, R0, P1 ;  /* 0x000000010d0d7824 */ /* 0x000fe200008e0600 */
[----:B--2---:R-:W-:-:S05]  /*3f960*/  IADD3 R21, P2, PT, R8, R31, RZ ;  /* 0x0000001f08157210 */ /* 0x004fca0007f5e0ff */
        /* <DEDUP_REMOVED lines=10> */
[----:B------:R-:W2:Y:S04]  /*3fa10*/  LDL.LU R8, [R1+0x70] ;  /* 0x0000700001087983 */ /* 0x000ea80000300800 */
[----:B------:R0:W-:Y:S04]  /*3fa20*/  STL [R1+0x6fc0], R13 ;  /* 0x006fc00d01007387 */ /* 0x0001e80000100800 */
[----:B------:R1:W-:Y:S01]  /*3fa30*/  STL [R1+0x6fb0], R21 ;  /* 0x006fb01501007387 */ /* 0x0003e20000100800 */
[----:B0-----:R-:W-:-:S03]  /*3fa40*/  IMAD.X R13, R25, 0x1, R4, P4 ;  /* 0x00000001190d7824 */ /* 0x001fc600020e0604 */
[----:B-1----:R-:W2:Y:S01]  /*3fa50*/  LDL.LU R21, [R1+0x68] ;  /* 0x0000680001157983 */ /* 0x002ea20000300800 */
        /* <DEDUP_REMOVED lines=13> */
[----:B------:R0:W-:Y:S04]  /*3fb30*/  STL [R1+0x6fa0], R25 ;  /* 0x006fa01901007387 */ /* 0x0001e80000100800 */
[----:B0-----:R-:W3:Y:S01]  /*3fb40*/  LDL.LU R25, [R1+0x7b50] ;  /* 0x007b500001197983 */ /* 0x001ee20000300800 */
[----:B------:R-:W-:-:S05]  /*3fb50*/  IADD3 R15, P1, PT, R15, R56, RZ ;  /* 0x000000380f0f7210 */ /* 0x000fca0007f3e0ff */
[----:B------:R0:W-:Y:S02]  /*3fb60*/  STL [R1+0x6f90], R15 ;  /* 0x006f900f01007387 */ /* 0x0001e40000100800 */
[----:B0-----:R-:W-:-:S05]  /*3fb70*/  IMAD.X R15, R26, 0x1, R4, P0 ;  /* 0x000000011a0f7824 */ /* 0x001fca00000e0604 */
[----:B------:R3:W-:Y:S01]  /*3fb80*/  STL [R1+0x6f8c], R15 ;  /* 0x006f8c0f01007387 */ /* 0x0007e20000100800 */
[----:B------:R-:W-:Y:S01]  /*3fb90*/  IMAD.X R26, R26, 0x1, R0, P5 ;  /* 0x000000011a1a7824 */ /* 0x000fe200028e0600 */
[----:B---3--:R-:W-:-:S05]  /*3fba0*/  IADD3 R15, P0, PT, R25, R31, RZ ;  /* 0x0000001f190f7210 */ /* 0x008fca0007f1e0ff */
[----:B------:R0:W-:Y:S04]  /*3fbb0*/  STL [R1+0x6f94], R15 ;  /* 0x006f940f01007387 */ /* 0x0001e80000100800 */
[----:B------:R2:W-:Y:S01]  /*3fbc0*/  STL [R1+0x6f78], R26 ;  /* 0x006f781a01007387 */ /* 0x0005e20000100800 */
[----:B0-----:R-:W-:Y:S01]  /*3fbd0*/  IADD3 R15, P5, PT, R25, R19, RZ ;  /* 0x00000013190f7210 */ /* 0x001fe20007fbe0ff */
[----:B--2---:R-:W-:-:S04]  /*3fbe0*/  IMAD.X R26, R8, 0x1, R10, P4 ;  /* 0x00000001081a7824 */ /* 0x004fc800020e060a */
        /* <DEDUP_REMOVED lines=10> */
[----:B-1----:R-:W3:Y:S04]  /*3fc90*/  LDL.LU R15, [R1+0x60] ;  /* 0x00006000010f7983 */ /* 0x002ee80000300800 */
[----:B------:R0:W-:Y:S02]  /*3fca0*/  STL [R1+0x6f6c], R26 ;  /* 0x006f6c1a01007387 */ /* 0x0001e40000100800 */
[----:B0-----:R-:W-:-:S05]  /*3fcb0*/  IADD3 R26, P2, PT, R13, R31, RZ ;  /* 0x0000001f0d1a7210 */ /* 0x001fca0007f5e0ff */
[----:B------:R0:W-:Y:S04]  /*3fcc0*/  STL [R1+0x6f74], R26 ;  /* 0x006f741a01007387 */ /* 0x0001e80000100800 */
[----:B0-----:R-:W2:Y:S01]  /*3fcd0*/  LDL.LU R26, [R1+0x7b4c] ;  /* 0x007b4c00011a7983 */ /* 0x001ea20000300800 */
[----:B------:R-:W-:-:S05]  /*3fce0*/  IMAD.X R8, R8, 0x1, R0, P1 ;  /* 0x0000000108087824 */ /* 0x000fca00008e0600 */
[----:B------:R0:W-:Y:S02]  /*3fcf0*/  STL [R1+0x6f58], R8 ;  /* 0x006f580801007387 */ /* 0x0001e40000100800 */
[----:B0-----:R-:W-:-:S05]  /*3fd00*/  IADD3 R8, P1, PT, R13, R19, RZ ;  /* 0x000000130d087210 */ /* 0x001fca0007f3e0ff */
[----:B------:R4:W-:Y:S02]  /*3fd10*/  STL [R1+0x6f64], R8 ;  /* 0x006f640801007387 */ /* 0x0009e40000100800 */
[----:B----4-:R-:W-:-:S05]  /*3fd20*/  IMAD.X R8, R17, 0x1, R10, P0 ;  /* 0x0000000111087824 */ /* 0x010fca00000e060a */
        /* <DEDUP_REMOVED lines=9> */
[----:B0-----:R-:W4:Y:S04]  /*3fdc0*/  LDL.LU R8, [R1+0x5c] ;  /* 0x00005c0001087983 */ /* 0x001f280000300800 */
[----:B------:R2:W-:Y:S02]  /*3fdd0*/  STL [R1+0x6f4c], R13 ;  /* 0x006f4c0d01007387 */ /* 0x0005e40000100800 */
        /* <DEDUP_REMOVED lines=9> */
[----:B------:R0:W-:Y:S01]  /*3fe70*/  STL [R1+0x6f48], R13 ;  /* 0x006f480d01007387 */ /* 0x0001e20000100800 */
[----:B------:R-:W-:-:S03]  /*3fe80*/  IADD3 R26, P1, PT, R26, R56, RZ ;  /* 0x000000381a1a7210 */ /* 0x000fc60007f3e0ff */
[----:B------:R1:W-:Y:S01]  /*3fe90*/  STL [R1+0x6f40], R17 ;  /* 0x006f401101007387 */ /* 0x0003e20000100800 */
[----:B0-----:R-:W-:-:S03]  /*3fea0*/  IMAD.X R13, R21, 0x1, R4, P0 ;  /* 0x00000001150d7824 */ /* 0x001fc600000e0604 */
[----:B-1----:R-:W2:Y:S04]  /*3feb0*/  LDL.LU R17, [R1+0x58] ;  /* 0x0000580001117983 */ /* 0x002ea80000300800 */
[----:B------:R5:W-:Y:S04]  /*3fec0*/  STL [R1+0x6f30], R26 ;  /* 0x006f301a01007387 */ /* 0x000be80000100800 */
[----:B------:R0:W-:Y:S01]  /*3fed0*/  STL [R1+0x6f2c], R13 ;  /* 0x006f2c0d01007387 */ /* 0x0001e20000100800 */
[----:B-----5:R-:W-:Y:S01]  /*3fee0*/  IADD3 R26, P0, PT, R9, R31, RZ ;  /* 0x0000001f091a7210 */ /* 0x020fe20007f1e0ff */
[----:B0-----:R-:W-:Y:S01]  /*3fef0*/  IMAD.X R13, R21, 0x1, R0, P5 ;  /* 0x00000001150d7824 */ /* 0x001fe200028e0600 */
[----:B------:R-:W-:-:S03]  /*3ff00*/  IADD3 R21, P5, PT, R9, R19, RZ ;  /* 0x0000001309157210 */ /* 0x000fc60007fbe0ff */
[----:B------:R0:W-:Y:S04]  /*3ff10*/  STL [R1+0x6f34], R26 ;  /* 0x006f341a01007387 */ /* 0x0001e80000100800 */
[----:B------:R1:W-:Y:S04]  /*3ff20*/  STL [R1+0x6f18], R13 ;  /* 0x006f180d01007387 */ /* 0x0003e80000100800 */
[----:B------:R5:W-:Y:S01]  /*3ff30*/  STL [R1+0x6f24], R21 ;  /* 0x006f241501007387 */ /* 0x000be20000100800 */
[----:B0-----:R-:W-:Y:S01]  /*3ff40*/  IMAD.X R26, R25, 0x1, R10, P4 ;  /* 0x00000001191a7824 */ /* 0x001fe200020e060a */
[----:B-1----:R-:W-:-:S04]  /*3ff50*/  IADD3 R13, P4, PT, R9, R2, RZ ;  /* 0x00000002090d7210 */ /* 0x002fc80007f9e0ff */
[----:B------:R-:W-:Y:S01]  /*3ff60*/  STL [R1+0x6f1c], R26 ;  /* 0x006f1c1a01007387 */ /* 0x000fe20000100800 */
[----:B-----5:R-:W-:Y:S01]  /*3ff70*/  IMAD.X R21, R25, 0x1, R3, P3 ;  /* 0x0000000119157824 */ /* 0x020fe200018e0603 */
[----:B------:R-:W-:Y:S02]  /*3ff80*/  IADD3 R9, P3, PT, R9, R56, RZ ;  /* 0x0000003809097210 */ /* 0x000fe40007f7e0ff */
[----:B------:R0:W-:Y:S04]  /*3ff90*/  STL [R1+0x6f28], R13 ;  /* 0x006f280d01007387 */ /* 0x0001e80000100800 */
[----:B------:R1:W-:Y:S01]  /*3ffa0*/  STL [R1+0x6f20], R21 ;  /* 0x006f201501007387 */ /* 0x0003e20000100800 */
[----:B0-----:R-:W-:-:S03]  /*3ffb0*/  IMAD.X R13, R25, 0x1, R4, P2 ;  /* 0x00000001190d7824 */ /* 0x001fc600010e0604 */
[----:B-1----:R-:W5:Y:S04]  /*3ffc0*/  LDL.LU R21, [R1+0x54] ;  /* 0x0000540001157983 */ /* 0x002f680000300800 */
[----:B------:R0:W-:Y:S04]  /*3ffd0*/  STL [R1+0x6f10], R9 ;  /* 0x006f100901007387 */ /* 0x0001e80000100800 */
[----:B------:R1:W-:Y:S01]  /*3ffe0*/  STL [R1+0x6f0c], R13 ;  /* 0x006f0c0d01007387 */ /* 0x0003e20000100800 */
[C---:B0-----:R-:W-:Y:S01]  /*3fff0*/  IADD3 R9, P2, PT, R24.reuse, R31, RZ ;  /* 0x0000001f18097210 */ /* 0x041fe20007f5e0ff */
[----:B-1----:R-:W-:Y:S01]  /*40000*/  IMAD.X R13, R25, 0x1, R0, P1 ;  /* 0x00000001190d7824 */ /* 0x002fe200008e0600 */
[----:B------:R-:W-:-:S03]  /*40010*/  IADD3 R25, P1, PT, R24, R19, RZ ;  /* 0x0000001318197210 */ /* 0x000fc60007f3e0ff */
[----:B------:R3:W-:Y:S04]  /*40020*/  STL [R1+0x6f14], R9 ;  /* 0x006f140901007387 */ /* 0x0007e80000100800 */
[----:B------:R0:W-:Y:S04]  /*40030*/  STL [R1+0x6ef8], R13 ;  /* 0x006ef80d01007387 */ /* 0x0001e80000100800 */
[----:B------:R1:W-:Y:S01]  /*40040*/  STL [R1+0x6f04], R25 ;  /* 0x006f041901007387 */ /* 0x0003e20000100800 */
[----:B---3--:R-:W-:Y:S01]  /*40050*/  IMAD.X R9, R15, 0x1, R10, P0 ;  /* 0x000000010f097824 */ /* 0x008fe200000e060a */
[----:B0-----:R-:W-:-:S04]  /*40060*/  IADD3 R13, P0, PT, R24, R2, RZ ;  /* 0x00000002180d7210 */ /* 0x001fc80007f1e0ff */
[----:B------:R-:W-:Y:S01]  /*40070*/  STL [R1+0x6efc], R9 ;  /* 0x006efc0901007387 */ /* 0x000fe20000100800 */
[----:B-1----:R-:W-:-:S03]  /*40080*/  IMAD.X R25, R15, 0x1, R3, P5 ;  /* 0x000000010f197824 */ /* 0x002fc600028e0603 */
[----:B------:R-:W-:Y:S04]  /*40090*/  STL [R1+0x6f08], R13 ;  /* 0x006f080d01007387 */ /* 0x000fe80000100800 */
[----:B------:R0:W-:Y:S04]  /*400a0*/  STL [R1+0x6f00], R25 ;  /* 0x006f001901007387 */ /* 0x0001e80000100800 */
[----:B0-----:R-:W3:Y:S01]  /*400b0*/  LDL.LU R25, [R1+0x50] ;  /* 0x0000500001197983 */ /* 0x001ee20000300800 */
[----:B------:R-:W-:Y:S01]  /*400c0*/  IADD3 R9, P5, PT, R24, R56, RZ ;  /* 0x0000003818097210 */ /* 0x000fe20007fbe0ff */
[----:B------:R-:W-:-:S02]  /*400d0*/  IMAD.X R13, R15, 0x1, R4, P4 ;  /* 0x000000010f0d7824 */ /* 0x000fc400020e0604 */
[----:B------:R-:W-:Y:S02]  /*400e0*/  IMAD.X R15, R15, 0x1, R0, P3 ;  /* 0x000000010f0f7824 */ /* 0x000fe400018e0600 */
[----:B------:R0:W-:Y:S04]  /*400f0*/  STL [R1+0x6ef0], R9 ;  /* 0x006ef00901007387 */ /* 0x0001e80000100800 */
[----:B------:R1:W-:Y:S01]  /*40100*/  STL [R1+0x6eec], R13 ;  /* 0x006eec0d01007387 */ /* 0x0003e20000100800 */
[C---:B0-----:R-:W-:Y:S02]  /*40110*/  IADD3 R9, P4, PT, R5.reuse, R31, RZ ;  /* 0x0000001f05097210 */ /* 0x041fe40007f9e0ff */
[----:B-1----:R-:W-:-:S03]  /*40120*/  IADD3 R13, P3, PT, R5, R19, RZ ;  /* 0x00000013050d7210 */ /* 0x002fc60007f7e0ff */
[----:B------:R4:W-:Y:S04]  /*40130*/  STL [R1+0x6ef4], R9 ;  /* 0x006ef40901007387 */ /* 0x0009e80000100800 */
[----:B------:R0:W-:Y:S04]  /*40140*/  STL [R1+0x6ed8], R15 ;  /* 0x006ed80f01007387 */ /* 0x0001e80000100800 */
[----:B------:R1:W-:Y:S01]  /*40150*/  STL [R1+0x6ee4], R13 ;  /* 0x006ee40d01007387 */ /* 0x0003e20000100800 */
[----:B----4-:R-:W-:Y:S01]  /*40160*/  IMAD.X R9, R8, 0x1, R10, P2 ;  /* 0x0000000108097824 */ /* 0x010fe200010e060a */
[----:B0-----:R-:W-:-:S04]  /*40170*/  IADD3 R15, P2, PT, R5, R2, RZ ;  /* 0x00000002050f7210 */ /* 0x001fc80007f5e0ff */
[----:B------:R0:W-:Y:S01]  /*40180*/  STL [R1+0x6edc], R9 ;  /* 0x006edc0901007387 */ /* 0x0001e20000100800 */
[----:B-1----:R-:W-:-:S03]  /*40190*/  IMAD.X R13, R8, 0x1, R3, P1 ;  /* 0x00000001080d7824 */ /* 0x002fc600008e0603 */
[----:B------:R1:W-:Y:S04]  /*401a0*/  STL [R1+0x6ee8], R15 ;  /* 0x006ee80f01007387 */ /* 0x0003e80000100800 */
[----:B------:R-:W-:Y:S01]  /*401b0*/  STL [R1+0x6ee0], R13 ;  /* 0x006ee00d01007387 */ /* 0x000fe20000100800 */
[----:B0-----:R-:W-:Y:S01]  /*401c0*/  IADD3 R9, P1, PT, R5, R56, RZ ;  /* 0x0000003805097210 */ /* 0x001fe20007f3e0ff */
[----:B------:R-:W-:Y:S02]  /*401d0*/  IMAD.X R5, R8, 0x1, R4, P0 ;  /* 0x0000000108057824 */ /* 0x000fe400000e0604 */
[----:B-1----:R-:W4:Y:S04]  /*401e0*/  LDL.LU R15, [R1+0x4c] ;  /* 0x00004c00010f7983 */ /* 0x002f280000300800 */
[----:B------:R0:W-:Y:S04]  /*401f0*/  STL [R1+0x6ed0], R9 ;  /* 0x006ed00901007387 */ /* 0x0001e80000100800 */
[----:B------:R1:W-:Y:S01]  /*40200*/  STL [R1+0x6ecc], R5 ;  /* 0x006ecc0501007387 */ /* 0x0003e20000100800 */
[----:B0-----:R-:W-:Y:S01]  /*40210*/  IADD3 R9, P0, PT, R14, R31, RZ ;  /* 0x0000001f0e097210 */ /* 0x001fe20007f1e0ff */
[----:B-1----:R-:W-:Y:S01]  /*40220*/  IMAD.X R5, R8, 0x1, R0, P5 ;  /* 0x0000000108057824 */ /* 0x002fe200028e0600 */
[----:B------:R-:W-:-:S03]  /*40230*/  IADD3 R8, P5, PT, R14, R19, RZ ;  /* 0x000000130e087210 */ /* 0x000fc60007fbe0ff */
[----:B------:R2:W-:Y:S04]  /*40240*/  STL [R1+0x6ed4], R9 ;  /* 0x006ed40901007387 */ /* 0x0005e80000100800 */
[----:B------:R0:W-:Y:S04]  /*40250*/  STL [R1+0x6eb8], R5 ;  /* 0x006eb80501007387 */ /* 0x0001e80000100800 */
[----:B------:R1:W-:Y:S01]  /*40260*/  STL [R1+0x6ec4], R8 ;  /* 0x006ec40801007387 */ /* 0x0003e20000100800 */
[C---:B--2---:R-:W-:Y:S01]  /*40270*/  IMAD.X R9, R17.reuse, 0x1, R10, P4 ;  /* 0x0000000111097824 */ /* 0x044fe200020e060a */
[----:B0-----:R-:W-:Y:S01]  /*40280*/  IADD3 R5, P4, PT, R14, R2, RZ ;  /* 0x000000020e057210 */ /* 0x001fe20007f9e0ff */
[----:B-1----:R-:W-:-:S03]  /*40290*/  IMAD.X R8, R17, 0x1, R3, P3 ;  /* 0x0000000111087824 */ /* 0x002fc600018e0603 */
[----:B------:R0:W-:Y:S04]  /*402a0*/  STL [R1+0x6ebc], R9 ;  /* 0x006ebc0901007387 */ /* 0x0001e80000100800 */
[----:B------:R1:W-:Y:S04]  /*402b0*/  STL [R1+0x6ec8], R5 ;  /* 0x006ec80501007387 */ /* 0x0003e80000100800 */
[----:B------:R2:W-:Y:S01]  /*402c0*/  STL [R1+0x6ec0], R8 ;  /* 0x006ec00801007387 */ /* 0x0005e20000100800 */
[----:B0-----:R-:W-:Y:S01]  /*402d0*/  IADD3 R9, P3, PT, R14, R56, RZ ;  /* 0x000000380e097210 */ /* 0x001fe20007f7e0ff */
[----:B-1----:R-:W-:-:S02]  /*402e0*/  IMAD.X R5, R17, 0x1, R4, P2 ;  /* 0x0000000111057824 */ /* 0x002fc400010e0604 */
[----:B--2---:R-:W2:Y:S04]  /*402f0*/  LDL.LU R8, [R1+0x48] ;  /* 0x0000480001087983 */ /* 0x004ea80000300800 */
        /* <DEDUP_REMOVED lines=8> */
[C---:B-----5:R-:W-:Y:S01]  /*40380*/  IMAD.X R9, R21.reuse, 0x1, R10, P0 ;  /* 0x0000000115097824 */ /* 0x060fe200000e060a */
[----:B0-----:R-:W-:Y:S01]  /*40390*/  IADD3 R5, P0, PT, R28, R2, RZ ;  /* 0x000000021c057210 */ /* 0x001fe20007f1e0ff */
[----:B-1----:R-:W-:-:S03]  /*403a0*/  IMAD.X R13, R21, 0x1, R3, P5 ;  /* 0x00000001150d7824 */ /* 0x002fc600028e0603 */
[----:B------:R0:W-:Y:S04]  /*403b0*/  STL [R1+0x6e9c], R9 ;  /* 0x006e9c0901007387 */ /* 0x0001e80000100800 */
[----:B------:R1:W-:Y:S04]  /*403c0*/  STL [R1+0x6ea8], R5 ;  /* 0x006ea80501007387 */ /* 0x0003e80000100800 */
[----:B------:R-:W-:Y:S01]  /*403d0*/  STL [R1+0x6ea0], R13 ;  /* 0x006ea00d01007387 */ /* 0x000fe20000100800 */
[----:B0-----:R-:W-:-:S03]  /*403e0*/  IADD3 R9, P5, PT, R28, R56, RZ ;  /* 0x000000381c097210 */ /* 0x001fc60007fbe0ff */
[----:B------:R-:W5:Y:S01]  /*403f0*/  LDL.LU R17, [R1+0x44] ;  /* 0x0000440001117983 */ /* 0x000f620000300800 */
[----:B-1----:R-:W-:-:S03]  /*40400*/  IMAD.X R5, R21, 0x1, R4, P4 ;  /* 0x0000000115057824 */ /* 0x002fc600020e0604 */
        /* <DEDUP_REMOVED lines=8> */
[C---:B---3--:R-:W-:Y:S01]  /*40490*/  IMAD.X R9, R25.reuse, 0x1, R10, P2 ;  /* 0x0000000119097824 */ /* 0x048fe200010e060a */
[----:B0-----:R-:W-:Y:S01]  /*404a0*/  IADD3 R5, P2, PT, R16, R2, RZ ;  /* 0x0000000210057210 */ /* 0x001fe20007f5e0ff */
[----:B-1----:R-:W-:-:S03]  /*404b0*/  IMAD.X R13, R25, 0x1, R3, P1 ;  /* 0x00000001190d7824 */ /* 0x002fc600008e0603 */
[----:B------:R0:W-:Y:S04]  /*404c0*/  STL [R1+0x6e7c], R9 ;  /* 0x006e7c0901007387 */ /* 0x0001e80000100800 */
[----:B------:R1:W-:Y:S04]  /*404d0*/  STL [R1+0x6e88], R5 ;  /* 0x006e880501007387 */ /* 0x0003e80000100800 */
[----:B------:R3:W-:Y:S04]  /*404e0*/  STL [R1+0x6e80], R13 ;  /* 0x006e800d01007387 */ /* 0x0007e80000100800 */
[----:B------:R-:W5:Y:S01]  /*404f0*/  LDL.LU R21, [R1+0x40] ;  /* 0x0000400001157983 */ /* 0x000f620000300800 */
[----:B0-----:R-:W-:Y:S01]  /*40500*/  IADD3 R9, P1, PT, R16, R56, RZ ;  /* 0x0000003810097210 */ /* 0x001fe20007f3e0ff */
[----:B-1----:R-:W-:-:S04]  /*40510*/  IMAD.X R5, R25, 0x1, R4, P0 ;  /* 0x0000000119057824 */ /* 0x002fc800000e0604 */
[----:B------:R-:W-:Y:S01]  /*40520*/  STL [R1+0x6e70], R9 ;  /* 0x006e700901007387 */ /* 0x000fe20000100800 */
[----:B---3--:R-:W-:-:S03]  /*40530*/  IADD3 R13, P0, PT, R6, R31, RZ ;  /* 0x0000001f060d7210 */ /* 0x008fc60007f1e0ff */
[----:B------:R0:W-:Y:S04]  /*40540*/  STL [R1+0x6e6c], R5 ;  /* 0x006e6c0501007387 */ /* 0x0001e80000100800 */
[----:B------:R4:W-:Y:S01]  /*40550*/  STL [R1+0x6e74], R13 ;  /* 0x006e740d01007387 */ /* 0x0009e20000100800 */
[----:B0-----:R-:W-:Y:S01]  /*40560*/  IMAD.X R5, R25, 0x1, R0, P5 ;  /* 0x0000000119057824 */ /* 0x001fe200028e0600 */
[----:B------:R-:W-:-:S04]  /*40570*/  IADD3 R9, P5, PT, R6, R19, RZ ;  /* 0x0000001306097210 */ /* 0x000fc80007fbe0ff */
[----:B------:R0:W-:Y:S04]  /*40580*/  STL [R1+0x6e58], R5 ;  /* 0x006e580501007387 */ /* 0x0001e80000100800 */
[----:B------:R1:W-:Y:S01]  /*40590*/  STL [R1+0x6e64], R9 ;  /* 0x006e640901007387 */ /* 0x0003e20000100800 */
[C---:B----4-:R-:W-:Y:S01]  /*405a0*/  IMAD.X R13, R15.reuse, 0x1, R10, P4 ;  /* 0x000000010f0d7824 */ /* 0x050fe200020e060a */
[----:B0-----:R-:W-:Y:S01]  /*405b0*/  IADD3 R5, P4, PT, R6, R2, RZ ;  /* 0x0000000206057210 */ /* 0x001fe20007f9e0ff */
[----:B-1----:R-:W-:-:S03]  /*405c0*/  IMAD.X R9, R15, 0x1, R3, P3 ;  /* 0x000000010f097824 */ /* 0x002fc600018e0603 */
[----:B------:R-:W-:Y:S04]  /*405d0*/  STL [R1+0x6e5c], R13 ;  /* 0x006e5c0d01007387 */ /* 0x000fe80000100800 */
[----:B------:R0:W-:Y:S01]  /*405e0*/  STL [R1+0x6e68], R5 ;  /* 0x006e680501007387 */ /* 0x0001e20000100800 */
[----:B------:R-:W-:-:S03]  /*405f0*/  IADD3 R6, P3, PT, R6, R56, RZ ;  /* 0x0000003806067210 */ /* 0x000fc60007f7e0ff */
[----:B------:R-:W-:Y:S04]  /*40600*/  STL [R1+0x6e60], R9 ;  /* 0x006e600901007387 */ /* 0x000fe80000100800 */
[----:B------:R-:W3:Y:S01]  /*40610*/  LDL.LU R25, [R1+0x3c] ;  /* 0x00003c0001197983 */ /* 0x000ee20000300800 */
[----:B0-----:R-:W-:-:S03]  /*40620*/  IMAD.X R5, R15, 0x1, R4, P2 ;  /* 0x000000010f057824 */ /* 0x001fc600010e0604 */
        /* <DEDUP_REMOVED lines=13> */
[----:B------:R-:W-:Y:S01]  /*40700*/  STL [R1+0x6e40], R9 ;  /* 0x006e400901007387 */ /* 0x000fe20000100800 */
[----:B0-----:R-:W-:-:S03]  /*40710*/  IADD3 R6, P5, PT, R29, R56, RZ ;  /* 0x000000381d067210 */ /* 0x001fc60007fbe0ff */
[----:B------:R-:W2:Y:S01]  /*40720*/  LDL.LU R15, [R1+0x38] ;  /* 0x00003800010f7983 */ /* 0x000ea20000300800 */
[----:B-1----:R-:W-:-:S03]  /*40730*/  IMAD.X R5, R8, 0x1, R4, P4 ;  /* 0x0000000108057824 */ /* 0x002fc600020e0604 */
        /* <DEDUP_REMOVED lines=13> */
[----:B------:R4:W-:Y:S01]  /*40810*/  STL [R1+0x6e20], R8 ;  /* 0x006e200801007387 */ /* 0x0009e20000100800 */
[----:B0-----:R-:W-:Y:S01]  /*40820*/  IADD3 R6, P1, PT, R12, R56, RZ ;  /* 0x000000380c067210 */ /* 0x001fe20007f3e0ff */
[----:B-1----:R-:W-:-:S02]  /*40830*/  IMAD.X R5, R17, 0x1, R4, P0 ;  /* 0x0000000111057824 */ /* 0x002fc400000e0604 */
[----:B----4-:R-:W4:Y:S04]  /*40840*/  LDL.LU R8, [R1+0x34] ;  /* 0x0000340001087983 */ /* 0x010f280000300800 */
        /* <DEDUP_REMOVED lines=8> */
[----:B0-----:R-:W-:Y:S01]  /*408d0*/  IMAD.X R6, R21, 0x1, R10, P4 ;  /* 0x0000000115067824 */ /* 0x001fe200020e060a */
[----:B-1----:R-:W-:-:S04]  /*408e0*/  IADD3 R5, P4, PT, R27, R2, RZ ;  /* 0x000000021b057210 */ /* 0x002fc80007f9e0ff */
[----:B------:R0:W-:Y:S01]  /*408f0*/  STL [R1+0x6dfc], R6 ;  /* 0x006dfc0601007387 */ /* 0x0001e20000100800 */
[----:B-----5:R-:W-:-:S03]  /*40900*/  IMAD.X R9, R21, 0x1, R3, P3 ;  /* 0x0000000115097824 */ /* 0x020fc600018e0603 */
[----:B------:R1:W-:Y:S04]  /*40910*/  STL [R1+0x6e08], R5 ;  /* 0x006e080501007387 */ /* 0x0003e80000100800 */
[----:B------:R5:W-:Y:S04]  /*40920*/  STL [R1+0x6e00], R9 ;  /* 0x006e000901007387 */ /* 0x000be80000100800 */
[----:B------:R-:W4:Y:S01]  /*40930*/  LDL.LU R17, [R1+0x30] ;  /* 0x0000300001117983 */ /* 0x000f220000300800 */
[----:B0-----:R-:W-:Y:S01]  /*40940*/  IADD3 R6, P3, PT, R27, R56, RZ ;  /* 0x000000381b067210 */ /* 0x001fe20007f7e0ff */
[----:B-1----:R-:W-:Y:S01]  /*40950*/  IMAD.X R5, R21, 0x1, R4, P2 ;  /* 0x0000000115057824 */ /* 0x002fe200010e0604 */
[----:B-----5:R-:W-:-:S03]  /*40960*/  IADD3 R9, P2, PT, R23, R31, RZ ;  /* 0x0000001f17097210 */ /* 0x020fc60007f5e0ff */
[----:B------:R0:W-:Y:S04]  /*40970*/  STL [R1+0x6df0], R6 ;  /* 0x006df00601007387 */ /* 0x0001e80000100800 */
[----:B------:R1:W-:Y:S04]  /*40980*/  STL [R1+0x6dec], R5 ;  /* 0x006dec0501007387 */ /* 0x0003e80000100800 */
[----:B------:R3:W-:Y:S01]  /*40990*/  STL [R1+0x6df4], R9 ;  /* 0x006df40901007387 */ /* 0x0007e20000100800 */
[----:B0-----:R-:W-:Y:S01]  /*409a0*/  IMAD.X R6, R21, 0x1, R0, P1 ;  /* 0x0000000115067824 */ /* 0x001fe200008e0600 */
[----:B-1----:R-:W-:-:S04]  /*409b0*/  IADD3 R5, P1, PT, R23, R19, RZ ;  /* 0x0000001317057210 */ /* 0x002fc80007f3e0ff */
[----:B------:R0:W-:Y:S04]  /*409c0*/  STL [R1+0x6dd8], R6 ;  /* 0x006dd80601007387 */ /* 0x0001e80000100800 */
[----:B------:R1:W-:Y:S01]  /*409d0*/  STL [R1+0x6de4], R5 ;  /* 0x006de40501007387 */ /* 0x0003e20000100800 */
[----:B---3--:R-:W-:Y:S01]  /*409e0*/  IMAD.X R9, R25, 0x1, R10, P0 ;  /* 0x0000000119097824 */ /* 0x008fe200000e060a */
[----:B0-----:R-:W-:Y:S01]  /*409f0*/  IADD3 R6, P0, PT, R23, R2, RZ ;  /* 0x0000000217067210 */ /* 0x001fe20007f1e0ff */
[----:B-1----:R-:W-:-:S03]  /*40a00*/  IMAD.X R5, R25, 0x1, R3, P5 ;  /* 0x0000000119057824 */ /* 0x002fc600028e0603 */
[----:B------:R0:W-:Y:S04]  /*40a10*/  STL [R1+0x6ddc], R9 ;  /* 0x006ddc0901007387 */ /* 0x0001e80000100800 */
[----:B------:R1:W-:Y:S01]  /*40a20*/  STL [R1+0x6de8], R6 ;  /* 0x006de80601007387 */ /* 0x0003e20000100800 */
[----:B0-----:R-:W-:-:S03]  /*40a30*/  IADD3 R9, P5, PT, R23, R56, RZ ;  /* 0x0000003817097210 */ /* 0x001fc60007fbe0ff */
[----:B------:R0:W-:Y:S04]  /*40a40*/  STL [R1+0x6de0], R5 ;  /* 0x006de00501007387 */ /* 0x0001e80000100800 */
[----:B------:R3:W-:Y:S01]  /*40a50*/  STL [R1+0x6dd0], R9 ;  /* 0x006dd00901007387 */ /* 0x0007e20000100800 */
[----:B-1----:R-:W-:-:S03]  /*40a60*/  IMAD.X R6, R25, 0x1, R4, P4 ;  /* 0x0000000119067824 */ /* 0x002fc600020e0604 */
[----:B------:R-:W5:Y:S01]  /*40a70*/  LDL.LU R21, [R1+0x2c] ;  /* 0x00002c0001157983 */ /* 0x000f620000300800 */
[C---:B0-----:R-:W-:Y:S01]  /*40a80*/  IADD3 R5, P4, PT, R20.reuse, R31, RZ ;  /* 0x0000001f14057210 */ /* 0x041fe20007f9e0ff */
[----:B---3--:R-:W-:Y:S02]  /*40a90*/  IMAD.X R9, R25, 0x1, R0, P3 ;  /* 0x0000000119097824 */ /* 0x008fe400018e0600 */
[----:B------:R0:W-:Y:S04]  /*40aa0*/  STL [R1+0x6dcc], R6 ;  /* 0x006dcc0601007387 */ /* 0x0001e80000100800 */
[----:B------:R2:W-:Y:S04]  /*40ab0*/  STL [R1+0x6dd4], R5 ;  /* 0x006dd40501007387 */ /* 0x0005e80000100800 */
[----:B------:R1:W-:Y:S01]  /*40ac0*/  STL [R1+0x6db8], R9 ;  /* 0x006db80901007387 */ /* 0x0003e20000100800 */
[----:B0-----:R-:W-:-:S05]  /*40ad0*/  IADD3 R6, P3, PT, R20, R19, RZ ;  /* 0x0000001314067210 */ /* 0x001fca0007f7e0ff */
[----:B------:R0:W-:Y:S01]  /*40ae0*/  STL [R1+0x6dc4], R6 ;  /* 0x006dc40601007387 */ /* 0x0001e20000100800 */
[C---:B--2---:R-:W-:Y:S01]  /*40af0*/  IMAD.X R5, R15.reuse, 0x1, R10, P2 ;  /* 0x000000010f057824 */ /* 0x044fe200010e060a */
[----:B-1----:R-:W-:Y:S01]  /*40b00*/  IADD3 R9, P2, PT, R20, R2, RZ ;  /* 0x0000000214097210 */ /* 0x002fe20007f5e0ff */
[----:B0-----:R-:W-:-:S03]  /*40b10*/  IMAD.X R6, R15, 0x1, R3, P1 ;  /* 0x000000010f067824 */ /* 0x001fc600008e0603 */
[----:B------:R0:W-:Y:S04]  /*40b20*/  STL [R1+0x6dbc], R5 ;  /* 0x006dbc0501007387 */ /* 0x0001e80000100800 */
[----:B------:R1:W-:Y:S01]  /*40b30*/  STL [R1+0x6dc8], R9 ;  /* 0x006dc80901007387 */ /* 0x0003e20000100800 */
[----:B0-----:R-:W-:-:S03]  /*40b40*/  IADD3 R5, P1, PT, R20, R56, RZ ;  /* 0x0000003814057210 */ /* 0x001fc60007f3e0ff */
[----:B------:R0:W-:Y:S01]  /*40b50*/  STL [R1+0x6dc0], R6 ;  /* 0x006dc00601007387 */ /* 0x0001e20000100800 */
[----:B-1----:R-:W-:-:S03]  /*40b60*/  IMAD.X R9, R15, 0x1, R4, P0 ;  /* 0x000000010f097824 */ /* 0x002fc600000e0604 */
[----:B------:R1:W-:Y:S04]  /*40b70*/  STL [R1+0x6db0], R5 ;  /* 0x006db00501007387 */ /* 0x0003e80000100800 */
[----:B------:R2:W-:Y:S01]  /*40b80*/  STL [R1+0x6dac], R9 ;  /* 0x006dac0901007387 */ /* 0x0005e20000100800 */
[----:B0-----:R-:W-:Y:S01]  /*40b90*/  IADD3 R6, P0, PT, R11, R31, RZ ;  /* 0x0000001f0b067210 */ /* 0x001fe20007f1e0ff */
[----:B-1----:R-:W-:Y:S02]  /*40ba0*/  IMAD.X R5, R15, 0x1, R0, P5 ;  /* 0x000000010f057824 */ /* 0x002fe400028e0600 */
[----:B------:R-:W3:Y:S01]  /*40bb0*/  LDL.LU R15, [R1+0x28] ;  /* 0x00002800010f7983 */ /* 0x000ee20000300800 */
[----:B--2---:R-:W-:-:S03]  /*40bc0*/  IADD3 R9, P5, PT, R11, R19, RZ ;  /* 0x000000130b097210 */ /* 0x004fc60007fbe0ff */
[----:B------:R4:W-:Y:S04]  /*40bd0*/  STL [R1+0x6db4], R6 ;  /* 0x006db40601007387 */ /* 0x0009e80000100800 */
[----:B------:R0:W-:Y:S04]  /*40be0*/  STL [R1+0x6d98], R5 ;  /* 0x006d980501007387 */ /* 0x0001e80000100800 */
[----:B------:R1:W-:Y:S01]  /*40bf0*/  STL [R1+0x6da4], R9 ;  /* 0x006da40901007387 */ /* 0x0003e20000100800 */
[C---:B----4-:R-:W-:Y:S01]  /*40c00*/  IMAD.X R6, R8.reuse, 0x1, R10, P4 ;  /* 0x0000000108067824 */ /* 0x050fe200020e060a */
[----:B0-----:R-:W-:Y:S01]  /*40c10*/  IADD3 R5, P4, PT, R11, R2, RZ ;  /* 0x000000020b057210 */ /* 0x001fe20007f9e0ff */
[----:B-1----:R-:W-:-:S03]  /*40c20*/  IMAD.X R9, R8, 0x1, R3, P3 ;  /* 0x0000000108097824 */ /* 0x002fc600018e0603 */
        /* <DEDUP_REMOVED lines=8> */
[----:B-1----:R-:W-:-:S04]  /*40cb0*/  IMAD.X R6, R8, 0x1, R0, P1 ;  /* 0x0000000108067824 */ /* 0x002fc800008e0600 */
[----:B------:R-:W-:Y:S01]  /*40cc0*/  STL [R1+0x6d94], R9 ;  /* 0x006d940901007387 */ /* 0x000fe20000100800 */
[----:B--2---:R-:W-:-:S03]  /*40cd0*/  IADD3 R5, P1, PT, R30, R19, RZ ;  /* 0x000000131e057210 */ /* 0x004fc60007f3e0ff */
[----:B------:R-:W2:Y:S04]  /*40ce0*/  LDL.LU R13, [R1+0x24] ;  /* 0x00002400010d7983 */ /* 0x000ea80000300800 */
[----:B------:R0:W-:Y:S04]  /*40cf0*/  STL [R1+0x6d78], R6 ;  /* 0x006d780601007387 */ /* 0x0001e80000100800 */
[----:B------:R1:W-:Y:S01]  /*40d00*/  STL [R1+0x6d84], R5 ;  /* 0x006d840501007387 */ /* 0x0003e20000100800 */
[C---:B------:R-:W-:Y:S02]  /*40d10*/  IMAD.X R8, R17.reuse, 0x1, R3, P5 ;  /* 0x0000000111087824 */ /* 0x040fe400028e0603 */
[----:B0-----:R-:W-:Y:S01]  /*40d20*/  IMAD.X R6, R17, 0x1, R10, P0 ;  /* 0x0000000111067824 */ /* 0x001fe200000e060a */
[----:B-1----:R-:W-:-:S04]  /*40d30*/  IADD3 R5, P0, PT, R30, R2, RZ ;  /* 0x000000021e057210 */ /* 0x002fc80007f1e0ff */
[----:B------:R-:W-:Y:S04]  /*40d40*/  STL [R1+0x6d7c], R6 ;  /* 0x006d7c0601007387 */ /* 0x000fe80000100800 */
[----:B------:R-:W-:Y:S04]  /*40d50*/  STL [R1+0x6d88], R5 ;  /* 0x006d880501007387 */ /* 0x000fe80000100800 */
[----:B------:R0:W-:Y:S04]  /*40d60*/  STL [R1+0x6d80], R8 ;  /* 0x006d800801007387 */ /* 0x0001e80000100800 */
[----:B0-----:R-:W4:Y:S01]  /*40d70*/  LDL.LU R8, [R1+0x2fc] ;  /* 0x0002fc0001087983 */ /* 0x001f220000300800 */
[----:B------:R-:W-:Y:S01]  /*40d80*/  IADD3 R6, P5, PT, R30, R56, RZ ;  /* 0x000000381e067210 */ /* 0x000fe20007fbe0ff */
[----:B------:R-:W-:Y:S01]  /*40d90*/  IMAD.X R5, R17, 0x1, R4, P4 ;  /* 0x0000000111057824 */ /* 0x000fe200020e0604 */
[----:B------:R-:W-:-:S03]  /*40da0*/  IADD3 R9, P4, PT, R18, R31, RZ ;  /* 0x0000001f12097210 */ /* 0x000fc60007f9e0ff */
[----:B------:R0:W-:Y:S04]  /*40db0*/  STL [R1+0x6d70], R6 ;  /* 0x006d700601007387 */ /* 0x0001e80000100800 */
[----:B------:R1:W-:Y:S01]  /*40dc0*/  STL [R1+0x6d6c], R5 ;  /* 0x006d6c0501007387 */ /* 0x0003e20000100800 */
[----:B0-----:R-:W-:-:S03]  /*40dd0*/  IMAD.X R6, R17, 0x1, R0, P3 ;  /* 0x0000000111067824 */ /* 0x001fc600018e0600 */
[----:B------:R5:W-:Y:S01]  /*40de0*/  STL [R1+0x6d74], R9 ;  /* 0x006d740901007387 */ /* 0x000be20000100800 */
[----:B-1----:R-:W-:-:S03]  /*40df0*/  IADD3 R5, P3, PT, R18, R19, RZ ;  /* 0x0000001312057210 */ /* 0x002fc60007f7e0ff */
[----:B------:R-:W4:Y:S04]  /*40e00*/  LDL.LU R17, [R1+0x20] ;  /* 0x0000200001117983 */ /* 0x000f280000300800 */
[----:B------:R0:W-:Y:S04]  /*40e10*/  STL [R1+0x6d58], R6 ;  /* 0x006d580601007387 */ /* 0x0001e80000100800 */
[----:B------:R1:W-:Y:S01]  /*40e20*/  STL [R1+0x6d64], R5 ;  /* 0x006d640501007387 */ /* 0x0003e20000100800 */
[C---:B-----5:R-:W-:Y:S02]  /*40e30*/  IMAD.X R9, R21.reuse, 0x1, R3, P1 ;  /* 0x0000000115097824 */ /* 0x060fe400008e0603 */
[----:B0-----:R-:W-:Y:S01]  /*40e40*/  IMAD.X R6, R21, 0x1, R10, P2 ;  /* 0x0000000115067824 */ /* 0x001fe200010e060a */
[----:B-1----:R-:W-:-:S04]  /*40e50*/  IADD3 R5, P2, PT, R18, R2, RZ ;  /* 0x0000000212057210 */ /* 0x002fc80007f5e0ff */
[----:B------:R0:W-:Y:S04]  /*40e60*/  STL [R1+0x6d5c], R6 ;  /* 0x006d5c0601007387 */ /* 0x0001e80000100800 */
[----:B------:R1:W-:Y:S04]  /*40e70*/  STL [R1+0x6d68], R5 ;  /* 0x006d680501007387 */ /* 0x0003e80000100800 */
[----:B------:R5:W-:Y:S01]  /*40e80*/  STL [R1+0x6d60], R9 ;  /* 0x006d600901007387 */ /* 0x000be20000100800 */
[----:B0-----:R-:W-:Y:S01]  /*40e90*/  IADD3 R6, P1, PT, R18, R56, RZ ;  /* 0x0000003812067210 */ /* 0x001fe20007f3e0ff */
[----:B-1----:R-:W-:-:S02]  /*40ea0*/  IMAD.X R5, R21, 0x1, R4, P0 ;  /* 0x0000000115057824 */ /* 0x002fc400000e0604 */
[----:B-----5:R-:W5:Y:S01]  /*40eb0*/  LDL.LU R9, [R1+0x310] ;  /* 0x0003100001097983 */ /* 0x020f620000300800 */
[----:B------:R-:W-:-:S03]  /*40ec0*/  IADD3 R11, P0, PT, R7, R31, RZ ;  /* 0x0000001f070b7210 */ /* 0x000fc60007f1e0ff */
[----:B------:R0:W-:Y:S04]  /*40ed0*/  STL [R1+0x6d50], R6 ;  /* 0x006d500601007387 */ /* 0x0001e80000100800 */
[----:B------:R1:W-:Y:S04]  /*40ee0*/  STL [R1+0x6d4c], R5 ;  /* 0x006d4c0501007387 */ /* 0x0003e80000100800 */
[----:B------:R-:W-:Y:S01]  /*40ef0*/  STL [R1+0x6d54], R11 ;  /* 0x006d540b01007387 */ /* 0x000fe20000100800 */
[----:B0-----:R-:W-:-:S03]  /*40f00*/  IMAD.X R6, R21, 0x1, R0, P5 ;  /* 0x0000000115067824 */ /* 0x001fc600028e0600 */
[----:B------:R-:W5:Y:S01]  /*40f10*/  LDL.LU R21, [R1+0x1c] ;  /* 0x00001c0001157983 */ /* 0x000f620000300800 */
[----:B-1----:R-:W-:-:S03]  /*40f20*/  IADD3 R5, P5, PT, R7, R19, RZ ;  /* 0x0000001307057210 */ /* 0x002fc60007fbe0ff */
[----:B------:R3:W-:Y:S04]  /*40f30*/  STL [R1+0x6d38], R6 ;  /* 0x006d380601007387 */ /* 0x0007e80000100800 */
[----:B------:R0:W-:Y:S01]  /*40f40*/  STL [R1+0x6d44], R5 ;  /* 0x006d440501007387 */ /* 0x0001e20000100800 */
[----:B---3--:R-:W-:Y:S01]  /*40f50*/  IMAD.X R6, R15, 0x1, R10, P4 ;  /* 0x000000010f067824 */ /* 0x008fe200020e060a */
[----:B------:R-:W-:Y:S01]  /*40f60*/  IADD3 R11, P4, PT, R7, R2, RZ ;  /* 0x00000002070b7210 */ /* 0x000fe20007f9e0ff */
[----:B0-----:R-:W-:-:S03]  /*40f70*/  IMAD.X R5, R15, 0x1, R3, P3 ;  /* 0x000000010f057824 */ /* 0x001fc600018e0603 */
[----:B------:R0:W-:Y:S04]  /*40f80*/  STL [R1+0x6d3c], R6 ;  /* 0x006d3c0601007387 */ /* 0x0001e80000100800 */
[----:B------:R-:W-:Y:S04]  /*40f90*/  STL [R1+0x6d48], R11 ;  /* 0x006d480b01007387 */ /* 0x000fe80000100800 */
[----:B------:R-:W3:Y:S01]  /*40fa0*/  LDL.LU R26, [R1+0x318] ;  /* 0x00031800011a7983 */ /* 0x000ee20000300800 */
[----:B0-----:R-:W-:-:S03]  /*40fb0*/  IADD3 R6, P3, PT, R7, R56, RZ ;  /* 0x0000003807067210 */ /* 0x001fc60007f7e0ff */
[----:B------:R0:W-:Y:S04]  /*40fc0*/  STL [R1+0x6d40], R5 ;  /* 0x006d400501007387 */ /* 0x0001e80000100800 */
[----:B------:R1:W-:Y:S01]  /*40fd0*/  STL [R1+0x6d30], R6 ;  /* 0x006d300601007387 */ /* 0x0003e20000100800 */
[C---:B0-----:R-:W-:Y:S01]  /*40fe0*/  IMAD.X R5, R15.reuse, 0x1, R4, P2 ;  /* 0x000000010f057824 */ /* 0x041fe200010e0604 */
[----:B------:R-:W-:Y:S01]  /*40ff0*/  IADD3 R7, P2, PT, R22, R31, RZ ;  /* 0x0000001f16077210 */ /* 0x000fe20007f5e0ff */
[----:B-1----:R-:W-:-:S03]  /*41000*/  IMAD.X R6, R15, 0x1, R0, P1 ;  /* 0x000000010f067824 */ /* 0x002fc600008e0600 */
[----:B------:R0:W-:Y:S04]  /*41010*/  STL [R1+0x6d2c], R5 ;  /* 0x006d2c0501007387 */ /* 0x0001e80000100800 */
[----:B------:R-:W-:Y:S04]  /*41020*/  STL [R1+0x6d34], R7 ;  /* 0x006d340701007387 */ /* 0x000fe80000100800 */
[----:B------:R-:W3:Y:S01]  /*41030*/  LDL.LU R15, [R1+0x18] ;  /* 0x00001800010f7983 */ /* 0x000ee20000300800 */
[----:B0-----:R-:W-:-:S03]  /*41040*/  IADD3 R5, P1, PT, R22, R19, RZ ;  /* 0x0000001316057210 */ /* 0x001fc60007f3e0ff */
[----:B------:R2:W-:Y:S04]  /*41050*/  STL [R1+0x6d18], R6 ;  /* 0x006d180601007387 */ /* 0x0005e80000100800 */
[----:B------:R0:W-:Y:S01]  /*41060*/  STL [R1+0x6d24], R5 ;  /* 0x006d240501007387 */ /* 0x0001e20000100800 */
[C---:B--2---:R-:W-:Y:S01]  /*41070*/  IMAD.X R6, R13.reuse, 0x1, R10, P0 ;  /* 0x000000010d067824 */ /* 0x044fe200000e060a */
[----:B0-----:R-:W-:Y:S01]  /*41080*/  IADD3 R5, P0, PT, R22, R2, RZ ;  /* 0x0000000216057210 */ /* 0x001fe20007f1e0ff */
[----:B------:R-:W-:-:S03]  /*41090*/  IMAD.X R7, R13, 0x1, R3, P5 ;  /* 0x000000010d077824 */ /* 0x000fc600028e0603 */
        /* <DEDUP_REMOVED lines=8> */
[----:B0-----:R-:W-:Y:S01]  /*41120*/  IMAD.X R6, R13, 0x1, R0, P3 ;  /* 0x000000010d067824 */ /* 0x001fe200018e0600 */
[----:B----4-:R-:W-:-:S05]  /*41130*/  IADD3 R7, P4, PT, R8, R31, RZ ;  /* 0x0000001f08077210 */ /* 0x010fca0007f9e0ff */
[----:B------:R0:W-:Y:S04]  /*41140*/  STL [R1+0x6d14], R7 ;  /* 0x006d140701007387 */ /* 0x0001e80000100800 */
[----:B------:R-:W4:Y:S01]  /*41150*/  LDL.LU R13, [R1+0x14] ;  /* 0x00001400010d7983 */ /* 0x000f220000300800 */
[----:B-1----:R-:W-:-:S03]  /*41160*/  IADD3 R5, P3, PT, R8, R19, RZ ;  /* 0x0000001308057210 */ /* 0x002fc60007f7e0ff */
[----:B------:R1:W-:Y:S04]  /*41170*/  STL [R1+0x6cec], R6 ;  /* 0x006cec0601007387 */ /* 0x0003e80000100800 */
[----:B------:R1:W-:Y:S01]  /*41180*/  STL [R1+0x6cfc], R5 ;  /* 0x006cfc0501007387 */ /* 0x0003e20000100800 */
[C---:B0-----:R-:W-:Y:S02]  /*41190*/  IMAD.X R7, R17.reuse, 0x1, R3, P1 ;  /* 0x0000000111077824 */ /* 0x041fe400008e0603 */
[----:B-1----:R-:W-:Y:S01]  /*411a0*/  IMAD.X R6, R17, 0x1, R10, P2 ;  /* 0x0000000111067824 */ /* 0x002fe200010e060a */
[----:B------:R-:W-:-:S04]  /*411b0*/  IADD3 R5, P2, PT, R8, R2, RZ ;  /* 0x0000000208057210 */ /* 0x000fc80007f5e0ff */
[----:B------:R0:W-:Y:S04]  /*411c0*/  STL [R1+0x6cf0], R6 ;  /* 0x006cf00601007387 */ /* 0x0001e80000100800 */
[----:B------:R1:W-:Y:S04]  /*411d0*/  STL [R1+0x6d00], R5 ;  /* 0x006d000501007387 */ /* 0x0003e80000100800 */
[----:B------:R5:W-:Y:S01]  /*411e0*/  STL [R1+0x6cf4], R7 ;  /* 0x006cf40701007387 */ /* 0x000be20000100800 */
[----:B0-----:R-:W-:-:S03]  /*411f0*/  IADD3 R6, P1, PT, R8, R56, RZ ;  /* 0x0000003808067210 */ /* 0x001fc60007f3e0ff */
[----:B------:R-:W4:Y:S01]  /*41200*/  LDL.LU R8, [R1+0x338] ;  /* 0x0003380001087983 */ /* 0x000f220000300800 */
[----:B-1----:R-:W-:-:S03]  /*41210*/  IMAD.X R5, R17, 0x1, R4, P0 ;  /* 0x0000000111057824 */ /* 0x002fc600000e0604 */
[----:B------:R0:W-:Y:S04]  /*41220*/  STL [R1+0x6d04], R6 ;  /* 0x006d040601007387 */ /* 0x0001e80000100800 */
[----:B------:R1:W-:Y:S01]  /*41230*/  STL [R1+0x6cf8], R5 ;  /* 0x006cf80501007387 */ /* 0x0003e20000100800 */
[----:B-----5:R-:W-:Y:S01]  /*41240*/  IADD3 R7, P0, PT, R9, R31, RZ ;  /* 0x0000001f09077210 */ /* 0x020fe20007f1e0ff */
[----:B0-----:R-:W-:-:S04]  /*41250*/  IMAD.X R6, R17, 0x1, R0, P5 ;  /* 0x0000000111067824 */ /* 0x001fc800028e0600 */
[----:B------:R0:W-:Y:S01]  /*41260*/  STL [R1+0x6d08], R7 ;  /* 0x006d080701007387 */ /* 0x0001e20000100800 */
[----:B-1----:R-:W-:-:S03]  /*41270*/  IADD3 R5, P5, PT, R9, R19, RZ ;  /* 0x0000001309057210 */ /* 0x002fc60007fbe0ff */
[----:B------:R-:W5:Y:S04]  /*41280*/  LDL.LU R17, [R1+0x10] ;  /* 0x0000100001117983 */ /* 0x000f680000300800 */
[----:B------:R1:W-:Y:S01]  /*41290*/  STL [R1+0x6ccc], R6 ;  /* 0x006ccc0601007387 */ /* 0x0003e20000100800 */
[----:B0-----:R-:W-:-:S03]  /*412a0*/  IMAD.X R7, R21, 0x1, R10, P4 ;  /* 0x0000000115077824 */ /* 0x001fc600020e060a */
[----:B------:R0:W-:Y:S04]  /*412b0*/  STL [R1+0x6cdc], R5 ;  /* 0x006cdc0501007387 */ /* 0x0001e80000100800 */
[----:B------:R0:W-:Y:S01]  /*412c0*/  STL [R1+0x6cd0], R7 ;  /* 0x006cd00701007387 */ /* 0x0001e20000100800 */
[----:B-1----:R-:W-:Y:S01]  /*412d0*/  IADD3 R6, P4, PT, R9, R2, RZ ;  /* 0x0000000209067210 */ /* 0x002fe20007f9e0ff */
[----:B0-----:R-:W-:-:S04]  /*412e0*/  IMAD.X R5, R21, 0x1, R3, P3 ;  /* 0x0000000115057824 */ /* 0x001fc800018e0603 */
[----:B------:R0:W-:Y:S01]  /*412f0*/  STL [R1+0x6ce0], R6 ;  /* 0x006ce00601007387 */ /* 0x0001e20000100800 */
[----:B------:R-:W-:-:S03]  /*41300*/  IADD3 R7, P3, PT, R9, R56, RZ ;  /* 0x0000003809077210 */ /* 0x000fc60007f7e0ff */
[----:B------:R-:W-:Y:S04]  /*41310*/  STL [R1+0x6cd4], R5 ;  /* 0x006cd40501007387 */ /* 0x000fe80000100800 */
[----:B------:R-:W-:Y:S01]  /*41320*/  STL [R1+0x6ce4], R7 ;  /* 0x006ce40701007387 */ /* 0x000fe20000100800 */
[----:B0-----:R-:W-:-:S03]  /*41330*/  IMAD.X R6, R21, 0x1, R4, P2 ;  /* 0x0000000115067824 */ /* 0x001fc600010e0604 */
[----:B------:R-:W5:Y:S04]  /*41340*/  LDL.LU R24, [R1+0x358] ;  /* 0x0003580001187983 */ /* 0x000f680000300800 */
[----:B------:R0:W-:Y:S02]  /*41350*/  STL [R1+0x6cd8], R6 ;  /* 0x006cd80601007387 */ /* 0x0001e40000100800 */
[----:B0-----:R-:W-:Y:S01]  /*41360*/  IMAD.X R6, R21, 0x1, R0, P1 ;  /* 0x0000000115067824 */ /* 0x001fe200008e0600 */
[----:B---3--:R-:W-:-:S05]  /*41370*/  IADD3 R5, P2, PT, R26, R31, RZ ;  /* 0x0000001f1a057210 */ /* 0x008fca0007f5e0ff */
[----:B------:R0:W-:Y:S04]  /*41380*/  STL [R1+0x6ce8], R5 ;  /* 0x006ce80501007387 */ /* 0x0001e80000100800 */
[----:B------:R-:W3:Y:S01]  /*41390*/  LDL.LU R21, [R1+0xc] ;  /* 0x00000c0001157983 */ /* 0x000ee20000300800 */
[----:B0-----:R-:W-:-:S03]  /*413a0*/  IADD3 R5, P1, PT, R26, R19, RZ ;  /* 0x000000131a057210 */ /* 0x001fc60007f3e0ff */
[----:B------:R0:W-:Y:S04]  /*413b0*/  STL [R1+0x6cac], R6 ;  /* 0x006cac0601007387 */ /* 0x0001e80000100800 */
[----:B------:R1:W-:Y:S01]  /*413c0*/  STL [R1+0x6cbc], R5 ;  /* 0x006cbc0501007387 */ /* 0x0003e20000100800 */
[C---:B0-----:R-:W-:Y:S02]  /*413d0*/  IMAD.X R6, R15.reuse, 0x1, R10, P0 ;  /* 0x000000010f067824 */ /* 0x041fe400000e060a */
[----:B------:R-:W-:Y:S01]  /*413e0*/  IMAD.X R7, R15, 0x1, R3, P5 ;  /* 0x000000010f077824 */ /* 0x000fe200028e0603 */
[C---:B-1----:R-:W-:Y:S02]  /*413f0*/  IADD3 R5, P0, PT, R26.reuse, R2, RZ ;  /* 0x000000021a057210 */ /* 0x042fe40007f1e0ff */
[----:B------:R0:W-:Y:S04]  /*41400*/  STL [R1+0x6cb0], R6 ;  /* 0x006cb00601007387 */ /* 0x0001e80000100800 */
[----:B------:R1:W-:Y:S04]  /*41410*/  STL [R1+0x6cc0], R5 ;  /* 0x006cc00501007387 */ /* 0x0003e80000100800 */
[----:B------:R-:W-:Y:S01]  /*41420*/  STL [R1+0x6cb4], R7 ;  /* 0x006cb40701007387 */ /* 0x000fe20000100800 */
[----:B0-----:R-:W-:-:S03]  /*41430*/  IADD3 R6, P5, PT, R26, R56, RZ ;  /* 0x000000381a067210 */ /* 0x001fc60007fbe0ff */
[----:B------:R-:W3:Y:S01]  /*41440*/  LDL.LU R9, [R1+0x36c] ;  /* 0x00036c0001097983 */ /* 0x000ee20000300800 */
[----:B-1----:R-:W-:-:S03]  /*41450*/  IMAD.X R5, R15, 0x1, R4, P4 ;  /* 0x000000010f057824 */ /* 0x002fc600020e0604 */
[----:B------:R-:W-:Y:S04]  /*41460*/  STL [R1+0x6cc4], R6 ;  /* 0x006cc40601007387 */ /* 0x000fe80000100800 */
[----:B------:R0:W-:Y:S02]  /*41470*/  STL [R1+0x6cb8], R5 ;  /* 0x006cb80501007387 */ /* 0x0001e40000100800 */
[----:B0-----:R-:W-:Y:S01]  /*41480*/  IMAD.X R5, R15, 0x1, R0, P3 ;  /* 0x000000010f057824 */ /* 0x001fe200018e0600 */
[C---:B--2---:R-:W-:Y:S01]  /*41490*/  IADD3 R6, P4, PT, R25.reuse, R31, RZ ;  /* 0x0000001f19067210 */ /* 0x044fe20007f9e0ff */
[----:B------:R-:W2:Y:S04]  /*414a0*/  LDL.LU R15, [R1+0x8] ;  /* 0x00000800010f7983 */ /* 0x000ea80000300800 */
[----:B------:R0:W-:Y:S04]  /*414b0*/  STL [R1+0x6cc8], R6 ;  /* 0x006cc80601007387 */ /* 0x0001e80000100800 */
[----:B------:R4:W-:Y:S01]  /*414c0*/  STL [R1+0x6c8c], R5 ;  /* 0x006c8c0501007387 */ /* 0x0009e20000100800 */
[----:B0-----:R-:W-:-:S05]  /*414d0*/  IADD3 R6, P3, PT, R25, R19, RZ ;  /* 0x0000001319067210 */ /* 0x001fca0007f7e0ff */
[----:B------:R0:W-:Y:S01]  /*414e0*/  STL [R1+0x6c9c], R6 ;  /* 0x006c9c0601007387 */ /* 0x0001e20000100800 */
[----:B----4-:R-:W-:Y:S01]  /*414f0*/  IMAD.X R5, R13, 0x1, R10, P2 ;  /* 0x000000010d057824 */ /* 0x010fe200010e060a */
[----:B------:R-:W-:-:S04]  /*41500*/  IADD3 R7, P2, PT, R25, R2, RZ ;  /* 0x0000000219077210 */ /* 0x000fc80007f5e0ff */
[----:B------:R1:W-:Y:S04]  /*41510*/  STL [R1+0x6c90], R5 ;  /* 0x006c900501007387 */ /* 0x0003e80000100800 */
[----:B------:R-:W-:Y:S04]  /*41520*/  STL [R1+0x6ca0], R7 ;  /* 0x006ca00701007387 */ /* 0x000fe80000100800 */
[----:B------:R-:W4:Y:S01]  /*41530*/  LDL.LU R26, [R1+0x374] ;  /* 0x00037400011a7983 */ /* 0x000f220000300800 */
[----:B0-----:R-:W-:Y:S01]  /*41540*/  IMAD.X R6, R13, 0x1, R3, P1 ;  /* 0x000000010d067824 */ /* 0x001fe200008e0603 */
[----:B-1----:R-:W-:-:S04]  /*41550*/  IADD3 R5, P1, PT, R25, R56, RZ ;  /* 0x0000003819057210 */ /* 0x002fc80007f3e0ff */
[----:B------:R0:W-:Y:S04]  /*41560*/  STL [R1+0x6c94], R6 ;  /* 0x006c940601007387 */ /* 0x0001e80000100800 */
[----:B------:R1:W-:Y:S04]  /*41570*/  STL [R1+0x6ca4], R5 ;  /* 0x006ca40501007387 */ /* 0x0003e80000100800 */
[----:B------:R-:W4:Y:S01]  /*41580*/  LDL.LU R25, [R1+0x4] ;  /* 0x0000040001197983 */ /* 0x000f220000300800 */
[----:B0-----:R-:W-:Y:S01]  /*41590*/  IMAD.X R6, R13, 0x1, R4, P0 ;  /* 0x000000010d067824 */ /* 0x001fe200000e0604 */
[----:B-1----:R-:W-:-:S04]  /*415a0*/  IADD3 R5, P0, PT, R8, R31, RZ ;  /* 0x0000001f08057210 */ /* 0x002fc80007f1e0ff */
[----:B------:R0:W-:Y:S04]  /*415b0*/  STL [R1+0x6c98], R6 ;  /* 0x006c980601007387 */ /* 0x0001e80000100800 */
[----:B------:R1:W-:Y:S01]  /*415c0*/  STL [R1+0x6ca8], R5 ;  /* 0x006ca80501007387 */ /* 0x0003e20000100800 */
[----:B0-----:R-:W-:Y:S01]  /*415d0*/  IMAD.X R6, R13, 0x1, R0, P5 ;  /* 0x000000010d067824 */ /* 0x001fe200028e0600 */
[----:B-1----:R-:W-:-:S04]  /*415e0*/  IADD3 R5, P5, PT, R8, R19, RZ ;  /* 0x0000001308057210 */ /* 0x002fc80007fbe0ff */
[----:B------:R0:W-:Y:S04]  /*415f0*/  STL [R1+0x6c6c], R6 ;  /* 0x006c6c0601007387 */ /* 0x0001e80000100800 */
[----:B------:R1:W-:Y:S01]  /*41600*/  STL [R1+0x6c7c], R5 ;  /* 0x006c7c0501007387 */ /* 0x0003e20000100800 */
[C---:B-----5:R-:W-:Y:S01]  /*41610*/  IMAD.X R7, R17.reuse, 0x1, R10, P4 ;  /* 0x0000000111077824 */ /* 0x060fe200020e060a */
[----:B0-----:R-:W-:Y:S01]  /*41620*/  IADD3 R6, P4, PT, R8, R2, RZ ;  /* 0x0000000208067210 */ /* 0x001fe20007f9e0ff */
[----:B-1----:R-:W-:-:S03]  /*41630*/  IMAD.X R5, R17, 0x1, R3, P3 ;  /* 0x0000000111057824 */ /* 0x002fc600018e0603 */
[----:B------:R-:W-:Y:S04]  /*41640*/  STL [R1+0x6c70], R7 ;  /* 0x006c700701007387 */ /* 0x000fe80000100800 */
[----:B------:R-:W5:Y:S04]  /*41650*/  LDL.LU R13, [R1+0x380] ;  /* 0x00038000010d7983 */ /* 0x000f680000300800 */
[----:B------:R0:W-:Y:S04]  /*41660*/  STL [R1+0x6c80], R6 ;  /* 0x006c800601007387 */ /* 0x0001e80000100800 */
[----:B------:R1:W-:Y:S01]  /*41670*/  STL [R1+0x6c74], R5 ;  /* 0x006c740501007387 */ /* 0x0003e20000100800 */
[----:B0-----:R-:W-:-:S03]  /*41680*/  IADD3 R6, P3, PT, R8, R56, RZ ;  /* 0x0000003808067210 */ /* 0x001fc60007f7e0ff */
[----:B------:R-:W5:Y:S01]  /*41690*/  LDL.LU R8, [R1] ;  /* 0x0000000001087983 */ /* 0x000f620000300800 */
        /* <DEDUP_REMOVED lines=8> */
[----:B------:R1:W-:Y:S04]  /*41720*/  STL [R1+0x6c5c], R7 ;  /* 0x006c5c0701007387 */ /* 0x0003e80000100800 */
[----:B------:R-:W5:Y:S01]  /*41730*/  LDL.LU R17, [R1+0x394] ;  /* 0x0003940001117983 */ /* 0x000f620000300800 */
[C---:B---3--:R-:W-:Y:S01]  /*41740*/  IMAD.X R6, R21.reuse, 0x1, R10, P0 ;  /* 0x0000000115067824 */ /* 0x048fe200000e060a */
[----:B0-----:R-:W-:Y:S01]  /*41750*/  IADD3 R5, P0, PT, R24, R2, RZ ;  /* 0x0000000218057210 */ /* 0x001fe20007f1e0ff */
[----:B-1----:R-:W-:-:S03]  /*41760*/  IMAD.X R7, R21, 0x1, R4, P4 ;  /* 0x0000000115077824 */ /* 0x002fc600020e0604 */
[----:B------:R0:W-:Y:S04]  /*41770*/  STL [R1+0x6c50], R6 ;  /* 0x006c500601007387 */ /* 0x0001e80000100800 */
[----:B------:R1:W-:Y:S01]  /*41780*/  STL [R1+0x6c60], R5 ;  /* 0x006c600501007387 */ /* 0x0003e20000100800 */
[----:B0-----:R-:W-:Y:S01]  /*41790*/  IMAD.X R6, R21, 0x1, R3, P5 ;  /* 0x0000000115067824 */ /* 0x001fe200028e0603 */
[----:B-1----:R-:W-:-:S04]  /*417a0*/  IADD3 R5, P5, PT, R24, R56, RZ ;  /* 0x0000003818057210 */ /* 0x002fc80007fbe0ff */
[----:B------:R-:W-:Y:S04]  /*417b0*/  STL [R1+0x6c54], R6 ;  /* 0x006c540601007387 */ /* 0x000fe80000100800 */
[----:B------:R0:W-:Y:S04]  /*417c0*/  STL [R1+0x6c64], R5 ;  /* 0x006c640501007387 */ /* 0x0001e80000100800 */
[----:B------:R1:W-:Y:S01]  /*417d0*/  STL [R1+0x6c58], R7 ;  /* 0x006c580701007387 */ /* 0x0003e20000100800 */
[----:B0-----:R-:W-:Y:S01]  /*417e0*/  IMAD.X R5, R21, 0x1, R0, P3 ;  /* 0x0000000115057824 */ /* 0x001fe200018e0600 */
[----:B------:R-:W-:-:S02]  /*417f0*/  IADD3 R6, P4, PT, R9, R31, RZ ;  /* 0x0000001f09067210 */ /* 0x000fc40007f9e0ff */
[----:B-1----:R-:W-:-:S03]  /*41800*/  IADD3 R7, P3, PT, R9, R19, RZ ;  /* 0x0000001309077210 */ /* 0x002fc60007f7e0ff */
[----:B------:R2:W-:Y:S04]  /*41810*/  STL [R1+0x6c68], R6 ;  /* 0x006c680601007387 */ /* 0x0005e80000100800 */
[----:B------:R0:W-:Y:S04]  /*41820*/  STL [R1+0x6c2c], R5 ;  /* 0x006c2c0501007387 */ /* 0x0001e80000100800 */
[----:B------:R1:W-:Y:S04]  /*41830*/  STL [R1+0x6c3c], R7 ;  /* 0x006c3c0701007387 */ /* 0x0003e80000100800 */
[----:B------:R-:W3:Y:S01]  /*41840*/  LDL.LU R21, [R1+0x3b8] ;  /* 0x0003b80001157983 */ /* 0x000ee20000300800 */
[----:B--2---:R-:W-:Y:S01]  /*41850*/  IMAD.X R6, R15, 0x1, R10, P2 ;  /* 0x000000010f067824 */ /* 0x004fe200010e060a */
        /* <DEDUP_REMOVED lines=10> */
[----:B----4-:R-:W-:-:S02]  /*41900*/  IADD3 R6, P0, PT, R26, R31, RZ ;  /* 0x0000001f1a067210 */ /* 0x010fc40007f1e0ff */
[----:B-1----:R-:W-:-:S03]  /*41910*/  IADD3 R7, P5, PT, R26, R19, RZ ;  /* 0x000000131a077210 */ /* 0x002fc60007fbe0ff */
[----:B------:R0:W-:Y:S04]  /*41920*/  STL [R1+0x6c48], R6 ;  /* 0x006c480601007387 */ /* 0x0001e80000100800 */
[----:B------:R1:W-:Y:S04]  /*41930*/  STL [R1+0x6c0c], R5 ;  /* 0x006c0c0501007387 */ /* 0x0003e80000100800 */
[----:B------:R2:W-:Y:S04]  /*41940*/  STL [R1+0x6c1c], R7 ;  /* 0x006c1c0701007387 */ /* 0x0005e80000100800 */
[----:B------:R-:W4:Y:S01]  /*41950*/  LDL.LU R15, [R1+0x3c8] ;  /* 0x0003c800010f7983 */ /* 0x000f220000300800 */
[----:B0-----:R-:W-:Y:S01]  /*41960*/  IMAD.X R6, R25, 0x1, R10, P4 ;  /* 0x0000000119067824 */ /* 0x001fe200020e060a */
[----:B-1----:R-:W-:-:S04]  /*41970*/  IADD3 R5, P4, PT, R26, R2, RZ ;  /* 0x000000021a057210 */ /* 0x002fc80007f9e0ff */
[----:B------:R0:W-:Y:S01]  /*41980*/  STL [R1+0x6c10], R6 ;  /* 0x006c100601007387 */ /* 0x0001e20000100800 */
[----:B--2---:R-:W-:-:S03]  /*41990*/  IMAD.X R7, R25, 0x1, R4, P2 ;  /* 0x0000000119077824 */ /* 0x004fc600010e0604 */
[----:B------:R1:W-:Y:S01]  /*419a0*/  STL [R1+0x6c20], R5 ;  /* 0x006c200501007387 */ /* 0x0003e20000100800 */
[----:B0-----:R-:W-:Y:S01]  /*419b0*/  IMAD.X R6, R25, 0x1, R3, P3 ;  /* 0x0000000119067824 */ /* 0x001fe200018e0603 */
[----:B-1----:R-:W-:-:S04]  /*419c0*/  IADD3 R5, P3, PT, R26, R56, RZ ;  /* 0x000000381a057210 */ /* 0x002fc80007f7e0ff */
[----:B------:R-:W-:Y:S04]  /*419d0*/  STL [R1+0x6c14], R6 ;  /* 0x006c140601007387 */ /* 0x000fe80000100800 */
[----:B------:R0:W-:Y:S04]  /*419e0*/  STL [R1+0x6c24], R5 ;  /* 0x006c240501007387 */ /* 0x0001e80000100800 */
[----:B------:R1:W-:Y:S01]  /*419f0*/  STL [R1+0x6c18], R7 ;  /* 0x006c180701007387 */ /* 0x0003e20000100800 */
[----:B0-----:R-:W-:Y:S01]  /*41a00*/  IMAD.X R5, R25, 0x1, R0, P1 ;  /* 0x0000000119057824 */ /* 0x001fe200008e0600 */
[----:B-----5:R-:W-:-:S02]  /*41a10*/  IADD3 R6, P2, PT, R13, R31, RZ ;  /* 0x0000001f0d067210 */ /* 0x020fc40007f5e0ff */
[----:B-1----:R-:W-:-:S03]  /*41a20*/  IADD3 R7, P1, PT, R13, R19, RZ ;  /* 0x000000130d077210 */ /* 0x002fc60007f3e0ff */
[----:B------:R0:W-:Y:S04]  /*41a30*/  STL [R1+0x6c28], R6 ;  /* 0x006c280601007387 */ /* 0x0001e80000100800 */
[----:B------:R1:W-:Y:S04]  /*41a40*/  STL [R1+0x6bec], R5 ;  /* 0x006bec0501007387 */ /* 0x0003e80000100800 */
[----:B------:R2:W-:Y:S01]  /*41a50*/  STL [R1+0x6bfc], R7 ;  /* 0x006bfc0701007387 */ /* 0x0005e20000100800 */
[----:B0-----:R-:W-:-:S03]  /*41a60*/  IMAD.X R6, R8, 0x1, R10, P0 ;  /* 0x0000000108067824 */ /* 0x001fc600000e060a */
[----:B------:R-:W5:Y:S01]  /*41a70*/  LDL.LU R25, [R1+0x3d0] ;  /* 0x0003d00001197983 */ /* 0x000f620000300800 */
[----:B-1----:R-:W-:-:S03]  /*41a80*/  IADD3 R5, P0, PT, R13, R2, RZ ;  /* 0x000000020d057210 */ /* 0x002fc60007f1e0ff */
[----:B------:R0:W-:Y:S01]  /*41a90*/  STL [R1+0x6bf0], R6 ;  /* 0x006bf00601007387 */ /* 0x0001e20000100800 */
[----:B--2---:R-:W-:-:S03]  /*41aa0*/  IMAD.X R7, R8, 0x1, R4, P4 ;  /* 0x0000000108077824 */ /* 0x004fc600020e0604 */
[----:B------:R1:W-:Y:S01]  /*41ab0*/  STL [R1+0x6c00], R5 ;  /* 0x006c000501007387 */ /* 0x0003e20000100800 */
[----:B0-----:R-:W-:Y:S01]  /*41ac0*/  IMAD.X R6, R8, 0x1, R3, P5 ;  /* 0x0000000108067824 */ /* 0x001fe200028e0603 */
[----:B-1----:R-:W-:-:S04]  /*41ad0*/  IADD3 R5, P5, PT, R13, R56, RZ ;  /* 0x000000380d057210 */ /* 0x002fc80007fbe0ff */
[----:B------:R0:W-:Y:S01]  /*41ae0*/  STL [R1+0x6bf4], R6 ;  /* 0x006bf40601007387 */ /* 0x0001e20000100800 */
[----:B------:R-:W-:-:S03]  /*41af0*/  SHF.R.S32.HI R61, RZ, 0x1f, R61 ;  /* 0x0000001fff3d7819 */ /* 0x000fc6000001143d */
[----:B------:R1:W-:Y:S04]  /*41b00*/  STL [R1+0x6c04], R5 ;  /* 0x006c040501007387 */ /* 0x0003e80000100800 */
[----:B------:R2:W-:Y:S01]  /*41b10*/  STL [R1+0x6bf8], R7 ;  /* 0x006bf80701007387 */ /* 0x0005e20000100800 */
[C---:B0-----:R-:W-:Y:S01]  /*41b20*/  IADD3 R6, P4, PT, R17.reuse, R31, RZ ;  /* 0x0000001f11067210 */ /* 0x041fe20007f9e0ff */
[----:B-1----:R-:W-:Y:S01]  /*41b30*/  IMAD.X R5, R8, 0x1, R0, P3 ;  /* 0x0000000108057824 */ /* 0x002fe200018e0600 */
[----:B--2---:R-:W-:-:S03]  /*41b40*/  IADD3 R7, P3, PT, R17, R19, RZ ;  /* 0x0000001311077210 */ /* 0x004fc60007f7e0ff */
        /* <DEDUP_REMOVED lines=11> */
[----:B------:R-:W-:Y:S01]  /*41c00*/  STL [R1+0x6bd4], R6 ;  /* 0x006bd40601007387 */ /* 0x000fe20000100800 */
[----:B------:R-:W-:-:S03]  /*41c10*/  SHF.R.S32.HI R60, RZ, 0x1f, R60 ;  /* 0x0000001fff3c7819 */ /* 0x000fc6000001143c */
[----:B------:R0:W-:Y:S04]  /*41c20*/  STL [R1+0x6be4], R5 ;  /* 0x006be40501007387 */ /* 0x0001e80000100800 */
[----:B------:R1:W-:Y:S01]  /*41c30*/  STL [R1+0x6bd8], R7 ;  /* 0x006bd80701007387 */ /* 0x0003e20000100800 */
[----:B0-----:R-:W-:Y:S01]  /*41c40*/  IMAD.X R5, R61, 0x1, R0, P5 ;  /* 0x000000013d057824 */ /* 0x001fe200028e0600 */
[C---:B---3--:R-:W-:Y:S02]  /*41c50*/  IADD3 R6, P0, PT, R21.reuse, R31, RZ ;  /* 0x0000001f15067210 */ /* 0x048fe40007f1e0ff */
[----:B-1----:R-:W-:-:S03]  /*41c60*/  IADD3 R7, P5, PT, R21, R19, RZ ;  /* 0x0000001315077210 */ /* 0x002fc60007fbe0ff */
[----:B------:R0:W-:Y:S04]  /*41c70*/  STL [R1+0x6be8], R6 ;  /* 0x006be80601007387 */ /* 0x0001e80000100800 */
[----:B------:R1:W-:Y:S04]  /*41c80*/  STL [R1+0x6bac], R5 ;  /* 0x006bac0501007387 */ /* 0x0003e80000100800 */
[----:B------:R2:W-:Y:S01]  /*41c90*/  STL [R1+0x6bbc], R7 ;  /* 0x006bbc0701007387 */ /* 0x0005e20000100800 */
[----:B0-----:R-:W-:-:S03]  /*41ca0*/  IMAD.X R6, R60, 0x1, R10, P4 ;  /* 0x000000013c067824 */ /* 0x001fc600020e060a */
[----:B------:R-:W3:Y:S01]  /*41cb0*/  LDL.LU R17, [R1+0x61c] ;  /* 0x00061c0001117983 */ /* 0x000ee20000300800 */
[----:B-1----:R-:W-:-:S03]  /*41cc0*/  IADD3 R5, P4, PT, R21, R2, RZ ;  /* 0x0000000215057210 */ /* 0x002fc60007f9e0ff */
        /* <DEDUP_REMOVED lines=15> */
[----:B------:R-:W-:-:S05]  /*41dc0*/  SHF.R.S32.HI R59, RZ, 0x1f, R59 ;  /* 0x0000001fff3b7819 */ /* 0x000fca000001143b */
[----:B0-----:R-:W-:Y:S01]  /*41dd0*/  IMAD.X R6, R59, 0x1, R10, P0 ;  /* 0x000000013b067824 */ /* 0x001fe200000e060a */
[----:B-1----:R-:W-:Y:S01]  /*41de0*/  IADD3 R5, P0, PT, R15, R2, RZ ;  /* 0x000000020f057210 */ /* 0x002fe20007f1e0ff */
[----:B--2---:R-:W-:-:S03]  /*41df0*/  IMAD.X R7, R59, 0x1, R4, P4 ;  /* 0x000000013b077824 */ /* 0x004fc600020e0604 */
[----:B------:R0:W-:Y:S04]  /*41e00*/  STL [R1+0x6b90], R6 ;  /* 0x006b900601007387 */ /* 0x0001e80000100800 */
[----:B------:R1:W-:Y:S01]  /*41e10*/  STL [R1+0x6ba0], R5 ;  /* 0x006ba00501007387 */ /* 0x0003e20000100800 */
[----:B0-----:R-:W-:Y:S01]  /*41e20*/  IMAD.X R6, R59, 0x1, R3, P5 ;  /* 0x000000013b067824 */ /* 0x001fe200028e0603 */
[----:B-1----:R-:W-:-:S04]  /*41e30*/  IADD3 R5, P5, PT, R15, R56, RZ ;  /* 0x000000380f057210 */ /* 0x002fc80007fbe0ff */
[----:B------:R5:W-:Y:S01]  /*41e40*/  STL [R1+0x6b94], R6 ;  /* 0x006b940601007387 */ /* 0x000be20000100800 */
[----:B------:R-:W-:-:S03]  /*41e50*/  SHF.R.S32.HI R58, RZ, 0x1f, R58 ;  /* 0x0000001fff3a7819 */ /* 0x000fc6000001143a */
[----:B------:R0:W-:Y:S04]  /*41e60*/  STL [R1+0x6ba4], R5 ;  /* 0x006ba40501007387 */ /* 0x0001e80000100800 */
[----:B------:R1:W-:Y:S01]  /*41e70*/  STL [R1+0x6b98], R7 ;  /* 0x006b980701007387 */ /* 0x0003e20000100800 */
[----:B-----5:R-:W-:Y:S01]  /*41e80*/  IADD3 R6, P4, PT, R25, R31, RZ ;  /* 0x0000001f19067210 */ /* 0x020fe20007f9e0ff */
[----:B0-----:R-:W-:Y:S01]  /*41e90*/  IMAD.X R5, R59, 0x1, R0, P3 ;  /* 0x000000013b057824 */ /* 0x001fe200018e0600 */
        /* <DEDUP_REMOVED lines=16> */
[----:B0-----:R-:W-:Y:S01]  /*41fa0*/  IADD3 R6, P0, PT, R8, R31, RZ ;  /* 0x0000001f08067210 */ /* 0x001fe20007f1e0ff */
        /* <DEDUP_REMOVED lines=42> */
[C---:B0-----:R-:W-:Y:S01]  /*42250*/  IMAD.X R6, R34.reuse, 0x1, R10, P2 ;  /* 0x0000000122067824 */ /* 0x041fe200010e060a */
        /* <DEDUP_REMOVED lines=10> */
[C---:B-----5:R-:W-:Y:S01]  /*42300*/  IADD3 R6, P0, PT, R15.reuse, R31, RZ ;  /* 0x0000001f0f067210 */ /* 0x060fe20007f1e0ff */
        /* <DEDUP_REMOVED lines=13> */
[----:B------:R0:W-:Y:S04]  /*423e0*/  STL [R1+0x6af4], R6 ;  /* 0x006af40601007387 */ /* 0x0001e80000100800 */
        /* <DEDUP_REMOVED lines=20> */
[----:B---3--:R-:W-:-:S02]  /*42530*/  IADD3 R6, P4, PT, R8, R31, RZ ;  /* 0x0000001f08067210 */ /* 0x008fc40007f9e0ff */
        /* <DEDUP_REMOVED lines=30> */
[----:B------:R5:W-:Y:S04]  /*42720*/  STL [R1+0x6a94], R6 ;  /* 0x006a940601007387 */ /* 0x000be80000100800 */
        /* <DEDUP_REMOVED lines=203> */
[----:B------:R0:W-:Y:S01]  /*433e0*/  STL [R1+0x6910], R6 ;  /* 0x0069100601007387 */ /* 0x0001e20000100800 */
[----:B------:R-:W-:-:S03]  /*433f0*/  SHF.R.S32.HI R51, RZ, 0x1f, R51 ;  /* 0x0000001fff337819 */ /* 0x000fc60000011433 */
[----:B------:R1:W-:Y:S04]  /*43400*/  STL [R1+0x6920], R5 ;  /* 0x0069200501007387 */ /* 0x0003e80000100800 */
[----:B------:R-:W-:Y:S01]  /*43410*/  STL [R1+0x6914], R7 ;  /* 0x0069140701007387 */ /* 0x000fe20000100800 */
[----:B0-----:R-:W-:Y:S01]  /*43420*/  IADD3 R6, P3, PT, R15, R56, RZ ;  /* 0x000000380f067210 */ /* 0x001fe20007f7e0ff */
[----:B-1----:R-:W-:-:S04]  /*43430*/  IMAD.X R5, R50, 0x1, R4, P2 ;  /* 0x0000000132057824 */ /* 0x002fc800010e0604 */
[----:B------:R0:W-:Y:S04]  /*43440*/  STL [R1+0x6924], R6 ;  /* 0x0069240601007387 */ /* 0x0001e80000100800 */
[----:B------:R1:W-:Y:S01]  /*43450*/  STL [R1+0x6918], R5 ;  /* 0x0069180501007387 */ /* 0x0003e20000100800 */
[----:B0-----:R-:W-:Y:S01]  /*43460*/  IMAD.X R6, R50, 0x1, R0, P1 ;  /* 0x0000000132067824 */ /* 0x001fe200008e0600 */
[C---:B-----5:R-:W-:Y:S02]  /*43470*/  IADD3 R7, P2, PT, R25.reuse, R31, RZ ;  /* 0x0000001f19077210 */ /* 0x060fe40007f5e0ff */
[----:B-1----:R-:W-:-:S03]  /*43480*/  IADD3 R5, P1, PT, R25, R19, RZ ;  /* 0x0000001319057210 */ /* 0x002fc60007f3e0ff */
[----:B------:R0:W-:Y:S04]  /*43490*/  STL [R1+0x6928], R7 ;  /* 0x0069280701007387 */ /* 0x0001e80000100800 */
[----:B------:R1:W-:Y:S01]  /*434a0*/  STL [R1+0x68ec], R6 ;  /* 0x0068ec0601007387 */ /* 0x0003e20000100800 */
[----:B0-----:R-:W-:-:S03]  /*434b0*/  IMAD.X R7, R51, 0x1, R10, P0 ;  /* 0x0000000133077824 */ /* 0x001fc600000e060a */
[----:B------:R0:W-:Y:S01]  /*434c0*/  STL [R1+0x68fc], R5 ;  /* 0x0068fc0501007387 */ /* 0x0001e20000100800 */
[----:B-1----:R-:W-:-:S03]  /*434d0*/  IADD3 R6, P0, PT, R25, R2, RZ ;  /* 0x0000000219067210 */ /* 0x002fc60007f1e0ff */
[----:B------:R1:W-:Y:S04]  /*434e0*/  STL [R1+0x68f0], R7 ;  /* 0x0068f00701007387 */ /* 0x0003e80000100800 */
[----:B------:R-:W2:Y:S01]  /*434f0*/  LDL.LU R15, [R1+0x77c] ;  /* 0x00077c00010f7983 */ /* 0x000ea20000300800 */
[----:B0-----:R-:W-:Y:S01]  /*43500*/  IMAD.X R5, R51, 0x1, R3, P5 ;  /* 0x0000000133057824 */ /* 0x001fe200028e0603 */
[----:B-1----:R-:W-:Y:S02]  /*43510*/  IADD3 R7, P5, PT, R25, R56, RZ ;  /* 0x0000003819077210 */ /* 0x002fe40007fbe0ff */
[----:B------:R0:W-:Y:S01]  /*43520*/  STL [R1+0x6900], R6 ;  /* 0x0069000601007387 */ /* 0x0001e20000100800 */
[----:B------:R-:W-:-:S03]  /*43530*/  SHF.R.S32.HI R52, RZ, 0x1f, R52 ;  /* 0x0000001fff347819 */ /* 0x000fc60000011434 */
[----:B------:R-:W-:Y:S04]  /*43540*/  STL [R1+0x68f4], R5 ;  /* 0x0068f40501007387 */ /* 0x000fe80000100800 */
[----:B------:R1:W-:Y:S01]  /*43550*/  STL [R1+0x6904], R7 ;  /* 0x0069040701007387 */ /* 0x0003e20000100800 */
[----:B0-----:R-:W-:-:S05]  /*43560*/  IMAD.X R6, R51, 0x1, R4, P4 ;  /* 0x0000000133067824 */ /* 0x001fca00020e0604 */
[----:B------:R0:W-:Y:S01]  /*43570*/  STL [R1+0x68f8], R6 ;  /* 0x0068f80601007387 */ /* 0x0001e20000100800 */
[----:B-1----:R-:W-:Y:S01]  /*43580*/  IMAD.X R7, R51, 0x1, R0, P3 ;  /* 0x0000000133077824 */ /* 0x002fe200018e0600 */
[----:B------:R-:W-:-:S05]  /*43590*/  IADD3 R5, P4, PT, R8, R31, RZ ;  /* 0x0000001f08057210 */ /* 0x000fca0007f9e0ff */
[----:B------:R1:W-:Y:S01]  /*435a0*/  STL [R1+0x6908], R5 ;  /* 0x0069080501007387 */ /* 0x0003e20000100800 */
[----:B0-----:R-:W-:-:S03]  /*435b0*/  IADD3 R6, P3, PT, R8, R19, RZ ;  /* 0x0000001308067210 */ /* 0x001fc60007f7e0ff */
[----:B------:R0:W-:Y:S01]  /*435c0*/  STL [R1+0x68cc], R7 ;  /* 0x0068cc0701007387 */ /* 0x0001e20000100800 */
[----:B-1----:R-:W-:-:S03]  /*435d0*/  IMAD.X R5, R52, 0x1, R10, P2 ;  /* 0x0000000134057824 */ /* 0x002fc600010e060a */
[----:B------:R1:W-:Y:S01]  /*435e0*/  STL [R1+0x68dc], R6 ;  /* 0x0068dc0601007387 */ /* 0x0003e20000100800 */
[----:B0-----:R-:W-:-:S03]  /*435f0*/  IADD3 R7, P2, PT, R8, R2, RZ ;  /* 0x0000000208077210 */ /* 0x001fc60007f5e0ff */
[----:B------:R0:W-:Y:S04]  /*43600*/  STL [R1+0x68d0], R5 ;  /* 0x0068d00501007387 */ /* 0x0001e80000100800 */
[----:B------:R5:W-:Y:S01]  /*43610*/  STL [R1+0x68e0], R7 ;  /* 0x0068e00701007387 */ /* 0x000be20000100800 */
[----:B-1----:R-:W-:Y:S01]  /*43620*/  IMAD.X R6, R52, 0x1, R3, P1 ;  /* 0x0000000134067824 */ /* 0x002fe200008e0603 */
[----:B0-----:R-:W-:Y:S02]  /*43630*/  IADD3 R5, P1, PT, R8, R56, RZ ;  /* 0x0000003808057210 */ /* 0x001fe40007f3e0ff */
[----:B------:R-:W2:Y:S01]  /*43640*/  LDL.LU R8, [R1+0x774] ;  /* 0x0007740001087983 */ /* 0x000ea20000300800 */
[----:B-----5:R-:W-:-:S03]  /*43650*/  IMAD.X R7, R52, 0x1, R4, P0 ;  /* 0x0000000134077824 */ /* 0x020fc600000e0604 */
[----:B------:R-:W-:Y:S01]  /*43660*/  STL [R1+0x68d4], R6 ;  /* 0x0068d40601007387 */ /* 0x000fe20000100800 */
[----:B------:R-:W-:-:S03]  /*43670*/  SHF.R.S32.HI R53, RZ, 0x1f, R53 ;  /* 0x0000001fff357819 */ /* 0x000fc60000011435 */
[----:B------:R0:W-:Y:S04]  /*43680*/  STL [R1+0x68e4], R5 ;  /* 0x0068e40501007387 */ /* 0x0001e80000100800 */
[----:B------:R1:W-:Y:S01]  /*43690*/  STL [R1+0x68d8], R7 ;  /* 0x0068d80701007387 */ /* 0x0003e20000100800 */
[----:B0-----:R-:W-:Y:S01]  /*436a0*/  IMAD.X R5, R52, 0x1, R0, P5 ;  /* 0x0000000134057824 */ /* 0x001fe200028e0600 */
[----:B------:R-:W-:Y:S02]  /*436b0*/  SHF.R.S32.HI R54, RZ, 0x1f, R54 ;  /* 0x0000001fff367819 */ /* 0x000fe40000011436 */
[C---:B---3--:R-:W-:Y:S02]  /*436c0*/  IADD3 R6, P0, PT, R17.reuse, R31, RZ ;  /* 0x0000001f11067210 */ /* 0x048fe40007f1e0ff */
[----:B-1----:R-:W-:-:S03]  /*436d0*/  IADD3 R7, P5, PT, R17, R19, RZ ;  /* 0x0000001311077210 */ /* 0x002fc60007fbe0ff */
[----:B------:R0:W-:Y:S04]  /*436e0*/  STL [R1+0x68e8], R6 ;  /* 0x0068e80601007387 */ /* 0x0001e80000100800 */
[----:B------:R1:W-:Y:S04]  /*436f0*/  STL [R1+0x68ac], R5 ;  /* 0x0068ac0501007387 */ /* 0x0003e80000100800 */
[----:B------:R3:W-:Y:S01]  /*43700*/  STL [R1+0x68bc], R7 ;  /* 0x0068bc0701007387 */ /* 0x0007e20000100800 */
[----:B0-----:R-:W-:Y:S01]  /*43710*/  IMAD.X R6, R53, 0x1, R10, P4 ;  /* 0x0000000135067824 */ /* 0x001fe200020e060a */
[----:B-1----:R-:W-:-:S04]  /*43720*/  IADD3 R5, P4, PT, R17, R2, RZ ;  /* 0x0000000211057210 */ /* 0x002fc80007f9e0ff */
[----:B------:R0:W-:Y:S01]  /*43730*/  STL [R1+0x68b0], R6 ;  /* 0x0068b00601007387 */ /* 0x0001e20000100800 */
[----:B---3--:R-:W-:-:S03]  /*43740*/  IMAD.X R7, R53, 0x1, R3, P3 ;  /* 0x0000000135077824 */ /* 0x008fc600018e0603 */
[----:B------:R1:W-:Y:S04]  /*43750*/  STL [R1+0x68c0], R5 ;  /* 0x0068c00501007387 */ /* 0x0003e80000100800 */
[----:B------:R-:W-:Y:S01]  /*43760*/  STL [R1+0x68b4], R7 ;  /* 0x0068b40701007387 */ /* 0x000fe20000100800 */
[----:B0-----:R-:W-:-:S03]  /*43770*/  IADD3 R6, P3, PT, R17, R56, RZ ;  /* 0x0000003811067210 */ /* 0x001fc60007f7e0ff */
[----:B------:R-:W3:Y:S01]  /*43780*/  LDL.LU R17, [R1+0x76c] ;  /* 0x00076c0001117983 */ /* 0x000ee20000300800 */
[----:B-1----:R-:W-:-:S03]  /*43790*/  IMAD.X R5, R53, 0x1, R4, P2 ;  /* 0x0000000135057824 */ /* 0x002fc600010e0604 */
[----:B------:R0:W-:Y:S04]  /*437a0*/  STL [R1+0x68c4], R6 ;  /* 0x0068c40601007387 */ /* 0x0001e80000100800 */
[----:B------:R1:W-:Y:S01]  /*437b0*/  STL [R1+0x68b8], R5 ;  /* 0x0068b80501007387 */ /* 0x0003e20000100800 */
[----:B0-----:R-:W-:Y:S01]  /*437c0*/  IMAD.X R6, R53, 0x1, R0, P1 ;  /* 0x0000000135067824 */ /* 0x001fe200008e0600 */
[C---:B----4-:R-:W-:Y:S02]  /*437d0*/  IADD3 R7, P2, PT, R21.reuse, R31, RZ ;  /* 0x0000001f15077210 */ /* 0x050fe40007f5e0ff */
[----:B-1----:R-:W-:-:S03]  /*437e0*/  IADD3 R5, P1, PT, R21, R19, RZ ;  /* 0x0000001315057210 */ /* 0x002fc60007f3e0ff */
[----:B------:R0:W-:Y:S04]  /*437f0*/  STL [R1+0x68c8], R7 ;  /* 0x0068c80701007387 */ /* 0x0001e80000100800 */
[----:B------:R-:W4:Y:S04]  /*43800*/  LDL.LU R9, [R1+0x2f8] ;  /* 0x0002f80001097983 */ /* 0x000f280000300800 */
[----:B------:R1:W-:Y:S01]  /*43810*/  STL [R1+0x688c], R6 ;  /* 0x00688c0601007387 */ /* 0x0003e20000100800 */
[----:B0-----:R-:W-:-:S03]  /*43820*/  IMAD.X R7, R54, 0x1, R3, P5 ;  /* 0x0000000136077824 */ /* 0x001fc600028e0603 */
[----:B------:R0:W-:Y:S01]  /*43830*/  STL [R1+0x689c], R5 ;  /* 0x00689c0501007387 */ /* 0x0001e20000100800 */
[----:B-1----:R-:W-:Y:S01]  /*43840*/  IMAD.X R6, R54, 0x1, R10, P0 ;  /* 0x0000000136067824 */ /* 0x002fe200000e060a */
[----:B0-----:R-:W-:-:S04]  /*43850*/  IADD3 R5, P0, PT, R21, R2, RZ ;  /* 0x0000000215057210 */ /* 0x001fc80007f1e0ff */
[----:B------:R0:W-:Y:S04]  /*43860*/  STL [R1+0x6890], R6 ;  /* 0x0068900601007387 */ /* 0x0001e80000100800 */
[----:B------:R1:W-:Y:S04]  /*43870*/  STL [R1+0x68a0], R5 ;  /* 0x0068a00501007387 */ /* 0x0003e80000100800 */
[----:B------:R-:W-:Y:S01]  /*43880*/  STL [R1+0x6894], R7 ;  /* 0x0068940701007387 */ /* 0x000fe20000100800 */
[----:B0-----:R-:W-:-:S03]  /*43890*/  IADD3 R6, P5, PT, R21, R56, RZ ;  /* 0x0000003815067210 */ /* 0x001fc60007fbe0ff */
[----:B------:R-:W5:Y:S01]  /*438a0*/  LDL.LU R21, [R1+0x768] ;  /* 0x0007680001157983 */ /* 0x000f620000300800 */
[----:B-1----:R-:W-:-:S03]  /*438b0*/  IMAD.X R5, R54, 0x1, R4, P4 ;  /* 0x0000000136057824 */ /* 0x002fc600020e0604 */
[----:B------:R0:W-:Y:S01]  /*438c0*/  STL [R1+0x68a4], R6 ;  /* 0x0068a40601007387 */ /* 0x0001e20000100800 */
[----:B------:R-:W-:-:S03]  /*438d0*/  SHF.R.S32.HI R55, RZ, 0x1f, R55 ;  /* 0x0000001fff377819 */ /* 0x000fc60000011437 */
[----:B------:R1:W-:Y:S01]  /*438e0*/  STL [R1+0x6898], R5 ;  /* 0x0068980501007387 */ /* 0x0003e20000100800 */
[----:B0-----:R-:W-:Y:S01]  /*438f0*/  IMAD.X R6, R54, 0x1, R0, P3 ;  /* 0x0000000136067824 */ /* 0x001fe200018e0600 */
[C---:B--2---:R-:W-:Y:S02]  /*43900*/  IADD3 R7, P4, PT, R15.reuse, R31, RZ ;  /* 0x0000001f0f077210 */ /* 0x044fe40007f9e0ff */
[----:B-1----:R-:W-:-:S03]  /*43910*/  IADD3 R5, P3, PT, R15, R19, RZ ;  /* 0x000000130f057210 */ /* 0x002fc60007f7e0ff */
[----:B------:R0:W-:Y:S04]  /*43920*/  STL [R1+0x68a8], R7 ;  /* 0x0068a80701007387 */ /* 0x0001e80000100800 */
[----:B------:R-:W2:Y:S04]  /*43930*/  LDL.LU R26, [R1+0x300] ;  /* 0x00030000011a7983 */ /* 0x000ea80000300800 */
        /* <DEDUP_REMOVED lines=14> */
[C---:B------:R-:W-:Y:S02]  /*43a20*/  IADD3 R7, P0, PT, R8.reuse, R31, RZ ;  /* 0x0000001f08077210 */ /* 0x040fe40007f1e0ff */
        /* <DEDUP_REMOVED lines=17> */
[C---:B---3--:R-:W-:Y:S02]  /*43b40*/  IADD3 R7, P2, PT, R17.reuse, R31, RZ ;  /* 0x0000001f11077210 */ /* 0x048fe40007f5e0ff */
[----:B-1----:R-:W-:-:S03]  /*43b50*/  IADD3 R5, P1, PT, R17, R19, RZ ;  /* 0x0000001311057210 */ /* 0x002fc60007f3e0ff */
[----:B------:R-:W-:Y:S04]  /*43b60*/  STL [R1+0x6868], R7 ;  /* 0x0068680701007387 */ /* 0x000fe80000100800 */
[----:B------:R-:W3:Y:S04]  /*43b70*/  LDL.LU R8, [R1+0x308] ;  /* 0x0003080001087983 */ /* 0x000ee80000300800 */
[----:B------:R4:W-:Y:S04]  /*43b80*/  STL [R1+0x39ec], R6 ;  /* 0x0039ec0601007387 */ /* 0x0009e80000100800 */
[----:B------:R0:W-:Y:S01]  /*43b90*/  STL [R1+0x3a08], R5 ;  /* 0x003a080501007387 */ /* 0x0001e20000100800 */
[----:B----4-:R-:W-:Y:S01]  /*43ba0*/  IMAD.X R6, R9, 0x1, R10, P0 ;  /* 0x0000000109067824 */ /* 0x010fe200000e060a */
[----:B0-----:R-:W-:Y:S01]  /*43bb0*/  IADD3 R5, P0, PT, R17, R2, RZ ;  /* 0x0000000211057210 */ /* 0x001fe20007f1e0ff */
[----:B------:R-:W-:-:S03]  /*43bc0*/  IMAD.X R7, R9, 0x1, R3, P5 ;  /* 0x0000000109077824 */ /* 0x000fc600028e0603 */
        /* <DEDUP_REMOVED lines=10> */
[----:B------:R-:W-:Y:S04]  /*43c70*/  STL [R1+0x3a20], R7 ;  /* 0x003a200701007387 */ /* 0x000fe80000100800 */
[----:B------:R-:W5:Y:S01]  /*43c80*/  LDL.LU R9, [R1+0x30c] ;  /* 0x00030c0001097983 */ /* 0x000f620000300800 */
[----:B-1----:R-:W-:-:S03]  /*43c90*/  IADD3 R5, P3, PT, R21, R19, RZ ;  /* 0x0000001315057210 */ /* 0x002fc60007f7e0ff */
[----:B------:R2:W-:Y:S04]  /*43ca0*/  STL [R1+0x39fc], R6 ;  /* 0x0039fc0601007387 */ /* 0x0005e80000100800 */
[----:B------:R0:W-:Y:S01]  /*43cb0*/  STL [R1+0x3a28], R5 ;  /* 0x003a280501007387 */ /* 0x0001e20000100800 */
[C---:B--2---:R-:W-:Y:S01]  /*43cc0*/  IMAD.X R6, R26.reuse, 0x1, R10, P2 ;  /* 0x000000011a067824 */ /* 0x044fe200010e060a */
[----:B0-----:R-:W-:Y:S01]  /*43cd0*/  IADD3 R5, P2, PT, R21, R2, RZ ;  /* 0x0000000215057210 */ /* 0x001fe20007f5e0ff */
[----:B------:R-:W-:-:S03]  /*43ce0*/  IMAD.X R7, R26, 0x1, R3, P1 ;  /* 0x000000011a077824 */ /* 0x000fc600008e0603 */
[----:B------:R0:W-:Y:S04]  /*43cf0*/  STL [R1+0x3a00], R6 ;  /* 0x003a000601007387 */ /* 0x0001e80000100800 */
[----:B------:R1:W-:Y:S04]  /*43d00*/  STL [R1+0x3a30], R5 ;  /* 0x003a300501007387 */ /* 0x0003e80000100800 */
[----:B------:R2:W-:Y:S01]  /*43d10*/  STL [R1+0x3a04], R7 ;  /* 0x003a040701007387 */ /* 0x0005e20000100800 */
[----:B0-----:R-:W-:-:S03]  /*43d20*/  IADD3 R6, P1, PT, R21, R56, RZ ;  /* 0x0000003815067210 */ /* 0x001fc60007f3e0ff */
[----:B------:R-:W5:Y:S01]  /*43d30*/  LDL.LU R21, [R1+0x758] ;  /* 0x0007580001157983 */ /* 0x000f620000300800 */
[----:B-1----:R-:W-:-:S03]  /*43d40*/  IMAD.X R5, R26, 0x1, R4, P0 ;  /* 0x000000011a057824 */ /* 0x002fc600000e0604 */
[----:B------:R0:W-:Y:S04]  /*43d50*/  STL [R1+0x3a38], R6 ;  /* 0x003a380601007387 */ /* 0x0001e80000100800 */
[----:B------:R1:W-:Y:S01]  /*43d60*/  STL [R1+0x3a0c], R5 ;  /* 0x003a0c0501007387 */ /* 0x0003e20000100800 */
[C---:B--2---:R-:W-:Y:S01]  /*43d70*/  IADD3 R7, P0, PT, R13.reuse, R31, RZ ;  /* 0x0000001f0d077210 */ /* 0x044fe20007f1e0ff */
[----:B0-----:R-:W-:Y:S01]  /*43d80*/  IMAD.X R6, R26, 0x1, R0, P5 ;  /* 0x000000011a067824 */ /* 0x001fe200028e0600 */
[----:B-1----:R-:W-:-:S03]  /*43d90*/  IADD3 R5, P5, PT, R13, R19, RZ ;  /* 0x000000130d057210 */ /* 0x002fc60007fbe0ff */
[----:B------:R-:W-:Y:S04]  /*43da0*/  STL [R1+0x3a40], R7 ;  /* 0x003a400701007387 */ /* 0x000fe80000100800 */
[----:B------:R-:W2:Y:S04]  /*43db0*/  LDL.LU R26, [R1+0x314] ;  /* 0x00031400011a7983 */ /* 0x000ea80000300800 */
[----:B------:R0:W-:Y:S04]  /*43dc0*/  STL [R1+0x3a14], R6 ;  /* 0x003a140601007387 */ /* 0x0001e80000100800 */
[----:B------:R1:W-:Y:S01]  /*43dd0*/  STL [R1+0x3a48], R5 ;  /* 0x003a480501007387 */ /* 0x0003e20000100800 */
[----:B0-----:R-:W-:Y:S01]  /*43de0*/  IMAD.X R6, R25, 0x1, R10, P4 ;  /* 0x0000000119067824 */ /* 0x001fe200020e060a */
[----:B-1----:R-:W-:Y:S01]  /*43df0*/  IADD3 R5, P4, PT, R13, R2, RZ ;  /* 0x000000020d057210 */ /* 0x002fe20007f9e0ff */
[----:B------:R-:W-:-:S03]  /*43e00*/  IMAD.X R7, R25, 0x1, R3, P3 ;  /* 0x0000000119077824 */ /* 0x000fc600018e0603 */
[----:B------:R0:W-:Y:S04]  /*43e10*/  STL [R1+0x3a1c], R6 ;  /* 0x003a1c0601007387 */ /* 0x0001e80000100800 */
[----:B------:R1:W-:Y:S04]  /*43e20*/  STL [R1+0x3a50], R5 ;  /* 0x003a500501007387 */ /* 0x0003e80000100800 */
[----:B------:R1:W-:Y:S01]  /*43e30*/  STL [R1+0x3a24], R7 ;  /* 0x003a240701007387 */ /* 0x0003e20000100800 */
[----:B0-----:R-:W-:-:S03]  /*43e40*/  IADD3 R6, P3, PT, R13, R56, RZ ;  /* 0x000000380d067210 */ /* 0x001fc60007f7e0ff */
[----:B------:R-:W2:Y:S01]  /*43e50*/  LDL.LU R13, [R1+0x754] ;  /* 0x00075400010d7983 */ /* 0x000ea20000300800 */
[----:B-1----:R-:W-:-:S03]  /*43e60*/  IMAD.X R5, R25, 0x1, R4, P2 ;  /* 0x0000000119057824 */ /* 0x002fc600010e0604 */
[----:B------:R0:W-:Y:S04]  /*43e70*/  STL [R1+0x3a58], R6 ;  /* 0x003a580601007387 */ /* 0x0001e80000100800 */
[----:B------:R1:W-:Y:S01]  /*43e80*/  STL [R1+0x3a2c], R5 ;  /* 0x003a2c0501007387 */ /* 0x0003e20000100800 */
[----:B------:R-:W-:Y:S01]  /*43e90*/  IADD3 R7, P2, PT, R15, R31, RZ ;  /* 0x0000001f0f077210 */ /* 0x000fe20007f5e0ff */
[----:B0-----:R-:W-:Y:S01]  /*43ea0*/  IMAD.X R6, R25, 0x1, R0, P1 ;  /* 0x0000000119067824 */ /* 0x001fe200008e0600 */
[----:B-1----:R-:W-:-:S03]  /*43eb0*/  IADD3 R5, P1, PT, R15, R19, RZ ;  /* 0x000000130f057210 */ /* 0x002fc60007f3e0ff */
[----:B------:R-:W-:Y:S04]  /*43ec0*/  STL [R1+0x3a60], R7 ;  /* 0x003a600701007387 */ /* 0x000fe80000100800 */
[----:B------:R-:W2:Y:S04]  /*43ed0*/  LDL.LU R25, [R1+0x31c] ;  /* 0x00031c0001197983 */ /* 0x000ea80000300800 */
[----:B------:R3:W-:Y:S04]  /*43ee0*/  STL [R1+0x3a34], R6 ;  /* 0x003a340601007387 */ /* 0x0007e80000100800 */
[----:B------:R0:W-:Y:S01]  /*43ef0*/  STL [R1+0x3a68], R5 ;  /* 0x003a680501007387 */ /* 0x0001e20000100800 */
[C---:B---3--:R-:W-:Y:S01]  /*43f00*/  IMAD.X R6, R8.reuse, 0x1, R10, P0 ;  /* 0x0000000108067824 */ /* 0x048fe200000e060a */
[----:B0-----:R-:W-:Y:S01]  /*43f10*/  IADD3 R5, P0, PT, R15, R2, RZ ;  /* 0x000000020f057210 */ /* 0x001fe20007f1e0ff */
[----:B------:R-:W-:-:S03]  /*43f20*/  IMAD.X R7, R8, 0x1, R3, P5 ;  /* 0x0000000108077824 */ /* 0x000fc600028e0603 */
[----:B------:R0:W-:Y:S04]  /*43f30*/  STL [R1+0x3a3c], R6 ;  /* 0x003a3c0601007387 */ /* 0x0001e80000100800 */
        /* <DEDUP_REMOVED lines=10> */
[----:B------:R-:W-:Y:S04]  /*43fe0*/  STL [R1+0x3a80], R7 ;  /* 0x003a800701007387 */ /* 0x000fe80000100800 */
[----:B------:R-:W4:Y:S04]  /*43ff0*/  LDL.LU R8, [R1+0x320] ;  /* 0x0003200001087983 */ /* 0x000f280000300800 */
[----:B------:R5:W-:Y:S04]  /*44000*/  STL [R1+0x3a54], R6 ;  /* 0x003a540601007387 */ /* 0x000be80000100800 */
[----:B------:R0:W-:Y:S01]  /*44010*/  STL [R1+0x3a88], R5 ;  /* 0x003a880501007387 */ /* 0x0001e20000100800 */
[----:B-----5:R-:W-:-:S02]  /*44020*/  IMAD.X R6, R9, 0x1, R10, P2 ;  /* 0x0000000109067824 */ /* 0x020fc400010e060a */
[----:B------:R-:W-:Y:S01]  /*44030*/  IMAD.X R7, R9, 0x1, R3, P1 ;  /* 0x0000000109077824 */ /* 0x000fe200008e0603 */
[C---:B0-----:R-:W-:Y:S02]  /*44040*/  IADD3 R5, P2, PT, R17.reuse, R2, RZ ;  /* 0x0000000211057210 */ /* 0x041fe40007f5e0ff */
        /* <DEDUP_REMOVED lines=8> */
[----:B0-----:R-:W-:Y:S01]  /*440d0*/  IMAD.X R6, R9, 0x1, R0, P5 ;  /* 0x0000000109067824 */ /* 0x001fe200028e0600 */
[C---:B------:R-:W-:Y:S02]  /*440e0*/  IADD3 R7, P0, PT, R21.reuse, R31, RZ ;  /* 0x0000001f15077210 */ /* 0x040fe40007f1e0ff */
[----:B-1----:R-:W-:-:S03]  /*440f0*/  IADD3 R5, P5, PT, R21, R19, RZ ;  /* 0x0000001315057210 */ /* 0x002fc60007fbe0ff */
[----:B------:R-:W-:Y:S04]  /*44100*/  STL [R1+0x3aa0], R7 ;  /* 0x003aa00701007387 */ /* 0x000fe80000100800 */
[----:B------:R-:W5:Y:S04]  /*44110*/  LDL.LU R9, [R1+0x328] ;  /* 0x0003280001097983 */ /* 0x000f680000300800 */
[----:B------:R2:W-:Y:S04]  /*44120*/  STL [R1+0x3a74], R6 ;  /* 0x003a740601007387 */ /* 0x0005e80000100800 */
[----:B------:R0:W-:Y:S01]  /*44130*/  STL [R1+0x3aa8], R5 ;  /* 0x003aa80501007387 */ /* 0x0001e20000100800 */
[----:B--2---:R-:W-:-:S02]  /*44140*/  IMAD.X R6, R26, 0x1, R10, P4 ;  /* 0x000000011a067824 */ /* 0x004fc400020e060a */
[----:B------:R-:W-:Y:S01]  /*44150*/  IMAD.X R7, R26, 0x1, R3, P3 ;  /* 0x000000011a077824 */ /* 0x000fe200018e0603 */
[C---:B0-----:R-:W-:Y:S02]  /*44160*/  IADD3 R5, P4, PT, R21.reuse, R2, RZ ;  /* 0x0000000215057210 */ /* 0x041fe40007f9e0ff */
        /* <DEDUP_REMOVED lines=11> */
[----:B------:R-:W-:Y:S04]  /*44220*/  STL [R1+0x3ac0], R7 ;  /* 0x003ac00701007387 */ /* 0x000fe80000100800 */
[----:B------:R-:W2:Y:S04]  /*44230*/  LDL.LU R26, [R1+0x32c] ;  /* 0x00032c00011a7983 */ /* 0x000ea80000300800 */
[----:B------:R0:W-:Y:S04]  /*44240*/  STL [R1+0x3a94], R6 ;  /* 0x003a940601007387 */ /* 0x0001e80000100800 */
[----:B------:R1:W-:Y:S01]  /*44250*/  STL [R1+0x3ac8], R5 ;  /* 0x003ac80501007387 */ /* 0x0003e20000100800 */
[----:B0-----:R-:W-:-:S02]  /*44260*/  IMAD.X R6, R25, 0x1, R10, P0 ;  /* 0x0000000119067824 */ /* 0x001fc400000e060a */
[----:B------:R-:W-:Y:S01]  /*44270*/  IMAD.X R7, R25, 0x1, R3, P5 ;  /* 0x0000000119077824 */ /* 0x000fe200028e0603 */
[C---:B-1----:R-:W-:Y:S02]  /*44280*/  IADD3 R5, P0, PT, R13.reuse, R2, RZ ;  /* 0x000000020d057210 */ /* 0x042fe40007f1e0ff */
        /* <DEDUP_REMOVED lines=15> */
[C---:B----4-:R-:W-:Y:S01]  /*44380*/  IMAD.X R6, R8.reuse, 0x1, R10, P2 ;  /* 0x0000000108067824 */ /* 0x050fe200010e060a */
        /* <DEDUP_REMOVED lines=28> */
[----:B--2---:R-:W-:Y:S01]  /*44550*/  IADD3 R7, P2, PT, R21, R31, RZ ;  /* 0x0000001f15077210 */ /* 0x004fe20007f5e0ff */
[----:B0-----:R-:W-:Y:S01]  /*44560*/  IMAD.X R6, R9, 0x1, R0, P1 ;  /* 0x0000000109067824 */ /* 0x001fe200008e0600 */
[----:B-1----:R-:W-:-:S03]  /*44570*/  IADD3 R5, P1, PT, R21, R19, RZ ;  /* 0x0000001315057210 */ /* 0x002fc60007f3e0ff */
[----:B------:R-:W-:Y:S04]  /*44580*/  STL [R1+0x3b20], R7 ;  /* 0x003b200701007387 */ /* 0x000fe80000100800 */
[----:B------:R-:W2:Y:S04]  /*44590*/  LDL.LU R9, [R1+0x33c] ;  /* 0x00033c0001097983 */ /* 0x000ea80000300800 */
[----:B------:R0:W-:Y:S04]  /*445a0*/  STL [R1+0x3af4], R6 ;  /* 0x003af40601007387 */ /* 0x0001e80000100800 */
[----:B------:R1:W-:Y:S01]  /*445b0*/  STL [R1+0x3b28], R5 ;  /* 0x003b280501007387 */ /* 0x0003e20000100800 */
[C---:B0-----:R-:W-:Y:S01]  /*445c0*/  IMAD.X R6, R26.reuse, 0x1, R10, P0 ;  /* 0x000000011a067824 */ /* 0x041fe200000e060a */
        /* <DEDUP_REMOVED lines=10> */
[C---:B------:R-:W-:Y:S01]  /*44670*/  IADD3 R7, P4, PT, R13.reuse, R31, RZ ;  /* 0x0000001f0d077210 */ /* 0x040fe20007f9e0ff */
[----:B0-----:R-:W-:Y:S01]  /*44680*/  IMAD.X R6, R26, 0x1, R0, P3 ;  /* 0x000000011a067824 */ /* 0x001fe200018e0600 */
[----:B-1----:R-:W-:-:S03]  /*44690*/  IADD3 R5, P3, PT, R13, R19, RZ ;  /* 0x000000130d057210 */ /* 0x002fc60007f7e0ff */
[----:B------:R-:W-:Y:S04]  /*446a0*/  STL [R1+0x3b40], R7 ;  /* 0x003b400701007387 */ /* 0x000fe80000100800 */
[----:B------:R-:W2:Y:S04]  /*446b0*/  LDL.LU R26, [R1+0x340] ;  /* 0x00034000011a7983 */ /* 0x000ea80000300800 */
[----:B------:R3:W-:Y:S04]  /*446c0*/  STL [R1+0x3b14], R6 ;  /* 0x003b140601007387 */ /* 0x0007e80000100800 */
[----:B------:R0:W-:Y:S01]  /*446d0*/  STL [R1+0x3b48], R5 ;  /* 0x003b480501007387 */ /* 0x0001e20000100800 */
[----:B---3--:R-:W-:Y:S01]  /*446e0*/  IMAD.X R6, R25, 0x1, R10, P2 ;  /* 0x0000000119067824 */ /* 0x008fe200010e060a */
        /* <DEDUP_REMOVED lines=354> */
[----:B------:R-:W-:Y:S01]  /*45d10*/  IADD3 R7, P1, PT, R13, R19, RZ ;  /* 0x000000130d077210 */ /* 0x000fe20007f3e0ff */
[----:B------:R-:W5:Y:S04]  /*45d20*/  LDL.LU R26, [R1+0x3a4] ;  /* 0x0003a400011a7983 */ /* 0x000f680000300800 */
[----:B------:R2:W-:Y:S04]  /*45d30*/  STL [R1+0x3dc0], R6 ;  /* 0x003dc00601007387 */ /* 0x0005e80000100800 */
[----:B------:R0:W-:Y:S04]  /*45d40*/  STL [R1+0x3d94], R5 ;  /* 0x003d940501007387 */ /* 0x0001e80000100800 */
[----:B------:R1:W-:Y:S01]  /*45d50*/  STL [R1+0x3dc8], R7 ;  /* 0x003dc80701007387 */ /* 0x0003e20000100800 */
[----:B--2---:R-:W-:Y:S01]  /*45d60*/  IMAD.X R6, R25, 0x1, R10, P0 ;  /* 0x0000000119067824 */ /* 0x004fe200000e060a */
        /* <DEDUP_REMOVED lines=12> */
[C---:B------:R-:W-:Y:S01]  /*45e30*/  IADD3 R7, P3, PT, R15.reuse, R19, RZ ;  /* 0x000000130f077210 */ /* 0x040fe20007f7e0ff */
[----:B------:R-:W2:Y:S04]  /*45e40*/  LDL.LU R25, [R1+0x3a8] ;  /* 0x0003a80001197983 */ /* 0x000ea80000300800 */
        /* <DEDUP_REMOVED lines=14> */
[----:B0-----:R-:W-:Y:S02]  /*45f30*/  IMAD.X R5, R8, 0x1, R0, P5 ;  /* 0x0000000108057824 */ /* 0x001fe400028e0600 */
[----:B------:R-:W3:Y:S01]  /*45f40*/  LDL.LU R8, [R1+0x3ac] ;  /* 0x0003ac0001087983 */ /* 0x000ee20000300800 */
[C---:B----4-:R-:W-:Y:S02]  /*45f50*/  IADD3 R6, P0, PT, R17.reuse, R31, RZ ;  /* 0x0000001f11067210 */ /* 0x050fe40007f1e0ff */
[----:B------:R-:W-:-:S03]  /*45f60*/  IADD3 R7, P5, PT, R17, R19, RZ ;  /* 0x0000001311077210 */ /* 0x000fc60007fbe0ff */
[----:B------:R-:W-:Y:S04]  /*45f70*/  STL [R1+0x3e00], R6 ;  /* 0x003e000601007387 */ /* 0x000fe80000100800 */
[----:B------:R5:W-:Y:S04]  /*45f80*/  STL [R1+0x3dd4], R5 ;  /* 0x003dd40501007387 */ /* 0x000be80000100800 */
[----:B------:R0:W-:Y:S01]  /*45f90*/  STL [R1+0x3e08], R7 ;  /* 0x003e080701007387 */ /* 0x0001e20000100800 */
[----:B-----5:R-:W-:Y:S01]  /*45fa0*/  IMAD.X R5, R9, 0x1, R10, P4 ;  /* 0x0000000109057824 */ /* 0x020fe200020e060a */
[----:B------:R-:W-:Y:S01]  /*45fb0*/  IADD3 R6, P4, PT, R17, R2, RZ ;  /* 0x0000000211067210 */ /* 0x000fe20007f9e0ff */
[----:B0-----:R-:W-:-:S03]  /*45fc0*/  IMAD.X R7, R9, 0x1, R3, P3 ;  /* 0x0000000109077824 */ /* 0x001fc600018e0603 */
[----:B------:R0:W-:Y:S04]  /*45fd0*/  STL [R1+0x3ddc], R5 ;  /* 0x003ddc0501007387 */ /* 0x0001e80000100800 */
[----:B------:R1:W-:Y:S04]  /*45fe0*/  STL [R1+0x3e10], R6 ;  /* 0x003e100601007387 */ /* 0x0003e80000100800 */
[----:B------:R4:W-:Y:S01]  /*45ff0*/  STL [R1+0x3de4], R7 ;  /* 0x003de40701007387 */ /* 0x0009e20000100800 */
[----:B0-----:R-:W-:-:S03]  /*46000*/  IADD3 R5, P3, PT, R17, R56, RZ ;  /* 0x0000003811057210 */ /* 0x001fc60007f7e0ff */
[----:B------:R-:W5:Y:S01]  /*46010*/  LDL.LU R17, [R1+0x6dc] ;  /* 0x0006dc0001117983 */ /* 0x000f620000300800 */
[----:B-1----:R-:W-:-:S03]  /*46020*/  IMAD.X R6, R9, 0x1, R4, P2 ;  /* 0x0000000109067824 */ /* 0x002fc600010e0604 */
[----:B------:R0:W-:Y:S01]  /*46030*/  STL [R1+0x3e18], R5 ;  /* 0x003e180501007387 */ /* 0x0001e20000100800 */
[----:B----4-:R-:W-:-:S03]  /*46040*/  IMAD.X R7, R9, 0x1, R0, P1 ;  /* 0x0000000109077824 */ /* 0x010fc600008e0600 */
[----:B------:R1:W-:Y:S01]  /*46050*/  STL [R1+0x3dec], R6 ;  /* 0x003dec0601007387 */ /* 0x0003e20000100800 */
[C---:B0-----:R-:W-:Y:S02]  /*46060*/  IADD3 R5, P2, PT, R21.reuse, R31, RZ ;  /* 0x0000001f15057210 */ /* 0x041fe40007f5e0ff */
[----:B-1----:R-:W-:-:S03]  /*46070*/  IADD3 R6, P1, PT, R21, R19, RZ ;  /* 0x0000001315067210 */ /* 0x002fc60007f3e0ff */
[----:B------:R0:W-:Y:S04]  /*46080*/  STL [R1+0x3e20], R5 ;  /* 0x003e200501007387 */ /* 0x0001e80000100800 */
[----:B------:R1:W-:Y:S04]  /*46090*/  STL [R1+0x3df4], R7 ;  /* 0x003df40701007387 */ /* 0x0003e80000100800 */
[----:B------:R-:W4:Y:S01]  /*460a0*/  LDL.LU R9, [R1+0x3b0] ;  /* 0x0003b00001097983 */ /* 0x000f220000300800 */
[----:B0-----:R-:W-:Y:S01]  /*460b0*/  IMAD.X R5, R26, 0x1, R10, P0 ;  /* 0x000000011a057824 */ /* 0x001fe200000e060a */
[----:B-1----:R-:W-:-:S02]  /*460c0*/  IADD3 R7, P0, PT, R21, R2, RZ ;  /* 0x0000000215077210 */ /* 0x002fc40007f1e0ff */
[----:B------:R0:W-:Y:S04]  /*460d0*/  STL [R1+0x3e28], R6 ;  /* 0x003e280601007387 */ /* 0x0001e80000100800 */
[----:B------:R1:W-:Y:S04]  /*460e0*/  STL [R1+0x3dfc], R5 ;  /* 0x003dfc0501007387 */ /* 0x0003e80000100800 */
[----:B------:R1:W-:Y:S01]  /*460f0*/  STL [R1+0x3e30], R7 ;  /* 0x003e300701007387 */ /* 0x0003e20000100800 */
[----:B0-----:R-:W-:Y:S01]  /*46100*/  IMAD.X R6, R26, 0x1, R3, P5 ;  /* 0x000000011a067824 */ /* 0x001fe200028e0603 */
[----:B-1----:R-:W-:-:S02]  /*46110*/  IADD3 R5, P5, PT, R21, R56, RZ ;  /* 0x0000003815057210 */ /* 0x002fc40007fbe0ff */
[----:B------:R-:W4:Y:S04]  /*46120*/  LDL.LU R21, [R1+0x6d8] ;  /* 0x0006d80001157983 */ /* 0x000f280000300800 */
[----:B------:R0:W-:Y:S01]  /*46130*/  STL [R1+0x3e04], R6 ;  /* 0x003e040601007387 */ /* 0x0001e20000100800 */
[----:B------:R-:W-:-:S03]  /*46140*/  IMAD.X R7, R26, 0x1, R0, P3 ;  /* 0x000000011a077824 */ /* 0x000fc600018e0600 */
[----:B------:R2:W-:Y:S01]  /*46150*/  STL [R1+0x3e38], R5 ;  /* 0x003e380501007387 */ /* 0x0005e20000100800 */
[----:B0-----:R-:W-:Y:S01]  /*46160*/  IMAD.X R6, R26, 0x1, R4, P4 ;  /* 0x000000011a067824 */ /* 0x001fe200020e0604 */
[----:B--2---:R-:W-:-:S04]  /*46170*/  IADD3 R5, P4, PT, R13, R31, RZ ;  /* 0x0000001f0d057210 */ /* 0x004fc80007f9e0ff */
[----:B------:R0:W-:Y:S04]  /*46180*/  STL [R1+0x3e0c], R6 ;  /* 0x003e0c0601007387 */ /* 0x0001e80000100800 */
[----:B------:R1:W-:Y:S04]  /*46190*/  STL [R1+0x3e40], R5 ;  /* 0x003e400501007387 */ /* 0x0003e80000100800 */
[----:B------:R2:W-:Y:S01]  /*461a0*/  STL [R1+0x3e14], R7 ;  /* 0x003e140701007387 */ /* 0x0005e20000100800 */
[----:B0-----:R-:W-:-:S03]  /*461b0*/  IADD3 R6, P3, PT, R13, R19, RZ ;  /* 0x000000130d067210 */ /* 0x001fc60007f7e0ff */
[----:B------:R-:W4:Y:S01]  /*461c0*/  LDL.LU R26, [R1+0x3b4] ;  /* 0x0003b400011a7983 */ /* 0x000f220000300800 */
[----:B-1----:R-:W-:Y:S01]  /*461d0*/  IMAD.X R5, R25, 0x1, R10, P2 ;  /* 0x0000000119057824 */ /* 0x002fe200010e060a */
[----:B--2---:R-:W-:Y:S02]  /*461e0*/  IADD3 R7, P2, PT, R13, R2, RZ ;  /* 0x000000020d077210 */ /* 0x004fe40007f5e0ff */
[----:B------:R0:W-:Y:S04]  /*461f0*/  STL [R1+0x3e48], R6 ;  /* 0x003e480601007387 */ /* 0x0001e80000100800 */
[----:B------:R1:W-:Y:S04]  /*46200*/  STL [R1+0x3e1c], R5 ;  /* 0x003e1c0501007387 */ /* 0x0003e80000100800 */
[----:B------:R2:W-:Y:S01]  /*46210*/  STL [R1+0x3e50], R7 ;  /* 0x003e500701007387 */ /* 0x0005e20000100800 */
[----:B0-----:R-:W-:Y:S01]  /*46220*/  IMAD.X R6, R25, 0x1, R3, P1 ;  /* 0x0000000119067824 */ /* 0x001fe200008e0603 */
[----:B-1----:R-:W-:-:S02]  /*46230*/  IADD3 R5, P1, PT, R13, R56, RZ ;  /* 0x000000380d057210 */ /* 0x002fc40007f3e0ff */
[----:B------:R-:W4:Y:S04]  /*46240*/  LDL.LU R13, [R1+0x6d4] ;  /* 0x0006d400010d7983 */ /* 0x000f280000300800 */
[----:B------:R0:W-:Y:S01]  /*46250*/  STL [R1+0x3e24], R6 ;  /* 0x003e240601007387 */ /* 0x0001e20000100800 */
[----:B--2---:R-:W-:-:S03]  /*46260*/  IMAD.X R7, R25, 0x1, R0, P5 ;  /* 0x0000000119077824 */ /* 0x004fc600028e0600 */
[----:B------:R3:W-:Y:S01]  /*46270*/  STL [R1+0x3e58], R5 ;  /* 0x003e580501007387 */ /* 0x0007e20000100800 */
[----:B0-----:R-:W-:-:S05]  /*46280*/  IMAD.X R6, R25, 0x1, R4, P0 ;  /* 0x0000000119067824 */ /* 0x001fca00000e0604 */
[----:B------:R0:W-:Y:S01]  /*46290*/  STL [R1+0x3e2c], R6 ;  /* 0x003e2c0601007387 */ /* 0x0001e20000100800 */
[----:B---3--:R-:W-:-:S05]  /*462a0*/  IADD3 R5, P0, PT, R15, R31, RZ ;  /* 0x0000001f0f057210 */ /* 0x008fca0007f1e0ff */
[----:B------:R1:W-:Y:S01]  /*462b0*/  STL [R1+0x3e60], R5 ;  /* 0x003e600501007387 */ /* 0x0003e20000100800 */
[----:B0-----:R-:W-:-:S03]  /*462c0*/  IADD3 R6, P6, PT, R15, R19, RZ ;  /* 0x000000130f067210 */ /* 0x001fc60007fde0ff */
[----:B------:R0:W-:Y:S04]  /*462d0*/  STL [R1+0x3e34], R7 ;  /* 0x003e340701007387 */ /* 0x0001e80000100800 */
[----:B------:R-:W2:Y:S01]  /*462e0*/  LDL.LU R25, [R1+0x3bc] ;  /* 0x0003bc0001197983 */ /* 0x000ea20000300800 */
[C---:B-1----:R-:W-:Y:S01]  /*462f0*/  IMAD.X R5, R8.reuse, 0x1, R10, P4 ;  /* 0x0000000108057824 */ /* 0x042fe200020e060a */
[----:B0-----:R-:W-:Y:S02]  /*46300*/  IADD3 R7, P5, PT, R15, R2, RZ ;  /* 0x000000020f077210 */ /* 0x001fe40007fbe0ff */
[----:B------:R0:W-:Y:S04]  /*46310*/  STL [R1+0x3e68], R6 ;  /* 0x003e680601007387 */ /* 0x0001e80000100800 */
[----:B------:R1:W-:Y:S01]  /*46320*/  STL [R1+0x3e3c], R5 ;  /* 0x003e3c0501007387 */ /* 0x0003e20000100800 */
[----:B0-----:R-:W-:-:S03]  /*46330*/  IMAD.X R6, R8, 0x1, R3, P3 ;  /* 0x0000000108067824 */ /* 0x001fc600018e0603 */
[----:B------:R0:W-:Y:S01]  /*46340*/  STL [R1+0x3e70], R7 ;  /* 0x003e700701007387 */ /* 0x0001e20000100800 */
[----:B-1----:R-:W-:-:S03]  /*46350*/  IADD3 R5, P4, PT, R15, R56, RZ ;  /* 0x000000380f057210 */ /* 0x002fc60007f9e0ff */
[----:B------:R-:W3:Y:S04]  /*46360*/  LDL.LU R15, [R1+0x6d0] ;  /* 0x0006d000010f7983 */ /* 0x000ee80000300800 */
[----:B------:R1:W-:Y:S01]  /*46370*/  STL [R1+0x3e44], R6 ;  /* 0x003e440601007387 */ /* 0x0003e20000100800 */
[----:B0-----:R-:W-:-:S03]  /*46380*/  IMAD.X R7, R8, 0x1, R0, P1 ;  /* 0x0000000108077824 */ /* 0x001fc600008e0600 */
[----:B------:R5:W-:Y:S01]  /*46390*/  STL [R1+0x3e78], R5 ;  /* 0x003e780501007387 */ /* 0x000be20000100800 */
[----:B-1----:R-:W-:-:S05]  /*463a0*/  IMAD.X R6, R8, 0x1, R4, P2 ;  /* 0x0000000108067824 */ /* 0x002fca00010e0604 */
[----:B------:R0:W-:Y:S01]  /*463b0*/  STL [R1+0x3e4c], R6 ;  /* 0x003e4c0601007387 */ /* 0x0001e20000100800 */
[----:B-----5:R-:W-:-:S05]  /*463c0*/  IADD3 R5, P3, PT, R17, R31, RZ ;  /* 0x0000001f11057210 */ /* 0x020fca0007f7e0ff */
[----:B------:R1:W-:Y:S04]  /*463d0*/  STL [R1+0x3e80], R5 ;  /* 0x003e800501007387 */ /* 0x0003e80000100800 */
[----:B------:R4:W-:Y:S04]  /*463e0*/  STL [R1+0x3e54], R7 ;  /* 0x003e540701007387 */ /* 0x0009e80000100800 */
[----:B------:R-:W5:Y:S01]  /*463f0*/  LDL.LU R8, [R1+0x3c0] ;  /* 0x0003c00001087983 */ /* 0x000f620000300800 */
[C---:B0-----:R-:W-:Y:S02]  /*46400*/  IADD3 R6, P1, PT, R17.reuse, R19, RZ ;  /* 0x0000001311067210 */ /* 0x041fe40007f3e0ff */
[----:B-1----:R-:W-:-:S03]  /*46410*/  IADD3 R5, P2, PT, R17, R2, RZ ;  /* 0x0000000211057210 */ /* 0x002fc60007f5e0ff */
[----:B------:R0:W-:Y:S04]  /*46420*/  STL [R1+0x3e88], R6 ;  /* 0x003e880601007387 */ /* 0x0001e80000100800 */
[----:B------:R1:W-:Y:S01]  /*46430*/  STL [R1+0x3e90], R5 ;  /* 0x003e900501007387 */ /* 0x0003e20000100800 */
[----:B----4-:R-:W-:Y:S01]  /*46440*/  IMAD.X R7, R9, 0x1, R10, P0 ;  /* 0x0000000109077824 */ /* 0x010fe200000e060a */
[----:B0-----:R-:W-:Y:S01]  /*46450*/  IADD3 R6, P0, PT, R17, R56, RZ ;  /* 0x0000003811067210 */ /* 0x001fe20007f1e0ff */
[----:B-1----:R-:W-:-:S03]  /*46460*/  IMAD.X R5, R9, 0x1, R3, P6 ;  /* 0x0000000109057824 */ /* 0x002fc600030e0603 */
[----:B------:R-:W-:Y:S04]  /*46470*/  STL [R1+0x3e5c], R7 ;  /* 0x003e5c0701007387 */ /* 0x000fe80000100800 */
[----:B------:R-:W4:Y:S04]  /*46480*/  LDL.LU R17, [R1+0x6cc] ;  /* 0x0006cc0001117983 */ /* 0x000f280000300800 */
        /* <DEDUP_REMOVED lines=8> */
[----:B0-----:R-:W-:-:S03]  /*46510*/  IMAD.X R6, R9, 0x1, R0, P4 ;  /* 0x0000000109067824 */ /* 0x001fc600020e0600 */
[----:B------:R-:W4:Y:S01]  /*46520*/  LDL.LU R9, [R1+0x3c4] ;  /* 0x0003c40001097983 */ /* 0x000f220000300800 */
[----:B-1----:R-:W-:-:S03]  /*46530*/  IADD3 R5, P4, PT, R21, R2, RZ ;  /* 0x0000000215057210 */ /* 0x002fc60007f9e0ff */
[----:B------:R0:W-:Y:S04]  /*46540*/  STL [R1+0x3e74], R6 ;  /* 0x003e740601007387 */ /* 0x0001e80000100800 */
[----:B------:R1:W-:Y:S01]  /*46550*/  STL [R1+0x3eb0], R5 ;  /* 0x003eb00501007387 */ /* 0x0003e20000100800 */
[C---:B------:R-:W-:Y:S01]  /*46560*/  IMAD.X R7, R26.reuse, 0x1, R10, P3 ;  /* 0x000000011a077824 */ /* 0x040fe200018e060a */
[----:B0-----:R-:W-:Y:S01]  /*46570*/  IADD3 R6, P3, PT, R21, R56, RZ ;  /* 0x0000003815067210 */ /* 0x001fe20007f7e0ff */
[----:B-1----:R-:W-:-:S03]  /*46580*/  IMAD.X R5, R26, 0x1, R3, P1 ;  /* 0x000000011a057824 */ /* 0x002fc600008e0603 */
[----:B------:R-:W-:Y:S04]  /*46590*/  STL [R1+0x3e7c], R7 ;  /* 0x003e7c0701007387 */ /* 0x000fe80000100800 */
[----:B------:R-:W4:Y:S04]  /*465a0*/  LDL.LU R21, [R1+0x6c8] ;  /* 0x0006c80001157983 */ /* 0x000f280000300800 */
        /* <DEDUP_REMOVED lines=13> */
[----:B--2---:R-:W-:Y:S01]  /*46680*/  IMAD.X R7, R25, 0x1, R10, P6 ;  /* 0x0000000119077824 */ /* 0x004fe200030e060a */
[----:B0-----:R-:W-:Y:S01]  /*46690*/  IADD3 R6, P6, PT, R13, R56, RZ ;  /* 0x000000380d067210 */ /* 0x001fe20007fde0ff */
[----:B-1----:R-:W-:-:S03]  /*466a0*/  IMAD.X R5, R25, 0x1, R3, P5 ;  /* 0x0000000119057824 */ /* 0x002fc600028e0603 */
[----:B------:R-:W-:Y:S04]  /*466b0*/  STL [R1+0x3e9c], R7 ;  /* 0x003e9c0701007387 */ /* 0x000fe80000100800 */
[----:B------:R-:W2:Y:S04]  /*466c0*/  LDL.LU R13, [R1+0x6c4] ;  /* 0x0006c400010d7983 */ /* 0x000ea80000300800 */
[----:B------:R3:W-:Y:S04]  /*466d0*/  STL [R1+0x3ed8], R6 ;  /* 0x003ed80601007387 */ /* 0x0007e80000100800 */
[----:B------:R0:W-:Y:S01]  /*466e0*/  STL [R1+0x3ea4], R5 ;  /* 0x003ea40501007387 */ /* 0x0001e20000100800 */
[----:B---3--:R-:W-:Y:S01]  /*466f0*/  IADD3 R6, P5, PT, R15, R31, RZ ;  /* 0x0000001f0f067210 */ /* 0x008fe20007fbe0ff */
[----:B0-----:R-:W-:Y:S01]  /*46700*/  IMAD.X R5, R25, 0x1, R4, P4 ;  /* 0x0000000119057824 */ /* 0x001fe200020e0604 */
[----:B------:R-:W-:-:S03]  /*46710*/  IADD3 R7, P4, PT, R15, R19, RZ ;  /* 0x000000130f077210 */ /* 0x000fc60007f9e0ff */
[----:B------:R0:W-:Y:S04]  /*46720*/  STL [R1+0x3ee0], R6 ;  /* 0x003ee00601007387 */ /* 0x0001e80000100800 */
[----:B------:R1:W-:Y:S04]  /*46730*/  STL [R1+0x3eac], R5 ;  /* 0x003eac0501007387 */ /* 0x0003e80000100800 */
[----:B------:R5:W-:Y:S01]  /*46740*/  STL [R1+0x3ee8], R7 ;  /* 0x003ee80701007387 */ /* 0x000be20000100800 */
[----:B0-----:R-:W-:-:S03]  /*46750*/  IMAD.X R6, R25, 0x1, R0, P3 ;  /* 0x0000000119067824 */ /* 0x001fc600018e0600 */
[----:B------:R-:W3:Y:S01]  /*46760*/  LDL.LU R25, [R1+0x3d4] ;  /* 0x0003d40001197983 */ /* 0x000ee20000300800 */
[----:B-1----:R-:W-:-:S03]  /*46770*/  IADD3 R5, P3, PT, R15, R2, RZ ;  /* 0x000000020f057210 */ /* 0x002fc60007f7e0ff */
[----:B------:R0:W-:Y:S04]  /*46780*/  STL [R1+0x3eb4], R6 ;  /* 0x003eb40601007387 */ /* 0x0001e80000100800 */
[----:B------:R1:W-:Y:S01]  /*46790*/  STL [R1+0x3ef0], R5 ;  /* 0x003ef00501007387 */ /* 0x0003e20000100800 */
[----:B-----5:R-:W-:Y:S01]  /*467a0*/  IMAD.X R7, R8, 0x1, R10, P1 ;  /* 0x0000000108077824 */ /* 0x020fe200008e060a */
[----:B0-----:R-:W-:-:S04]  /*467b0*/  IADD3 R6, P1, PT, R15, R56, RZ ;  /* 0x000000380f067210 */ /* 0x001fc80007f3e0ff */
[----:B------:R-:W-:Y:S04]  /*467c0*/  STL [R1+0x3ebc], R7 ;  /* 0x003ebc0701007387 */ /* 0x000fe80000100800 */
[----:B------:R-:W5:Y:S01]  /*467d0*/  LDL.LU R15, [R1+0x6c0] ;  /* 0x0006c000010f7983 */ /* 0x000f620000300800 */
[----:B-1----:R-:W-:-:S03]  /*467e0*/  IMAD.X R5, R8, 0x1, R3, P2 ;  /* 0x0000000108057824 */ /* 0x002fc600010e0603 */
[----:B------:R-:W-:Y:S04]  /*467f0*/  STL [R1+0x3ef8], R6 ;  /* 0x003ef80601007387 */ /* 0x000fe80000100800 */
[----:B------:R0:W-:Y:S02]  /*46800*/  STL [R1+0x3ec4], R5 ;  /* 0x003ec40501007387 */ /* 0x0001e40000100800 */
[----:B0-----:R-:W-:Y:S01]  /*46810*/  IMAD.X R5, R8, 0x1, R4, P0 ;  /* 0x0000000108057824 */ /* 0x001fe200000e0604 */
[C---:B----4-:R-:W-:Y:S02]  /*46820*/  IADD3 R6, P2, PT, R17.reuse, R31, RZ ;  /* 0x0000001f11067210 */ /* 0x050fe40007f5e0ff */
[----:B------:R-:W-:-:S03]  /*46830*/  IADD3 R7, P0, PT, R17, R19, RZ ;  /* 0x0000001311077210 */ /* 0x000fc60007f1e0ff */
[----:B------:R0:W-:Y:S04]  /*46840*/  STL [R1+0x3f00], R6 ;  /* 0x003f000601007387 */ /* 0x0001e80000100800 */
[----:B------:R1:W-:Y:S04]  /*46850*/  STL [R1+0x3ecc], R5 ;  /* 0x003ecc0501007387 */ /* 0x0003e80000100800 */
[----:B------:R4:W-:Y:S01]  /*46860*/  STL [R1+0x3f08], R7 ;  /* 0x003f080701007387 */ /* 0x0009e20000100800 */
[----:B0-----:R-:W-:-:S03]  /*46870*/  IMAD.X R6, R8, 0x1, R0, P6 ;  /* 0x0000000108067824 */ /* 0x001fc600030e0600 */
[----:B------:R-:W5:Y:S01]  /*46880*/  LDL.LU R8, [R1+0x3d8] ;  /* 0x0003d80001087983 */ /* 0x000f620000300800 */
        /* <DEDUP_REMOVED lines=26> */
[----:B------:R-:W-:Y:S04]  /*46a30*/  STL [R1+0x3f38], R6 ;  /* 0x003f380601007387 */ /* 0x000fe80000100800 */
[----:B------:R0:W-:Y:S02]  /*46a40*/  STL [R1+0x3f04], R5 ;  /* 0x003f040501007387 */ /* 0x0001e40000100800 */
[----:B0-----:R-:W-:Y:S01]  /*46a50*/  IMAD.X R5, R26, 0x1, R4, P6 ;  /* 0x000000011a057824 */ /* 0x001fe200030e0604 */
[----:B--2---:R-:W-:-:S02]  /*46a60*/  IADD3 R6, P0, PT, R13, R31, RZ ;  /* 0x0000001f0d067210 */ /* 0x004fc40007f1e0ff */
[----:B------:R-:W-:-:S03]  /*46a70*/  IADD3 R7, P6, PT, R13, R19, RZ ;  /* 0x000000130d077210 */ /* 0x000fc60007fde0ff */
[----:B------:R0:W-:Y:S04]  /*46a80*/  STL [R1+0x3f40], R6 ;  /* 0x003f400601007387 */ /* 0x0001e80000100800 */
[----:B------:R1:W-:Y:S04]  /*46a90*/  STL [R1+0x3f0c], R5 ;  /* 0x003f0c0501007387 */ /* 0x0003e80000100800 */
[----:B------:R3:W-:Y:S01]  /*46aa0*/  STL [R1+0x3f48], R7 ;  /* 0x003f480701007387 */ /* 0x0007e20000100800 */
[----:B0-----:R-:W-:-:S03]  /*46ab0*/  IMAD.X R6, R26, 0x1, R0, P5 ;  /* 0x000000011a067824 */ /* 0x001fc600028e0600 */
[----:B------:R-:W2:Y:S01]  /*46ac0*/  LDL.LU R26, [R1+0x3e0] ;  /* 0x0003e000011a7983 */ /* 0x000ea20000300800 */
[----:B-1----:R-:W-:-:S03]  /*46ad0*/  IADD3 R5, P5, PT, R13, R2, RZ ;  /* 0x000000020d057210 */ /* 0x002fc60007fbe0ff */
[----:B------:R0:W-:Y:S04]  /*46ae0*/  STL [R1+0x3f14], R6 ;  /* 0x003f140601007387 */ /* 0x0001e80000100800 */
[----:B------:R1:W-:Y:S01]  /*46af0*/  STL [R1+0x3f50], R5 ;  /* 0x003f500501007387 */ /* 0x0003e20000100800 */
[----:B---3--:R-:W-:Y:S01]  /*46b00*/  IMAD.X R7, R25, 0x1, R10, P4 ;  /* 0x0000000119077824 */ /* 0x008fe200020e060a */
[----:B0-----:R-:W-:Y:S01]  /*46b10*/  IADD3 R6, P4, PT, R13, R56, RZ ;  /* 0x000000380d067210 */ /* 0x001fe20007f9e0ff */
[----:B-1----:R-:W-:-:S03]  /*46b20*/  IMAD.X R5, R25, 0x1, R3, P3 ;  /* 0x0000000119057824 */ /* 0x002fc600018e0603 */
[----:B------:R-:W-:Y:S04]  /*46b30*/  STL [R1+0x3f1c], R7 ;  /* 0x003f1c0701007387 */ /* 0x000fe80000100800 */
[----:B------:R-:W3:Y:S04]  /*46b40*/  LDL.LU R13, [R1+0x6b4] ;  /* 0x0006b400010d7983 */ /* 0x000ee80000300800 */
[----:B------:R-:W-:Y:S04]  /*46b50*/  STL [R1+0x3f58], R6 ;  /* 0x003f580601007387 */ /* 0x000fe80000100800 */
[----:B------:R0:W-:Y:S02]  /*46b60*/  STL [R1+0x3f24], R5 ;  /* 0x003f240501007387 */ /* 0x0001e40000100800 */
[----:B0-----:R-:W-:Y:S01]  /*46b70*/  IMAD.X R5, R25, 0x1, R4, P1 ;  /* 0x0000000119057824 */ /* 0x001fe200008e0604 */
[----:B-----5:R-:W-:-:S02]  /*46b80*/  IADD3 R6, P3, PT, R15, R31, RZ ;  /* 0x0000001f0f067210 */ /* 0x020fc40007f7e0ff */
        /* <DEDUP_REMOVED lines=16> */
[C---:B----4-:R-:W-:Y:S01]  /*46c90*/  IADD3 R6, P6, PT, R17.reuse, R31, RZ ;  /* 0x0000001f11067210 */ /* 0x050fe20007fde0ff */
[----:B0-----:R-:W-:Y:S01]  /*46ca0*/  IMAD.X R5, R8, 0x1, R4, P5 ;  /* 0x0000000108057824 */ /* 0x001fe200028e0604 */
        /* <DEDUP_REMOVED lines=27> */
[C---:B--2---:R-:W-:Y:S01]  /*46e60*/  IMAD.X R7, R26.reuse, 0x1, R10, P6 ;  /* 0x000000011a077824 */ /* 0x044fe200030e060a */
[----:B0-----:R-:W-:Y:S01]  /*46e70*/  IADD3 R6, P6, PT, R21, R56, RZ ;  /* 0x0000003815067210 */ /* 0x001fe20007fde0ff */
[----:B-1----:R-:W-:-:S03]  /*46e80*/  IMAD.X R5, R26, 0x1, R3, P5 ;  /* 0x000000011a057824 */ /* 0x002fc600028e0603 */
[----:B------:R-:W-:Y:S04]  /*46e90*/  STL [R1+0x3f7c], R7 ;  /* 0x003f7c0701007387 */ /* 0x000fe80000100800 */
[----:B------:R-:W2:Y:S04]  /*46ea0*/  LDL.LU R21, [R1+0x6a8] ;  /* 0x0006a80001157983 */ /* 0x000ea80000300800 */
[----:B------:R3:W-:Y:S04]  /*46eb0*/  STL [R1+0x3fb8], R6 ;  /* 0x003fb80601007387 */ /* 0x0007e80000100800 */
[----:B------:R0:W-:Y:S01]  /*46ec0*/  STL [R1+0x3f84], R5 ;  /* 0x003f840501007387 */ /* 0x0001e20000100800 */
[C---:B---3--:R-:W-:Y:S01]  /*46ed0*/  IADD3 R6, P5, PT, R13.reuse, R31, RZ ;  /* 0x0000001f0d067210 */ /* 0x048fe20007fbe0ff */
[----:B0-----:R-:W-:Y:S01]  /*46ee0*/  IMAD.X R5, R26, 0x1, R4, P4 ;  /* 0x000000011a057824 */ /* 0x001fe200020e0604 */
        /* <DEDUP_REMOVED lines=10> */
[----:B0-----:R-:W-:-:S04]  /*46f90*/  IADD3 R6, P1, PT, R13, R56, RZ ;  /* 0x000000380d067210 */ /* 0x001fc80007f3e0ff */
[----:B------:R-:W-:Y:S04]  /*46fa0*/  STL [R1+0x3f9c], R7 ;  /* 0x003f9c0701007387 */ /* 0x000fe80000100800 */
[----:B------:R-:W3:Y:S01]  /*46fb0*/  LDL.LU R13, [R1+0x6a4] ;  /* 0x0006a400010d7983 */ /* 0x000ee20000300800 */
[----:B-1----:R-:W-:-:S03]  /*46fc0*/  IMAD.X R5, R25, 0x1, R3, P2 ;  /* 0x0000000119057824 */ /* 0x002fc600010e0603 */
[----:B------:R-:W-:Y:S04]  /*46fd0*/  STL [R1+0x3fd8], R6 ;  /* 0x003fd80601007387 */ /* 0x000fe80000100800 */
[----:B------:R0:W-:Y:S02]  /*46fe0*/  STL [R1+0x3fa4], R5 ;  /* 0x003fa40501007387 */ /* 0x0001e40000100800 */
[----:B0-----:R-:W-:Y:S01]  /*46ff0*/  IMAD.X R5, R25, 0x1, R4, P0 ;  /* 0x0000000119057824 */ /* 0x001fe200000e0604 */
[C---:B-----5:R-:W-:Y:S02]  /*47000*/  IADD3 R6, P2, PT, R15.reuse, R31, RZ ;  /* 0x0000001f0f067210 */ /* 0x060fe40007f5e0ff */
        /* <DEDUP_REMOVED lines=50> */
[----:B------:R-:W-:Y:S04]  /*47330*/  STL [R1+0x4038], R6 ;  /* 0x0040380601007387 */ /* 0x000fe80000100800 */
[----:B------:R0:W-:Y:S02]  /*47340*/  STL [R1+0x4004], R5 ;  /* 0x0040040501007387 */ /* 0x0001e40000100800 */
[----:B0-----:R-:W-:Y:S01]  /*47350*/  IMAD.X R5, R26, 0x1, R4, P1 ;  /* 0x000000011a057824 */ /* 0x001fe200008e0604 */
[----:B---3--:R-:W-:-:S02]  /*47360*/  IADD3 R6, P3, PT, R13, R31, RZ ;  /* 0x0000001f0d067210 */ /* 0x008fc40007f7e0ff */
        /* <DEDUP_REMOVED lines=52> */
[----:B--2---:R-:W-:Y:S01]  /*476b0*/  IADD3 R6, P5, PT, R21, R31, RZ ;  /* 0x0000001f15067210 */ /* 0x004fe20007fbe0ff */
[----:B0-----:R-:W-:Y:S01]  /*476c0*/  IMAD.X R5, R9, 0x1, R4, P4 ;  /* 0x0000000109057824 */ /* 0x001fe200020e0604 */
        /* <DEDUP_REMOVED lines=10> */
[----:B0-----:R-:W-:-:S04]  /*47770*/  IADD3 R6, P1, PT, R21, R56, RZ ;  /* 0x0000003815067210 */ /* 0x001fc80007f3e0ff */
[----:B------:R-:W-:Y:S04]  /*47780*/  STL [R1+0x407c], R7 ;  /* 0x00407c0701007387 */ /* 0x000fe80000100800 */
[----:B------:R-:W2:Y:S01]  /*47790*/  LDL.LU R21, [R1+0x688] ;  /* 0x0006880001157983 */ /* 0x000ea20000300800 */
[----:B-1----:R-:W-:-:S03]  /*477a0*/  IMAD.X R5, R26, 0x1, R3, P2 ;  /* 0x000000011a057824 */ /* 0x002fc600010e0603 */
[----:B------:R-:W-:Y:S04]  /*477b0*/  STL [R1+0x40b8], R6 ;  /* 0x0040b80601007387 */ /* 0x000fe80000100800 */
[----:B------:R0:W-:Y:S02]  /*477c0*/  STL [R1+0x4084], R5 ;  /* 0x0040840501007387 */ /* 0x0001e40000100800 */
[----:B0-----:R-:W-:Y:S01]  /*477d0*/  IMAD.X R5, R26, 0x1, R4, P0 ;  /* 0x000000011a057824 */ /* 0x001fe200000e0604 */
[C---:B---3--:R-:W-:Y:S02]  /*477e0*/  IADD3 R6, P2, PT, R13.reuse, R31, RZ ;  /* 0x0000001f0d067210 */ /* 0x048fe40007f5e0ff */
        /* <DEDUP_REMOVED lines=32> */
[----:B------:R-:W-:Y:S04]  /*479f0*/  STL [R1+0x40f8], R6 ;  /* 0x0040f80601007387 */ /* 0x000fe80000100800 */
[----:B------:R0:W-:Y:S02]  /*47a00*/  STL [R1+0x40c4], R5 ;  /* 0x0040c40501007387 */ /* 0x0001e40000100800 */
[----:B0-----:R-:W-:Y:S01]  /*47a10*/  IMAD.X R5, R8, 0x1, R4, P6 ;  /* 0x0000000108057824 */ /* 0x001fe200030e0604 */
[----:B----4-:R-:W-:-:S02]  /*47a20*/  IADD3 R6, P0, PT, R17, R31, RZ ;  /* 0x0000001f11067210 */ /* 0x010fc40007f1e0ff */
        /* <DEDUP_REMOVED lines=82> */
[----:B0-----:R-:W-:-:S04]  /*47f50*/  IADD3 R6, P1, PT, R17, R56, RZ ;  /* 0x0000003811067210 */ /* 0x001fc80007f3e0ff */
[----:B------:R-:W-:Y:S04]  /*47f60*/  STL [R1+0x415c], R7 ;  /* 0x00415c0701007387 */ /* 0x000fe80000100800 */
[----:B------:R-:W4:Y:S01]  /*47f70*/  LDL.LU R17, [R1+0x66c] ;  /* 0x00066c0001117983 */ /* 0x000f220000300800 */
[----:B-1----:R-:W-:-:S03]  /*47f80*/  IMAD.X R5, R9, 0x1, R3, P2 ;  /* 0x0000000109057824 */ /* 0x002fc600010e0603 */
[----:B------:R-:W-:Y:S04]  /*47f90*/  STL [R1+0x4198], R6 ;  /* 0x0041980601007387 */ /* 0x000fe80000100800 */
[----:B------:R0:W-:Y:S02]  /*47fa0*/  STL [R1+0x4164], R5 ;  /* 0x0041640501007387 */ /* 0x0001e40000100800 */
[----:B0-----:R-:W-:Y:S01]  /*47fb0*/  IMAD.X R5, R9, 0x1, R4, P0 ;  /* 0x0000000109057824 */ /* 0x001fe200000e0604 */
[C---:B--2---:R-:W-:Y:S02]  /*47fc0*/  IADD3 R6, P2, PT, R21.reuse, R31, RZ ;  /* 0x0000001f15067210 */ /* 0x044fe40007f5e0ff */
        /* <DEDUP_REMOVED lines=2545> */
[----:B------:R-:W-:Y:S04]  /*51ee0*/  STL [R1+0x531c], R6 ;  /* 0x00531c0601007387 */ /* 0x000fe80000100800 */
[----:B------:R0:W-:Y:S01]  /*51ef0*/  STL [R1+0x5358], R5 ;  /* 0x0053580501007387 */ /* 0x0001e20000100800 */
[----:B---3--:R-:W-:Y:S01]  /*51f00*/  IMAD.X R7, R25, 0x1, R10, P2 ;  /* 0x0000000119077824 */ /* 0x008fe200010e060a */
[----:B0-----:R-:W-:-:S04]  /*51f10*/  IADD3 R5, P2, PT, R13, R56, RZ ;  /* 0x000000380d057210 */ /* 0x001fc80007f5e0ff */
[----:B------:R0:W-:Y:S01]  /*51f20*/  STL [R1+0x5324], R7 ;  /* 0x0053240701007387 */ /* 0x0001e20000100800 */
[----:B------:R-:W-:-:S03]  /*51f30*/  IMAD.X R6, R25, 0x1, R3, P0 ;  /* 0x0000000119067824 */ /* 0x000fc600000e0603 */
[----:B------:R-:W3:Y:S04]  /*51f40*/  LDL.LU R13, [R1+0x9e8] ;  /* 0x0009e800010d7983 */ /* 0x000ee80000300800 */
[----:B------:R5:W-:Y:S01]  /*51f50*/  STL [R1+0x5360], R5 ;  /* 0x0053600501007387 */ /* 0x000be20000100800 */
[----:B0-----:R-:W-:-:S03]  /*51f60*/  IMAD.X R7, R25, 0x1, R4, P6 ;  /* 0x0000000119077824 */ /* 0x001fc600030e0604 */
[----:B------:R0:W-:Y:S01]  /*51f70*/  STL [R1+0x532c], R6 ;  /* 0x00532c0601007387 */ /* 0x0001e20000100800 */
[----:B-----5:R-:W-:-:S05]  /*51f80*/  IADD3 R5, P0, PT, R15, R31, RZ ;  /* 0x0000001f0f057210 */ /* 0x020fca0007f1e0ff */
[----:B------:R1:W-:Y:S01]  /*51f90*/  STL [R1+0x5368], R5 ;  /* 0x0053680501007387 */ /* 0x0003e20000100800 */
[----:B0-----:R-:W-:-:S03]  /*51fa0*/  IADD3 R6, P6, PT, R15, R19, RZ ;  /* 0x000000130f067210 */ /* 0x001fc60007fde0ff */
[----:B------:R0:W-:Y:S01]  /*51fb0*/  STL [R1+0x5334], R7 ;  /* 0x0053340701007387 */ /* 0x0001e20000100800 */
[----:B-1----:R-:W-:-:S03]  /*51fc0*/  IMAD.X R5, R25, 0x1, R0, P5 ;  /* 0x0000000119057824 */ /* 0x002fc600028e0600 */
[----:B------:R-:W5:Y:S01]  /*51fd0*/  LDL.LU R25, [R1+0xa24] ;  /* 0x000a240001197983 */ /* 0x000f620000300800 */
[----:B0-----:R-:W-:-:S03]  /*51fe0*/  IADD3 R7, P5, PT, R15, R2, RZ ;  /* 0x000000020f077210 */ /* 0x001fc60007fbe0ff */
[----:B------:R0:W-:Y:S04]  /*51ff0*/  STL [R1+0x5370], R6 ;  /* 0x0053700601007387 */ /* 0x0001e80000100800 */
[----:B------:R1:W-:Y:S04]  /*52000*/  STL [R1+0x533c], R5 ;  /* 0x00533c0501007387 */ /* 0x0003e80000100800 */
[----:B------:R1:W-:Y:S01]  /*52010*/  STL [R1+0x5378], R7 ;  /* 0x0053780701007387 */ /* 0x0003e20000100800 */
[----:B0-----:R-:W-:Y:S01]  /*52020*/  IMAD.X R6, R8, 0x1, R10, P4 ;  /* 0x0000000108067824 */ /* 0x001fe200020e060a */
[----:B-1----:R-:W-:-:S02]  /*52030*/  IADD3 R5, P4, PT, R15, R56, RZ ;  /* 0x000000380f057210 */ /* 0x002fc40007f9e0ff */
[----:B------:R-:W5:Y:S04]  /*52040*/  LDL.LU R15, [R1+0x9f0] ;  /* 0x0009f000010f7983 */ /* 0x000f680000300800 */
[----:B------:R0:W-:Y:S01]  /*52050*/  STL [R1+0x5344], R6 ;  /* 0x0053440601007387 */ /* 0x0001e20000100800 */
[----:B------:R-:W-:-:S03]  /*52060*/  IMAD.X R7, R8, 0x1, R4, P1 ;  /* 0x0000000108077824 */ /* 0x000fc600008e0604 */
[----:B------:R4:W-:Y:S01]  /*52070*/  STL [R1+0x5380], R5 ;  /* 0x0053800501007387 */ /* 0x0009e20000100800 */
[----:B0-----:R-:W-:-:S05]  /*52080*/  IMAD.X R6, R8, 0x1, R3, P3 ;  /* 0x0000000108067824 */ /* 0x001fca00018e0603 */
[----:B------:R-:W-:Y:S01]  /*52090*/  STL [R1+0x534c], R6 ;  /* 0x00534c0601007387 */ /* 0x000fe20000100800 */
[----:B----4-:R-:W-:-:S05]  /*520a0*/  IADD3 R5, P3, PT, R17, R31, RZ ;  /* 0x0000001f11057210 */ /* 0x010fca0007f7e0ff */
[----:B------:R0:W-:Y:S04]  /*520b0*/  STL [R1+0x5388], R5 ;  /* 0x0053880501007387 */ /* 0x0001e80000100800 */
[----:B------:R1:W-:Y:S01]  /*520c0*/  STL [R1+0x5354], R7 ;  /* 0x0053540701007387 */ /* 0x0003e20000100800 */
[----:B0-----:R-:W-:-:S03]  /*520d0*/  IMAD.X R5, R8, 0x1, R0, P2 ;  /* 0x0000000108057824 */ /* 0x001fc600010e0600 */
[----:B------:R-:W4:Y:S01]  /*520e0*/  LDL.LU R8, [R1+0xa2c] ;  /* 0x000a2c0001087983 */ /* 0x000f220000300800 */
[C---:B------:R-:W-:Y:S02]  /*520f0*/  IADD3 R6, P1, PT, R17.reuse, R19, RZ ;  /* 0x0000001311067210 */ /* 0x040fe40007f3e0ff */
[----:B-1----:R-:W-:-:S03]  /*52100*/  IADD3 R7, P2, PT, R17, R2, RZ ;  /* 0x0000000211077210 */ /* 0x002fc60007f5e0ff */
[----:B------:R0:W-:Y:S04]  /*52110*/  STL [R1+0x5390], R6 ;  /* 0x0053900601007387 */ /* 0x0001e80000100800 */
[----:B------:R1:W-:Y:S04]  /*52120*/  STL [R1+0x535c], R5 ;  /* 0x00535c0501007387 */ /* 0x0003e80000100800 */
[----:B------:R0:W-:Y:S02]  /*52130*/  STL [R1+0x5398], R7 ;  /* 0x0053980701007387 */ /* 0x0001e40000100800 */
        /* <DEDUP_REMOVED lines=11> */
[----:B0-----:R-:W-:Y:S01]  /*521f0*/  IADD3 R6, P5, PT, R21, R19, RZ ;  /* 0x0000001315067210 */ /* 0x001fe20007fbe0ff */
[----:B-1----:R-:W-:-:S02]  /*52200*/  IMAD.X R5, R9, 0x1, R0, P4 ;  /* 0x0000000109057824 */ /* 0x002fc400020e0600 */
[----:B------:R-:W4:Y:S01]  /*52210*/  LDL.LU R9, [R1+0xa38] ;  /* 0x000a380001097983 */ /* 0x000f220000300800 */
[----:B--2---:R-:W-:-:S03]  /*52220*/  IADD3 R7, P4, PT, R21, R2, RZ ;  /* 0x0000000215077210 */ /* 0x004fc60007f9e0ff */
[----:B------:R-:W-:Y:S04]  /*52230*/  STL [R1+0x53b0], R6 ;  /* 0x0053b00601007387 */ /* 0x000fe80000100800 */
[----:B------:R0:W-:Y:S04]  /*52240*/  STL [R1+0x537c], R5 ;  /* 0x00537c0501007387 */ /* 0x0001e80000100800 */
[----:B------:R-:W-:Y:S01]  /*52250*/  STL [R1+0x53b8], R7 ;  /* 0x0053b80701007387 */ /* 0x000fe20000100800 */
[----:B0-----:R-:W-:Y:S01]  /*52260*/  IMAD.X R5, R26, 0x1, R10, P3 ;  /* 0x000000011a057824 */ /* 0x001fe200018e060a */
[----:B------:R-:W-:-:S02]  /*52270*/  IADD3 R6, P3, PT, R21, R56, RZ ;  /* 0x0000003815067210 */ /* 0x000fc40007f7e0ff */
[----:B------:R-:W2:Y:S04]  /*52280*/  LDL.LU R21, [R1+0xa00] ;  /* 0x000a000001157983 */ /* 0x000ea80000300800 */
[----:B------:R0:W-:Y:S04]  /*52290*/  STL [R1+0x5384], R5 ;  /* 0x0053840501007387 */ /* 0x0001e80000100800 */
[----:B------:R1:W-:Y:S01]  /*522a0*/  STL [R1+0x53c0], R6 ;  /* 0x0053c00601007387 */ /* 0x0003e20000100800 */
[C---:B0-----:R-:W-:Y:S01]  /*522b0*/  IMAD.X R5, R26.reuse, 0x1, R3, P1 ;  /* 0x000000011a057824 */ /* 0x041fe200008e0603 */
[----:B---3--:R-:W-:Y:S01]  /*522c0*/  IADD3 R7, P1, PT, R13, R31, RZ ;  /* 0x0000001f0d077210 */ /* 0x008fe20007f3e0ff */
        /* <DEDUP_REMOVED lines=8> */
[----:B0-----:R-:W-:-:S03]  /*52350*/  IADD3 R6, P0, PT, R13, R2, RZ ;  /* 0x000000020d067210 */ /* 0x001fc60007f1e0ff */
[----:B------:R-:W3:Y:S04]  /*52360*/  LDL.LU R26, [R1+0xa40] ;  /* 0x000a4000011a7983 */ /* 0x000ee80000300800 */
[----:B------:R0:W-:Y:S01]  /*52370*/  STL [R1+0x53d8], R6 ;  /* 0x0053d80601007387 */ /* 0x0001e20000100800 */
[----:B-----5:R-:W-:Y:S01]  /*52380*/  IMAD.X R5, R25, 0x1, R10, P6 ;  /* 0x0000000119057824 */ /* 0x020fe200030e060a */
[----:B-1----:R-:W-:-:S04]  /*52390*/  IADD3 R7, P6, PT, R13, R56, RZ ;  /* 0x000000380d077210 */ /* 0x002fc80007fde0ff */
[----:B------:R1:W-:Y:S01]  /*523a0*/  STL [R1+0x53a4], R5 ;  /* 0x0053a40501007387 */ /* 0x0003e20000100800 */
[----:B0-----:R-:W-:-:S03]  /*523b0*/  IMAD.X R6, R25, 0x1, R3, P5 ;  /* 0x0000000119067824 */ /* 0x001fc600028e0603 */
[----:B------:R0:W-:Y:S04]  /*523c0*/  STL [R1+0x53e0], R7 ;  /* 0x0053e00701007387 */ /* 0x0001e80000100800 */
[----:B------:R-:W5:Y:S01]  /*523d0*/  LDL.LU R13, [R1+0xa08] ;  /* 0x000a0800010d7983 */ /* 0x000f620000300800 */
[----:B-1----:R-:W-:-:S03]  /*523e0*/  IADD3 R5, P5, PT, R15, R31, RZ ;  /* 0x0000001f0f057210 */ /* 0x002fc60007fbe0ff */
[----:B------:R1:W-:Y:S01]  /*523f0*/  STL [R1+0x53ac], R6 ;  /* 0x0053ac0601007387 */ /* 0x0003e20000100800 */
[----:B0-----:R-:W-:-:S03]  /*52400*/  IMAD.X R7, R25, 0x1, R0, P3 ;  /* 0x0000000119077824 */ /* 0x001fc600018e0600 */
[----:B------:R0:W-:Y:S01]  /*52410*/  STL [R1+0x53e8], R5 ;  /* 0x0053e80501007387 */ /* 0x0001e20000100800 */
[----:B-1----:R-:W-:Y:S01]  /*52420*/  IMAD.X R6, R25, 0x1, R4, P4 ;  /* 0x0000000119067824 */ /* 0x002fe200020e0604 */
[----:B0-----:R-:W-:-:S04]  /*52430*/  IADD3 R5, P4, PT, R15, R19, RZ ;  /* 0x000000130f057210 */ /* 0x001fc80007f9e0ff */
[----:B------:R0:W-:Y:S04]  /*52440*/  STL [R1+0x53b4], R6 ;  /* 0x0053b40601007387 */ /* 0x0001e80000100800 */
[----:B------:R4:W-:Y:S04]  /*52450*/  STL [R1+0x53f0], R5 ;  /* 0x0053f00501007387 */ /* 0x0009e80000100800 */
[----:B------:R1:W-:Y:S01]  /*52460*/  STL [R1+0x53bc], R7 ;  /* 0x0053bc0701007387 */ /* 0x0003e20000100800 */
[----:B0-----:R-:W-:-:S03]  /*52470*/  IADD3 R6, P3, PT, R15, R2, RZ ;  /* 0x000000020f067210 */ /* 0x001fc60007f7e0ff */
[----:B------:R-:W5:Y:S04]  /*52480*/  LDL.LU R25, [R1+0xa48] ;  /* 0x000a480001197983 */ /* 0x000f680000300800 */
[----:B------:R0:W-:Y:S01]  /*52490*/  STL [R1+0x53f8], R6 ;  /* 0x0053f80601007387 */ /* 0x0001e20000100800 */
[----:B----4-:R-:W-:Y:S01]  /*524a0*/  IMAD.X R5, R8, 0x1, R10, P1 ;  /* 0x0000000108057824 */ /* 0x010fe200008e060a */
[----:B-1----:R-:W-:-:S04]  /*524b0*/  IADD3 R7, P1, PT, R15, R56, RZ ;  /* 0x000000380f077210 */ /* 0x002fc80007f3e0ff */
[----:B------:R-:W-:Y:S04]  /*524c0*/  STL [R1+0x53c4], R5 ;  /* 0x0053c40501007387 */ /* 0x000fe80000100800 */
[----:B------:R1:W-:Y:S04]  /*524d0*/  STL [R1+0x5400], R7 ;  /* 0x0054000701007387 */ /* 0x0003e80000100800 */
[----:B------:R-:W4:Y:S01]  /*524e0*/  LDL.LU R15, [R1+0xa0c] ;  /* 0x000a0c00010f7983 */ /* 0x000f220000300800 */
[----:B0-----:R-:W-:-:S05]  /*524f0*/  IMAD.X R6, R8, 0x1, R3, P2 ;  /* 0x0000000108067824 */ /* 0x001fca00010e0603 */
[----:B------:R0:W-:Y:S01]  /*52500*/  STL [R1+0x53cc], R6 ;  /* 0x0053cc0601007387 */ /* 0x0001e20000100800 */
[----:B-1----:R-:W-:Y:S01]  /*52510*/  IMAD.X R7, R8, 0x1, R4, P0 ;  /* 0x0000000108077824 */ /* 0x002fe200000e0604 */
[C---:B------:R-:W-:Y:S02]  /*52520*/  IADD3 R5, P2, PT, R17.reuse, R31, RZ ;  /* 0x0000001f11057210 */ /* 0x040fe40007f5e0ff */
[----:B0-----:R-:W-:-:S03]  /*52530*/  IADD3 R6, P0, PT, R17, R19, RZ ;  /* 0x0000001311067210 */ /* 0x001fc60007f1e0ff */
[----:B------:R0:W-:Y:S04]  /*52540*/  STL [R1+0x5408], R5 ;  /* 0x0054080501007387 */ /* 0x0001e80000100800 */
[----:B------:R1:W-:Y:S04]  /*52550*/  STL [R1+0x53d4], R7 ;  /* 0x0053d40701007387 */ /* 0x0003e80000100800 */
[----:B------:R-:W-:Y:S01]  /*52560*/  STL [R1+0x5410], R6 ;  /* 0x0054100601007387 */ /* 0x000fe20000100800 */
[----:B0-----:R-:W-:Y:S01]  /*52570*/  IMAD.X R5, R8, 0x1, R0, P6 ;  /* 0x0000000108057824 */ /* 0x001fe200030e0600 */
[----:B-1----:R-:W-:-:S04]  /*52580*/  IADD3 R7, P6, PT, R17, R2, RZ ;  /* 0x0000000211077210 */ /* 0x002fc80007fde0ff */
[----:B------:R0:W-:Y:S04]  /*52590*/  STL [R1+0x53dc], R5 ;  /* 0x0053dc0501007387 */ /* 0x0001e80000100800 */
[----:B0-----:R-:W4:Y:S04]  /*525a0*/  LDL.LU R5, [R1+0xa50] ;  /* 0x000a500001057983 */ /* 0x001f280000300800 */
[----:B------:R0:W-:Y:S01]  /*525b0*/  STL [R1+0x5418], R7 ;  /* 0x0054180701007387 */ /* 0x0001e20000100800 */
[----:B------:R-:W-:Y:S01]  /*525c0*/  IMAD.X R6, R9, 0x1, R10, P5 ;  /* 0x0000000109067824 */ /* 0x000fe200028e060a */
[----:B------:R-:W-:-:S04]  /*525d0*/  IADD3 R8, P5, PT, R17, R56, RZ ;  /* 0x0000003811087210 */ /* 0x000fc80007fbe0ff */
[----:B------:R2:W-:Y:S01]  /*525e0*/  STL [R1+0x53e4], R6 ;  /* 0x0053e40601007387 */ /* 0x0005e20000100800 */
[----:B0-----:R-:W-:-:S03]  /*525f0*/  IMAD.X R7, R9, 0x1, R3, P4 ;  /* 0x0000000109077824 */ /* 0x001fc600020e0603 */
[----:B------:R-:W-:Y:S04]  /*52600*/  STL [R1+0x5420], R8 ;  /* 0x0054200801007387 */ /* 0x000fe80000100800 */
[----:B------:R-:W4:Y:S04]  /*52610*/  LDL.LU R17, [R1+0xa14] ;  /* 0x000a140001117983 */ /* 0x000f280000300800 */
[----:B------:R0:W-:Y:S01]  /*52620*/  STL [R1+0x53ec], R7 ;  /* 0x0053ec0701007387 */ /* 0x0001e20000100800 */
[----:B--2---:R-:W-:-:S05]  /*52630*/  IADD3 R6, P4, PT, R21, R31, RZ ;  /* 0x0000001f15067210 */ /* 0x004fca0007f9e0ff */
[----:B------:R1:W-:Y:S01]  /*52640*/  STL [R1+0x5428], R6 ;  /* 0x0054280601007387 */ /* 0x0003e20000100800 */
[----:B0-----:R-:W-:-:S03]  /*52650*/  IMAD.X R7, R9, 0x1, R4, P3 ;  /* 0x0000000109077824 */ /* 0x001fc600018e0604 */
[----:B------:R-:W2:Y:S01]  /*52660*/  LDL.LU R8, [R1+0xf10] ;  /* 0x000f100001087983 */ /* 0x000ea20000300800 */
[----:B-1----:R-:W-:-:S03]  /*52670*/  IADD3 R6, P3, PT, R21, R19, RZ ;  /* 0x0000001315067210 */ /* 0x002fc60007f7e0ff */
[----:B------:R0:W-:Y:S04]  /*52680*/  STL [R1+0x53f4], R7 ;  /* 0x0053f40701007387 */ /* 0x0001e80000100800 */
[----:B------:R1:W-:Y:S04]  /*52690*/  STL [R1+0x5430], R6 ;  /* 0x0054300601007387 */ /* 0x0003e80000100800 */
[----:B------:R-:W2:Y:S01]  /*526a0*/  LDL.LU R24, [R1+0xa5c] ;  /* 0x000a5c0001187983 */ /* 0x000ea20000300800 */
[----:B0-----:R-:W-:Y:S01]  /*526b0*/  IMAD.X R7, R9, 0x1, R0, P1 ;  /* 0x0000000109077824 */ /* 0x001fe200008e0600 */
[----:B-1----:R-:W-:-:S04]  /*526c0*/  IADD3 R6, P1, PT, R21, R2, RZ ;  /* 0x0000000215067210 */ /* 0x002fc80007f3e0ff */
[----:B------:R3:W-:Y:S04]  /*526d0*/  STL [R1+0x53fc], R7 ;  /* 0x0053fc0701007387 */ /* 0x0007e80000100800 */
[----:B------:R0:W-:Y:S01]  /*526e0*/  STL [R1+0x5438], R6 ;  /* 0x0054380601007387 */ /* 0x0001e20000100800 */
[C---:B---3--:R-:W-:Y:S01]  /*526f0*/  IMAD.X R7, R26.reuse, 0x1, R10, P2 ;  /* 0x000000011a077824 */ /* 0x048fe200010e060a */
[----:B0-----:R-:W-:Y:S01]  /*52700*/  IADD3 R6, P2, PT, R21, R56, RZ ;  /* 0x0000003815067210 */ /* 0x001fe20007f5e0ff */
[C---:B------:R-:W-:Y:S01]  /*52710*/  IMAD.X R9, R26.reuse, 0x1, R3, P0 ;  /* 0x000000011a097824 */ /* 0x040fe200000e0603 */
[----:B------:R-:W3:Y:S04]  /*52720*/  LDL.LU R21, [R1+0xf38] ;  /* 0x000f380001157983 */ /* 0x000ee80000300800 */
[----:B------:R-:W-:Y:S04]  /*52730*/  STL [R1+0x5404], R7 ;  /* 0x0054040701007387 */ /* 0x000fe80000100800 */
[----:B------:R0:W-:Y:S04]  /*52740*/  STL [R1+0x5440], R6 ;  /* 0x0054400601007387 */ /* 0x0001e80000100800 */
[----:B------:R1:W-:Y:S01]  /*52750*/  STL [R1+0x540c], R9 ;  /* 0x00540c0901007387 */ /* 0x0003e20000100800 */
[----:B0-----:R-:W-:-:S03]  /*52760*/  IMAD.X R6, R26, 0x1, R4, P6 ;  /* 0x000000011a067824 */ /* 0x001fc600030e0604 */
[----:B-1----:R-:W3:Y:S01]  /*52770*/  LDL.LU R9, [R1+0x978] ;  /* 0x0009780001097983 */ /* 0x002ee20000300800 */
[----:B-----5:R-:W-:-:S05]  /*52780*/  IADD3 R7, P0, PT, R13, R31, RZ ;  /* 0x0000001f0d077210 */ /* 0x020fca0007f1e0ff */
        /* <DEDUP_REMOVED lines=8> */
[----:B------:R-:W3:Y:S01]  /*52810*/  LDL.LU R26, [R1+0xa64] ;  /* 0x000a6400011a7983 */ /* 0x000ee20000300800 */
[----:B0-----:R-:W-:Y:S01]  /*52820*/  IMAD.X R7, R25, 0x1, R10, P4 ;  /* 0x0000000119077824 */ /* 0x001fe200020e060a */
[----:B-1----:R-:W-:Y:S01]  /*52830*/  IADD3 R6, P4, PT, R13, R56, RZ ;  /* 0x000000380d067210 */ /* 0x002fe20007f9e0ff */
[----:B-----5:R-:W-:-:S03]  /*52840*/  IMAD.X R11, R25, 0x1, R3, P3 ;  /* 0x00000001190b7824 */ /* 0x020fc600018e0603 */
[----:B------:R-:W-:Y:S04]  /*52850*/  STL [R1+0x5424], R7 ;  /* 0x0054240701007387 */ /* 0x000fe80000100800 */
[----:B------:R0:W-:Y:S04]  /*52860*/  STL [R1+0x5460], R6 ;  /* 0x0054600601007387 */ /* 0x0001e80000100800 */
[----:B------:R-:W-:Y:S04]  /*52870*/  STL [R1+0x542c], R11 ;  /* 0x00542c0b01007387 */ /* 0x000fe80000100800 */
[----:B------:R-:W5:Y:S01]  /*52880*/  LDL.LU R13, [R1+0xa20] ;  /* 0x000a2000010d7983 */ /* 0x000f620000300800 */
[----:B0-----:R-:W-:Y:S01]  /*52890*/  IMAD.X R6, R25, 0x1, R4, P1 ;  /* 0x0000000119067824 */ /* 0x001fe200008e0604 */
[----:B----4-:R-:W-:-:S05]  /*528a0*/  IADD3 R7, P3, PT, R15, R31, RZ ;  /* 0x0000001f0f077210 */ /* 0x010fca0007f7e0ff */
[----:B------:R0:W-:Y:S04]  /*528b0*/  STL [R1+0x5468], R7 ;  /* 0x0054680701007387 */ /* 0x0001e80000100800 */
[----:B------:R1:W-:Y:S01]  /*528c0*/  STL [R1+0x5434], R6 ;  /* 0x0054340601007387 */ /* 0x0003e20000100800 */
[----:B0-----:R-:W-:Y:S01]  /*528d0*/  IADD3 R7, P1, PT, R15, R19, RZ ;  /* 0x000000130f077210 */ /* 0x001fe20007f3e0ff */
[----:B-1----:R-:W-:Y:S01]  /*528e0*/  IMAD.X R6, R25, 0x1, R0, P2 ;  /* 0x0000000119067824 */ /* 0x002fe200010e0600 */
[----:B------:R-:W-:-:S03]  /*528f0*/  IADD3 R11, P2, PT, R15, R2, RZ ;  /* 0x000000020f0b7210 */ /* 0x000fc60007f5e0ff */
[----:B------:R0:W-:Y:S04]  /*52900*/  STL [R1+0x5470], R7 ;  /* 0x0054700701007387 */ /* 0x0001e80000100800 */
[----:B------:R1:W-:Y:S04]  /*52910*/  STL [R1+0x543c], R6 ;  /* 0x00543c0601007387 */ /* 0x0003e80000100800 */
[----:B------:R4:W-:Y:S04]  /*52920*/  STL [R1+0x5478], R11 ;  /* 0x0054780b01007387 */ /* 0x0009e80000100800 */
[----:B------:R-:W5:Y:S01]  /*52930*/  LDL.LU R25, [R1+0xa6c] ;  /* 0x000a6c0001197983 */ /* 0x000f620000300800 */
[----:B0-----:R-:W-:Y:S01]  /*52940*/  IMAD.X R7, R5, 0x1, R10, P0 ;  /* 0x0000000105077824 */ /* 0x001fe200000e060a */
[----:B-1----:R-:W-:Y:S01]  /*52950*/  IADD3 R6, P0, PT, R15, R56, RZ ;  /* 0x000000380f067210 */ /* 0x002fe20007f1e0ff */
[----:B----4-:R-:W-:-:S03]  /*52960*/  IMAD.X R11, R5, 0x1, R3, P6 ;  /* 0x00000001050b7824 */ /* 0x010fc600030e0603 */
[----:B------:R-:W-:Y:S04]  /*52970*/  STL [R1+0x5444], R7 ;  /* 0x0054440701007387 */ /* 0x000fe80000100800 */
[----:B------:R0:W-:Y:S04]  /*52980*/  STL [R1+0x5480], R6 ;  /* 0x0054800601007387 */ /* 0x0001e80000100800 */
[----:B------:R-:W-:Y:S04]  /*52990*/  STL [R1+0x544c], R11 ;  /* 0x00544c0b01007387 */ /* 0x000fe80000100800 */
[----:B------:R-:W4:Y:S01]  /*529a0*/  LDL.LU R15, [R1+0xa28] ;  /* 0x000a2800010f7983 */ /* 0x000f220000300800 */
[----:B0-----:R-:W-:Y:S01]  /*529b0*/  IMAD.X R6, R5, 0x1, R4, P5 ;  /* 0x0000000105067824 */ /* 0x001fe200028e0604 */
[----:B------:R-:W-:-:S05]  /*529c0*/  IADD3 R7, P6, PT, R17, R31, RZ ;  /* 0x0000001f11077210 */ /* 0x000fca0007fde0ff */
        /* <DEDUP_REMOVED lines=10> */
[----:B------:R-:W-:Y:S01]  /*52a70*/  IMAD.X R11, R24, 0x1, R3, P1 ;  /* 0x00000001180b7824 */ /* 0x000fe200008e0603 */
[----:B-1----:R-:W2:Y:S04]  /*52a80*/  LDL.LU R5, [R1+0xa78] ;  /* 0x000a780001057983 */ /* 0x002ea80000300800 */
[----:B------:R0:W-:Y:S04]  /*52a90*/  STL [R1+0x5464], R7 ;  /* 0x0054640701007387 */ /* 0x0001e80000100800 */
[----:B------:R1:W-:Y:S01]  /*52aa0*/  STL [R1+0x54a0], R6 ;  /* 0x0054a00601007387 */ /* 0x0003e20000100800 */
[----:B0-----:R-:W-:-:S03]  /*52ab0*/  IADD3 R7, P1, PT, R8, R31, RZ ;  /* 0x0000001f08077210 */ /* 0x001fc60007f3e0ff */
[----:B------:R-:W-:Y:S01]  /*52ac0*/  STL [R1+0x546c], R11 ;  /* 0x00546c0b01007387 */ /* 0x000fe20000100800 */
[----:B-1----:R-:W-:-:S03]  /*52ad0*/  IMAD.X R6, R24, 0x1, R4, P2 ;  /* 0x0000000118067824 */ /* 0x002fc600010e0604 */
        /* <DEDUP_REMOVED lines=14> */
[C---:B---3--:R-:W-:Y:S01]  /*52bc0*/  IMAD.X R11, R26.reuse, 0x1, R10, P6 ;  /* 0x000000011a0b7824 */ /* 0x048fe200030e060a */
[----:B0-----:R-:W-:Y:S01]  /*52bd0*/  IADD3 R7, P6, PT, R9, R56, RZ ;  /* 0x0000003809077210 */ /* 0x001fe20007fde0ff */
[----:B-1----:R-:W-:-:S03]  /*52be0*/  IMAD.X R6, R26, 0x1, R3, P5 ;  /* 0x000000011a067824 */ /* 0x002fc600028e0603 */
[----:B------:R-:W-:Y:S04]  /*52bf0*/  STL [R1+0x5484], R11 ;  /* 0x0054840b01007387 */ /* 0x000fe80000100800 */
[----:B------:R-:W3:Y:S04]  /*52c00*/  LDL.LU R9, [R1+0xa34] ;  /* 0x000a340001097983 */ /* 0x000ee80000300800 */
[----:B------:R5:W-:Y:S04]  /*52c10*/  STL [R1+0x54c0], R7 ;  /* 0x0054c00701007387 */ /* 0x000be80000100800 */
[----:B------:R0:W-:Y:S01]  /*52c20*/  STL [R1+0x548c], R6 ;  /* 0x00548c0601007387 */ /* 0x0001e20000100800 */
[C---:B-----5:R-:W-:Y:S01]  /*52c30*/  IADD3 R7, P5, PT, R13.reuse, R31, RZ ;  /* 0x0000001f0d077210 */ /* 0x060fe20007fbe0ff */
        /* <DEDUP_REMOVED lines=46> */
[C---:B------:R-:W-:Y:S01]  /*52f20*/  IMAD.X R11, R24.reuse, 0x1, R10, P0 ;  /* 0x00000001180b7824 */ /* 0x040fe200000e060a */
        /* <DEDUP_REMOVED lines=130> */
[----:B------:R-:W-:Y:S04]  /*53750*/  STL [R1+0x5600], R7 ;  /* 0x0056000701007387 */ /* 0x000fe80000100800 */
[----:B------:R0:W-:Y:S02]  /*53760*/  STL [R1+0x55cc], R6 ;  /* 0x0055cc0601007387 */ /* 0x0001e40000100800 */
[----:B0-----:R-:W-:Y:S01]  /*53770*/  IMAD.X R6, R5, 0x1, R4, P6 ;  /* 0x0000000105067824 */ /* 0x001fe200030e0604 */
[----:B------:R-:W-:-:S02]  /*53780*/  IADD3 R7, P1, PT, R17, R31, RZ ;  /* 0x0000001f11077210 */ /* 0x000fc40007f3e0ff */
        /* <DEDUP_REMOVED lines=220> */
[----:B0-----:R-:W-:Y:S01]  /*54550*/  IMAD.X R7, R5, 0x1, R0, P6 ;  /* 0x0000000105077824 */ /* 0x001fe200030e0600 */
[----:B-1----:R-:W-:-:S02]  /*54560*/  IADD3 R6, P6, PT, R17, R2, RZ ;  /* 0x0000000211067210 */ /* 0x002fc40007fde0ff */
[----:B------:R-:W2:Y:S04]  /*54570*/  LDL.LU R5, [R1+0xb4c] ;  /* 0x000b4c0001057983 */ /* 0x000ea80000300800 */
        /* <DEDUP_REMOVED lines=15> */
[----:B0-----:R-:W-:Y:S01]  /*54670*/  IMAD.X R7, R24, 0x1, R0, P2 ;  /* 0x0000000118077824 */ /* 0x001fe200010e0600 */
[----:B-1----:R-:W-:-:S02]  /*54680*/  IADD3 R6, P2, PT, R9, R2, RZ ;  /* 0x0000000209067210 */ /* 0x002fc40007f5e0ff */
[----:B------:R-:W3:Y:S04]  /*54690*/  LDL.LU R24, [R1+0xb54] ;  /* 0x000b540001187983 */ /* 0x000ee80000300800 */
        /* <DEDUP_REMOVED lines=105> */
[----:B0-----:R-:W-:Y:S01]  /*54d30*/  IMAD.X R7, R25, 0x1, R0, P6 ;  /* 0x0000000119077824 */ /* 0x001fe200030e0600 */
[----:B-1----:R-:W-:-:S02]  /*54d40*/  IADD3 R6, P6, PT, R15, R2, RZ ;  /* 0x000000020f067210 */ /* 0x002fc40007fde0ff */
[----:B------:R-:W4:Y:S04]  /*54d50*/  LDL.LU R25, [R1+0xb8c] ;  /* 0x000b8c0001197983 */ /* 0x000f280000300800 */
        /* <DEDUP_REMOVED lines=123> */
[----:B0-----:R-:W-:Y:S01]  /*55510*/  IMAD.X R7, R26, 0x1, R0, P6 ;  /* 0x000000011a077824 */ /* 0x001fe200030e0600 */
[----:B-1----:R-:W-:-:S02]  /*55520*/  IADD3 R6, P6, PT, R13, R2, RZ ;  /* 0x000000020d067210 */ /* 0x002fc40007fde0ff */
[----:B------:R-:W5:Y:S04]  /*55530*/  LDL.LU R26, [R1+0xbcc] ;  /* 0x000bcc00011a7983 */ /* 0x000f680000300800 */
        /* <DEDUP_REMOVED lines=1980> */
[----:B------:R-:W-:Y:S04]  /*5d100*/  STL [R1+0x66dc], R7 ;  /* 0x0066dc0701007387 */ /* 0x000fe80000100800 */
[----:B------:R0:W-:Y:S01]  /*5d110*/  STL [R1+0x6718], R6 ;  /* 0x0067180601007387 */ /* 0x0001e20000100800 */
[----:B---3--:R-:W-:Y:S01]  /*5d120*/  IMAD.X R11, R24, 0x1, R10, P6 ;  /* 0x00000001180b7824 */ /* 0x008fe200030e060a */
[----:B0-----:R-:W-:-:S04]  /*5d130*/  IADD3 R6, P6, PT, R17, R56, RZ ;  /* 0x0000003811067210 */ /* 0x001fc80007fde0ff */
[----:B------:R0:W-:Y:S04]  /*5d140*/  STL [R1+0x66e4], R11 ;  /* 0x0066e40b01007387 */ /* 0x0001e80000100800 */
[----:B------:R-:W3:Y:S01]  /*5d150*/  LDL.LU R17, [R1+0xe5c] ;  /* 0x000e5c0001117983 */ /* 0x000ee20000300800 */
[----:B------:R-:W-:-:S03]  /*5d160*/  IMAD.X R7, R24, 0x1, R3, P5 ;  /* 0x0000000118077824 */ /* 0x000fc600028e0603 */
[----:B------:R5:W-:Y:S04]  /*5d170*/  STL [R1+0x6720], R6 ;  /* 0x0067200601007387 */ /* 0x000be80000100800 */
[----:B------:R1:W-:Y:S01]  /*5d180*/  STL [R1+0x66ec], R7 ;  /* 0x0066ec0701007387 */ /* 0x0003e20000100800 */
[----:B0-----:R-:W-:Y:S01]  /*5d190*/  IMAD.X R11, R24, 0x1, R4, P4 ;  /* 0x00000001180b7824 */ /* 0x001fe200020e0604 */
[C---:B-----5:R-:W-:Y:S02]  /*5d1a0*/  IADD3 R6, P5, PT, R9.reuse, R31, RZ ;  /* 0x0000001f09067210 */ /* 0x060fe40007fbe0ff */
[----:B-1----:R-:W-:-:S03]  /*5d1b0*/  IADD3 R7, P4, PT, R9, R19, RZ ;  /* 0x0000001309077210 */ /* 0x002fc60007f9e0ff */
[----:B------:R0:W-:Y:S04]  /*5d1c0*/  STL [R1+0x6728], R6 ;  /* 0x0067280601007387 */ /* 0x0001e80000100800 */
[----:B------:R1:W-:Y:S01]  /*5d1d0*/  STL [R1+0x66f4], R11 ;  /* 0x0066f40b01007387 */ /* 0x0003e20000100800 */
[----:B0-----:R-:W-:Y:S01]  /*5d1e0*/  IMAD.X R6, R24, 0x1, R0, P3 ;  /* 0x0000000118067824 */ /* 0x001fe200018e0600 */
[C---:B-1----:R-:W-:Y:S02]  /*5d1f0*/  IADD3 R11, P3, PT, R9.reuse, R2, RZ ;  /* 0x00000002090b7210 */ /* 0x042fe40007f7e0ff */
[----:B------:R-:W5:Y:S04]  /*5d200*/  LDL.LU R24, [R1+0xf14] ;  /* 0x000f140001187983 */ /* 0x000f680000300800 */
[----:B------:R0:W-:Y:S04]  /*5d210*/  STL [R1+0x6730], R7 ;  /* 0x0067300701007387 */ /* 0x0001e80000100800 */
[----:B------:R1:W-:Y:S04]  /*5d220*/  STL [R1+0x66fc], R6 ;  /* 0x0066fc0601007387 */ /* 0x0003e80000100800 */
[----:B------:R1:W-:Y:S01]  /*5d230*/  STL [R1+0x6738], R11 ;  /* 0x0067380b01007387 */ /* 0x0003e20000100800 */
[----:B0-----:R-:W-:Y:S01]  /*5d240*/  IMAD.X R7, R26, 0x1, R10, P2 ;  /* 0x000000011a077824 */ /* 0x001fe200010e060a */
[----:B-1----:R-:W-:-:S02]  /*5d250*/  IADD3 R6, P2, PT, R9, R56, RZ ;  /* 0x0000003809067210 */ /* 0x002fc40007f5e0ff */
[----:B------:R-:W5:Y:S01]  /*5d260*/  LDL.LU R9, [R1+0xe64] ;  /* 0x000e640001097983 */ /* 0x000f620000300800 */
[----:B------:R-:W-:-:S03]  /*5d270*/  IMAD.X R11, R26, 0x1, R3, P0 ;  /* 0x000000011a0b7824 */ /* 0x000fc600000e0603 */
        /* <DEDUP_REMOVED lines=44> */
[----:B------:R-:W-:Y:S01]  /*5d540*/  STL [R1+0x6790], R11 ;  /* 0x0067900b01007387 */ /* 0x000fe20000100800 */
[----:B0-----:R-:W-:Y:S01]  /*5d550*/  IMAD.X R7, R5, 0x1, R0, P5 ;  /* 0x0000000105077824 */ /* 0x001fe200028e0600 */
[----:B-1----:R-:W-:-:S04]  /*5d560*/  IADD3 R6, P5, PT, R17, R2, RZ ;  /* 0x0000000211067210 */ /* 0x002fc80007fbe0ff */
[----:B------:R0:W-:Y:S04]  /*5d570*/  STL [R1+0x675c], R7 ;  /* 0x00675c0701007387 */ /* 0x0001e80000100800 */
[----:B------:R-:W3:Y:S04]  /*5d580*/  LDL.LU R14, [R1+0xf20] ;  /* 0x000f2000010e7983 */ /* 0x000ee80000300800 */
[----:B------:R1:W-:Y:S01]  /*5d590*/  STL [R1+0x6798], R6 ;  /* 0x0067980601007387 */ /* 0x0003e20000100800 */
[C---:B-----5:R-:W-:Y:S01]  /*5d5a0*/  IMAD.X R5, R24.reuse, 0x1, R10, P4 ;  /* 0x0000000118057824 */ /* 0x060fe200020e060a */
[----:B0-----:R-:W-:Y:S01]  /*5d5b0*/  IADD3 R7, P4, PT, R17, R56, RZ ;  /* 0x0000003811077210 */ /* 0x001fe20007f9e0ff */
[----:B-1----:R-:W-:-:S03]  /*5d5c0*/  IMAD.X R6, R24, 0x1, R3, P3 ;  /* 0x0000000118067824 */ /* 0x002fc600018e0603 */
[----:B------:R-:W-:Y:S04]  /*5d5d0*/  STL [R1+0x6764], R5 ;  /* 0x0067640501007387 */ /* 0x000fe80000100800 */
[----:B------:R-:W-:Y:S04]  /*5d5e0*/  STL [R1+0x67a0], R7 ;  /* 0x0067a00701007387 */ /* 0x000fe80000100800 */
[----:B------:R-:W5:Y:S04]  /*5d5f0*/  LDL.LU R17, [R1+0xe78] ;  /* 0x000e780001117983 */ /* 0x000f680000300800 */
[----:B------:R0:W-:Y:S02]  /*5d600*/  STL [R1+0x676c], R6 ;  /* 0x00676c0601007387 */ /* 0x0001e40000100800 */
[----:B0-----:R-:W-:Y:S01]  /*5d610*/  IMAD.X R6, R24, 0x1, R4, P2 ;  /* 0x0000000118067824 */ /* 0x001fe200010e0604 */
[----:B------:R-:W-:-:S05]  /*5d620*/  IADD3 R5, P3, PT, R9, R31, RZ ;  /* 0x0000001f09057210 */ /* 0x000fca0007f7e0ff */
[----:B------:R0:W-:Y:S04]  /*5d630*/  STL [R1+0x67a8], R5 ;  /* 0x0067a80501007387 */ /* 0x0001e80000100800 */
[----:B------:R-:W-:Y:S01]  /*5d640*/  STL [R1+0x6774], R6 ;  /* 0x0067740601007387 */ /* 0x000fe20000100800 */
[----:B0-----:R-:W-:-:S05]  /*5d650*/  IADD3 R5, P2, PT, R9, R19, RZ ;  /* 0x0000001309057210 */ /* 0x001fca0007f5e0ff */
[----:B------:R0:W-:Y:S04]  /*5d660*/  STL [R1+0x67b0], R5 ;  /* 0x0067b00501007387 */ /* 0x0001e80000100800 */
[----:B0-----:R-:W5:Y:S01]  /*5d670*/  LDL.LU R5, [R1+0xf24] ;  /* 0x000f240001057983 */ /* 0x001f620000300800 */
[----:B------:R-:W-:Y:S01]  /*5d680*/  IMAD.X R7, R24, 0x1, R0, P0 ;  /* 0x0000000118077824 */ /* 0x000fe200000e0600 */
[----:B------:R-:W-:-:S04]  /*5d690*/  IADD3 R6, P0, PT, R9, R2, RZ ;  /* 0x0000000209067210 */ /* 0x000fc80007f1e0ff */
[----:B------:R-:W-:Y:S04]  /*5d6a0*/  STL [R1+0x677c], R7 ;  /* 0x00677c0701007387 */ /* 0x000fe80000100800 */
[----:B------:R0:W-:Y:S01]  /*5d6b0*/  STL [R1+0x67b8], R6 ;  /* 0x0067b80601007387 */ /* 0x0001e20000100800 */
[----:B------:R-:W-:Y:S01]  /*5d6c0*/  IMAD.X R11, R26, 0x1, R10, P1 ;  /* 0x000000011a0b7824 */ /* 0x000fe200008e060a */
[----:B0-----:R-:W-:-:S04]  /*5d6d0*/  IADD3 R6, P1, PT, R9, R56, RZ ;  /* 0x0000003809067210 */ /* 0x001fc80007f3e0ff */
[----:B------:R-:W-:Y:S01]  /*5d6e0*/  STL [R1+0x6784], R11 ;  /* 0x0067840b01007387 */ /* 0x000fe20000100800 */
[----:B------:R-:W-:-:S03]  /*5d6f0*/  IMAD.X R7, R26, 0x1, R3, P6 ;  /* 0x000000011a077824 */ /* 0x000fc600030e0603 */
[----:B------:R-:W5:Y:S04]  /*5d700*/  LDL.LU R24, [R1+0xe80] ;  /* 0x000e800001187983 */ /* 0x000f680000300800 */
[----:B------:R4:W-:Y:S01]  /*5d710*/  STL [R1+0x67c0], R6 ;  /* 0x0067c00601007387 */ /* 0x0009e20000100800 */
[----:B------:R-:W-:-:S03]  /*5d720*/  IMAD.X R9, R26, 0x1, R4, P5 ;  /* 0x000000011a097824 */ /* 0x000fc600028e0604 */
[----:B------:R0:W-:Y:S01]  /*5d730*/  STL [R1+0x678c], R7 ;  /* 0x00678c0701007387 */ /* 0x0001e20000100800 */
[C---:B----4-:R-:W-:Y:S02]  /*5d740*/  IADD3 R6, P6, PT, R13.reuse, R31, RZ ;  /* 0x0000001f0d067210 */ /* 0x050fe40007fde0ff */
[----:B0-----:R-:W-:-:S03]  /*5d750*/  IADD3 R7, P5, PT, R13, R19, RZ ;  /* 0x000000130d077210 */ /* 0x001fc60007fbe0ff */
[----:B------:R0:W-:Y:S04]  /*5d760*/  STL [R1+0x67c8], R6 ;  /* 0x0067c80601007387 */ /* 0x0001e80000100800 */
[----:B------:R1:W-:Y:S01]  /*5d770*/  STL [R1+0x6794], R9 ;  /* 0x0067940901007387 */ /* 0x0003e20000100800 */
[----:B0-----:R-:W-:-:S03]  /*5d780*/  IMAD.X R6, R26, 0x1, R0, P4 ;  /* 0x000000011a067824 */ /* 0x001fc600020e0600 */
[----:B-1----:R-:W4:Y:S04]  /*5d790*/  LDL.LU R9, [R1+0xf28] ;  /* 0x000f280001097983 */ /* 0x002f280000300800 */
[----:B------:R0:W-:Y:S04]  /*5d7a0*/  STL [R1+0x67d0], R7 ;  /* 0x0067d00701007387 */ /* 0x0001e80000100800 */
[----:B------:R1:W-:Y:S04]  /*5d7b0*/  STL [R1+0x679c], R6 ;  /* 0x00679c0601007387 */ /* 0x0003e80000100800 */
[----:B------:R-:W4:Y:S01]  /*5d7c0*/  LDL.LU R26, [R1+0xe88] ;  /* 0x000e8800011a7983 */ /* 0x000f220000300800 */
[----:B0-----:R-:W-:-:S05]  /*5d7d0*/  IADD3 R7, P4, PT, R13, R2, RZ ;  /* 0x000000020d077210 */ /* 0x001fca0007f9e0ff */
[----:B------:R0:W-:Y:S01]  /*5d7e0*/  STL [R1+0x67d8], R7 ;  /* 0x0067d80701007387 */ /* 0x0001e20000100800 */
[C---:B-1----:R-:W-:Y:S02]  /*5d7f0*/  IMAD.X R6, R25.reuse, 0x1, R10, P3 ;  /* 0x0000000119067824 */ /* 0x042fe400018e060a */
[----:B------:R-:W-:-:S03]  /*5d800*/  IMAD.X R11, R25, 0x1, R3, P2 ;  /* 0x00000001190b7824 */ /* 0x000fc600010e0603 */
[----:B------:R2:W-:Y:S01]  /*5d810*/  STL [R1+0x67a4], R6 ;  /* 0x0067a40601007387 */ /* 0x0005e20000100800 */
[----:B0-----:R-:W-:-:S05]  /*5d820*/  IADD3 R7, P3, PT, R13, R56, RZ ;  /* 0x000000380d077210 */ /* 0x001fca0007f7e0ff */
[----:B------:R0:W-:Y:S04]  /*5d830*/  STL [R1+0x67e0], R7 ;  /* 0x0067e00701007387 */ /* 0x0001e80000100800 */
[----:B------:R-:W-:Y:S04]  /*5d840*/  STL [R1+0x67ac], R11 ;  /* 0x0067ac0b01007387 */ /* 0x000fe80000100800 */
[----:B------:R-:W4:Y:S01]  /*5d850*/  LDL.LU R13, [R1+0xf2c] ;  /* 0x000f2c00010d7983 */ /* 0x000f220000300800 */
[----:B--2---:R-:W-:Y:S01]  /*5d860*/  IADD3 R6, P2, PT, R15, R31, RZ ;  /* 0x0000001f0f067210 */ /* 0x004fe20007f5e0ff */
[----:B0-----:R-:W-:-:S04]  /*5d870*/  IMAD.X R7, R25, 0x1, R4, P0 ;  /* 0x0000000119077824 */ /* 0x001fc800000e0604 */
[----:B------:R0:W-:Y:S04]  /*5d880*/  STL [R1+0x67e8], R6 ;  /* 0x0067e80601007387 */ /* 0x0001e80000100800 */
[----:B------:R1:W-:Y:S01]  /*5d890*/  STL [R1+0x67b4], R7 ;  /* 0x0067b40701007387 */ /* 0x0003e20000100800 */
[----:B0-----:R-:W-:Y:S01]  /*5d8a0*/  IADD3 R6, P0, PT, R15, R19, RZ ;  /* 0x000000130f067210 */ /* 0x001fe20007f1e0ff */
[----:B-1----:R-:W-:Y:S02]  /*5d8b0*/  IMAD.X R7, R25, 0x1, R0, P1 ;  /* 0x0000000119077824 */ /* 0x002fe400008e0600 */
[----:B------:R-:W2:Y:S04]  /*5d8c0*/  LDL.LU R25, [R1+0xed8] ;  /* 0x000ed80001197983 */ /* 0x000ea80000300800 */
[----:B------:R0:W-:Y:S04]  /*5d8d0*/  STL [R1+0x67f0], R6 ;  /* 0x0067f00601007387 */ /* 0x0001e80000100800 */
[----:B------:R1:W-:Y:S01]  /*5d8e0*/  STL [R1+0x67bc], R7 ;  /* 0x0067bc0701007387 */ /* 0x0003e20000100800 */
[----:B0-----:R-:W-:-:S05]  /*5d8f0*/  IADD3 R6, P1, PT, R15, R2, RZ ;  /* 0x000000020f067210 */ /* 0x001fca0007f3e0ff */
[----:B------:R0:W-:Y:S01]  /*5d900*/  STL [R1+0x67f8], R6 ;  /* 0x0067f80601007387 */ /* 0x0001e20000100800 */
[C---:B---3--:R-:W-:Y:S01]  /*5d910*/  IMAD.X R11, R14.reuse, 0x1, R10, P6 ;  /* 0x000000010e0b7824 */ /* 0x048fe200030e060a */
[----:B-1----:R-:W-:Y:S01]  /*5d920*/  IADD3 R7, P6, PT, R15, R56, RZ ;  /* 0x000000380f077210 */ /* 0x002fe20007fde0ff */
[----:B0-----:R-:W-:-:S03]  /*5d930*/  IMAD.X R6, R14, 0x1, R3, P5 ;  /* 0x000000010e067824 */ /* 0x001fc600028e0603 */
        /* <DEDUP_REMOVED lines=10> */
[----:B0-----:R-:W-:Y:S01]  /*5d9e0*/  IMAD.X R7, R14, 0x1, R0, P3 ;  /* 0x000000010e077824 */ /* 0x001fe200018e0600 */
[----:B-1----:R-:W-:-:S04]  /*5d9f0*/  IADD3 R6, P3, PT, R17, R2, RZ ;  /* 0x0000000211067210 */ /* 0x002fc80007f7e0ff */
[----:B------:R0:W-:Y:S04]  /*5da00*/  STL [R1+0x67dc], R7 ;  /* 0x0067dc0701007387 */ /* 0x0001e80000100800 */
[----:B------:R1:W-:Y:S01]  /*5da10*/  STL [R1+0x6818], R6 ;  /* 0x0068180601007387 */ /* 0x0003e20000100800 */
[----:B-----5:R-:W-:Y:S01]  /*5da20*/  IMAD.X R11, R5, 0x1, R10, P2 ;  /* 0x00000001050b7824 */ /* 0x020fe200010e060a */
[----:B0-----:R-:W-:-:S04]  /*5da30*/  IADD3 R7, P2, PT, R17, R56, RZ ;  /* 0x0000003811077210 */ /* 0x001fc80007f5e0ff */
[----:B------:R-:W-:Y:S04]  /*5da40*/  STL [R1+0x67e4], R11 ;  /* 0x0067e40b01007387 */ /* 0x000fe80000100800 */
[----:B------:R-:W5:Y:S01]  /*5da50*/  LDL.LU R17, [R1+0xf34] ;  /* 0x000f340001117983 */ /* 0x000f620000300800 */
[----:B-1----:R-:W-:-:S03]  /*5da60*/  IMAD.X R6, R5, 0x1, R3, P0 ;  /* 0x0000000105067824 */ /* 0x002fc600000e0603 */
[----:B------:R0:W-:Y:S04]  /*5da70*/  STL [R1+0x6820], R7 ;  /* 0x0068200701007387 */ /* 0x0001e80000100800 */
[----:B------:R1:W-:Y:S01]  /*5da80*/  STL [R1+0x67ec], R6 ;  /* 0x0067ec0601007387 */ /* 0x0003e20000100800 */
[C---:B0-----:R-:W-:Y:S01]  /*5da90*/  IMAD.X R7, R5.reuse, 0x1, R4, P1 ;  /* 0x0000000105077824 */ /* 0x041fe200008e0604 */
[C---:B------:R-:W-:Y:S01]  /*5daa0*/  IADD3 R11, P0, PT, R24.reuse, R31, RZ ;  /* 0x0000001f180b7210 */ /* 0x040fe20007f1e0ff */
[----:B------:R-:W-:Y:S01]  /*5dab0*/  IMAD.X R5, R5, 0x1, R0, P6 ;  /* 0x0000000105057824 */ /* 0x000fe200030e0600 */
[----:B-1----:R-:W-:-:S03]  /*5dac0*/  IADD3 R6, P1, PT, R24, R19, RZ ;  /* 0x0000001318067210 */ /* 0x002fc60007f3e0ff */
[----:B------:R-:W-:Y:S04]  /*5dad0*/  STL [R1+0x6828], R11 ;  /* 0x0068280b01007387 */ /* 0x000fe80000100800 */
[----:B------:R0:W-:Y:S04]  /*5dae0*/  STL [R1+0x67f4], R7 ;  /* 0x0067f40701007387 */ /* 0x0001e80000100800 */
[----:B------:R4:W-:Y:S04]  /*5daf0*/  STL [R1+0x6830], R6 ;  /* 0x0068300601007387 */ /* 0x0009e80000100800 */
[----:B------:R1:W-:Y:S01]  /*5db00*/  STL [R1+0x67fc], R5 ;  /* 0x0067fc0501007387 */ /* 0x0003e20000100800 */
[----:B0-----:R-:W-:-:S05]  /*5db10*/  IADD3 R7, P6, PT, R24, R2, RZ ;  /* 0x0000000218077210 */ /* 0x001fca0007fde0ff */
[----:B------:R0:W-:Y:S01]  /*5db20*/  STL [R1+0x6834], R7 ;  /* 0x0068340701007387 */ /* 0x0001e20000100800 */
[C---:B----4-:R-:W-:Y:S01]  /*5db30*/  IMAD.X R6, R9.reuse, 0x1, R10, P5 ;  /* 0x0000000109067824 */ /* 0x050fe200028e060a */
[----:B-1----:R-:W-:Y:S01]  /*5db40*/  IADD3 R5, P5, PT, R24, R56, RZ ;  /* 0x0000003818057210 */ /* 0x002fe20007fbe0ff */
[----:B0-----:R-:W-:-:S03]  /*5db50*/  IMAD.X R7, R9, 0x1, R3, P4 ;  /* 0x0000000109077824 */ /* 0x001fc600020e0603 */
[----:B------:R0:W-:Y:S04]  /*5db60*/  STL [R1+0x6804], R6 ;  /* 0x0068040601007387 */ /* 0x0001e80000100800 */
[----:B------:R1:W-:Y:S04]  /*5db70*/  STL [R1+0x6838], R5 ;  /* 0x0068380501007387 */ /* 0x0003e80000100800 */
[----:B------:R4:W-:Y:S01]  /*5db80*/  STL [R1+0x680c], R7 ;  /* 0x00680c0701007387 */ /* 0x0009e20000100800 */
[C---:B0-----:R-:W-:Y:S01]  /*5db90*/  IADD3 R6, P4, PT, R26.reuse, R31, RZ ;  /* 0x0000001f1a067210 */ /* 0x041fe20007f9e0ff */
[----:B-1----:R-:W-:Y:S01]  /*5dba0*/  IMAD.X R5, R9, 0x1, R4, P3 ;  /* 0x0000000109057824 */ /* 0x002fe200018e0604 */
[----:B----4-:R-:W-:-:S03]  /*5dbb0*/  IADD3 R7, P3, PT, R26, R19, RZ ;  /* 0x000000131a077210 */ /* 0x010fc60007f7e0ff */
[----:B------:R0:W-:Y:S04]  /*5dbc0*/  STL [R1+0x683c], R6 ;  /* 0x00683c0601007387 */ /* 0x0001e80000100800 */
[----:B------:R1:W-:Y:S04]  /*5dbd0*/  STL [R1+0x6814], R5 ;  /* 0x0068140501007387 */ /* 0x0003e80000100800 */
[----:B------:R4:W-:Y:S01]  /*5dbe0*/  STL [R1+0x6840], R7 ;  /* 0x0068400701007387 */ /* 0x0009e20000100800 */
[----:B0-----:R-:W-:Y:S01]  /*5dbf0*/  IMAD.X R6, R9, 0x1, R0, P2 ;  /* 0x0000000109067824 */ /* 0x001fe200010e0600 */
[----:B-1----:R-:W-:Y:S01]  /*5dc00*/  IADD3 R5, P2, PT, R26, R2, RZ ;  /* 0x000000021a057210 */ /* 0x002fe20007f5e0ff */
[----:B----4-:R-:W-:-:S03]  /*5dc10*/  IMAD.X R7, R13, 0x1, R10, P0 ;  /* 0x000000010d077824 */ /* 0x010fc600000e060a */
[----:B------:R0:W-:Y:S04]  /*5dc20*/  STL [R1+0x681c], R6 ;  /* 0x00681c0601007387 */ /* 0x0001e80000100800 */
[----:B------:R1:W-:Y:S04]  /*5dc30*/  STL [R1+0x6844], R5 ;  /* 0x0068440501007387 */ /* 0x0003e80000100800 */
[----:B------:R2:W-:Y:S01]  /*5dc40*/  STL [R1+0x6824], R7 ;  /* 0x0068240701007387 */ /* 0x0005e20000100800 */
[----:B0-----:R-:W-:Y:S01]  /*5dc50*/  IADD3 R6, P0, PT, R26, R56, RZ ;  /* 0x000000381a067210 */ /* 0x001fe20007f1e0ff */
[----:B-1----:R-:W-:-:S04]  /*5dc60*/  IMAD.X R5, R13, 0x1, R3, P1 ;  /* 0x000000010d057824 */ /* 0x002fc800008e0603 */
[----:B------:R0:W-:Y:S04]  /*5dc70*/  STL [R1+0x6848], R6 ;  /* 0x0068480601007387 */ /* 0x0001e80000100800 */
[----:B------:R1:W-:Y:S01]  /*5dc80*/  STL [R1+0x682c], R5 ;  /* 0x00682c0501007387 */ /* 0x0003e20000100800 */
[----:B--2---:R-:W-:Y:S01]  /*5dc90*/  IADD3 R7, P1, PT, R25, R31, RZ ;  /* 0x0000001f19077210 */ /* 0x004fe20007f3e0ff */
[----:B0-----:R-:W-:Y:S01]  /*5dca0*/  IMAD.X R6, R13, 0x1, R4, P6 ;  /* 0x000000010d067824 */ /* 0x001fe200030e0604 */
[----:B-1----:R-:W-:-:S03]  /*5dcb0*/  IADD3 R5, P6, PT, R25, R19, RZ ;  /* 0x0000001319057210 */ /* 0x002fc60007fde0ff */
        /* <DEDUP_REMOVED lines=9> */
[C---:B-1----:R-:W-:Y:S01]  /*5dd50*/  IMAD.X R6, R15.reuse, 0x1, R3, P3 ;  /* 0x000000010f067824 */ /* 0x042fe200018e0603 */
[----:B------:R-:W-:Y:S01]  /*5dd60*/  ULEA.HI UR23, UR23, UR5, URZ, 0x7 ;  /* 0x0000000517177291 */ /* 0x000fe2000f8f38ff */
[----:B------:R-:W0:Y:S01]  /*5dd70*/  LDC R25, c[0x0][0x3ac] ;  /* 0x0000eb00ff197b82 */ /* 0x000e220000000800 */
[----:B------:R1:W-:Y:S04]  /*5dd80*/  STL [R1+0x39d4], R5 ;  /* 0x0039d40501007387 */ /* 0x0003e80000100800 */
[----:B------:R2:W-:Y:S04]  /*5dd90*/  STL [R1+0x39e8], R7 ;  /* 0x0039e80701007387 */ /* 0x0005e80000100800 */
[----:B------:R3:W-:Y:S01]  /*5dda0*/  STL [R1+0x39d8], R6 ;  /* 0x0039d80601007387 */ /* 0x0007e20000100800 */
[C---:B-1----:R-:W-:Y:S01]  /*5ddb0*/  IADD3 R5, P3, PT, R8.reuse, R19, RZ ;  /* 0x0000001308057210 */ /* 0x042fe20007f7e0ff */
[----:B--2---:R-:W-:Y:S01]  /*5ddc0*/  IMAD.X R7, R15, 0x1, R4, P2 ;  /* 0x000000010f077824 */ /* 0x004fe200010e0604 */
[----:B---3--:R-:W-:-:S03]  /*5ddd0*/  IADD3 R6, P2, PT, R8, R2, RZ ;  /* 0x0000000208067210 */ /* 0x008fc60007f5e0ff */
[----:B------:R1:W-:Y:S04]  /*5dde0*/  STL [R1+0x39c8], R5 ;  /* 0x0039c80501007387 */ /* 0x0003e80000100800 */
[----:B------:R-:W-:Y:S04]  /*5ddf0*/  STL [R1+0x39c4], R7 ;  /* 0x0039c40701007387 */ /* 0x000fe80000100800 */
[----:B------:R-:W-:Y:S01]  /*5de00*/  STL [R1+0x39c0], R6 ;  /* 0x0039c00601007387 */ /* 0x000fe20000100800 */
[----:B-1----:R-:W-:Y:S01]  /*5de10*/  IMAD.X R5, R15, 0x1, R0, P0 ;  /* 0x000000010f057824 */ /* 0x002fe200000e0600 */
[----:B------:R-:W-:-:S04]  /*5de20*/  IADD3 R2, P0, PT, R8, R56, RZ ;  /* 0x0000003808027210 */ /* 0x000fc80007f1e0ff */
[----:B------:R5:W-:Y:S04]  /*5de30*/  STL [R1+0x39bc], R5 ;  /* 0x0039bc0501007387 */ /* 0x000be80000100800 */
[----:B------:R1:W-:Y:S01]  /*5de40*/  STL [R1+0x39b8], R2 ;  /* 0x0039b80201007387 */ /* 0x0003e20000100800 */
[C---:B-----5:R-:W-:Y:S02]  /*5de50*/  IMAD.X R5, R17.reuse, 0x1, R10, P1 ;  /* 0x0000000111057824 */ /* 0x060fe400008e060a */
[C-C-:B------:R-:W-:Y:S02]  /*5de60*/  IMAD.X R6, R17.reuse, 0x1, R3.reuse, P6 ;  /* 0x0000000111067824 */ /* 0x140fe400030e0603 */
[----:B-1----:R-:W-:Y:S02]  /*5de70*/  IMAD.X R2, R17, 0x1, R4, P5 ;  /* 0x0000000111027824 */ /* 0x002fe400028e0604 */
[----:B------:R-:W-:Y:S01]  /*5de80*/  IMAD.X R3, R21, 0x1, R3, P3 ;  /* 0x0000000115037824 */ /* 0x000fe200018e0603 */
[----:B------:R1:W-:Y:S04]  /*5de90*/  STL [R1+0x39a8], R5 ;  /* 0x0039a80501007387 */ /* 0x0003e80000100800 */
[----:B------:R-:W-:Y:S04]  /*5dea0*/  STL [R1+0x39ac], R6 ;  /* 0x0039ac0601007387 */ /* 0x000fe80000100800 */
[----:B------:R2:W-:Y:S01]  /*5deb0*/  STL [R1+0x39b0], R2 ;  /* 0x0039b00201007387 */ /* 0x0005e20000100800 */
[----:B-1----:R-:W-:-:S02]  /*5dec0*/  IMAD.X R5, R17, 0x1, R0, P4 ;  /* 0x0000000111057824 */ /* 0x002fc400020e0600 */
[C---:B------:R-:W-:Y:S02]  /*5ded0*/  IMAD.X R0, R21.reuse, 0x1, R0, P0 ;  /* 0x0000000115007824 */ /* 0x040fe400000e0600 */
[----:B--2---:R-:W-:Y:S01]  /*5dee0*/  IMAD.X R2, R21, 0x1, R4, P2 ;  /* 0x0000000115027824 */ /* 0x004fe200010e0604 */
[----:B------:R-:W-:Y:S04]  /*5def0*/  STL [R1+0x39b4], R5 ;  /* 0x0039b40501007387 */ /* 0x000fe80000100800 */
[----:B------:R-:W-:Y:S04]  /*5df00*/  STL [R1+0x39a4], R3 ;  /* 0x0039a40301007387 */ /* 0x000fe80000100800 */
[----:B------:R1:W-:Y:S04]  /*5df10*/  STL [R1+0x39a0], R2 ;  /* 0x0039a00201007387 */ /* 0x0003e80000100800 */
[----:B------:R2:W-:Y:S04]  /*5df20*/  STL [R1+0x399c], R0 ;  /* 0x00399c0001007387 */ /* 0x0005e80000100800 */
        /* <DEDUP_REMOVED lines=669> */
[----:B------:R-:W1:Y:S04]  /*60900*/  LDL R15, [R1+0x20fc] ;  /* 0x0020fc00010f7983 */ /* 0x000e680000100800 */
[----:B------:R-:W2:Y:S04]  /*60910*/  LDL R8, [R1+0x20f4] ;  /* 0x0020f40001087983 */ /* 0x000ea80000100800 */
[----:B------:R-:W-:Y:S04]  /*60920*/  STL [R1+0x16a0], RZ ;  /* 0x0016a0ff01007387 */ /* 0x000fe80000100800 */
[----:B------:R-:W-:Y:S04]  /*60930*/  STL [R1+0x16a4], RZ ;  /* 0x0016a4ff01007387 */ /* 0x000fe80000100800 */
[----:B------:R-:W-:Y:S04]  /*60940*/  STL [R1+0x16a8], RZ ;  /* 0x0016a8ff01007387 */ /* 0x000fe80000100800 */
[----:B------:R-:W-:Y:S04]  /*60950*/  STL [R1+0x16ac], RZ ;  /* 0x0016acff01007387 */ /* 0x000fe80000100800 */
[----:B------:R-:W3:Y:S04]  /*60960*/  LDL R17, [R1+0x20f8] ;  /* 0x0020f80001117983 */ /* 0x000ee80000100800 */
[----:B------:R-:W4:Y:S04]  /*60970*/  LDL R21, [R1+0x20f0] ;  /* 0x0020f00001157983 */ /* 0x000f280000100800 */
        /* <DEDUP_REMOVED lines=19> */
[----:B------:R-:W-:Y:S01]  /*60ab0*/  STL [R1+0x165c], RZ ;  /* 0x00165cff01007387 */ /* 0x000fe20000100800 */
[----:B-1----:R-:W-:-:S02]  /*60ac0*/  IADD3 R2, P0, PT, R15, UR76, RZ ;  /* 0x0000004c0f027c10 */ /* 0x002fc4000ff1e0ff */
[----:B--2---:R-:W-:-:S03]  /*60ad0*/  IADD3 R0, P1, PT, R8, UR76, RZ ;  /* 0x0000004c08007c10 */ /* 0x004fc6000ff3e0ff */
[----:B------:R3:W-:Y:S04]  /*60ae0*/  STL [R1+0x31b0], R2 ;  /* 0x0031b00201007387 */ /* 0x0007e80000100800 */
[----:B------:R-:W-:Y:S04]  /*60af0*/  STL [R1+0x1640], RZ ;  /* 0x001640ff01007387 */ /* 0x000fe80000100800 */
[----:B------:R4:W-:Y:S01]  /*60b00*/  STL [R1+0x31b8], R0 ;  /* 0x0031b80001007387 */ /* 0x0009e20000100800 */
[----:B------:R-:W-:Y:S01]  /*60b10*/  USHF.R.S32.HI UR76, URZ, 0x1f, UR20 ;  /* 0x0000001fff4c7899 */ /* 0x000fe20008011414 */
[----:B---3--:R-:W-:-:S02]  /*60b20*/  IADD3.X R2, PT, PT, R17, UR77, RZ, P0, !PT ;  /* 0x0000004d11027c10 */ /* 0x008fc400087fe4ff */
[----:B----4-:R-:W-:-:S03]  /*60b30*/  IADD3.X R0, PT, PT, R21, UR77, RZ, P1, !PT ;  /* 0x0000004d15007c10 */ /* 0x010fc60008ffe4ff */
[----:B------:R1:W-:Y:S04]  /*60b40*/  STL [R1+0x31ac], R2 ;  /* 0x0031ac0201007387 */ /* 0x0003e80000100800 */
[----:B------:R2:W-:Y:S01]  /*60b50*/  STL [R1+0x31b4], R0 ;  /* 0x0031b40001007387 */ /* 0x0005e20000100800 */
[----:B-1----:R-:W-:Y:S02]  /*60b60*/  IADD3 R2, P0, PT, R15, UR20, RZ ;  /* 0x000000140f027c10 */ /* 0x002fe4000ff1e0ff */
[----:B--2---:R-:W-:-:S03]  /*60b70*/  IADD3 R0, P1, PT, R8, UR20, RZ ;  /* 0x0000001408007c10 */ /* 0x004fc6000ff3e0ff */
[----:B------:R1:W-:Y:S04]  /*60b80*/  STL [R1+0x31c0], R2 ;  /* 0x0031c00201007387 */ /* 0x0003e80000100800 */
[----:B------:R-:W-:Y:S04]  /*60b90*/  STL [R1+0x1644], RZ ;  /* 0x001644ff01007387 */ /* 0x000fe80000100800 */
[----:B------:R2:W-:Y:S01]  /*60ba0*/  STL [R1+0x31c8], R0 ;  /* 0x0031c80001007387 */ /* 0x0005e20000100800 */
[----:B------:R-:W-:Y:S01]  /*60bb0*/  USHF.R.S32.HI UR20, URZ, 0x1f, UR21 ;  /* 0x0000001fff147899 */ /* 0x000fe20008011415 */
[----:B-1----:R-:W-:-:S02]  /*60bc0*/  IADD3.X R2, PT, PT, R17, UR76, RZ, P0, !PT ;  /* 0x0000004c11027c10 */ /* 0x002fc400087fe4ff */
[----:B--2---:R-:W-:-:S03]  /*60bd0*/  IADD3.X R0, PT, PT, R21, UR76, RZ, P1, !PT ;  /* 0x0000004c15007c10 */ /* 0x004fc60008ffe4ff */
        /* <DEDUP_REMOVED lines=12> */
[----:B------:R-:W-:Y:S01]  /*60ca0*/  UIMAD UR77, UR6, 0x7b, URZ ;  /* 0x0000007b064d78a4 */ /* 0x000fe2000f8e02ff */
        /* <DEDUP_REMOVED lines=631> */
[----:B-1----:R-:W-:Y:S02]  /*63420*/  IADD3.X R2, PT, PT, R17, UR77, RZ, P0, !PT ;  /* 0x0000004d11027c10 */ /* 0x002fe400087fe4ff */
[----:B--2---:R-:W-:-:S03]  /*63430*/  IADD3.X R0, PT, PT, R21, UR77, RZ, P1, !PT ;  /* 0x0000004d15007c10 */ /* 0x004fc60008ffe4ff */
        /* <DEDUP_REMOVED lines=54> */
[----:B------:R-:W-:-:S03]  /*637a0*/  UIMAD UR20, UR6, 0x42, URZ ;  /* 0x00000042061478a4 */ /* 0x000fc6000f8e02ff */
[----:B------:R-:W-:Y:S04]  /*637b0*/  STL [R1+0x1464], RZ ;  /* 0x001464ff01007387 */ /* 0x000fe80000100800 */
[----:B------:R-:W-:Y:S04]  /*637c0*/  STL [R1+0x1468], RZ ;  /* 0x001468ff01007387 */ /* 0x000fe80000100800 */
[----:B------:R-:W-:Y:S04]  /*637d0*/  STL [R1+0x146c], RZ ;  /* 0x00146cff01007387 */ /* 0x000fe80000100800 */
[----:B------:R-:W-:Y:S04]  /*637e0*/  STL [R1+0x1450], RZ ;  /* 0x001450ff01007387 */ /* 0x000fe80000100800 */
[----:B------:R-:W-:Y:S04]  /*637f0*/  STL [R1+0x1454], RZ ;  /* 0x001454ff01007387 */ /* 0x000fe80000100800 */
[----:B------:R-:W-:Y:S01]  /*63800*/  STL [R1+0x1458], RZ ;  /* 0x001458ff01007387 */ /* 0x000fe20000100800 */
[----:B------:R-:W-:-:S03]  /*63810*/  UIMAD UR21, UR6, 0x41, URZ ;  /* 0x00000041061578a4 */ /* 0x000fc6000f8e02ff */
[----:B------:R-:W-:Y:S01]  /*63820*/  STL [R1+0x145c], RZ ;  /* 0x00145cff01007387 */ /* 0x000fe20000100800 */
[----:B-1----:R-:W-:-:S03]  /*63830*/  IADD3 R2, P2, PT, R15, UR20, RZ ;  /* 0x000000140f027c10 */ /* 0x002fc6000ff5e0ff */
[----:B------:R-:W-:Y:S01]  /*63840*/  STL [R1+0x1440], RZ ;  /* 0x001440ff01007387 */ /* 0x000fe20000100800 */
[----:B--2---:R-:W-:-:S03]  /*63850*/  IADD3 R0, P3, PT, R8, UR20, RZ ;  /* 0x0000001408007c10 */ /* 0x004fc6000ff7e0ff */
[----:B------:R-:W-:Y:S04]  /*63860*/  STL [R1+0x1444], RZ ;  /* 0x001444ff01007387 */ /* 0x000fe80000100800 */
[----:B------:R-:W-:Y:S04]  /*63870*/  STL [R1+0x1448], RZ ;  /* 0x001448ff01007387 */ /* 0x000fe80000100800 */
[----:B------:R-:W-:Y:S04]  /*63880*/  STL [R1+0x144c], RZ ;  /* 0x00144cff01007387 */ /* 0x000fe80000100800 */
[----:B------:R1:W-:Y:S01]  /*63890*/  STL [R1+0x3580], R2 ;  /* 0x0035800201007387 */ /* 0x0003e20000100800 */
[----:B------:R-:W-:-:S03]  /*638a0*/  USHF.L.U32 UR22, UR6, 0x6, URZ ;  /* 0x0000000606167899 */ /* 0x000fc600080006ff */
[----:B------:R2:W-:Y:S01]  /*638b0*/  STL [R1+0x3588], R0 ;  /* 0x0035880001007387 */ /* 0x0005e20000100800 */
[----:B------:R-:W-:Y:S01]  /*638c0*/  USHF.R.S32.HI UR20, URZ, 0x1f, UR20 ;  /* 0x0000001fff147899 */ /* 0x000fe20008011414 */
[----:B-1----:R-:W-:Y:S02]  /*638d0*/  IADD3 R2, P1, PT, R15, UR21, RZ ;  /* 0x000000150f027c10 */ /* 0x002fe4000ff3e0ff */
[----:B--2---:R-:W-:-:S03]  /*638e0*/  IADD3 R0, P5, PT, R8, UR21, RZ ;  /* 0x0000001508007c10 */ /* 0x004fc6000ffbe0ff */
[----:B------:R1:W-:Y:S04]  /*638f0*/  STL [R1+0x3590], R2 ;  /* 0x0035900201007387 */ /* 0x0003e80000100800 */
[----:B------:R2:W-:Y:S01]  /*63900*/  STL [R1+0x3598], R0 ;  /* 0x0035980001007387 */ /* 0x0005e20000100800 */
[----:B------:R-:W-:Y:S01]  /*63910*/  UIMAD UR76, UR6, 0x3f, URZ ;  /* 0x0000003f064c78a4 */ /* 0x000fe2000f8e02ff */
[----:B-1----:R-:W-:Y:S02]  /*63920*/  IADD3 R2, P0, PT, R15, UR22, RZ ;  /* 0x000000160f027c10 */ /* 0x002fe4000ff1e0ff */
[----:B--2---:R-:W-:-:S03]  /*63930*/  IADD3 R0, P4, PT, R8, UR22, RZ ;  /* 0x0000001608007c10 */ /* 0x004fc6000ff9e0ff */
[----:B------:R1:W-:Y:S04]  /*63940*/  STL [R1+0x35a0], R2 ;  /* 0x0035a00201007387 */ /* 0x0003e80000100800 */
[----:B------:R2:W-:Y:S01]  /*63950*/  STL [R1+0x35a8], R0 ;  /* 0x0035a80001007387 */ /* 0x0005e20000100800 */
[----:B------:R-:W-:Y:S01]  /*63960*/  USHF.R.S32.HI UR21, URZ, 0x1f, UR21 ;  /* 0x0000001fff157899 */ /* 0x000fe20008011415 */
[----:B-1----:R-:W-:Y:S02]  /*63970*/  IADD3.X R2, PT, PT, R17, UR20, RZ, P2, !PT ;  /* 0x0000001411027c10 */ /* 0x002fe400097fe4ff */
[----:B--2---:R-:W-:-:S03]  /*63980*/  IADD3.X R0, PT, PT, R21, UR20, RZ, P3, !PT ;  /* 0x0000001415007c10 */ /* 0x004fc60009ffe4ff */
        /* <DEDUP_REMOVED lines=84> */
[C---:B------:R-:W-:Y:S02]  /*63ed0*/  IADD3 R3, P6, PT, R15.reuse, UR15, RZ ;  /* 0x0000000f0f037c10 */ /* 0x040fe4000ffde0ff */
[----:B-1----:R-:W-:Y:S02]  /*63ee0*/  IADD3 R2, P2, PT, R15, UR14, RZ ;  /* 0x0000000e0f027c10 */ /* 0x002fe4000ff5e0ff */
[----:B--2---:R-:W-:-:S03]  /*63ef0*/  IADD3 R0, P3, PT, R8, UR14, RZ ;  /* 0x0000000e08007c10 */ /* 0x004fc6000ff7e0ff */
[----:B------:R-:W-:Y:S04]  /*63f00*/  STL [R1+0x3640], R2 ;  /* 0x0036400201007387 */ /* 0x000fe80000100800 */
[----:B------:R1:W-:Y:S04]  /*63f10*/  STL [R1+0x3648], R0 ;  /* 0x0036480001007387 */ /* 0x0003e80000100800 */
[----:B------:R-:W-:Y:S01]  /*63f20*/  STL [R1+0x3650], R3 ;  /* 0x0036500301007387 */ /* 0x000fe20000100800 */
[----:B------:R-:W-:Y:S01]  /*63f30*/  USHF.R.S32.HI UR20, URZ, 0x1f, UR13 ;  /* 0x0000001fff147899 */ /* 0x000fe2000801140d */
[----:B-1----:R-:W-:-:S02]  /*63f40*/  IADD3.X R0, PT, PT, R17, UR8, RZ, P5, !PT ;  /* 0x0000000811007c10 */ /* 0x002fc4000affe4ff */
[----:B------:R-:W-:-:S03]  /*63f50*/  IADD3 R2, P5, PT, R8, UR15, RZ ;  /* 0x0000000f08027c10 */ /* 0x000fc6000ffbe0ff */
[----:B------:R1:W-:Y:S04]  /*63f60*/  STL [R1+0x361c], R0 ;  /* 0x00361c0001007387 */ /* 0x0003e80000100800 */
[----:B------:R-:W-:Y:S01]  /*63f70*/  STL [R1+0x3658], R2 ;  /* 0x0036580201007387 */ /* 0x000fe20000100800 */
[----:B-1----:R-:W-:Y:S02]  /*63f80*/  IADD3.X R0, PT, PT, R21, UR8, RZ, P1, !PT ;  /* 0x0000000815007c10 */ /* 0x002fe40008ffe4ff */
[----:B------:R-:W-:-:S03]  /*63f90*/  IADD3 R3, P1, PT, R15, UR16, RZ ;  /* 0x000000100f037c10 */ /* 0x000fc6000ff3e0ff */
[----:B------:R1:W-:Y:S04]  /*63fa0*/  STL [R1+0x3624], R0 ;  /* 0x0036240001007387 */ /* 0x0003e80000100800 */
[----:B------:R-:W-:Y:S01]  /*63fb0*/  STL [R1+0x3660], R3 ;  /* 0x0036600301007387 */ /* 0x000fe20000100800 */
[----:B------:R-:W-:Y:S01]  /*63fc0*/  USHF.R.S32.HI UR9, URZ, 0x1f, UR14 ;  /* 0x0000001fff097899 */ /* 0x000fe2000801140e */
[----:B-1----:R-:W-:Y:S02]  /*63fd0*/  IADD3.X R0, PT, PT, R17, UR20, RZ, P0, !PT ;  /* 0x0000001411007c10 */ /* 0x002fe400087fe4ff */
        /* <DEDUP_REMOVED lines=164> */
[----:B------:R2:W-:Y:S01]  /*64a20*/  STL [R1+0x3788], R2 ;  /* 0x0037880201007387 */ /* 0x0005e20000100800 */
[----:B-1----:R-:W-:Y:S02]  /*64a30*/  IADD3.X R0, PT, PT, R21, UR18, RZ, P2, !PT ;  /* 0x0000001215007c10 */ /* 0x002fe400097fe4ff */
[----:B--2---:R-:W-:Y:S02]  /*64a40*/  IADD3.X R2, PT, PT, R17, UR21, RZ, P3, !PT ;  /* 0x0000001511027c10 */ /* 0x004fe40009ffe4ff */
[----:B------:R-:W-:Y:S01]  /*64a50*/  IADD3 R3, P3, PT, R15, UR39, RZ ;  /* 0x000000270f037c10 */ /* 0x000fe2000ff7e0ff */
[----:B------:R1:W-:Y:S04]  /*64a60*/  STL [R1+0x3754], R0 ;  /* 0x0037540001007387 */ /* 0x0003e80000100800 */
[----:B------:R2:W-:Y:S01]  /*64a70*/  STL [R1+0x375c], R2 ;  /* 0x00375c0201007387 */ /* 0x0005e20000100800 */
[----:B-1----:R-:W-:-:S02]  /*64a80*/  IADD3.X R0, PT, PT, R21, UR21, RZ, P6, !PT ;  /* 0x0000001515007c10 */ /* 0x002fc4000b7fe4ff */
[----:B--2---:R-:W-:-:S03]  /*64a90*/  IADD3 R2, P2, PT, R8, UR39, RZ ;  /* 0x0000002708027c10 */ /* 0x004fc6000ff5e0ff */
[----:B------:R0:W-:Y:S04]  /*64aa0*/  STL [R1+0x3764], R0 ;  /* 0x0037640001007387 */ /* 0x0001e80000100800 */
        /* <DEDUP_REMOVED lines=159> */
[----:B------:R-:W3:Y:S01]  /*654a0*/  S2R R26, SR_TID.X ;  /* 0x00000000001a7919 */ /* 0x000ee20000002100 */
[----:B0-----:R-:W-:-:S02]  /*654b0*/  IMAD.SHL.U32 R0, R25, 0x80, RZ ;  /* 0x0000008019007824 */ /* 0x001fc400078e00ff */
[----:B------:R-:W-:Y:S04]  /*654c0*/  STL [R1+0xc34], RZ ;  /* 0x000c34ff01007387 */ /* 0x000fe80000100800 */
[----:B------:R-:W-:Y:S01]  /*654d0*/  STL [R1+0xc38], RZ ;  /* 0x000c38ff01007387 */ /* 0x000fe20000100800 */
[----:B------:R-:W0:Y:S03]  /*654e0*/  S2R R25, SR_TID.X ;  /* 0x0000000000197919 */ /* 0x000e260000002100 */
        /* <DEDUP_REMOVED lines=30> */
[----:B---3--:R-:W-:-:S03]  /*656d0*/  LOP3.LUT R9, R26, 0x3, RZ, 0xc0, !PT ;  /* 0x000000031a097812 */ /* 0x008fc600078ec0ff */
[----:B------:R-:W-:Y:S04]  /*656e0*/  STL [R1+0xa64], RZ ;  /* 0x000a64ff01007387 */ /* 0x000fe80000100800 */
[----:B------:R-:W-:Y:S01]  /*656f0*/  STL [R1+0xa68], RZ ;  /* 0x000a68ff01007387 */ /* 0x000fe20000100800 */
[----:B0-----:R-:W-:-:S03]  /*65700*/  SHF.R.U32.HI R13, RZ, 0x2, R25 ;  /* 0x00000002ff0d7819 */ /* 0x001fc60000011619 */
[----:B------:R-:W-:Y:S04]  /*65710*/  STL [R1+0xa6c], RZ ;  /* 0x000a6cff01007387 */ /* 0x000fe80000100800 */
[----:B------:R-:W-:Y:S04]  /*65720*/  STL [R1+0xa30], RZ ;  /* 0x000a30ff01007387 */ /* 0x000fe80000100800 */
[----:B------:R-:W-:Y:S01]  /*65730*/  STL [R1+0xa34], RZ ;  /* 0x000a34ff01007387 */ /* 0x000fe20000100800 */
[----:B------:R-:W-:Y:S01]  /*65740*/  LOP3.LUT R25, R25, 0x7, RZ, 0xc0, !PT ;  /* 0x0000000719197812 */ /* 0x000fe200078ec0ff */
[----:B------:R-:W-:-:S02]  /*65750*/  IMAD R9, R9, 0x110, RZ ;  /* 0x0000011009097824 */ /* 0x000fc400078e02ff */
[----:B------:R-:W-:Y:S01]  /*65760*/  STL [R1+0xa38], RZ ;  /* 0x000a38ff01007387 */ /* 0x000fe20000100800 */
[----:B------:R-:W-:-:S03]  /*65770*/  SGXT.U32 R13, R13, 0x3 ;  /* 0x000000030d0d781a */ /* 0x000fc60000000000 */
[----:B------:R-:W-:Y:S04]  /*65780*/  STL [R1+0xa3c], RZ ;  /* 0x000a3cff01007387 */ /* 0x000fe80000100800 */
[----:B------:R-:W-:Y:S04]  /*65790*/  STL [R1+0x9a0], RZ ;  /* 0x0009a0ff01007387 */ /* 0x000fe80000100800 */
[----:B------:R-:W-:Y:S01]  /*657a0*/  STL [R1+0x9a4], RZ ;  /* 0x0009a4ff01007387 */ /* 0x000fe20000100800 */
[----:B------:R-:W-:-:S03]  /*657b0*/  USHF.R.S32.HI UR19, URZ, 0x1f, UR37 ;  /* 0x0000001fff137899 */ /* 0x000fc60008011425 */
[----:B------:R-:W-:Y:S01]  /*657c0*/  STL [R1+0x9a8], RZ ;  /* 0x0009a8ff01007387 */ /* 0x000fe20000100800 */
[----:B------:R-:W-:Y:S02]  /*657d0*/  IMAD R25, R25, 0x90, RZ ;  /* 0x0000009019197824 */ /* 0x000fe400078e02ff */
[----:B------:R-:W-:Y:S01]  /*657e0*/  IMAD.SHL.U32 R26, R26, 0x2, RZ ;  /* 0x000000021a1a7824 */ /* 0x000fe200078e00ff */
[----:B------:R-:W-:Y:S01]  /*657f0*/  LOP3.LUT R13, R9, R13, RZ, 0xfc, !PT ;  /* 0x0000000d090d7212 */ /* 0x000fe200078efcff */
[----:B------:R-:W-:Y:S04]  /*65800*/  STL [R1+0x9ac], RZ ;  /* 0x0009acff01007387 */ /* 0x000fe80000100800 */
[----:B------:R-:W-:Y:S04]  /*65810*/  STL [R1+0x970], RZ ;  /* 0x000970ff01007387 */ /* 0x000fe80000100800 */
[----:B------:R-:W-:Y:S04]  /*65820*/  STL [R1+0x974], RZ ;  /* 0x000974ff01007387 */ /* 0x000fe80000100800 */
[----:B------:R-:W-:Y:S01]  /*65830*/  STL [R1+0x978], RZ ;  /* 0x000978ff01007387 */ /* 0x000fe20000100800 */
[----:B-1----:R-:W-:-:S03]  /*65840*/  LOP3.LUT R3, R13, 0x20, RZ, 0x3c, !PT ;  /* 0x000000200d037812 */ /* 0x002fc600078e3cff */
[----:B------:R-:W-:Y:S01]  /*65850*/  STL [R1+0x97c], RZ ;  /* 0x00097cff01007387 */ /* 0x000fe20000100800 */
[----:B------:R-:W-:Y:S02]  /*65860*/  LOP3.LUT R25, R25, 0x30, R26, 0x78, !PT ;  /* 0x0000003019197812 */ /* 0x000fe400078e781a */
[----:B--2---:R-:W-:Y:S02]  /*65870*/  LOP3.LUT R2, R13, 0x30, RZ, 0x3c, !PT ;  /* 0x000000300d027812 */ /* 0x004fe400078e3cff */
[----:B------:R-:W-:Y:S01]  /*65880*/  IADD3 R3, P6, PT, R15, UR40, RZ ;  /* 0x000000280f037c10 */ /* 0x000fe2000ffde0ff */
[----:B------:R-:W-:Y:S01]  /*65890*/  STL [R1+0x9e0], RZ ;  /* 0x0009e0ff01007387 */ /* 0x000fe20000100800 */
[----:B------:R-:W-:-:S03]  /*658a0*/  IADD3.X R2, PT, PT, R17, UR19, RZ, P5, !PT ;  /* 0x0000001311027c10 */ /* 0x000fc6000affe4ff */
[----:B------:R-:W-:Y:S04]  /*658b0*/  STL [R1+0x9e4], RZ ;  /* 0x0009e4ff01007387 */ /* 0x000fe80000100800 */
[----:B------:R-:W-:Y:S01]  /*658c0*/  STL [R1+0x9e8], RZ ;  /* 0x0009e8ff01007387 */ /* 0x000fe20000100800 */
[----:B------:R-:W-:-:S03]  /*658d0*/  LOP3.LUT R4, R13, 0x10, RZ, 0x3c, !PT ;  /* 0x000000100d047812 */ /* 0x000fc600078e3cff */
[----:B------:R-:W-:Y:S01]  /*658e0*/  STL [R1+0x9ec], RZ ;  /* 0x0009ecff01007387 */ /* 0x000fe20000100800 */
[----:B------:R-:W-:Y:S01]  /*658f0*/  LOP3.LUT R4, R25, 0x40, RZ, 0x3c, !PT ;  /* 0x0000004019047812 */ /* 0x000fe200078e3cff */
[----:B------:R-:W-:Y:S01]  /*65900*/  USHF.R.S32.HI UR10, URZ, 0x1f, UR38 ;  /* 0x0000001fff0a7899 */ /* 0x000fe20008011426 */
[----:B------:R-:W-:Y:S01]  /*65910*/  IADD3 R4, P5, PT, R8, UR40, RZ ;  /* 0x0000002808047c10 */ /* 0x000fe2000ffbe0ff */
[----:B------:R0:W-:Y:S04]  /*65920*/  STL [R1+0x37a0], R3 ;  /* 0x0037a00301007387 */ /* 0x0001e80000100800 */
[----:B------:R1:W-:Y:S01]  /*65930*/  STL [R1+0x376c], R2 ;  /* 0x00376c0201007387 */ /* 0x0003e20000100800 */
[----:B------:R-:W-:-:S03]  /*65940*/  USHF.R.S32.HI UR24, URZ, 0x1f, UR39 ;  /* 0x0000001fff187899 */ /* 0x000fc60008011427 */
[----:B------:R2:W-:Y:S01]  /*65950*/  STL [R1+0x37a8], R4 ;  /* 0x0037a80401007387 */ /* 0x0005e20000100800 */
[----:B0-----:R-:W-:Y:S02]  /*65960*/  IADD3.X R3, PT, PT, R21, UR19, RZ, P1, !PT ;  /* 0x0000001315037c10 */ /* 0x001fe40008ffe4ff */
[----:B-1----:R-:W-:Y:S02]  /*65970*/  IADD3 R2, P1, PT, R15, UR41, RZ ;  /* 0x000000290f027c10 */ /* 0x002fe4000ff3e0ff */
[----:B--2---:R-:W-:Y:S01]  /*65980*/  IADD3.X R4, PT, PT, R17, UR10, RZ, P0, !PT ;  /* 0x0000000a11047c10 */ /* 0x004fe200087fe4ff */
[----:B------:R0:W-:Y:S04]  /*65990*/  STL [R1+0x3774], R3 ;  /* 0x0037740301007387 */ /* 0x0001e80000100800 */
[----:B------:R1:W-:Y:S04]  /*659a0*/  STL [R1+0x37b0], R2 ;  /* 0x0037b00201007387 */ /* 0x0003e80000100800 */
[----:B------:R2:W-:Y:S01]  /*659b0*/  STL [R1+0x377c], R4 ;  /* 0x00377c0401007387 */ /* 0x0005e20000100800 */
[----:B0-----:R-:W-:-:S02]  /*659c0*/  IADD3 R3, P0, PT, R8, UR41, RZ ;  /* 0x0000002908037c10 */ /* 0x001fc4000ff1e0ff */
[----:B-1----:R-:W-:Y:S01]  /*659d0*/  IADD3.X R2, PT, PT, R21, UR10, RZ, P4, !PT ;  /* 0x0000000a15027c10 */ /* 0x002fe2000a7fe4ff */
[----:B------:R-:W-:Y:S01]  /*659e0*/  USHF.R.S32.HI UR76, URZ, 0x1f, UR40 ;  /* 0x0000001fff4c7899 */ /* 0x000fe20008011428 */
[----:B--2---:R-:W-:Y:S01]  /*659f0*/  IADD3 R4, P4, PT, R15, UR42, RZ ;  /* 0x0000002a0f047c10 */ /* 0x004fe2000ff9e0ff */
[----:B------:R0:W-:Y:S04]  /*65a00*/  STL [R1+0x37b8], R3 ;  /* 0x0037b80301007387 */ /* 0x0001e80000100800 */
[----:B------:R1:W-:Y:S04]  /*65a10*/  STL [R1+0x3784], R2 ;  /* 0x0037840201007387 */ /* 0x0003e80000100800 */
[----:B------:R2:W-:Y:S01]  /*65a20*/  STL [R1+0x37c0], R4 ;  /* 0x0037c00401007387 */ /* 0x0005e20000100800 */
[----:B0-----:R-:W-:-:S02]  /*65a30*/  IADD3.X R3, PT, PT, R17, UR24, RZ, P3, !PT ;  /* 0x0000001811037c10 */ /* 0x001fc40009ffe4ff */
[----:B-1----:R-:W-:Y:S02]  /*65a40*/  IADD3 R2, P3, PT, R8, UR42, RZ ;  /* 0x0000002a08027c10 */ /* 0x002fe4000ff7e0ff */
[----:B--2---:R-:W-:Y:S01]  /*65a50*/  IADD3.X R4, PT, PT, R21, UR24, RZ, P2, !PT ;  /* 0x0000001815047c10 */ /* 0x004fe200097fe4ff */
[----:B------:R0:W-:Y:S04]  /*65a60*/  STL [R1+0x378c], R3 ;  /* 0x00378c0301007387 */ /* 0x0001e80000100800 */
[----:B------:R1:W-:Y:S01]  /*65a70*/  STL [R1+0x37c8], R2 ;  /* 0x0037c80201007387 */ /* 0x0003e20000100800 */
[----:B------:R-:W-:-:S03]  /*65a80*/  USHF.R.S32.HI UR25, URZ, 0x1f, UR41 ;  /* 0x0000001fff197899 */ /* 0x000fc60008011429 */
[----:B------:R2:W-:Y:S01]  /*65a90*/  STL [R1+0x3794], R4 ;  /* 0x0037940401007387 */ /* 0x0005e20000100800 */
[----:B0-----:R-:W-:Y:S02]  /*65aa0*/  IADD3 R3, P2, PT, R15, UR43, RZ ;  /* 0x0000002b0f037c10 */ /* 0x001fe4000ff5e0ff */
[----:B-1----:R-:W-:Y:S02]  /*65ab0*/  IADD3.X R2, PT, PT, R17, UR76, RZ, P6, !PT ;  /* 0x0000004c11027c10 */ /* 0x002fe4000b7fe4ff */
[----:B--2---:R-:W-:Y:S01]  /*65ac0*/  IADD3 R4, P6, PT, R8, UR43, RZ ;  /* 0x0000002b08047c10 */ /* 0x004fe2000ffde0ff */
        /* <DEDUP_REMOVED lines=224> */
[----:B------:R1:W-:Y:S01]  /*668d0*/  STL [R1+0x3960], R2 ;  /* 0x0039600201007387 */ /* 0x0003e20000100800 */
[----:B------:R-:W-:-:S03]  /*668e0*/  USHF.L.U32 UR72, UR72, 0x1, URZ ;  /* 0x0000000148487899 */ /* 0x000fc600080006ff */
[----:B------:R2:W-:Y:S01]  /*668f0*/  STL [R1+0x392c], R4 ;  /* 0x00392c0401007387 */ /* 0x0005e20000100800 */
[----:B0-----:R-:W-:Y:S02]  /*66900*/  IADD3 R3, P5, PT, R8, UR70, RZ ;  /* 0x0000004608037c10 */ /* 0x001fe4000ffbe0ff */
        /* <DEDUP_REMOVED lines=21> */
[----:B-1----:R-:W-:Y:S01]  /*66a60*/  IADD3 R2, P2, PT, R15, UR74, RZ ;  /* 0x0000004a0f027c10 */ /* 0x002fe2000ff5e0ff */
[----:B------:R-:W-:Y:S01]  /*66a70*/  USHF.R.S32.HI UR21, URZ, 0x1f, UR72 ;  /* 0x0000001fff157899 */ /* 0x000fe20008011448 */
[----:B--2---:R-:W-:Y:S01]  /*66a80*/  IADD3.X R4, PT, PT, R17, UR18, RZ, P6, !PT ;  /* 0x0000001211047c10 */ /* 0x004fe2000b7fe4ff */
[----:B------:R0:W-:Y:S04]  /*66a90*/  STL [R1+0x3954], R3 ;  /* 0x0039540301007387 */ /* 0x0001e80000100800 */
[----:B------:R1:W-:Y:S04]  /*66aa0*/  STL [R1+0x3990], R2 ;  /* 0x0039900201007387 */ /* 0x0003e80000100800 */
[----:B------:R2:W-:Y:S01]  /*66ab0*/  STL [R1+0x395c], R4 ;  /* 0x00395c0401007387 */ /* 0x0005e20000100800 */
[----:B0-----:R-:W-:-:S02]  /*66ac0*/  IADD3 R3, P6, PT, R8, UR75, RZ ;  /* 0x0000004b08037c10 */ /* 0x001fc4000ffde0ff */
[----:B-1----:R-:W-:Y:S01]  /*66ad0*/  IADD3.X R2, PT, PT, R21, UR18, RZ, P5, !PT ;  /* 0x0000001215027c10 */ /* 0x002fe2000affe4ff */
[----:B------:R-:W-:Y:S01]  /*66ae0*/  USHF.R.S32.HI UR73, URZ, 0x1f, UR73 ;  /* 0x0000001fff497899 */ /* 0x000fe20008011449 */
[----:B--2---:R-:W-:Y:S01]  /*66af0*/  IADD3.X R4, PT, PT, R17, UR77, RZ, P1, !PT ;  /* 0x0000004d11047c10 */ /* 0x004fe20008ffe4ff */
[----:B------:R0:W-:Y:S04]  /*66b00*/  STL [R1+0x3998], R3 ;  /* 0x0039980301007387 */ /* 0x0001e80000100800 */
[----:B------:R1:W-:Y:S04]  /*66b10*/  STL [R1+0x3964], R2 ;  /* 0x0039640201007387 */ /* 0x0003e80000100800 */
[----:B------:R2:W-:Y:S01]  /*66b20*/  STL [R1+0x396c], R4 ;  /* 0x00396c0401007387 */ /* 0x0005e20000100800 */
[----:B0-----:R-:W-:-:S02]  /*66b30*/  IADD3.X R3, PT, PT, R21, UR77, RZ, P0, !PT ;  /* 0x0000004d15037c10 */ /* 0x001fc400087fe4ff */
[----:B-1----:R-:W-:Y:S02]  /*66b40*/  IADD3.X R2, PT, PT, R17, UR21, RZ, P4, !PT ;  /* 0x0000001511027c10 */ /* 0x002fe4000a7fe4ff */
[----:B--2---:R-:W-:Y:S01]  /*66b50*/  IADD3.X R4, PT, PT, R21, UR21, RZ, P3, !PT ;  /* 0x0000001515047c10 */ /* 0x004fe20009ffe4ff */
[----:B------:R0:W-:Y:S04]  /*66b60*/  STL [R1+0x3974], R3 ;  /* 0x0039740301007387 */ /* 0x0001e80000100800 */
[----:B------:R1:W-:Y:S04]  /*66b70*/  STL [R1+0x397c], R2 ;  /* 0x00397c0201007387 */ /* 0x0003e80000100800 */
[----:B------:R2:W-:Y:S01]  /*66b80*/  STL [R1+0x3984], R4 ;  /* 0x0039840401007387 */ /* 0x0005e20000100800 */
[----:B0-----:R-:W-:-:S02]  /*66b90*/  IADD3.X R3, PT, PT, R17, UR73, RZ, P2, !PT ;  /* 0x0000004911037c10 */ /* 0x001fc400097fe4ff */
[----:B-1----:R-:W-:-:S05]  /*66ba0*/  IADD3.X R2, PT, PT, R21, UR73, RZ, P6, !PT ;  /* 0x0000004915027c10 */ /* 0x002fca000b7fe4ff */
[----:B------:R2:W-:Y:S04]  /*66bb0*/  STL [R1+0x3994], R2 ;  /* 0x0039940201007387 */ /* 0x0005e80000100800 */
[----:B------:R2:W-:Y:S01]  /*66bc0*/  STL [R1+0x398c], R3 ;  /* 0x00398c0301007387 */ /* 0x0005e20000100800 */
[----:B------:R-:W-:Y:S01]  /*66bd0*/  USHF.L.U32 UR6, UR6, 0x7, URZ ;  /* 0x0000000706067899 */ /* 0x000fe200080006ff */
[----:B------:R-:W-:Y:S01]  /*66be0*/  SHF.R.S32.HI R0, RZ, 0x1f, R0 ;  /* 0x0000001fff007819 */ /* 0x000fe20000011400 */
[----:B------:R-:W-:Y:S02]  /*66bf0*/  USHF.R.S32.HI UR23, URZ, 0x7, UR23 ;  /* 0x00000007ff177899 */ /* 0x000fe40008011417 */
[----:B------:R-:W-:-:S12]  /*66c00*/  USHF.R.S32.HI UR39, URZ, 0x1f, UR6 ;  /* 0x0000001fff277899 */ /* 0x000fd80008011406 */
.L_x_1:
[----:B0-----:R-:W3:Y:S01]  /*66c10*/  LDL R5, [R1+0x20f0] ;  /* 0x0020f00001057983 */ /* 0x001ee20000100800 */
[----:B--2---:R-:W0:Y:S03]  /*66c20*/  LDC R2, c[0x0][0x3a0] ;  /* 0x0000e800ff027b82 */ /* 0x004e260000000800 */
[----:B---3--:R1:W-:Y:S04]  /*66c30*/  STL [R1+0x9da8], R5 ;  /* 0x009da80501007387 */ /* 0x0083e80000100800 */
[----:B------:R-:W2:Y:S04]  /*66c40*/  LDL R4, [R1+0x20f4] ;  /* 0x0020f40001047983 */ /* 0x000ea80000100800 */
[----:B-1----:R-:W0:Y:S04]  /*66c50*/  LDL R5, [R1+0x3168] ;  /* 0x0031680001057983 */ /* 0x002e280000100800 */
[----:B------:R-:W-:Y:S04]  /*66c60*/  STL [R1+0x9b94], R25 ;  /* 0x009b941901007387 */ /* 0x000fe80000100800 */
        /* <DEDUP_REMOVED lines=65> */
[----:B------:R1:W-:Y:S04]  /*67080*/  STL [R1+0x9da4], R25 ;  /* 0x009da41901007387 */ /* 0x0003e80000100800 */
        /* <DEDUP_REMOVED lines=1179> */
[----:B------:R-:W-:Y:S01]  /*6ba40*/  STL [R1+0x99f0], R0 ;  /* 0x0099f00001007387 */ /* 0x000fe20000100800 */
[----:B0-----:R-:W-:-:S03]  /*6ba50*/  IMAD R2, R5, -0x80, R2 ;  /* 0xffffff8005027824 */ /* 0x001fc600078e0202 */
[----:B------:R-:W-:Y:S04]  /*6ba60*/  STL [R1+0x99f8], R0 ;  /* 0x0099f80001007387 */ /* 0x000fe80000100800 */
[----:B------:R-:W-:Y:S04]  /*6ba70*/  STL [R1+0x9a00], R0 ;  /* 0x009a000001007387 */ /* 0x000fe80000100800 */
[----:B------:R-:W-:Y:S04]  /*6ba80*/  STL [R1+0x9a08], R0 ;  /* 0x009a080001007387 */ /* 0x000fe80000100800 */
[----:B------:R-:W-:Y:S04]  /*6ba90*/  STL [R1+0x9a10], R0 ;  /* 0x009a100001007387 */ /* 0x000fe80000100800 */
[----:B------:R-:W2:Y:S01]  /*6baa0*/  LDL.LU R5, [R1+0x9da8] ;  /* 0x009da80001057983 */ /* 0x000ea20000300800 */
[----:B------:R-:W-:-:S02]  /*6bab0*/  ISETP.GT.AND P0, PT, R2, RZ, PT ;  /* 0x000000ff0200720c */ /* 0x000fc40003f04270 */
[----:B-1----:R-:W-:-:S11]  /*6bac0*/  PRMT R25, RZ, 0x7610, R25 ;  /* 0x00007610ff197816 */ /* 0x002fd60000000019 */
[----:B--2---:R-:W2:Y:S04]  /*6bad0*/  @P0 LDG.E.U8 R25, desc[UR62][R4.64] ;  /* 0x0000003e04190981 */ /* 0x004ea8000c1e1100 */
[----:B--2---:R0:W-:Y:S04]  /*6bae0*/  STL [R1+0x330], R25 ;  /* 0x0003301901007387 */ /* 0x0041e80000100800 */
[----:B0-----:R-:W2:Y:S04]  /*6baf0*/  LDL.LU R25, [R1+0x9da4] ;  /* 0x009da40001197983 */ /* 0x001ea80000300800 */
[----:B------:R-:W3:Y:S04]  /*6bb00*/  LDL R4, [R1+0x20f8] ;  /* 0x0020f80001047983 */ /* 0x000ee80000100800 */
[----:B------:R-:W3:Y:S01]  /*6bb10*/  LDL R5, [R1+0x20fc] ;  /* 0x0020fc0001057983 */ /* 0x000ee20000100800 */
[----:B------:R-:W-:-:S02]  /*6bb20*/  PRMT R57, RZ, 0x7610, R57 ;  /* 0x00007610ff397816 */ /* 0x000fc40000000039 */
[----:B---3--:R-:W-:-:S04]  /*6bb30*/  @P0 LOP3.LUT R5, R5, R4, RZ, 0x3c, !PT ;  /* 0x0000000405050212 */ /* 0x008fc800078e3cff */
[----:B------:R-:W-:-:S04]  /*6bb40*/  @P0 LOP3.LUT R4, R5, R4, RZ, 0x3c, !PT ;  /* 0x0000000405040212 */ /* 0x000fc800078e3cff */
[----:B------:R-:W-:-:S05]  /*6bb50*/  @P0 LOP3.LUT R5, R5, R4, RZ, 0x3c, !PT ;  /* 0x0000000405050212 */ /* 0x000fca00078e3cff */
[----:B------:R-:W3:Y:S01]  /*6bb60*/  @P0 LDG.E.U8 R57, desc[UR62][R4.64] ;  /* 0x0000003e04390981 */ /* 0x000ee2000c1e1100 */
[----:B------:R-:W-:-:S03]  /*6bb70*/  ISETP.GT.AND P1, PT, R2, 0x1, PT ;  /* 0x000000010200780c */ /* 0x000fc60003f24270 */
[----:B---3--:R0:W-:Y:S04]  /*6bb80*/  STL [R1+0x32c], R57 ;  /* 0x00032c3901007387 */ /* 0x0081e80000100800 */
[----:B0-----:R-:W3:Y:S04]  /*6bb90*/  LDL.LU R57, [R1+0x9da0] ;  /* 0x009da00001397983 */ /* 0x001ee80000300800 */
[----:B------:R-:W4:Y:S04]  /*6bba0*/  LDL R4, [R1+0x3994] ;  /* 0x0039940001047983 */ /* 0x000f280000100800 */
[----:B------:R-:W4:Y:S01]  /*6bbb0*/  LDL R5, [R1+0x3998] ;  /* 0x0039980001057983 */ /* 0x000f220000100800 */
[----:B--2---:R-:W-:-:S02]  /*6bbc0*/  PRMT R25, RZ, 0x7610, R25 ;  /* 0x00007610ff197816 */ /* 0x004fc40000000019 */
[----:B----4-:R-:W-:-:S04]  /*6bbd0*/  @P1 LOP3.LUT R5, R5, R4, RZ, 0x3c, !PT ;  /* 0x0000000405051212 */ /* 0x010fc800078e3cff */
[----:B------:R-:W-:-:S04]  /*6bbe0*/  @P1 LOP3.LUT R4, R5, R4, RZ, 0x3c, !PT ;  /* 0x0000000405041212 */ /* 0x000fc800078e3cff */
[----:B------:R-:W-:-:S05]  /*6bbf0*/  @P1 LOP3.LUT R5, R5, R4, RZ, 0x3c, !PT ;  /* 0x0000000405051212 */ /* 0x000fca00078e3cff */
[----:B------:R-:W2:Y:S04]  /*6bc00*/  @P1 LDG.E.U8 R25, desc[UR62][R4.64] ;  /* 0x0000003e04191981 */ /* 0x000ea8000c1e1100 */
[----:B--2---:R0:W-:Y:S04]  /*6bc10*/  STL [R1+0x328], R25 ;  /* 0x0003281901007387 */ /* 0x0041e80000100800 */
[----:B0-----:R-:W2:Y:S04]  /*6bc20*/  LDL.LU R25, [R1+0x9d9c] ;  /* 0x009d9c0001197983 */ /* 0x001ea80000300800 */
[----:B------:R-:W4:Y:S04]  /*6bc30*/  LDL R4, [R1+0x398c] ;  /* 0x00398c0001047983 */ /* 0x000f280000100800 */
[----:B------:R-:W4:Y:S01]  /*6bc40*/  LDL R5, [R1+0x3990] ;  /* 0x0039900001057983 */ /* 0x000f220000100800 */
[----:B---3--:R-:W-:-:S02]  /*6bc50*/  PRMT R57, RZ, 0x7610, R57 ;  /* 0x00007610ff397816 */ /* 0x008fc40000000039 */
[----:B----4-:R-:W-:-:S04]  /*6bc60*/  @P1 LOP3.LUT R5, R5, R4, RZ, 0x3c, !PT ;  /* 0x0000000405051212 */ /* 0x010fc800078e3cff */
        /* <DEDUP_REMOVED lines=1243> */
[----:B------:R-:W-:-:S02]  /*70a20*/  PRMT R42, RZ, 0x7610, R42 ;  /* 0x00007610ff2a7816 */ /* 0x000fc4000000002a */
[----:B----4-:R-:W-:-:S04]  /*70a30*/  @P1 LOP3.LUT R5, R5, R4, RZ, 0x3c, !PT ;  /* 0x0000000405051212 */ /* 0x010fc800078e3cff */
[----:B------:R-:W-:-:S04]  /*70a40*/  @P1 LOP3.LUT R4, R5, R4, RZ, 0x3c, !PT ;  /* 0x0000000405041212 */ /* 0x000fc800078e3cff */
[----:B------:R-:W-:-:S05]  /*70a50*/  @P1 LOP3.LUT R5, R5, R4, RZ, 0x3c, !PT ;  /* 0x0000000405051212 */ /* 0x000fca00078e3cff */
[----:B------:R-:W4:Y:S04]  /*70a60*/  @P1 LDG.E.U8 R42, desc[UR62][R4.64] ;  /* 0x0000003e042a1981 */ /* 0x000f28000c1e1100 */
[----:B----4-:R0:W-:Y:S04]  /*70a70*/  STL [R1+0x100], R42 ;  /* 0x0001002a01007387 */ /* 0x0101e80000100800 */
[----:B0-----:R-:W4:Y:S04]  /*70a80*/  LDL.LU R42, [R1+0x9b8c] ;  /* 0x009b8c00012a7983 */ /* 0x001f280000300800 */
[----:B------:R-:W5:Y:S04]  /*70a90*/  LDL R4, [R1+0x356c] ;  /* 0x00356c0001047983 */ /* 0x000f680000100800 */
[----:B------:R-:W5:Y:S01]  /*70aa0*/  LDL R5, [R1+0x3570] ;  /* 0x0035700001057983 */ /* 0x000f620000100800 */
[----:B------:R-:W-:-:S02]  /*70ab0*/  PRMT R40, RZ, 0x7610, R40 ;  /* 0x00007610ff287816 */ /* 0x000fc40000000028 */
[----:B-----5:R-:W-:-:S04]  /*70ac0*/  @P1 LOP3.LUT R5, R5, R4, RZ, 0x3c, !PT ;  /* 0x0000000405051212 */ /* 0x020fc800078e3cff */
[----:B------:R-:W-:-:S04]  /*70ad0*/  @P1 LOP3.LUT R4, R5, R4, RZ, 0x3c, !PT ;  /* 0x0000000405041212 */ /* 0x000fc800078e3cff */
[----:B------:R-:W-:-:S05]  /*70ae0*/  @P1 LOP3.LUT R5, R5, R4, RZ, 0x3c, !PT ;  /* 0x0000000405051212 */ /* 0x000fca00078e3cff */
[----:B------:R-:W5:Y:S01]  /*70af0*/  @P1 LDG.E.U8 R40, desc[UR62][R4.64] ;  /* 0x0000003e04281981 */ /* 0x000f62000c1e1100 */
[----:B------:R-:W-:-:S03]  /*70b00*/  ISETP.GT.AND P2, PT, R2, 0x44, PT ;  /* 0x000000440200780c */ /* 0x000fc60003f44270 */
[----:B-----5:R0:W-:Y:S04]  /*70b10*/  STL [R1+0xfc], R40 ;  /* 0x0000fc2801007387 */ /* 0x0201e80000100800 */
[----:B0-----:R-:W5:Y:S04]  /*70b20*/  LDL.LU R40, [R1+0x9b88] ;  /* 0x009b880001287983 */ /* 0x001f680000300800 */
[----:B------:R-:W2:Y:S04]  /*70b30*/  LDL R4, [R1+0x3564] ;  /* 0x0035640001047983 */ /* 0x000ea80000100800 */
[----:B------:R-:W2:Y:S01]  /*70b40*/  LDL R5, [R1+0x3568] ;  /* 0x0035680001057983 */ /* 0x000ea20000100800 */
[----:B------:R-:W-:-:S02]  /*70b50*/  PRMT R38, RZ, 0x7610, R38 ;  /* 0x00007610ff267816 */ /* 0x000fc40000000026 */
[----:B--2---:R-:W-:-:S04]  /*70b60*/  @P2 LOP3.LUT R5, R5, R4, RZ, 0x3c, !PT ;  /* 0x0000000405052212 */ /* 0x004fc800078e3cff */
[----:B------:R-:W-:-:S04]  /*70b70*/  @P2 LOP3.LUT R4, R5, R4, RZ, 0x3c, !PT ;  /* 0x0000000405042212 */ /* 0x000fc800078e3cff */
[----:B------:R-:W-:-:S05]  /*70b80*/  @P2 LOP3.LUT R5, R5, R4, RZ, 0x3c, !PT ;  /* 0x0000000405052212 */ /* 0x000fca00078e3cff */
[----:B------:R-:W2:Y:S04]  /*70b90*/  @P2 LDG.E.U8 R38, desc[UR62][R4.64] ;  /* 0x0000003e04262981 */ /* 0x000ea8000c1e1100 */
[----:B--2---:R0:W-:Y:S04]  /*70ba0*/  STL [R1+0xf8], R38 ;  /* 0x0000f82601007387 */ /* 0x0041e80000100800 */
[----:B0-----:R-:W2:Y:S04]  /*70bb0*/  LDL.LU R38, [R1+0x9b84] ;  /* 0x009b840001267983 */ /* 0x001ea80000300800 */
[----:B------:R-:W2:Y:S04]  /*70bc0*/  LDL R4, [R1+0x355c] ;  /* 0x00355c0001047983 */ /* 0x000ea80000100800 */
[----:B------:R-:W2:Y:S01]  /*70bd0*/  LDL R5, [R1+0x3560] ;  /* 0x0035600001057983 */ /* 0x000ea20000100800 */
[----:B------:R-:W-:-:S02]  /*70be0*/  PRMT R23, RZ, 0x7610, R23 ;  /* 0x00007610ff177816 */ /* 0x000fc40000000017 */
[----:B--2---:R-:W-:-:S04]  /*70bf0*/  @P2 LOP3.LUT R5, R5, R4, RZ, 0x3c, !PT ;  /* 0x0000000405052212 */ /* 0x004fc800078e3cff */
[----:B------:R-:W-:-:S04]  /*70c00*/  @P2 LOP3.LUT R4, R5, R4, RZ, 0x3c, !PT ;  /* 0x0000000405042212 */ /* 0x000fc800078e3cff */
[----:B------:R-:W-:-:S05]  /*70c10*/  @P2 LOP3.LUT R5, R5, R4, RZ, 0x3c, !PT ;  /* 0x0000000405052212 */ /* 0x000fca00078e3cff */
[----:B------:R-:W2:Y:S01]  /*70c20*/  @P2 LDG.E.U8 R23, desc[UR62][R4.64] ;  /* 0x0000003e04172981 */ /* 0x000ea2000c1e1100 */
[----:B------:R-:W-:-:S03]  /*70c30*/  ISETP.GT.AND P0, PT, R2, 0x45, PT ;  /* 0x000000450200780c */ /* 0x000fc60003f04270 */
        /* <DEDUP_REMOVED lines=359> */
[----:B------:R0:W2:Y:S04]  /*722b0*/  @P0 LDG.E.U8 R0, desc[UR62][R4.64] ;  /* 0x0000003e04000981 */ /* 0x0000a8000c1e1100 */
[----:B------:R-:W0:Y:S04]  /*722c0*/  LDL R4, [R1+0x3424] ;  /* 0x0034240001047983 */ /* 0x000e280000100800 */
[----:B------:R-:W0:Y:S01]  /*722d0*/  LDL R5, [R1+0x3428] ;  /* 0x0034280001057983 */ /* 0x000e220000100800 */
[----:B------:R-:W-:Y:S02]  /*722e0*/  ISETP.GT.AND P1, PT, R2, 0x58, PT ;  /* 0x000000580200780c */ /* 0x000fe40003f24270 */
[----:B------:R-:W-:-:S11]  /*722f0*/  PRMT R27, RZ, 0x7610, R27 ;  /* 0x00007610ff1b7816 */ /* 0x000fd6000000001b */
[----:B0-----:R-:W-:-:S04]  /*72300*/  @P1 LOP3.LUT R5, R5, R4, RZ, 0x3c, !PT ;  /* 0x0000000405051212 */ /* 0x001fc800078e3cff */
[----:B------:R-:W-:-:S04]  /*72310*/  @P1 LOP3.LUT R4, R5, R4, RZ, 0x3c, !PT ;  /* 0x0000000405041212 */ /* 0x000fc800078e3cff */
[----:B------:R-:W-:-:S05]  /*72320*/  @P1 LOP3.LUT R5, R5, R4, RZ, 0x3c, !PT ;  /* 0x0000000405051212 */ /* 0x000fca00078e3cff */
[----:B------:R-:W3:Y:S04]  /*72330*/  @P1 LDG.E.U8 R27, desc[UR62][R4.64] ;  /* 0x0000003e041b1981 */ /* 0x000ee8000c1e1100 */
[----:B--2---:R-:W-:Y:S04]  /*72340*/  STL [R1+0x9a14], R0 ;  /* 0x009a140001007387 */ /* 0x004fe80000100800 */
[----:B---3--:R0:W-:Y:S04]  /*72350*/  STL [R1+0x58], R27 ;  /* 0x0000581b01007387 */ /* 0x0081e80000100800 */
        /* <DEDUP_REMOVED lines=115> */
[----:B------:R-:W-:Y:S02]  /*72a90*/  PRMT R50, RZ, 0x7610, R50 ;  /* 0x00007610ff327816 */ /* 0x000fe40000000032 */
[----:B0-----:R-:W-:-:S04]  /*72aa0*/  @P1 LOP3.LUT R5, R5, R4, RZ, 0x3c, !PT ;  /* 0x0000000405051212 */ /* 0x001fc800078e3cff */
[----:B------:R-:W-:-:S04]  /*72ab0*/  @P1 LOP3.LUT R4, R5, R4, RZ, 0x3c, !PT ;  /* 0x0000000405041212 */ /* 0x000fc800078e3cff */
[----:B------:R-:W-:-:S05]  /*72ac0*/  @P1 LOP3.LUT R5, R5, R4, RZ, 0x3c, !PT ;  /* 0x0000000405051212 */ /* 0x000fca00078e3cff */
[----:B------:R-:W3:Y:S04]  /*72ad0*/  @P1 LDG.E.U8 R50, desc[UR62][R4.64] ;  /* 0x0000003e04321981 */ /* 0x000ee8000c1e1100 */
[----:B--2---:R0:W-:Y:S04]  /*72ae0*/  STL [R1+0x10], R25 ;  /* 0x0000101901007387 */ /* 0x0041e80000100800 */
[----:B0-----:R-:W2:Y:S04]  /*72af0*/  LDL R25, [R1+0x32a0] ;  /* 0x0032a00001197983 */ /* 0x001ea80000100800 */
[----:B---3--:R0:W-:Y:S04]  /*72b00*/  STL [R1+0xc], R50 ;  /* 0x00000c3201007387 */ /* 0x0081e80000100800 */
[----:B0-----:R-:W3:Y:S04]  /*72b10*/  LDL.LU R50, [R1+0x9ab8] ;  /* 0x009ab80001327983 */ /* 0x001ee80000300800 */
[----:B------:R-:W2:Y:S04]  /*72b20*/  LDL R4, [R1+0x3314] ;  /* 0x0033140001047983 */ /* 0x000ea80000100800 */
[----:B------:R-:W2:Y:S01]  /*72b30*/  LDL R5, [R1+0x3318] ;  /* 0x0033180001057983 */ /* 0x000ea20000100800 */
[----:B------:R-:W-:-:S02]  /*72b40*/  ISETP.GT.AND P2, PT, R2, 0x69, PT ;  /* 0x000000690200780c */ /* 0x000fc40003f44270 */
[----:B------:R-:W-:-:S11]  /*72b50*/  PRMT R51, RZ, 0x7610, R51 ;  /* 0x00007610ff337816 */ /* 0x000fd60000000033 */
        /* <DEDUP_REMOVED lines=16> */
[----:B----4-:R-:W-:-:S11]  /*72c60*/  PRMT R42, RZ, 0x7610, R42 ;  /* 0x00007610ff2a7816 */ /* 0x010fd6000000002a */
[----:B0-----:R-:W-:-:S04]  /*72c70*/  @P0 LOP3.LUT R5, R5, R4, RZ, 0x3c, !PT ;  /* 0x0000000405050212 */ /* 0x001fc800078e3cff */
[----:B------:R-:W-:-:S04]  /*72c80*/  @P0 LOP3.LUT R4, R5, R4, RZ, 0x3c, !PT ;  /* 0x0000000405040212 */ /* 0x000fc800078e3cff */
[----:B------:R-:W-:Y:S01]  /*72c90*/  @P0 LOP3.LUT R5, R5, R4, RZ, 0x3c, !PT ;  /* 0x0000000405050212 */ /* 0x000fe200078e3cff */
[----:B--2---:R-:W-:Y:S04]  /*72ca0*/  STL [R1+0x9a90], R57 ;  /* 0x009a903901007387 */ /* 0x004fe80000100800 */
[----:B------:R0:W2:Y:S04]  /*72cb0*/  @P0 LDG.E.U8 R42, desc[UR62][R4.64] ;  /* 0x0000003e042a0981 */ /* 0x0000a8000c1e1100 */
[----:B------:R-:W4:Y:S01]  /*72cc0*/  LDL R5, [R1+0x329c] ;  /* 0x00329c0001057983 */ /* 0x000f220000100800 */
[----:B-----5:R-:W-:Y:S01]  /*72cd0*/  PRMT R40, RZ, 0x7610, R40 ;  /* 0x00007610ff287816 */ /* 0x020fe20000000028 */
[----:B0-----:R-:W-:-:S02]  /*72ce0*/  @P0 IMAD.MOV.U32 R4, RZ, RZ, R25 ;  /* 0x000000ffff040224 */ /* 0x001fc400078e0019 */
[----:B--2---:R-:W-:Y:S01]  /*72cf0*/  STL [R1+0x9a94], R42 ;  /* 0x009a942a01007387 */ /* 0x004fe20000100800 */
[----:B------:R-:W-:Y:S02]  /*72d00*/  ISETP.GT.AND P1, PT, R2, 0x71, PT ;  /* 0x000000710200780c */ /* 0x000fe40003f24270 */
[----:B------:R-:W-:Y:S01]  /*72d10*/  PRMT R38, RZ, 0x7610, R38 ;  /* 0x00007610ff267816 */ /* 0x000fe20000000026 */
[----:B------:R-:W2:Y:S04]  /*72d20*/  LDL R25, [R1+0x3220] ;  /* 0x0032200001197983 */ /* 0x000ea80000100800 */
[----:B----4-:R0:W4:Y:S04]  /*72d30*/  @P0 LDG.E.U8 R40, desc[UR62][R4.64] ;  /* 0x0000003e04280981 */ /* 0x010128000c1e1100 */
[----:B------:R-:W0:Y:S04]  /*72d40*/  LDL R4, [R1+0x3294] ;  /* 0x0032940001047983 */ /* 0x000e280000100800 */
[----:B------:R-:W0:Y:S02]  /*72d50*/  LDL R5, [R1+0x3298] ;  /* 0x0032980001057983 */ /* 0x000e240000100800 */
[----:B0-----:R-:W-:-:S04]  /*72d60*/  @P1 LOP3.LUT R5, R5, R4, RZ, 0x3c, !PT ;  /* 0x0000000405051212 */ /* 0x001fc800078e3cff */
[----:B------:R-:W-:-:S04]  /*72d70*/  @P1 LOP3.LUT R4, R5, R4, RZ, 0x3c, !PT ;  /* 0x0000000405041212 */ /* 0x000fc800078e3cff */
[----:B------:R-:W-:Y:S01]  /*72d80*/  @P1 LOP3.LUT R5, R5, R4, RZ, 0x3c, !PT ;  /* 0x0000000405051212 */ /* 0x000fe200078e3cff */
[----:B----4-:R-:W-:Y:S04]  /*72d90*/  STL [R1+0x9a98], R40 ;  /* 0x009a982801007387 */ /* 0x010fe80000100800 */
[----:B------:R0:W4:Y:S04]  /*72da0*/  @P1 LDG.E.U8 R38, desc[UR62][R4.64] ;  /* 0x0000003e04261981 */ /* 0x000128000c1e1100 */
[----:B------:R-:W0:Y:S04]  /*72db0*/  LDL R4, [R1+0x328c] ;  /* 0x00328c0001047983 */ /* 0x000e280000100800 */
[----:B------:R-:W0:Y:S01]  /*72dc0*/  LDL R5, [R1+0x3290] ;  /* 0x0032900001057983 */ /* 0x000e220000100800 */
[----:B------:R-:W-:-:S02]  /*72dd0*/  PRMT R23, RZ, 0x7610, R23 ;  /* 0x00007610ff177816 */ /* 0x000fc40000000017 */
[----:B0-----:R-:W-:-:S04]  /*72de0*/  @P1 LOP3.LUT R5, R5, R4, RZ, 0x3c, !PT ;  /* 0x0000000405051212 */ /* 0x001fc800078e3cff */
[----:B------:R-:W-:-:S04]  /*72df0*/  @P1 LOP3.LUT R4, R5, R4, RZ, 0x3c, !PT ;  /* 0x0000000405041212 */ /* 0x000fc800078e3cff */
[----:B------:R-:W-:Y:S01]  /*72e00*/  @P1 LOP3.LUT R5, R5, R4, RZ, 0x3c, !PT ;  /* 0x0000000405051212 */ /* 0x000fe200078e3cff */
[----:B----4-:R0:W-:Y:S04]  /*72e10*/  STL [R1+0x9a9c], R38 ;  /* 0x009a9c2601007387 */ /* 0x0101e80000100800 */
[----:B------:R1:W4:Y:S01]  /*72e20*/  @P1 LDG.E.U8 R23, desc[UR62][R4.64] ;  /* 0x0000003e04171981 */ /* 0x000322000c1e1100 */
[----:B------:R-:W-:Y:S02]  /*72e30*/  ISETP.GT.AND P2, PT, R2, 0x78, PT ;  /* 0x000000780200780c */ /* 0x000fe40003f44270 */
[----:B------:R-:W-:Y:S01]  /*72e40*/  PRMT R22, RZ, 0x7610, R22 ;  /* 0x00007610ff167816 */ /* 0x000fe20000000016 */
[----:B0-----:R-:W5:Y:S04]  /*72e50*/  LDL R38, [R1+0x321c] ;  /* 0x00321c0001267983 */ /* 0x001f680000100800 */
[----:B------:R-:W1:Y:S04]  /*72e60*/  LDL R4, [R1+0x3224] ;  /* 0x0032240001047983 */ /* 0x000e680000100800 */
[----:B------:R-:W1:Y:S02]  /*72e70*/  LDL R5, [R1+0x3228] ;  /* 0x0032280001057983 */ /* 0x000e640000100800 */
[----:B-1----:R-:W-:-:S04]  /*72e80*/  @P2 LOP3.LUT R5, R5, R4, RZ, 0x3c, !PT ;  /* 0x0000000405052212 */ /* 0x002fc800078e3cff */
[----:B------:R-:W-:-:S04]  /*72e90*/  @P2 LOP3.LUT R4, R5, R4, RZ, 0x3c, !PT ;  /* 0x0000000405042212 */ /* 0x000fc800078e3cff */
[----:B------:R-:W-:-:S05]  /*72ea0*/  @P2 LOP3.LUT R5, R5, R4, RZ, 0x3c, !PT ;  /* 0x0000000405052212 */ /* 0x000fca00078e3cff */
[----:B------:R2:W3:Y:S01]  /*72eb0*/  @P2 LDG.E.U8 R22, desc[UR62][R4.64] ;  /* 0x0000003e04162981 */ /* 0x0004e2000c1e1100 */
[----:B------:R-:W-:-:S03]  /*72ec0*/  PRMT R21, RZ, 0x7610, R21 ;  /* 0x00007610ff157816 */ /* 0x000fc60000000015 */
[----:B----4-:R0:W-:Y:S01]  /*72ed0*/  STL [R1+0x9aa0], R23 ;  /* 0x009aa01701007387 */ /* 0x0101e20000100800 */
[----:B--2---:R-:W-:Y:S02]  /*72ee0*/  @P2 IMAD.MOV.U32 R4, RZ, RZ, R25 ;  /* 0x000000ffff042224 */ /* 0x004fe400078e0019 */
[----:B-----5:R-:W-:Y:S01]  /*72ef0*/  @P2 IMAD.MOV.U32 R5, RZ, RZ, R38 ;  /* 0x000000ffff052224 */ /* 0x020fe200078e0026 */
[----:B0-----:R-:W2:Y:S04]  /*72f00*/  LDL R23, [R1+0x3210] ;  /* 0x0032100001177983 */ /* 0x001ea80000100800 */
[----:B------:R-:W4:Y:S04]  /*72f10*/  @P2 LDG.E.U8 R21, desc[UR62][R4.64] ;  /* 0x0000003e04152981 */ /* 0x000f28000c1e1100 */
[----:B---3--:R-:W-:Y:S04]  /*72f20*/  STL [R1+0x9aa4], R22 ;  /* 0x009aa41601007387 */ /* 0x008fe80000100800 */
[----:B------:R-:W3:Y:S04]  /*72f30*/  LDL R4, [R1+0x3214] ;  /* 0x0032140001047983 */ /* 0x000ee80000100800 */
[----:B------:R-:W3:Y:S01]  /*72f40*/  LDL R5, [R1+0x3218] ;  /* 0x0032180001057983 */ /* 0x000ee20000100800 */
[----:B------:R-:W-:-:S03]  /*72f50*/  ISETP.GT.AND P3, PT, R2, 0x79, PT ;  /* 0x000000790200780c */ /* 0x000fc60003f64270 */
[----:B------:R-:W5:Y:S04]  /*72f60*/  LDL R38, [R1+0x33dc] ;  /* 0x0033dc0001267983 */ /* 0x000f680000100800 */
[----:B------:R-:W2:Y:S01]  /*72f70*/  LDL R25, [R1+0x33e0] ;  /* 0x0033e00001197983 */ /* 0x000ea20000100800 */
[----:B------:R-:W-:-:S03]  /*72f80*/  PRMT R20, RZ, 0x7610, R20 ;  /* 0x00007610ff147816 */ /* 0x000fc60000000014 */
[----:B----4-:R0:W-:Y:S04]  /*72f90*/  STL [R1+0x9aa8], R21 ;  /* 0x009aa81501007387 */ /* 0x0101e80000100800 */
[----:B0-----:R-:W4:Y:S01]  /*72fa0*/  LDL R21, [R1+0x320c] ;  /* 0x00320c0001157983 */ /* 0x001f220000100800 */
[----:B---3--:R-:W-:-:S04]  /*72fb0*/  @P3 LOP3.LUT R5, R5, R4, RZ, 0x3c, !PT ;  /* 0x0000000405053212 */ /* 0x008fc800078e3cff */
[----:B------:R-:W-:-:S04]  /*72fc0*/  @P3 LOP3.LUT R4, R5, R4, RZ, 0x3c, !PT ;  /* 0x0000000405043212 */ /* 0x000fc800078e3cff */
[----:B------:R-:W-:-:S05]  /*72fd0*/  @P3 LOP3.LUT R5, R5, R4, RZ, 0x3c, !PT ;  /* 0x0000000405053212 */ /* 0x000fca00078e3cff */
[----:B------:R2:W3:Y:S01]  /*72fe0*/  @P3 LDG.E.U8 R20, desc[UR62][R4.64] ;  /* 0x0000003e04143981 */ /* 0x0004e2000c1e1100 */
[----:B------:R-:W-:Y:S01]  /*72ff0*/  PRMT R19, RZ, 0x7610, R19 ;  /* 0x00007610ff137816 */ /* 0x000fe20000000013 */
[----:B--2---:R-:W-:Y:S02]  /*73000*/  @P3 IMAD.MOV.U32 R4, RZ, RZ, R23 ;  /* 0x000000ffff043224 */ /* 0x004fe400078e0017 */
[----:B----4-:R-:W-:-:S05]  /*73010*/  @P3 IMAD.MOV.U32 R5, RZ, RZ, R21 ;  /* 0x000000ffff053224 */ /* 0x010fca00078e0015 */
[----:B------:R0:W2:Y:S04]  /*73020*/  @P3 LDG.E.U8 R19, desc[UR62][R4.64] ;  /* 0x0000003e04133981 */ /* 0x0000a8000c1e1100 */
[----:B---3--:R-:W-:Y:S04]  /*73030*/  STL [R1+0x9aac], R20 ;  /* 0x009aac1401007387 */ /* 0x008fe80000100800 */
[----:B------:R-:W0:Y:S04]  /*73040*/  LDL R4, [R1+0x33e4] ;  /* 0x0033e40001047983 */ /* 0x000e280000100800 */
[----:B------:R-:W0:Y:S01]  /*73050*/  LDL R5, [R1+0x33e8] ;  /* 0x0033e80001057983 */ /* 0x000e220000100800 */
[----:B------:R-:W-:-:S02]  /*73060*/  ISETP.GT.AND P0, PT, R2, 0x5c, PT ;  /* 0x0000005c0200780c */ /* 0x000fc40003f04270 */
[----:B------:R-:W-:Y:S02]  /*73070*/  PRMT R57, RZ, 0x7610, R57 ;  /* 0x00007610ff397816 */ /* 0x000fe40000000039 */
[----:B------:R-:W-:Y:S01]  /*73080*/  PRMT R0, RZ, 0x7610, R0 ;  /* 0x00007610ff007816 */ /* 0x000fe20000000000 */
[----:B------:R-:W3:Y:S04]  /*73090*/  LDL R23, [R1+0x3388] ;  /* 0x0033880001177983 */ /* 0x000ee80000100800 */
[----:B------:R-:W4:Y:S04]  /*730a0*/  LDL R21, [R1+0x3380] ;  /* 0x0033800001157983 */ /* 0x000f280000100800 */
[----:B0-----:R-:W-:-:S04]  /*730b0*/  @P0 LOP3.LUT R5, R5, R4, RZ, 0x3c, !PT ;  /* 0x0000000405050212 */ /* 0x001fc800078e3cff */
[----:B------:R-:W-:-:S04]  /*730c0*/  @P0 LOP3.LUT R4, R5, R4, RZ, 0x3c, !PT ;  /* 0x0000000405040212 */ /* 0x000fc800078e3cff */
[----:B------:R-:W-:-:S05]  /*730d0*/  @P0 LOP3.LUT R5, R5, R4, RZ, 0x3c, !PT ;  /* 0x0000000405050212 */ /* 0x000fca00078e3cff */
[----:B------:R0:W3:Y:S04]  /*730e0*/  @P0 LDG.E.U8 R57, desc[UR62][R4.64] ;  /* 0x0000003e04390981 */ /* 0x0000e8000c1e1100 */
[----:B--2---:R1:W-:Y:S01]  /*730f0*/  STL [R1+0x9ab0], R19 ;  /* 0x009ab01301007387 */ /* 0x0043e20000100800 */
[----:B0-----:R-:W-:Y:S02]  /*73100*/  @P0 IMAD.MOV.U32 R4, RZ, RZ, R25 ;  /* 0x000000ffff040224 */ /* 0x001fe400078e0019 */
[----:B-----5:R-:W-:Y:S01]  /*73110*/  @P0 IMAD.MOV.U32 R5, RZ, RZ, R38 ;  /* 0x000000ffff050224 */ /* 0x020fe200078e0026 */
[----:B-1----:R-:W2:Y:S04]  /*73120*/  LDL R19, [R1+0x337c] ;  /* 0x00337c0001137983 */ /* 0x002ea80000100800 */
[----:B------:R0:W5:Y:S01]  /*73130*/  @P0 LDG.E.U8 R0, desc[UR62][R4.64] ;  /* 0x0000003e04000981 */ /* 0x000162000c1e1100 */
[----:B------:R-:W-:-:S03]  /*73140*/  ISETP.GT.AND P1, PT, R2, 0x62, PT ;  /* 0x000000620200780c */ /* 0x000fc60003f24270 */
[----:B---3--:R1:W-:Y:S04]  /*73150*/  STL [R1+0x38], R57 ;  /* 0x0000383901007387 */ /* 0x0083e80000100800 */
[----:B------:R-:W3:Y:S01]  /*73160*/  LDL R5, [R1+0x3384] ;  /* 0x0033840001057983 */ /* 0x000ee20000100800 */
[----:B------:R-:W-:-:S05]  /*73170*/  PRMT R22, RZ, 0x7610, R22 ;  /* 0x00007610ff167816 */ /* 0x000fca0000000016 */
[----:B0-----:R-:W-:Y:S01]  /*73180*/  @P1 IMAD.MOV.U32 R4, RZ, RZ, R23 ;  /* 0x000000ffff041224 */ /* 0x001fe200078e0017 */
[----:B------:R-:W2:Y:S04]  /*73190*/  LDL R38, [R1+0x336c] ;  /* 0x00336c0001267983 */ /* 0x000ea80000100800 */
[----:B------:R-:W2:Y:S04]  /*731a0*/  LDL R25, [R1+0x3370] ;  /* 0x0033700001197983 */ /* 0x000ea80000100800 */
[----:B-1----:R-:W2:Y:S04]  /*731b0*/  LDL R57, [R1+0x3378] ;  /* 0x0033780001397983 */ /* 0x002ea80000100800 */
[----:B---3--:R4:W3:Y:S04]  /*731c0*/  @P1 LDG.E.U8 R22, desc[UR62][R4.64] ;  /* 0x0000003e04161981 */ /* 0x0088e8000c1e1100 */
[----:B-----5:R0:W-:Y:S04]  /*731d0*/  STL [R1+0x9a88], R0 ;  /* 0x009a880001007387 */ /* 0x0201e80000100800 */
[----:B------:R-:W5:Y:S01]  /*731e0*/  LDL R23, [R1+0x3304] ;  /* 0x0033040001177983 */ /* 0x000f620000100800 */
[----:B----4-:R-:W-:Y:S01]  /*731f0*/  @P1 IMAD.MOV.U32 R4, RZ, RZ, R21 ;  /* 0x000000ffff041224 */ /* 0x010fe200078e0015 */
[----:B0-----:R-:W-:Y:S01]  /*73200*/  PRMT R0, RZ, 0x7610, R0 ;  /* 0x00007610ff007816 */ /* 0x001fe20000000000 */
[----:B--2---:R-:W-:-:S05]  /*73210*/  @P1 IMAD.MOV.U32 R5, RZ, RZ, R19 ;  /* 0x000000ffff051224 */ /* 0x004fca00078e0013 */
[----:B------:R0:W2:Y:S04]  /*73220*/  @P1 LDG.E.U8 R0, desc[UR62][R4.64] ;  /* 0x0000003e04001981 */ /* 0x0000a8000c1e1100 */
[----:B---3--:R1:W-:Y:S04]  /*73230*/  STL [R1+0x20], R22 ;  /* 0x0000201601007387 */ /* 0x0083e80000100800 */
[----:B------:R-:W3:Y:S01]  /*73240*/  LDL R5, [R1+0x3374] ;  /* 0x0033740001057983 */ /* 0x000ee20000100800 */
[----:B------:R-:W-:Y:S02]  /*73250*/  ISETP.GT.AND P2, PT, R2, 0x63, PT ;  /* 0x000000630200780c */ /* 0x000fe40003f44270 */
[----:B------:R-:W-:-:S02]  /*73260*/  PRMT R42, RZ, 0x7610, R42 ;  /* 0x00007610ff2a7816 */ /* 0x000fc4000000002a */
[----:B------:R-:W-:Y:S01]  /*73270*/  PRMT R24, RZ, 0x7610, R24 ;  /* 0x00007610ff187816 */ /* 0x000fe20000000018 */
[----:B------:R-:W4:Y:S04]  /*73280*/  LDL R21, [R1+0x32fc] ;  /* 0x0032fc0001157983 */ /* 0x000f280000100800 */
[----:B------:R-:W2:Y:S04]  /*73290*/  LDL R19, [R1+0x3300] ;  /* 0x0033000001137983 */ /* 0x000ea80000100800 */
[----:B-1----:R-:W2:Y:S01]  /*732a0*/  LDL R22, [R1+0x3308] ;  /* 0x0033080001167983 */ /* 0x002ea20000100800 */
[----:B0-----:R-:W-:-:S05]  /*732b0*/  @P2 IMAD.MOV.U32 R4, RZ, RZ, R57 ;  /* 0x000000ffff042224 */ /* 0x001fca00078e0039 */
[----:B---3--:R0:W3:Y:S02]  /*732c0*/  @P2 LDG.E.U8 R42, desc[UR62][R4.64] ;  /* 0x0000003e042a2981 */ /* 0x0080e4000c1e1100 */
[----:B0-----:R-:W-:Y:S02]  /*732d0*/  @P2 IMAD.MOV.U32 R4, RZ, RZ, R25 ;  /* 0x000000ffff042224 */ /* 0x001fe400078e0019 */
[----:B------:R-:W-:-:S05]  /*732e0*/  @P2 IMAD.MOV.U32 R5, RZ, RZ, R38 ;  /* 0x000000ffff052224 */ /* 0x000fca00078e0026 */
[----:B------:R0:W3:Y:S01]  /*732f0*/  @P2 LDG.E.U8 R24, desc[UR62][R4.64] ;  /* 0x0000003e04182981 */ /* 0x0000e2000c1e1100 */
[----:B------:R-:W-:-:S03]  /*73300*/  ISETP.GT.AND P0, PT, R2, 0x6a, PT ;  /* 0x0000006a0200780c */ /* 0x000fc60003f04270 */
[----:B--2---:R1:W-:Y:S04]  /*73310*/  STL [R1+0x9a8c], R0 ;  /* 0x009a8c0001007387 */ /* 0x0043e80000100800 */
[----:B------:R-:W2:Y:S04]  /*73320*/  LDL R38, [R1+0x32f4] ;  /* 0x0032f40001267983 */ /* 0x000ea80000100800 */
[----:B------:R-:W2:Y:S01]  /*73330*/  LDL R25, [R1+0x32f8] ;  /* 0x0032f80001197983 */ /* 0x000ea20000100800 */
[----:B------:R-:W-:Y:S01]  /*73340*/  PRMT R56, RZ, 0x7610, R56 ;  /* 0x00007610ff387816 */ /* 0x000fe20000000038 */
[----:B0-----:R-:W-:-:S02]  /*73350*/  @P0 IMAD.MOV.U32 R4, RZ, RZ, R22 ;  /* 0x000000ffff040224 */ /* 0x001fc400078e0016 */
[----:B-----5:R-:W-:-:S05]  /*73360*/  @P0 IMAD.MOV.U32 R5, RZ, RZ, R23 ;  /* 0x000000ffff050224 */ /* 0x020fca00078e0017 */
[----:B------:R4:W5:Y:S02]  /*73370*/  @P0 LDG.E.U8 R56, desc[UR62][R4.64] ;  /* 0x0000003e04380981 */ /* 0x000964000c1e1100 */
[----:B----4-:R-:W-:Y:S02]  /*73380*/  @P0 IMAD.MOV.U32 R5, RZ, RZ, R21 ;  /* 0x000000ffff050224 */ /* 0x010fe400078e0015 */
[----:B------:R-:W-:Y:S01]  /*73390*/  @P0 IMAD.MOV.U32 R4, RZ, RZ, R19 ;  /* 0x000000ffff040224 */ /* 0x000fe200078e0013 */
[----:B---3--:R0:W-:Y:S04]  /*733a0*/  STL [R1+0x14], R24 ;  /* 0x0000141801007387 */ /* 0x0081e80000100800 */
[----:B------:R-:W3:Y:S04]  /*733b0*/  LDL R23, [R1+0x32f0] ;  /* 0x0032f00001177983 */ /* 0x000ee80000100800 */
[----:B------:R-:W4:Y:S04]  /*733c0*/  LDL R22, [R1+0x3284] ;  /* 0x0032840001167983 */ /* 0x000f280000100800 */
[----:B------:R-:W4:Y:S04]  /*733d0*/  LDL R21, [R1+0x3288] ;  /* 0x0032880001157983 */ /* 0x000f280000100800 */
[----:B-1----:R-:W4:Y:S04]  /*733e0*/  LDL R0, [R1+0x3280] ;  /* 0x0032800001007983 */ /* 0x002f280000100800 */
[----:B------:R-:W4:Y:S04]  /*733f0*/  LDL R19, [R1+0x327c] ;  /* 0x00327c0001137983 */ /* 0x000f280000100800 */
[----:B0-----:R-:W4:Y:S01]  /*73400*/  LDL R24, [R1+0x32ec] ;  /* 0x0032ec0001187983 */ /* 0x001f220000100800 */
[----:B------:R-:W-:-:S02]  /*73410*/  ISETP.GT.AND P1, PT, R2, 0x6b, PT ;  /* 0x0000006b0200780c */ /* 0x000fc40003f24270 */
[----:B------:R-:W-:Y:S02]  /*73420*/  PRMT R55, RZ, 0x7610, R55 ;  /* 0x00007610ff377816 */ /* 0x000fe40000000037 */
[----:B------:R-:W-:Y:S02]  /*73430*/  ISETP.GT.AND P2, PT, R2, 0x72, PT ;  /* 0x000000720200780c */ /* 0x000fe40003f44270 */
[----:B------:R-:W-:Y:S02]  /*73440*/  PRMT R54, RZ, 0x7610, R54 ;  /* 0x00007610ff367816 */ /* 0x000fe40000000036 */
[----:B------:R2:W5:Y:S01]  /*73450*/  @P0 LDG.E.U8 R55, desc[UR62][R4.64] ;  /* 0x0000003e04370981 */ /* 0x000562000c1e1100 */
[----:B------:R-:W-:-:S04]  /*73460*/  PRMT R53, RZ, 0x7610, R53 ;  /* 0x00007610ff357816 */ /* 0x000fc80000000035 */
[----:B--2---:R-:W-:Y:S02]  /*73470*/  @P1 IMAD.MOV.U32 R4, RZ, RZ, R25 ;  /* 0x000000ffff041224 */ /* 0x004fe400078e0019 */
[----:B------:R-:W-:Y:S01]  /*73480*/  @P1 IMAD.MOV.U32 R5, RZ, RZ, R38 ;  /* 0x000000ffff051224 */ /* 0x000fe200078e0026 */
[----:B------:R-:W2:Y:S04]  /*73490*/  LDL R25, [R1+0x3278] ;  /* 0x0032780001197983 */ /* 0x000ea80000100800 */
[----:B------:R-:W2:Y:S04]  /*734a0*/  LDL R38, [R1+0x3274] ;  /* 0x0032740001267983 */ /* 0x000ea80000100800 */
[----:B------:R3:W2:Y:S01]  /*734b0*/  @P1 LDG.E.U8 R54, desc[UR62][R4.64] ;  /* 0x0000003e04361981 */ /* 0x0006a2000c1e1100 */
[----:B------:R-:W-:Y:S01]  /*734c0*/  PRMT R18, RZ, 0x7610, R18 ;  /* 0x00007610ff127816 */ /* 0x000fe20000000012 */
[----:B---3--:R-:W-:-:S02]  /*734d0*/  @P1 IMAD.MOV.U32 R4, RZ, RZ, R23 ;  /* 0x000000ffff041224 */ /* 0x008fc400078e0017 */
[----:B------:R-:W3:Y:S01]  /*734e0*/  LDL R23, [R1+0x3270] ;  /* 0x0032700001177983 */ /* 0x000ee20000100800 */
[----:B----4-:R-:W-:-:S03]  /*734f0*/  @P1 IMAD.MOV.U32 R5, RZ, RZ, R24 ;  /* 0x000000ffff051224 */ /* 0x010fc600078e0018 */
[----:B------:R-:W4:Y:S04]  /*73500*/  LDL R24, [R1+0x326c] ;  /* 0x00326c0001187983 */ /* 0x000f280000100800 */
[----:B------:R0:W5:Y:S04]  /*73510*/  @P1 LDG.E.U8 R53, desc[UR62][R4.64] ;  /* 0x0000003e04351981 */ /* 0x000168000c1e1100 */
[----:B------:R-:W-:Y:S01]  /*73520*/  STL [R1+0x18], R42 ;  /* 0x0000182a01007387 */ /* 0x000fe20000100800 */
[----:B0-----:R-:W-:Y:S02]  /*73530*/  @P2 IMAD.MOV.U32 R4, RZ, RZ, R21 ;  /* 0x000000ffff042224 */ /* 0x001fe400078e0015 */
[----:B------:R-:W-:Y:S01]  /*73540*/  @P2 IMAD.MOV.U32 R5, RZ, RZ, R22 ;  /* 0x000000ffff052224 */ /* 0x000fe200078e0016 */
[----:B------:R-:W5:Y:S04]  /*73550*/  LDL R21, [R1+0x3208] ;  /* 0x0032080001157983 */ /* 0x000f680000100800 */
[----:B------:R-:W5:Y:S04]  /*73560*/  LDL R22, [R1+0x3204] ;  /* 0x0032040001167983 */ /* 0x000f680000100800 */
[----:B------:R0:W5:Y:S02]  /*73570*/  @P2 LDG.E.U8 R18, desc[UR62][R4.64] ;  /* 0x0000003e04122981 */ /* 0x000164000c1e1100 */
[----:B0-----:R-:W-:-:S02]  /*73580*/  @P2 IMAD.MOV.U32 R4, RZ, RZ, R0 ;  /* 0x000000ffff042224 */ /* 0x001fc400078e0000 */
[----:B------:R-:W5:Y:S01]  /*73590*/  LDL R0, [R1+0x3200] ;  /* 0x0032000001007983 */ /* 0x000f620000100800 */
[----:B------:R-:W-:-:S03]  /*735a0*/  @P2 IMAD.MOV.U32 R5, RZ, RZ, R19 ;  /* 0x000000ffff052224 */ /* 0x000fc600078e0013 */
[----:B------:R-:W5:Y:S01]  /*735b0*/  LDL R19, [R1+0x31fc] ;  /* 0x0031fc0001137983 */ /* 0x000f620000100800 */
[C---:B------:R-:W-:Y:S02]  /*735c0*/  ISETP.GT.AND P0, PT, R2.reuse, 0x73, PT ;  /* 0x000000730200780c */ /* 0x040fe40003f04270 */
[----:B------:R-:W-:Y:S02]  /*735d0*/  PRMT R17, RZ, 0x7610, R17 ;  /* 0x00007610ff117816 */ /* 0x000fe40000000011 */
[----:B------:R-:W-:Y:S02]  /*735e0*/  ISETP.GT.AND P1, PT, R2, 0x7a, PT ;  /* 0x0000007a0200780c */ /* 0x000fe40003f24270 */
[----:B------:R-:W-:Y:S02]  /*735f0*/  PRMT R16, RZ, 0x7610, R16 ;  /* 0x00007610ff107816 */ /* 0x000fe40000000010 */
[----:B------:R2:W5:Y:S01]  /*73600*/  @P2 LDG.E.U8 R17, desc[UR62][R4.64] ;  /* 0x0000003e04112981 */ /* 0x000562000c1e1100 */
[----:B------:R-:W-:-:S04]  /*73610*/  PRMT R15, RZ, 0x7610, R15 ;  /* 0x00007610ff0f7816 */ /* 0x000fc8000000000f */
[----:B--2---:R-:W-:Y:S02]  /*73620*/  @P0 IMAD.MOV.U32 R4, RZ, RZ, R25 ;  /* 0x000000ffff040224 */ /* 0x004fe400078e0019 */
[----:B------:R-:W-:Y:S01]  /*73630*/  @P0 IMAD.MOV.U32 R5, RZ, RZ, R38 ;  /* 0x000000ffff050224 */ /* 0x000fe200078e0026 */
[----:B------:R-:W2:Y:S01]  /*73640*/  LDL R25, [R1+0x31f4] ;  /* 0x0031f40001197983 */ /* 0x000ea20000100800 */
[----:B------:R-:W-:-:S03]  /*73650*/  PRMT R14, RZ, 0x7610, R14 ;  /* 0x00007610ff0e7816 */ /* 0x000fc6000000000e */
[----:B------:R-:W2:Y:S04]  /*73660*/  LDL R38, [R1+0x33cc] ;  /* 0x0033cc0001267983 */ /* 0x000ea80000100800 */
[----:B------:R3:W2:Y:S02]  /*73670*/  @P0 LDG.E.U8 R16, desc[UR62][R4.64] ;  /* 0x0000003e04100981 */ /* 0x0006a4000c1e1100 */
[----:B---3--:R-:W-:Y:S02]  /*73680*/  @P0 IMAD.MOV.U32 R4, RZ, RZ, R23 ;  /* 0x000000ffff040224 */ /* 0x008fe400078e0017 */
[----:B------:R-:W3:Y:S01]  /*73690*/  LDL R23, [R1+0x31ec] ;  /* 0x0031ec0001177983 */ /* 0x000ee20000100800 */
[----:B----4-:R-:W-:-:S03]  /*736a0*/  @P0 IMAD.MOV.U32 R5, RZ, RZ, R24 ;  /* 0x000000ffff050224 */ /* 0x010fc600078e0018 */
[----:B------:R-:W4:Y:S04]  /*736b0*/  LDL R24, [R1+0x31f8] ;  /* 0x0031f80001187983 */ /* 0x000f280000100800 */
[----:B------:R5:W3:Y:S02]  /*736c0*/  @P0 LDG.E.U8 R15, desc[UR62][R4.64] ;  /* 0x0000003e040f0981 */ /* 0x000ae4000c1e1100 */
[----:B-----5:R-:W-:Y:S02]  /*736d0*/  @P1 IMAD.MOV.U32 R4, RZ, RZ, R21 ;  /* 0x000000ffff041224 */ /* 0x020fe400078e0015 */
        /* <DEDUP_REMOVED lines=14> */
[----:B--2---:R-:W-:Y:S01]  /*737c0*/  @P2 IMAD.MOV.U32 R5, RZ, RZ, R25 ;  /* 0x000000ffff052224 */ /* 0x004fe200078e0019 */
[----:B------:R-:W-:Y:S02]  /*737d0*/  PRMT R40, RZ, 0x7610, R40 ;  /* 0x00007610ff287816 */ /* 0x000fe40000000028 */
[----:B------:R-:W-:Y:S01]  /*737e0*/  PRMT R20, RZ, 0x7610, R20 ;  /* 0x00007610ff147816 */ /* 0x000fe20000000014 */
[----:B------:R-:W2:Y:S01]  /*737f0*/  LDL R25, [R1+0x3364] ;  /* 0x0033640001197983 */ /* 0x000ea20000100800 */
[----:B----4-:R-:W-:-:S03]  /*73800*/  @P2 IMAD.MOV.U32 R4, RZ, RZ, R24 ;  /* 0x000000ffff042224 */ /* 0x010fc600078e0018 */
[----:B------:R-:W4:Y:S04]  /*73810*/  LDL R24, [R1+0x3368] ;  /* 0x0033680001187983 */ /* 0x000f280000100800 */
[----:B------:R3:W4:Y:S02]  /*73820*/  @P2 LDG.E.U8 R12, desc[UR62][R4.64] ;  /* 0x0000003e040c2981 */ /* 0x000724000c1e1100 */
[----:B---3--:R-:W-:Y:S02]  /*73830*/  @P2 IMAD.MOV.U32 R5, RZ, RZ, R23 ;  /* 0x000000ffff052224 */ /* 0x008fe400078e0017 */
[----:B-----5:R-:W-:Y:S01]  /*73840*/  @P2 IMAD.MOV.U32 R4, RZ, RZ, R22 ;  /* 0x000000ffff042224 */ /* 0x020fe200078e0016 */
[----:B------:R-:W3:Y:S04]  /*73850*/  LDL R23, [R1+0x335c] ;  /* 0x00335c0001177983 */ /* 0x000ee80000100800 */
[----:B------:R-:W5:Y:S04]  /*73860*/  LDL R22, [R1+0x3360] ;  /* 0x0033600001167983 */ /* 0x000f680000100800 */
[----:B------:R0:W3:Y:S02]  /*73870*/  @P2 LDG.E.U8 R11, desc[UR62][R4.64] ;  /* 0x0000003e040b2981 */ /* 0x0000e4000c1e1100 */
[----:B0-----:R-:W-:-:S02]  /*73880*/  @P0 IMAD.MOV.U32 R4, RZ, RZ, R0 ;  /* 0x000000ffff040224 */ /* 0x001fc400078e0000 */
[----:B------:R-:W-:Y:S01]  /*73890*/  @P0 IMAD.MOV.U32 R5, RZ, RZ, R21 ;  /* 0x000000ffff050224 */ /* 0x000fe200078e0015 */
[----:B------:R-:W3:Y:S04]  /*738a0*/  LDL R0, [R1+0x3358] ;  /* 0x0033580001007983 */ /* 0x000ee80000100800 */
[----:B------:R-:W3:Y:S04]  /*738b0*/  LDL R21, [R1+0x3354] ;  /* 0x0033540001157983 */ /* 0x000ee80000100800 */
[----:B------:R0:W3:Y:S02]  /*738c0*/  @P0 LDG.E.U8 R40, desc[UR62][R4.64] ;  /* 0x0000003e04280981 */ /* 0x0000e4000c1e1100 */
[----:B0-----:R-:W-:-:S02]  /*738d0*/  @P0 IMAD.MOV.U32 R4, RZ, RZ, R19 ;  /* 0x000000ffff040224 */ /* 0x001fc400078e0013 */
[----:B------:R-:W-:Y:S01]  /*738e0*/  @P0 IMAD.MOV.U32 R5, RZ, RZ, R38 ;  /* 0x000000ffff050224 */ /* 0x000fe200078e0026 */
[C---:B------:R-:W-:Y:S01]  /*738f0*/  ISETP.GT.AND P1, PT, R2.reuse, 0x64, PT ;  /* 0x000000640200780c */ /* 0x040fe20003f24270 */
[----:B------:R-:W3:Y:S04]  /*73900*/  LDL R19, [R1+0x3350] ;  /* 0x0033500001137983 */ /* 0x000ee80000100800 */
[----:B------:R2:W3:Y:S01]  /*73910*/  @P0 LDG.E.U8 R20, desc[UR62][R4.64] ;  /* 0x0000003e04140981 */ /* 0x0004e2000c1e1100 */
[----:B------:R-:W-:Y:S02]  /*73920*/  ISETP.GT.AND P2, PT, R2, 0x65, PT ;  /* 0x000000650200780c */ /* 0x000fe40003f44270 */
[----:B------:R-:W-:Y:S02]  /*73930*/  PRMT R61, RZ, 0x7610, R61 ;  /* 0x00007610ff3d7816 */ /* 0x000fe4000000003d */
[----:B------:R-:W-:-:S03]  /*73940*/  PRMT R60, RZ, 0x7610, R60 ;  /* 0x00007610ff3c7816 */ /* 0x000fc6000000003c */
[----:B--2---:R-:W-:Y:S02]  /*73950*/  @P1 IMAD.MOV.U32 R5, RZ, RZ, R25 ;  /* 0x000000ffff051224 */ /* 0x004fe400078e0019 */
[----:B----4-:R-:W-:-:S05]  /*73960*/  @P1 IMAD.MOV.U32 R4, RZ, RZ, R24 ;  /* 0x000000ffff041224 */ /* 0x010fca00078e0018 */
[----:B------:R5:W2:Y:S02]  /*73970*/  @P1 LDG.E.U8 R61, desc[UR62][R4.64] ;  /* 0x0000003e043d1981 */ /* 0x000aa4000c1e1100 */
[----:B-----5:R-:W-:Y:S02]  /*73980*/  @P1 IMAD.MOV.U32 R4, RZ, RZ, R22 ;  /* 0x000000ffff041224 */ /* 0x020fe400078e0016 */
[----:B---3--:R-:W-:-:S05]  /*73990*/  @P1 IMAD.MOV.U32 R5, RZ, RZ, R23 ;  /* 0x000000ffff051224 */ /* 0x008fca00078e0017 */
[----:B------:R0:W3:Y:S02]  /*739a0*/  @P1 LDG.E.U8 R60, desc[UR62][R4.64] ;  /* 0x0000003e043c1981 */ /* 0x0000e4000c1e1100 */
[----:B0-----:R-:W-:Y:S02]  /*739b0*/  @P2 IMAD.MOV.U32 R4, RZ, RZ, R0 ;  /* 0x000000ffff042224 */ /* 0x001fe400078e0000 */
[----:B------:R0:W-:Y:S04]  /*739c0*/  STL [R1], R20 ;  /* 0x0000001401007387 */ /* 0x0001e80000100800 */
[----:B------:R-:W4:Y:S04]  /*739d0*/  LDL R25, [R1+0x32e4] ;  /* 0x0032e40001197983 */ /* 0x000f280000100800 */
[----:B------:R-:W5:Y:S01]  /*739e0*/  LDL R24, [R1+0x32e8] ;  /* 0x0032e80001187983 */ /* 0x000f620000100800 */
[----:B------:R-:W-:-:S03]  /*739f0*/  @P2 IMAD.MOV.U32 R5, RZ, RZ, R21 ;  /* 0x000000ffff052224 */ /* 0x000fc600078e0015 */
[----:B------:R-:W2:Y:S04]  /*73a00*/  LDL R0, [R1+0x32e0] ;  /* 0x0032e00001007983 */ /* 0x000ea80000100800 */
[----:B------:R-:W2:Y:S01]  /*73a10*/  LDL R21, [R1+0x32dc] ;  /* 0x0032dc0001157983 */ /* 0x000ea20000100800 */
[----:B------:R-:W-:Y:S02]  /*73a20*/  PRMT R59, RZ, 0x7610, R59 ;  /* 0x00007610ff3b7816 */ /* 0x000fe4000000003b */
[----:B------:R-:W-:Y:S01]  /*73a30*/  ISETP.GT.AND P0, PT, R2, 0x6c, PT ;  /* 0x0000006c0200780c */ /* 0x000fe20003f04270 */
[----:B------:R-:W2:Y:S04]  /*73a40*/  LDL R22, [R1+0x32d4] ;  /* 0x0032d40001167983 */ /* 0x000ea80000100800 */
[----:B0-----:R-:W2:Y:S04]  /*73a50*/  LDL R20, [R1+0x334c] ;  /* 0x00334c0001147983 */ /* 0x001ea80000100800 */
[----:B------:R0:W3:Y:S01]  /*73a60*/  @P2 LDG.E.U8 R59, desc[UR62][R4.64] ;  /* 0x0000003e043b2981 */ /* 0x0000e2000c1e1100 */
[----:B------:R-:W-:-:S03]  /*73a70*/  PRMT R58, RZ, 0x7610, R58 ;  /* 0x00007610ff3a7816 */ /* 0x000fc6000000003a */
[----:B------:R-:W3:Y:S01]  /*73a80*/  LDL R23, [R1+0x32cc] ;  /* 0x0032cc0001177983 */ /* 0x000ee20000100800 */
[----:B0-----:R-:W-:-:S03]  /*73a90*/  @P2 IMAD.MOV.U32 R4, RZ, RZ, R19 ;  /* 0x000000ffff042224 */ /* 0x001fc600078e0013 */
[----:B------:R-:W3:Y:S01]  /*73aa0*/  LDL R19, [R1+0x32d8] ;  /* 0x0032d80001137983 */ /* 0x000ee20000100800 */
[----:B------:R-:W-:Y:S02]  /*73ab0*/  PRMT R52, RZ, 0x7610, R52 ;  /* 0x00007610ff347816 */ /* 0x000fe40000000034 */
[----:B------:R-:W-:Y:S01]  /*73ac0*/  ISETP.GT.AND P1, PT, R2, 0x6d, PT ;  /* 0x0000006d0200780c */ /* 0x000fe20003f24270 */
[----:B--2---:R-:W-:Y:S02]  /*73ad0*/  @P2 IMAD.MOV.U32 R5, RZ, RZ, R20 ;  /* 0x000000ffff052224 */ /* 0x004fe400078e0014 */
[----:B------:R-:W2:Y:S04]  /*73ae0*/  LDL R20, [R1+0x32d0] ;  /* 0x0032d00001147983 */ /* 0x000ea80000100800 */
[----:B------:R5:W2:Y:S04]  /*73af0*/  @P2 LDG.E.U8 R58, desc[UR62][R4.64] ;  /* 0x0000003e043a2981 */ /* 0x000aa8000c1e1100 */
[----:B------:R0:W-:Y:S01]  /*73b00*/  STL [R1+0x4], R40 ;  /* 0x0000042801007387 */ /* 0x0001e20000100800 */
[----:B-----5:R-:W-:-:S02]  /*73b10*/  @P0 IMAD.MOV.U32 R4, RZ, RZ, R24 ;  /* 0x000000ffff040224 */ /* 0x020fc400078e0018 */
[----:B----4-:R-:W-:Y:S01]  /*73b20*/  @P0 IMAD.MOV.U32 R5, RZ, RZ, R25 ;  /* 0x000000ffff050224 */ /* 0x010fe200078e0019 */
[----:B------:R-:W4:Y:S04]  /*73b30*/  LDL R24, [R1+0x3268] ;  /* 0x0032680001187983 */ /* 0x000f280000100800 */
[----:B------:R-:W5:Y:S04]  /*73b40*/  LDL R25, [R1+0x3264] ;  /* 0x0032640001197983 */ /* 0x000f680000100800 */
[----:B------:R1:W5:Y:S01]  /*73b50*/  @P0 LDG.E.U8 R52, desc[UR62][R4.64] ;  /* 0x0000003e04340981 */ /* 0x000362000c1e1100 */
[----:B------:R-:W-:-:S02]  /*73b60*/  PRMT R48, RZ, 0x7610, R48 ;  /* 0x00007610ff307816 */ /* 0x000fc40000000030 */
[----:B------:R-:W-:Y:S02]  /*73b70*/  ISETP.GT.AND P2, PT, R2, 0x74, PT ;  /* 0x000000740200780c */ /* 0x000fe40003f44270 */
[----:B------:R-:W-:Y:S02]  /*73b80*/  PRMT R46, RZ, 0x7610, R46 ;  /* 0x00007610ff2e7816 */ /* 0x000fe4000000002e */
[----:B------:R-:W-:Y:S02]  /*73b90*/  PRMT R44, RZ, 0x7610, R44 ;  /* 0x00007610ff2c7816 */ /* 0x000fe4000000002c */
[----:B------:R-:W-:Y:S02]  /*73ba0*/  PRMT R10, RZ, 0x7610, R10 ;  /* 0x00007610ff0a7816 */ /* 0x000fe4000000000a */
[----:B------:R-:W-:Y:S02]  /*73bb0*/  PRMT R9, RZ, 0x7610, R9 ;  /* 0x00007610ff097816 */ /* 0x000fe40000000009 */
[----:B------:R-:W-:Y:S01]  /*73bc0*/  PRMT R8, RZ, 0x7610, R8 ;  /* 0x00007610ff087816 */ /* 0x000fe20000000008 */
[----:B0-----:R-:W5:Y:S04]  /*73bd0*/  LDL R40, [R1+0x31cc] ;  /* 0x0031cc0001287983 */ /* 0x001f680000100800 */
[----:B------:R-:W5:Y:S01]  /*73be0*/  LDL R38, [R1+0x31d0] ;  /* 0x0031d00001267983 */ /* 0x000f620000100800 */
[----:B-1----:R-:W-:-:S02]  /*73bf0*/  @P0 IMAD.MOV.U32 R4, RZ, RZ, R0 ;  /* 0x000000ffff040224 */ /* 0x002fc400078e0000 */
[----:B------:R-:W-:Y:S01]  /*73c00*/  @P0 IMAD.MOV.U32 R5, RZ, RZ, R21 ;  /* 0x000000ffff050224 */ /* 0x000fe200078e0015 */
[----:B------:R-:W5:Y:S04]  /*73c10*/  LDL R0, [R1+0x3260] ;  /* 0x0032600001007983 */ /* 0x000f680000100800 */
[----:B------:R-:W5:Y:S04]  /*73c20*/  LDL R21, [R1+0x325c] ;  /* 0x00325c0001157983 */ /* 0x000f680000100800 */
[----:B------:R3:W5:Y:S02]  /*73c30*/  @P0 LDG.E.U8 R48, desc[UR62][R4.64] ;  /* 0x0000003e04300981 */ /* 0x000764000c1e1100 */
[----:B---3--:R-:W-:-:S02]  /*73c40*/  @P1 IMAD.MOV.U32 R4, RZ, RZ, R19 ;  /* 0x000000ffff041224 */ /* 0x008fc400078e0013 */
[----:B------:R-:W-:Y:S01]  /*73c50*/  @P1 IMAD.MOV.U32 R5, RZ, RZ, R22 ;  /* 0x000000ffff051224 */ /* 0x000fe200078e0016 */
[----:B------:R-:W3:Y:S04]  /*73c60*/  LDL R19, [R1+0x3258] ;  /* 0x0032580001137983 */ /* 0x000ee80000100800 */
[----:B------:R-:W3:Y:S04]  /*73c70*/  LDL R22, [R1+0x3254] ;  /* 0x0032540001167983 */ /* 0x000ee80000100800 */
[----:B------:R0:W3:Y:S02]  /*73c80*/  @P1 LDG.E.U8 R46, desc[UR62][R4.64] ;  /* 0x0000003e042e1981 */ /* 0x0000e4000c1e1100 */
[----:B0-----:R-:W-:-:S02]  /*73c90*/  @P1 IMAD.MOV.U32 R5, RZ, RZ, R23 ;  /* 0x000000ffff051224 */ /* 0x001fc400078e0017 */
[----:B------:R-:W3:Y:S01]  /*73ca0*/  LDL R23, [R1+0x324c] ;  /* 0x00324c0001177983 */ /* 0x000ee20000100800 */
[----:B--2---:R-:W-:-:S03]  /*73cb0*/  @P1 IMAD.MOV.U32 R4, RZ, RZ, R20 ;  /* 0x000000ffff041224 */ /* 0x004fc600078e0014 */
[----:B------:R-:W2:Y:S04]  /*73cc0*/  LDL R20, [R1+0x3250] ;  /* 0x0032500001147983 */ /* 0x000ea80000100800 */
[----:B------:R4:W2:Y:S02]  /*73cd0*/  @P1 LDG.E.U8 R44, desc[UR62][R4.64] ;  /* 0x0000003e042c1981 */ /* 0x0008a4000c1e1100 */
[----:B----4-:R-:W-:Y:S02]  /*73ce0*/  @P2 IMAD.MOV.U32 R4, RZ, RZ, R24 ;  /* 0x000000ffff042224 */ /* 0x010fe400078e0018 */
[----:B-----5:R-:W-:-:S05]  /*73cf0*/  @P2 IMAD.MOV.U32 R5, RZ, RZ, R25 ;  /* 0x000000ffff052224 */ /* 0x020fca00078e0019 */
[----:B------:R0:W4:Y:S02]  /*73d00*/  @P2 LDG.E.U8 R10, desc[UR62][R4.64] ;  /* 0x0000003e040a2981 */ /* 0x000124000c1e1100 */
[----:B0-----:R-:W-:Y:S02]  /*73d10*/  @P2 IMAD.MOV.U32 R4, RZ, RZ, R0 ;  /* 0x000000ffff042224 */ /* 0x001fe400078e0000 */
[----:B------:R-:W-:Y:S01]  /*73d20*/  @P2 IMAD.MOV.U32 R5, RZ, RZ, R21 ;  /* 0x000000ffff052224 */ /* 0x000fe200078e0015 */
[----:B------:R-:W5:Y:S04]  /*73d30*/  LDL R0, [R1+0x31e8] ;  /* 0x0031e80001007983 */ /* 0x000f680000100800 */
[----:B------:R-:W4:Y:S01]  /*73d40*/  LDL R21, [R1+0x31e4] ;  /* 0x0031e40001157983 */ /* 0x000f220000100800 */
[----:B------:R-:W-:-:S03]  /*73d50*/  ISETP.GT.AND P0, PT, R2, 0x75, PT ;  /* 0x000000750200780c */ /* 0x000fc60003f04270 */
[----:B------:R3:W4:Y:S01]  /*73d60*/  @P2 LDG.E.U8 R9, desc[UR62][R4.64] ;  /* 0x0000003e04092981 */ /* 0x000722000c1e1100 */
[----:B------:R-:W-:-:S09]  /*73d70*/  ISETP.GT.AND P1, PT, R2, 0x7c, PT ;  /* 0x0000007c0200780c */ /* 0x000fd20003f24270 */
[----:B---3--:R-:W-:Y:S02]  /*73d80*/  @P0 IMAD.MOV.U32 R4, RZ, RZ, R19 ;  /* 0x000000ffff040224 */ /* 0x008fe400078e0013 */
[----:B------:R-:W-:Y:S01]  /*73d90*/  @P0 IMAD.MOV.U32 R5, RZ, RZ, R22 ;  /* 0x000000ffff050224 */ /* 0x000fe200078e0016 */
[----:B------:R-:W3:Y:S04]  /*73da0*/  LDL R19, [R1+0x31e0] ;  /* 0x0031e00001137983 */ /* 0x000ee80000100800 */
[----:B------:R-:W3:Y:S04]  /*73db0*/  LDL R22, [R1+0x31dc] ;  /* 0x0031dc0001167983 */ /* 0x000ee80000100800 */
[----:B------:R0:W3:Y:S02]  /*73dc0*/  @P0 LDG.E.U8 R8, desc[UR62][R4.64] ;  /* 0x0000003e04080981 */ /* 0x0000e4000c1e1100 */
[----:B0-----:R-:W-:-:S02]  /*73dd0*/  @P0 IMAD.MOV.U32 R5, RZ, RZ, R23 ;  /* 0x000000ffff050224 */ /* 0x001fc400078e0017 */
[----:B------:R-:W3:Y:S01]  /*73de0*/  LDL R23, [R1+0x31d4] ;  /* 0x0031d40001177983 */ /* 0x000ee20000100800 */
[----:B--2---:R-:W-:-:S03]  /*73df0*/  @P0 IMAD.MOV.U32 R4, RZ, RZ, R20 ;  /* 0x000000ffff040224 */ /* 0x004fc600078e0014 */
[----:B------:R-:W2:Y:S01]  /*73e00*/  LDL R20, [R1+0x31d8] ;  /* 0x0031d80001147983 */ /* 0x000ea20000100800 */
[----:B-----5:R-:W-:Y:S02]  /*73e10*/  @P1 IMAD.MOV.U32 R24, RZ, RZ, R0 ;  /* 0x000000ffff181224 */ /* 0x020fe400078e0000 */
[----:B----4-:R-:W-:Y:S01]  /*73e20*/  @P1 IMAD.MOV.U32 R25, RZ, RZ, R21 ;  /* 0x000000ffff191224 */ /* 0x010fe200078e0015 */
[----:B------:R-:W4:Y:S04]  /*73e30*/  LDL R0, [R1+0x33c8] ;  /* 0x0033c80001007983 */ /* 0x000f280000100800 */
[----:B------:R-:W5:Y:S01]  /*73e40*/  LDL R21, [R1+0x33c4] ;  /* 0x0033c40001157983 */ /* 0x000f620000100800 */
[----:B------:R-:W-:Y:S02]  /*73e50*/  PRMT R7, RZ, 0x7610, R7 ;  /* 0x00007610ff077816 */ /* 0x000fe40000000007 */
[----:B------:R-:W-:-:S02]  /*73e60*/  ISETP.GT.AND P2, PT, R2, 0x7d, PT ;  /* 0x0000007d0200780c */ /* 0x000fc40003f44270 */
[----:B------:R-:W-:Y:S02]  /*73e70*/  PRMT R6, RZ, 0x7610, R6 ;  /* 0x00007610ff067816 */ /* 0x000fe40000000006 */
[----:B------:R0:W5:Y:S04]  /*73e80*/  @P0 LDG.E.U8 R7, desc[UR62][R4.64] ;  /* 0x0000003e04070981 */ /* 0x000168000c1e1100 */
[----:B------:R3:W5:Y:S01]  /*73e90*/  @P1 LDG.E.U8 R6, desc[UR62][R24.64] ;  /* 0x0000003e18061981 */ /* 0x000762000c1e1100 */
[----:B------:R-:W-:Y:S02]  /*73ea0*/  ISETP.GT.AND P0, PT, R2, 0x5e, PT ;  /* 0x0000005e0200780c */ /* 0x000fe40003f04270 */
[----:B0-----:R-:W-:Y:S01]  /*73eb0*/  PRMT R5, RZ, 0x7610, R5 ;  /* 0x00007610ff057816 */ /* 0x001fe20000000005 */
[----:B---3--:R-:W-:-:S02]  /*73ec0*/  @P1 IMAD.MOV.U32 R24, RZ, RZ, R19 ;  /* 0x000000ffff181224 */ /* 0x008fc400078e0013 */
[----:B------:R-:W-:Y:S01]  /*73ed0*/  @P1 IMAD.MOV.U32 R25, RZ, RZ, R22 ;  /* 0x000000ffff191224 */ /* 0x000fe200078e0016 */
[----:B------:R-:W-:Y:S02]  /*73ee0*/  PRMT R4, RZ, 0x7610, R4 ;  /* 0x00007610ff047816 */ /* 0x000fe40000000004 */
[----:B------:R-:W-:Y:S02]  /*73ef0*/  PRMT R3, RZ, 0x7610, R3 ;  /* 0x00007610ff037816 */ /* 0x000fe40000000003 */
[----:B------:R-:W-:Y:S01]  /*73f00*/  PRMT R36, RZ, 0x7610, R36 ;  /* 0x00007610ff247816 */ /* 0x000fe20000000024 */
[----:B------:R-:W3:Y:S04]  /*73f10*/  LDL R22, [R1+0x33bc] ;  /* 0x0033bc0001167983 */ /* 0x000ee80000100800 */
[----:B------:R0:W3:Y:S04]  /*73f20*/  @P1 LDG.E.U8 R5, desc[UR62][R24.64] ;  /* 0x0000003e18051981 */ /* 0x0000e8000c1e1100 */
[----:B------:R-:W3:Y:S01]  /*73f30*/  LDL R19, [R1+0x33c0] ;  /* 0x0033c00001137983 */ /* 0x000ee20000100800 */
[----:B0-----:R-:W-:-:S03]  /*73f40*/  @P2 IMAD.MOV.U32 R25, RZ, RZ, R23 ;  /* 0x000000ffff192224 */ /* 0x001fc600078e0017 */
[----:B------:R-:W3:Y:S01]  /*73f50*/  LDL R23, [R1+0x33b4] ;  /* 0x0033b40001177983 */ /* 0x000ee20000100800 */
[----:B--2---:R-:W-:-:S03]  /*73f60*/  @P2 IMAD.MOV.U32 R24, RZ, RZ, R20 ;  /* 0x000000ffff182224 */ /* 0x004fc600078e0014 */
[----:B------:R-:W2:Y:S04]  /*73f70*/  LDL R20, [R1+0x33b8] ;  /* 0x0033b80001147983 */ /* 0x000ea80000100800 */
[----:B------:R0:W2:Y:S02]  /*73f80*/  @P2 LDG.E.U8 R4, desc[UR62][R24.64] ;  /* 0x0000003e18042981 */ /* 0x0000a4000c1e1100 */
[----:B0-----:R-:W-:Y:S02]  /*73f90*/  @P2 IMAD.MOV.U32 R24, RZ, RZ, R38 ;  /* 0x000000ffff182224 */ /* 0x001fe400078e0026 */
[----:B------:R-:W-:-:S05]  /*73fa0*/  @P2 IMAD.MOV.U32 R25, RZ, RZ, R40 ;  /* 0x000000ffff192224 */ /* 0x000fca00078e0028 */
[----:B------:R4:W2:Y:S02]  /*73fb0*/  @P2 LDG.E.U8 R3, desc[UR62][R24.64] ;  /* 0x0000003e18032981 */ /* 0x0008a4000c1e1100 */
[----:B----4-:R-:W-:Y:S02]  /*73fc0*/  @P0 IMAD.MOV.U32 R24, RZ, RZ, R0 ;  /* 0x000000ffff180224 */ /* 0x010fe400078e0000 */
[----:B-----5:R-:W-:Y:S01]  /*73fd0*/  @P0 IMAD.MOV.U32 R25, RZ, RZ, R21 ;  /* 0x000000ffff190224 */ /* 0x020fe200078e0015 */
[----:B------:R-:W4:Y:S04]  /*73fe0*/  LDL R0, [R1+0x33b0] ;  /* 0x0033b00001007983 */ /* 0x000f280000100800 */
[----:B------:R-:W5:Y:S04]  /*73ff0*/  LDL R21, [R1+0x33ac] ;  /* 0x0033ac0001157983 */ /* 0x000f680000100800 */
[----:B------:R3:W2:Y:S01]  /*74000*/  @P0 LDG.E.U8 R36, desc[UR62][R24.64] ;  /* 0x0000003e18240981 */ /* 0x0006a2000c1e1100 */
[----:B------:R-:W-:Y:S01]  /*74010*/  PRMT R34, RZ, 0x7610, R34 ;  /* 0x00007610ff227816 */ /* 0x000fe20000000022 */
[----:B---3--:R-:W-:-:S02]  /*74020*/  @P0 IMAD.MOV.U32 R25, RZ, RZ, R22 ;  /* 0x000000ffff190224 */ /* 0x008fc400078e0016 */
[----:B------:R-:W-:-:S05]  /*74030*/  @P0 IMAD.MOV.U32 R24, RZ, RZ, R19 ;  /* 0x000000ffff180224 */ /* 0x000fca00078e0013 */
[----:B------:R0:W3:Y:S01]  /*74040*/  @P0 LDG.E.U8 R34, desc[UR62][R24.64] ;  /* 0x0000003e18220981 */ /* 0x0000e2000c1e1100 */
[----:B------:R-:W-:-:S03]  /*74050*/  ISETP.GT.AND P1, PT, R2, 0x5f, PT ;  /* 0x0000005f0200780c */ /* 0x000fc60003f24270 */
[----:B--2---:R-:W-:Y:S04]  /*74060*/  STL [R1+0x9a18], R36 ;  /* 0x009a182401007387 */ /* 0x004fe80000100800 */
[----:B------:R-:W2:Y:S04]  /*74070*/  LDL R22, [R1+0x3344] ;  /* 0x0033440001167983 */ /* 0x000ea80000100800 */
[----:B------:R-:W2:Y:S01]  /*74080*/  LDL R19, [R1+0x3348] ;  /* 0x0033480001137983 */ /* 0x000ea20000100800 */
[----:B------:R-:W-:Y:S01]  /*74090*/  PRMT R32, RZ, 0x7610, R32 ;  /* 0x00007610ff207816 */ /* 0x000fe20000000020 */
[----:B0-----:R-:W-:-:S02]  /*740a0*/  @P1 IMAD.MOV.U32 R24, RZ, RZ, R20 ;  /* 0x000000ffff181224 */ /* 0x001fc400078e0014 */
[----:B------:R-:W-:-:S05]  /*740b0*/  @P1 IMAD.MOV.U32 R25, RZ, RZ, R23 ;  /* 0x000000ffff191224 */ /* 0x000fca00078e0017 */
[----:B------:R4:W2:Y:S01]  /*740c0*/  @P1 LDG.E.U8 R32, desc[UR62][R24.64] ;  /* 0x0000003e18201981 */ /* 0x0008a2000c1e1100 */
[----:B------:R-:W-:Y:S02]  /*740d0*/  ISETP.GT.AND P2, PT, R2, 0x66, PT ;  /* 0x000000660200780c */ /* 0x000fe40003f44270 */
[----:B------:R-:W-:Y:S02]  /*740e0*/  PRMT R30, RZ, 0x7610, R30 ;  /* 0x00007610ff1e7816 */ /* 0x000fe4000000001e */
[----:B------:R-:W-:Y:S01]  /*740f0*/  PRMT R28, RZ, 0x7610, R28 ;  /* 0x00007610ff1c7816 */ /* 0x000fe2000000001c */
[----:B----4-:R-:W-:Y:S02]  /*74100*/  @P1 IMAD.MOV.U32 R24, RZ, RZ, R0 ;  /* 0x000000ffff181224 */ /* 0x010fe400078e0000 */
[----:B-----5:R-:W-:-:S05]  /*74110*/  @P1 IMAD.MOV.U32 R25, RZ, RZ, R21 ;  /* 0x000000ffff191224 */ /* 0x020fca00078e0015 */
[----:B------:R2:W4:Y:S04]  /*74120*/  @P1 LDG.E.U8 R30, desc[UR62][R24.64] ;  /* 0x0000003e181e1981 */ /* 0x000528000c1e1100 */
[----:B---3--:R-:W-:Y:S04]  /*74130*/  STL [R1+0x9a1c], R34 ;  /* 0x009a1c2201007387 */ /* 0x008fe80000100800 */
[----:B------:R-:W3:Y:S04]  /*74140*/  LDL R23, [R1+0x333c] ;  /* 0x00333c0001177983 */ /* 0x000ee80000100800 */
[----:B------:R-:W5:Y:S01]  /*74150*/  LDL R20, [R1+0x3340] ;  /* 0x0033400001147983 */ /* 0x000f620000100800 */
[----:B--2---:R-:W-:-:S02]  /*74160*/  @P2 IMAD.MOV.U32 R25, RZ, RZ, R22 ;  /* 0x000000ffff192224 */ /* 0x004fc400078e0016 */
[----:B------:R-:W-:-:S05]  /*74170*/  @P2 IMAD.MOV.U32 R24, RZ, RZ, R19 ;  /* 0x000000ffff182224 */ /* 0x000fca00078e0013 */
[----:B------:R5:W2:Y:S04]  /*74180*/  @P2 LDG.E.U8 R28, desc[UR62][R24.64] ;  /* 0x0000003e181c2981 */ /* 0x000aa8000c1e1100 */
[----:B------:R-:W-:Y:S04]  /*74190*/  STL [R1+0x9a20], R32 ;  /* 0x009a202001007387 */ /* 0x000fe80000100800 */
[----:B------:R-:W2:Y:S04]  /*741a0*/  LDL R21, [R1+0x3334] ;  /* 0x0033340001157983 */ /* 0x000ea80000100800 */
[----:B------:R-:W2:Y:S01]  /*741b0*/  LDL R0, [R1+0x3338] ;  /* 0x0033380001007983 */ /* 0x000ea20000100800 */
[----:B------:R-:W-:-:S03]  /*741c0*/  PRMT R26, RZ, 0x7610, R26 ;  /* 0x00007610ff1a7816 */ /* 0x000fc6000000001a */
[----:B----4-:R-:W-:Y:S04]  /*741d0*/  STL [R1+0x9a24], R30 ;  /* 0x009a241e01007387 */ /* 0x010fe80000100800 */
[----:B------:R-:W4:Y:S04]  /*741e0*/  LDL R22, [R1+0x332c] ;  /* 0x00332c0001167983 */ /* 0x000f280000100800 */
[----:B------:R-:W4:Y:S01]  /*741f0*/  LDL R19, [R1+0x3330] ;  /* 0x0033300001137983 */ /* 0x000f220000100800 */
[----:B-----5:R-:W-:Y:S02]  /*74200*/  @P2 IMAD.MOV.U32 R24, RZ, RZ, R20 ;  /* 0x000000ffff182224 */ /* 0x020fe400078e0014 */
[----:B---3--:R-:W-:-:S05]  /*74210*/  @P2 IMAD.MOV.U32 R25, RZ, RZ, R23 ;  /* 0x000000ffff192224 */ /* 0x008fca00078e0017 */
[----:B------:R0:W3:Y:S01]  /*74220*/  @P2 LDG.E.U8 R26, desc[UR62][R24.64] ;  /* 0x0000003e181a2981 */ /* 0x0000e2000c1e1100 */
[----:B------:R-:W-:-:S03]  /*74230*/  ISETP.GT.AND P0, PT, R2, 0x67, PT ;  /* 0x000000670200780c */ /* 0x000fc60003f04270 */
[----:B--2---:R1:W-:Y:S04]  /*74240*/  STL [R1+0x9a28], R28 ;  /* 0x009a281c01007387 */ /* 0x0043e80000100800 */
[----:B------:R-:W2:Y:S04]  /*74250*/  LDL R20, [R1+0x32c8] ;  /* 0x0032c80001147983 */ /* 0x000ea80000100800 */
[----:B-1----:R-:W5:Y:S01]  /*74260*/  LDL R28, [R1+0x32c4] ;  /* 0x0032c400011c7983 */ /* 0x002f620000100800 */
[----:B------:R-:W-:Y:S01]  /*74270*/  PRMT R27, RZ, 0x7610, R27 ;  /* 0x00007610ff1b7816 */ /* 0x000fe2000000001b */
[----:B0-----:R-:W-:-:S02]  /*74280*/  @P0 IMAD.MOV.U32 R24, RZ, RZ, R0 ;  /* 0x000000ffff180224 */ /* 0x001fc400078e0000 */
[----:B------:R-:W-:-:S05]  /*74290*/  @P0 IMAD.MOV.U32 R25, RZ, RZ, R21 ;  /* 0x000000ffff190224 */ /* 0x000fca00078e0015 */
[----:B------:R4:W5:Y:S01]  /*742a0*/  @P0 LDG.E.U8 R27, desc[UR62][R24.64] ;  /* 0x0000003e181b0981 */ /* 0x000962000c1e1100 */
[----:B------:R-:W-:Y:S02]  /*742b0*/  ISETP.GT.AND P1, PT, R2, 0x6e, PT ;  /* 0x0000006e0200780c */ /* 0x000fe40003f24270 */
[----:B------:R-:W-:Y:S02]  /*742c0*/  PRMT R29, RZ, 0x7610, R29 ;  /* 0x00007610ff1d7816 */ /* 0x000fe4000000001d */
[----:B------:R-:W-:Y:S01]  /*742d0*/  PRMT R31, RZ, 0x7610, R31 ;  /* 0x00007610ff1f7816 */ /* 0x000fe2000000001f */
[----:B----4-:R-:W-:Y:S02]  /*742e0*/  @P0 IMAD.MOV.U32 R24, RZ, RZ, R19 ;  /* 0x000000ffff180224 */ /* 0x010fe400078e0013 */
[----:B------:R-:W-:-:S05]  /*742f0*/  @P0 IMAD.MOV.U32 R25, RZ, RZ, R22 ;  /* 0x000000ffff190224 */ /* 0x000fca00078e0016 */
[----:B------:R2:W4:Y:S04]  /*74300*/  @P0 LDG.E.U8 R29, desc[UR62][R24.64] ;  /* 0x0000003e181d0981 */ /* 0x000528000c1e1100 */
[----:B---3--:R0:W-:Y:S04]  /*74310*/  STL [R1+0x9a2c], R26 ;  /* 0x009a2c1a01007387 */ /* 0x0081e80000100800 */
[----:B------:R-:W3:Y:S04]  /*74320*/  LDL R21, [R1+0x32c0] ;  /* 0x0032c00001157983 */ /* 0x000ee80000100800 */
[----:B------:R-:W3:Y:S04]  /*74330*/  LDL R0, [R1+0x32b8] ;  /* 0x0032b80001007983 */ /* 0x000ee80000100800 */
[----:B0-----:R-:W3:Y:S01]  /*74340*/  LDL R26, [R1+0x32bc] ;  /* 0x0032bc00011a7983 */ /* 0x001ee20000100800 */
[----:B--2---:R-:W-:-:S02]  /*74350*/  @P1 IMAD.MOV.U32 R24, RZ, RZ, R20 ;  /* 0x000000ffff181224 */ /* 0x004fc400078e0014 */
[----:B-----5:R-:W-:-:S05]  /*74360*/  @P1 IMAD.MOV.U32 R25, RZ, RZ, R28 ;  /* 0x000000ffff191224 */ /* 0x020fca00078e001c */
[----:B------:R3:W2:Y:S04]  /*74370*/  @P1 LDG.E.U8 R31, desc[UR62][R24.64] ;  /* 0x0000003e181f1981 */ /* 0x0006a8000c1e1100 */
[----:B------:R-:W-:Y:S04]  /*74380*/  STL [R1+0x9a30], R27 ;  /* 0x009a301b01007387 */ /* 0x000fe80000100800 */
[----:B------:R-:W5:Y:S04]  /*74390*/  LDL R19, [R1+0x32b4] ;  /* 0x0032b40001137983 */ /* 0x000f680000100800 */
[----:B------:R-:W5:Y:S04]  /*743a0*/  LDL R23, [R1+0x32ac] ;  /* 0x0032ac0001177983 */ /* 0x000f680000100800 */
[----:B------:R-:W5:Y:S04]  /*743b0*/  LDL R22, [R1+0x32b0] ;  /* 0x0032b00001167983 */ /* 0x000f680000100800 */
[----:B----4-:R-:W-:Y:S04]  /*743c0*/  STL [R1+0x9a34], R29 ;  /* 0x009a341d01007387 */ /* 0x010fe80000100800 */
[----:B------:R-:W4:Y:S01]  /*743d0*/  LDL R20, [R1+0x3248] ;  /* 0x0032480001147983 */ /* 0x000f220000100800 */
[----:B---3--:R-:W-:Y:S01]  /*743e0*/  @P1 IMAD.MOV.U32 R24, RZ, RZ, R21 ;  /* 0x000000ffff181224 */ /* 0x008fe200078e0015 */
[----:B------:R-:W-:Y:S01]  /*743f0*/  PRMT R33, RZ, 0x7610, R33 ;  /* 0x00007610ff217816 */ /* 0x000fe20000000021 */
[----:B------:R-:W-:-:S05]  /*74400*/  @P1 IMAD.MOV.U32 R25, RZ, RZ, R26 ;  /* 0x000000ffff191224 */ /* 0x000fca00078e001a */
[----:B------:R0:W3:Y:S01]  /*74410*/  @P1 LDG.E.U8 R33, desc[UR62][R24.64] ;  /* 0x0000003e18211981 */ /* 0x0000e2000c1e1100 */
[----:B------:R-:W-:-:S03]  /*74420*/  ISETP.GT.AND P2, PT, R2, 0x6f, PT ;  /* 0x0000006f0200780c */ /* 0x000fc60003f44270 */
[----:B--2---:R1:W-:Y:S04]  /*74430*/  STL [R1+0x9a38], R31 ;  /* 0x009a381f01007387 */ /* 0x0043e80000100800 */
[----:B------:R-:W2:Y:S01]  /*74440*/  LDL R21, [R1+0x3244] ;  /* 0x0032440001157983 */ /* 0x000ea20000100800 */
[----:B------:R-:W-:-:S05]  /*74450*/  PRMT R35, RZ, 0x7610, R35 ;  /* 0x00007610ff237816 */ /* 0x000fca0000000023 */
[----:B0-----:R-:W-:Y:S02]  /*74460*/  @P2 IMAD.MOV.U32 R24, RZ, RZ, R0 ;  /* 0x000000ffff182224 */ /* 0x001fe400078e0000 */
[----:B-----5:R-:W-:-:S05]  /*74470*/  @P2 IMAD.MOV.U32 R25, RZ, RZ, R19 ;  /* 0x000000ffff192224 */ /* 0x020fca00078e0013 */
[----:B------:R0:W5:Y:S01]  /*74480*/  @P2 LDG.E.U8 R35, desc[UR62][R24.64] ;  /* 0x0000003e18232981 */ /* 0x000162000c1e1100 */
[----:B------:R-:W-:Y:S02]  /*74490*/  ISETP.GT.AND P0, PT, R2, 0x76, PT ;  /* 0x000000760200780c */ /* 0x000fe40003f04270 */
[----:B------:R-:W-:Y:S01]  /*744a0*/  PRMT R37, RZ, 0x7610, R37 ;  /* 0x00007610ff257816 */ /* 0x000fe20000000025 */
[----:B0-----:R-:W-:Y:S02]  /*744b0*/  @P2 IMAD.MOV.U32 R24, RZ, RZ, R22 ;  /* 0x000000ffff182224 */ /* 0x001fe400078e0016 */
[----:B------:R-:W-:-:S05]  /*744c0*/  @P2 IMAD.MOV.U32 R25, RZ, RZ, R23 ;  /* 0x000000ffff192224 */ /* 0x000fca00078e0017 */
[----:B------:R4:W5:Y:S01]  /*744d0*/  @P2 LDG.E.U8 R37, desc[UR62][R24.64] ;  /* 0x0000003e18252981 */ /* 0x000962000c1e1100 */
[----:B------:R-:W-:Y:S02]  /*744e0*/  PRMT R39, RZ, 0x7610, R39 ;  /* 0x00007610ff277816 */ /* 0x000fe40000000027 */
[----:B----4-:R-:W-:Y:S01]  /*744f0*/  @P0 IMAD.MOV.U32 R24, RZ, RZ, R20 ;  /* 0x000000ffff180224 */ /* 0x010fe200078e0014 */
[----:B---3--:R-:W-:Y:S04]  /*74500*/  STL [R1+0x9a3c], R33 ;  /* 0x009a3c2101007387 */ /* 0x008fe80000100800 */
[----:B------:R-:W3:Y:S04]  /*74510*/  LDL R19, [R1+0x323c] ;  /* 0x00323c0001137983 */ /* 0x000ee80000100800 */
[----:B------:R-:W4:Y:S01]  /*74520*/  LDL R0, [R1+0x3240] ;  /* 0x0032400001007983 */ /* 0x000f220000100800 */
[----:B--2---:R-:W-:-:S05]  /*74530*/  @P0 IMAD.MOV.U32 R25, RZ, RZ, R21 ;  /* 0x000000ffff190224 */ /* 0x004fca00078e0015 */
[----:B------:R3:W2:Y:S04]  /*74540*/  @P0 LDG.E.U8 R39, desc[UR62][R24.64] ;  /* 0x0000003e18270981 */ /* 0x0006a8000c1e1100 */
[----:B-----5:R-:W-:Y:S04]  /*74550*/  STL [R1+0x9a40], R35 ;  /* 0x009a402301007387 */ /* 0x020fe80000100800 */
[----:B-1----:R-:W5:Y:S04]  /*74560*/  LDL R31, [R1+0x3234] ;  /* 0x00323400011f7983 */ /* 0x002f680000100800 */
[----:B------:R-:W5:Y:S04]  /*74570*/  LDL R30, [R1+0x3238] ;  /* 0x00323800011e7983 */ /* 0x000f680000100800 */
[----:B------:R-:W5:Y:S04]  /*74580*/  LDL R29, [R1+0x322c] ;  /* 0x00322c00011d7983 */ /* 0x000f680000100800 */
[----:B------:R-:W5:Y:S04]  /*74590*/  LDL R28, [R1+0x3230] ;  /* 0x00323000011c7983 */ /* 0x000f680000100800 */
[----:B------:R0:W-:Y:S04]  /*745a0*/  STL [R1+0x9a44], R37 ;  /* 0x009a442501007387 */ /* 0x0001e80000100800 */
[----:B------:R-:W5:Y:S04]  /*745b0*/  LDL R27, [R1+0x31c4] ;  /* 0x0031c400011b7983 */ /* 0x000f680000100800 */
[----:B------:R-:W5:Y:S04]  /*745c0*/  LDL R26, [R1+0x31c8] ;  /* 0x0031c800011a7983 */ /* 0x000f680000100800 */
[----:B------:R-:W5:Y:S04]  /*745d0*/  LDL R23, [R1+0x31bc] ;  /* 0x0031bc0001177983 */ /* 0x000f680000100800 */
[----:B------:R-:W5:Y:S04]  /*745e0*/  LDL R22, [R1+0x31c0] ;  /* 0x0031c00001167983 */ /* 0x000f680000100800 */
[----:B------:R-:W5:Y:S01]  /*745f0*/  LDL R20, [R1+0x31b8] ;  /* 0x0031b80001147983 */ /* 0x000f620000100800 */
[----:B---3--:R-:W-:-:S02]  /*74600*/  @P0 IMAD.MOV.U32 R25, RZ, RZ, R19 ;  /* 0x000000ffff190224 */ /* 0x008fc400078e0013 */
[----:B----4-:R-:W-:Y:S01]  /*74610*/  @P0 IMAD.MOV.U32 R24, RZ, RZ, R0 ;  /* 0x000000ffff180224 */ /* 0x010fe200078e0000 */
[----:B------:R-:W-:Y:S01]  /*74620*/  ISETP.GT.AND P1, PT, R2, 0x77, PT ;  /* 0x000000770200780c */ /* 0x000fe20003f24270 */
[----:B--2---:R-:W-:Y:S04]  /*74630*/  STL [R1+0x9a48], R39 ;  /* 0x009a482701007387 */ /* 0x004fe80000100800 */
[----:B------:R-:W2:Y:S04]  /*74640*/  LDL R21, [R1+0x31b4] ;  /* 0x0031b40001157983 */ /* 0x000ea80000100800 */
[----:B------:R-:W3:Y:S04]  /*74650*/  LDL R19, [R1+0x31ac] ;  /* 0x0031ac0001137983 */ /* 0x000ee80000100800 */
[----:B------:R-:W4:Y:S01]  /*74660*/  LDL R0, [R1+0x31b0] ;  /* 0x0031b00001007983 */ /* 0x000f220000100800 */
[----:B------:R-:W-:-:S02]  /*74670*/  PRMT R41, RZ, 0x7610, R41 ;  /* 0x00007610ff297816 */ /* 0x000fc40000000029 */
[----:B------:R-:W-:Y:S02]  /*74680*/  ISETP.GT.AND P2, PT, R2, 0x7e, PT ;  /* 0x0000007e0200780c */ /* 0x000fe40003f44270 */
[----:B------:R-:W-:Y:S02]  /*74690*/  PRMT R43, RZ, 0x7610, R43 ;  /* 0x00007610ff2b7816 */ /* 0x000fe4000000002b */
[----:B------:R5:W3:Y:S01]  /*746a0*/  @P0 LDG.E.U8 R41, desc[UR62][R24.64] ;  /* 0x0000003e18290981 */ /* 0x000ae2000c1e1100 */
[----:B------:R-:W-:Y:S01]  /*746b0*/  PRMT R45, RZ, 0x7610, R45 ;  /* 0x00007610ff2d7816 */ /* 0x000fe2000000002d */
[----:B-----5:R-:W-:Y:S02]  /*746c0*/  @P1 IMAD.MOV.U32 R24, RZ, RZ, R30 ;  /* 0x000000ffff181224 */ /* 0x020fe400078e001e */
[----:B------:R-:W-:-:S05]  /*746d0*/  @P1 IMAD.MOV.U32 R25, RZ, RZ, R31 ;  /* 0x000000ffff191224 */ /* 0x000fca00078e001f */
[----:B------:R1:W5:Y:S01]  /*746e0*/  @P1 LDG.E.U8 R43, desc[UR62][R24.64] ;  /* 0x0000003e182b1981 */ /* 0x000362000c1e1100 */
[----:B------:R-:W-:Y:S02]  /*746f0*/  ISETP.GT.AND P0, PT, R2, 0x7f, PT ;  /* 0x0000007f0200780c */ /* 0x000fe40003f04270 */
[----:B------:R-:W-:Y:S01]  /*74700*/  PRMT R47, RZ, 0x7610, R47 ;  /* 0x00007610ff2f7816 */ /* 0x000fe2000000002f */
[----:B-1----:R-:W-:Y:S02]  /*74710*/  @P1 IMAD.MOV.U32 R24, RZ, RZ, R28 ;  /* 0x000000ffff181224 */ /* 0x002fe400078e001c */
[----:B------:R-:W-:-:S05]  /*74720*/  @P1 IMAD.MOV.U32 R25, RZ, RZ, R29 ;  /* 0x000000ffff191224 */ /* 0x000fca00078e001d */
[----:B------:R1:W5:Y:S01]  /*74730*/  @P1 LDG.E.U8 R45, desc[UR62][R24.64] ;  /* 0x0000003e182d1981 */ /* 0x000362000c1e1100 */
[----:B------:R-:W-:Y:S01]  /*74740*/  PRMT R49, RZ, 0x7610, R49 ;  /* 0x00007610ff317816 */ /* 0x000fe20000000031 */
[----:B-1----:R-:W-:Y:S02]  /*74750*/  @P2 IMAD.MOV.U32 R24, RZ, RZ, R26 ;  /* 0x000000ffff182224 */ /* 0x002fe400078e001a */
[----:B------:R-:W-:-:S05]  /*74760*/  @P2 IMAD.MOV.U32 R25, RZ, RZ, R27 ;  /* 0x000000ffff192224 */ /* 0x000fca00078e001b */
[----:B------:R1:W5:Y:S01]  /*74770*/  @P2 LDG.E.U8 R47, desc[UR62][R24.64] ;  /* 0x0000003e182f2981 */ /* 0x000362000c1e1100 */
[----:B------:R-:W-:Y:S01]  /*74780*/  PRMT R50, RZ, 0x7610, R50 ;  /* 0x00007610ff327816 */ /* 0x000fe20000000032 */
[----:B-1----:R-:W-:Y:S02]  /*74790*/  @P2 IMAD.MOV.U32 R24, RZ, RZ, R22 ;  /* 0x000000ffff182224 */ /* 0x002fe400078e0016 */
[----:B------:R-:W-:-:S05]  /*747a0*/  @P2 IMAD.MOV.U32 R25, RZ, RZ, R23 ;  /* 0x000000ffff192224 */ /* 0x000fca00078e0017 */
[----:B------:R1:W5:Y:S02]  /*747b0*/  @P2 LDG.E.U8 R49, desc[UR62][R24.64] ;  /* 0x0000003e18312981 */ /* 0x000364000c1e1100 */
[----:B-1----:R-:W-:Y:S01]  /*747c0*/  @P0 IMAD.MOV.U32 R24, RZ, RZ, R20 ;  /* 0x000000ffff180224 */ /* 0x002fe200078e0014 */
[----:B------:R-:W-:Y:S01]  /*747d0*/  PRMT R51, RZ, 0x7610, R51 ;  /* 0x00007610ff337816 */ /* 0x000fe20000000033 */
[----:B--2---:R-:W-:-:S05]  /*747e0*/  @P0 IMAD.MOV.U32 R25, RZ, RZ, R21 ;  /* 0x000000ffff190224 */ /* 0x004fca00078e0015 */
[----:B------:R4:W2:Y:S02]  /*747f0*/  @P0 LDG.E.U8 R50, desc[UR62][R24.64] ;  /* 0x0000003e18320981 */ /* 0x0008a4000c1e1100 */
[----:B----4-:R-:W-:Y:S02]  /*74800*/  @P0 IMAD.MOV.U32 R24, RZ, RZ, R0 ;  /* 0x000000ffff180224 */ /* 0x010fe400078e0000 */
[----:B---3--:R-:W-:-:S05]  /*74810*/  @P0 IMAD.MOV.U32 R25, RZ, RZ, R19 ;  /* 0x000000ffff190224 */ /* 0x008fca00078e0013 */
[----:B------:R-:W3:Y:S04]  /*74820*/  @P0 LDG.E.U8 R51, desc[UR62][R24.64] ;  /* 0x0000003e18330981 */ /* 0x000ee8000c1e1100 */
[----:B------:R-:W-:Y:S04]  /*74830*/  STL [R1+0x9a4c], R41 ;  /* 0x009a4c2901007387 */ /* 0x000fe80000100800 */
[----:B-----5:R1:W-:Y:S01]  /*74840*/  STL [R1+0x9a50], R43 ;  /* 0x009a502b01007387 */ /* 0x0203e20000100800 */
[----:B0-----:R-:W0:Y:S01]  /*74850*/  S2R R37, SR_TID.X ;  /* 0x0000000000257919 */ /* 0x001e220000002100 */
[----:B------:R-:W-:Y:S06]  /*74860*/  BAR.SYNC.DEFER_BLOCKING 0x0 ;  /* 0x0000000000007b1d */ /* 0x000fec0000010000 */
[----:B------:R-:W-:Y:S04]  /*74870*/  STL [R1+0x9a54], R45 ;  /* 0x009a542d01007387 */ /* 0x000fe80000100800 */
[----:B------:R-:W-:Y:S04]  /*74880*/  STL [R1+0x9a58], R47 ;  /* 0x009a582f01007387 */ /* 0x000fe80000100800 */
[----:B------:R-:W-:Y:S04]  /*74890*/  STL [R1+0x9a5c], R49 ;  /* 0x009a5c3101007387 */ /* 0x000fe80000100800 */
[----:B--2---:R2:W-:Y:S04]  /*748a0*/  STL [R1+0x9a60], R50 ;  /* 0x009a603201007387 */ /* 0x0045e80000100800 */
[----:B-1----:R-:W4:Y:S04]  /*748b0*/  LDL.LU R43, [R1+0x330] ;  /* 0x00033000012b7983 */ /* 0x002f280000300800 */
[----:B------:R-:W5:Y:S04]  /*748c0*/  LDL.LU R41, [R1+0x32c] ;  /* 0x00032c0001297983 */ /* 0x000f680000300800 */
        /* <DEDUP_REMOVED lines=22> */
[----:B---3--:R-:W-:Y:S04]  /*74a30*/  STL [R1+0x9a64], R51 ;  /* 0x009a643301007387 */ /* 0x008fe80000100800 */
        /* <DEDUP_REMOVED lines=857> */
[----:B--2---:R-:W1:Y:S03]  /*77fd0*/  S2R R50, SR_TID.X ;  /* 0x0000000000327919 */ /* 0x004e660000002100 */
        /* <DEDUP_REMOVED lines=15> */
[----:B------:R-:W2:Y:S03]  /*780d0*/  S2R R24, SR_TID.X ;  /* 0x0000000000187919 */ /* 0x000ea60000002100 */
        /* <DEDUP_REMOVED lines=8> */
[----:B0-----:R-:W-:-:S03]  /*78160*/  LOP3.LUT R45, R37, 0x1f, RZ, 0xc0, !PT ;  /* 0x0000001f252d7812 */ /* 0x001fc600078ec0ff */
[----:B------:R-:W-:Y:S04]  /*78170*/  STL [R1+0x9934], R25 ;  /* 0x0099341901007387 */ /* 0x000fe80000100800 */
[----:B------:R-:W-:Y:S04]  /*78180*/  STL [R1+0x993c], R25 ;  /* 0x00993c1901007387 */ /* 0x000fe80000100800 */
[----:B------:R-:W-:Y:S04]  /*78190*/  STL [R1+0x9944], R25 ;  /* 0x0099441901007387 */ /* 0x000fe80000100800 */
[----:B------:R-:W-:Y:S01]  /*781a0*/  STL [R1+0x994c], R25 ;  /* 0x00994c1901007387 */ /* 0x000fe20000100800 */
[----:B------:R-:W-:-:S03]  /*781b0*/  LOP3.LUT R37, R45, 0x20, RZ, 0xfc, !PT ;  /* 0x000000202d257812 */ /* 0x000fc600078efcff */
[----:B------:R-:W-:Y:S04]  /*781c0*/  STL [R1+0x9954], R25 ;  /* 0x0099541901007387 */ /* 0x000fe80000100800 */
[----:B------:R-:W-:Y:S04]  /*781d0*/  STL [R1+0x995c], R25 ;  /* 0x00995c1901007387 */ /* 0x000fe80000100800 */
[----:B------:R-:W-:Y:S04]  /*781e0*/  STL [R1+0x9964], R25 ;  /* 0x0099641901007387 */ /* 0x000fe80000100800 */
[----:B------:R-:W-:Y:S01]  /*781f0*/  STL [R1+0x996c], R25 ;  /* 0x00996c1901007387 */ /* 0x000fe20000100800 */
[----:B------:R-:W-:-:S03]  /*78200*/  ISETP.GE.AND P1, PT, R37, R2, PT ;  /* 0x000000022500720c */ /* 0x000fc60003f26270 */
[----:B------:R-:W-:Y:S01]  /*78210*/  STL [R1+0x9974], R25 ;  /* 0x0099741901007387 */ /* 0x000fe20000100800 */
[----:B-1----:R-:W-:-:S03]  /*78220*/  LOP3.LUT R37, R50, 0x1f, RZ, 0xc0, !PT ;  /* 0x0000001f32257812 */ /* 0x002fc600078ec0ff */
[----:B------:R-:W-:Y:S04]  /*78230*/  STL [R1+0x997c], R25 ;  /* 0x00997c1901007387 */ /* 0x000fe80000100800 */
[----:B------:R-:W-:Y:S04]  /*78240*/  STL [R1+0x9984], R25 ;  /* 0x0099841901007387 */ /* 0x000fe80000100800 */
[----:B------:R-:W-:Y:S04]  /*78250*/  STL [R1+0x998c], R25 ;  /* 0x00998c1901007387 */ /* 0x000fe80000100800 */
[----:B------:R-:W-:Y:S04]  /*78260*/  STL [R1+0x9994], R25 ;  /* 0x0099941901007387 */ /* 0x000fe80000100800 */
[----:B------:R-:W-:Y:S04]  /*78270*/  STL [R1+0x999c], R25 ;  /* 0x00999c1901007387 */ /* 0x000fe80000100800 */
[----:B----4-:R-:W-:Y:S04]  /*78280*/  STS.U8 [R37+UR4], R43 ;  /* 0x0000002b25007988 */ /* 0x010fe80008000004 */
[----:B------:R-:W-:Y:S04]  /*78290*/  STL [R1+0x99a4], R25 ;  /* 0x0099a41901007387 */ /* 0x000fe80000100800 */
[----:B-----5:R-:W-:Y:S04]  /*782a0*/  STS.U8 [R37+UR4+0x20], R41 ;  /* 0x0000202925007988 */ /* 0x020fe80008000004 */
[----:B------:R-:W-:Y:S04]  /*782b0*/  STL [R1+0x99ac], R25 ;  /* 0x0099ac1901007387 */ /* 0x000fe80000100800 */
[----:B------:R-:W-:Y:S04]  /*782c0*/  STS.U8 [R37+UR4+0x40], R39 ;  /* 0x0000402725007988 */ /* 0x000fe80008000004 */
        /* <DEDUP_REMOVED lines=14> */
[----:B------:R-:W-:Y:S01]  /*783b0*/  STL [R1+0x99ec], R25 ;  /* 0x0099ec1901007387 */ /* 0x000fe20000100800 */
[----:B--2---:R-:W-:-:S03]  /*783c0*/  LOP3.LUT R24, R24, 0x1f, RZ, 0xc0, !PT ;  /* 0x0000001f18187812 */ /* 0x004fc600078ec0ff */
        /* <DEDUP_REMOVED lines=10> */
[----:B------:R0:W-:Y:S04]  /*78470*/  STS.U8 [R37+UR4+0x640], R19 ;  /* 0x0006401325007988 */ /* 0x0001e80008000004 */
[----:B------:R1:W-:Y:S04]  /*78480*/  STS.U8 [R37+UR4+0x800], R20 ;  /* 0x0008001425007988 */ /* 0x0003e80008000004 */
[----:B------:R2:W-:Y:S04]  /*78490*/  STS.U8 [R37+UR4+0x820], R21 ;  /* 0x0008201525007988 */ /* 0x0005e80008000004 */
[----:B------:R3:W-:Y:S01]  /*784a0*/  STS.U8 [R37+UR4+0x840], R22 ;  /* 0x0008401625007988 */ /* 0x0007e20008000004 */
[----:B------:R-:W-:-:S03]  /*784b0*/  LOP3.LUT R47, R45, 0x60, RZ, 0xfc, !PT ;  /* 0x000000602d2f7812 */ /* 0x000fc600078efcff */
[----:B------:R4:W-:Y:S01]  /*784c0*/  STS.U8 [R37+UR4+0x860], R23 ;  /* 0x0008601725007988 */ /* 0x0009e20008000004 */
[----:B------:R-:W-:-:S03]  /*784d0*/  LOP3.LUT R45, R45, 0x40, RZ, 0xfc, !PT ;  /* 0x000000402d2d7812 */ /* 0x000fc600078efcff */
[----:B0-----:R-:W5:Y:S04]  /*784e0*/  LDL.LU R19, [R1+0x1b0] ;  /* 0x0001b00001137983 */ /* 0x001f680000300800 */
[----:B-1----:R-:W5:Y:S04]  /*784f0*/  LDL.LU R20, [R1+0x1ac] ;  /* 0x0001ac0001147983 */ /* 0x002f680000300800 */
[----:B--2---:R-:W2:Y:S04]  /*78500*/  LDL.LU R21, [R1+0x1a8] ;  /* 0x0001a80001157983 */ /* 0x004ea80000300800 */
[----:B---3--:R-:W3:Y:S04]  /*78510*/  LDL.LU R22, [R1+0x1a4] ;  /* 0x0001a40001167983 */ /* 0x008ee80000300800 */
[----:B------:R0:W-:Y:S04]  /*78520*/  STS.U8 [R37+UR4+0xa20], R38 ;  /* 0x000a202625007988 */ /* 0x0001e80008000004 */
[----:B----4-:R-:W4:Y:S04]  /*78530*/  LDL.LU R23, [R1+0x170] ;  /* 0x0001700001177983 */ /* 0x010f280000300800 */
[----:B------:R1:W-:Y:S04]  /*78540*/  STS.U8 [R37+UR4+0xa00], R40 ;  /* 0x000a002825007988 */ /* 0x0003e80008000004 */
[----:B------:R0:W-:Y:S04]  /*78550*/  STS.U8 [R37+UR4+0xa60], R42 ;  /* 0x000a602a25007988 */ /* 0x0001e80008000004 */
[----:B------:R1:W-:Y:S01]  /*78560*/  STS.U8 [R37+UR4+0xa40], R57 ;  /* 0x000a403925007988 */ /* 0x0003e20008000004 */
[----:B------:R-:W-:-:S02]  /*78570*/  ISETP.GE.AND P0, PT, R24, R2, PT ;  /* 0x000000021800720c */ /* 0x000fc40003f06270 */
[-C--:B------:R-:W-:Y:S02]  /*78580*/  ISETP.GE.AND P3, PT, R47, R2.reuse, PT ;  /* 0x000000022f00720c */ /* 0x080fe40003f66270 */
[----:B------:R-:W-:Y:S01]  /*78590*/  ISETP.GE.AND P2, PT, R45, R2, PT ;  /* 0x000000022d00720c */ /* 0x000fe20003f46270 */
[----:B0-----:R-:W4:Y:S04]  /*785a0*/  LDL.LU R38, [R1+0x16c] ;  /* 0x00016c0001267983 */ /* 0x001f280000300800 */
[----:B-1----:R-:W4:Y:S04]  /*785b0*/  LDL.LU R40, [R1+0x168] ;  /* 0x0001680001287983 */ /* 0x002f280000300800 */
        /* <DEDUP_REMOVED lines=24> */
[----:B-----5:R0:W-:Y:S04]  /*78740*/  STS.U8 [R37+UR4+0xc00], R19 ;  /* 0x000c001325007988 */ /* 0x0201e80008000004 */
[----:B------:R1:W-:Y:S04]  /*78750*/  STS.U8 [R37+UR4+0xc20], R20 ;  /* 0x000c201425007988 */ /* 0x0003e80008000004 */
[----:B--2---:R2:W-:Y:S04]  /*78760*/  STS.U8 [R37+UR4+0xc40], R21 ;  /* 0x000c401525007988 */ /* 0x0045e80008000004 */
[----:B---3--:R3:W-:Y:S04]  /*78770*/  STS.U8 [R37+UR4+0xc60], R22 ;  /* 0x000c601625007988 */ /* 0x0087e80008000004 */
[----:B----4-:R4:W-:Y:S04]  /*78780*/  STS.U8 [R37+UR4+0xe20], R23 ;  /* 0x000e201725007988 */ /* 0x0109e80008000004 */
[----:B0-----:R-:W5:Y:S04]  /*78790*/  LDL.LU R19, [R1+0x9ab0] ;  /* 0x009ab00001137983 */ /* 0x001f680000300800 */
[----:B-1----:R-:W5:Y:S04]  /*787a0*/  LDL.LU R20, [R1+0x9aac] ;  /* 0x009aac0001147983 */ /* 0x002f680000300800 */
[----:B--2---:R-:W2:Y:S04]  /*787b0*/  LDL.LU R21, [R1+0x9aa8] ;  /* 0x009aa80001157983 */ /* 0x004ea80000300800 */
[----:B---3--:R-:W3:Y:S04]  /*787c0*/  LDL.LU R22, [R1+0x9aa4] ;  /* 0x009aa40001167983 */ /* 0x008ee80000300800 */
[----:B------:R0:W-:Y:S04]  /*787d0*/  STS.U8 [R37+UR4+0xe00], R38 ;  /* 0x000e002625007988 */ /* 0x0001e80008000004 */
[----:B------:R1:W-:Y:S04]  /*787e0*/  STS.U8 [R37+UR4+0xe60], R40 ;  /* 0x000e602825007988 */ /* 0x0003e80008000004 */
[----:B------:R0:W-:Y:S04]  /*787f0*/  STS.U8 [R37+UR4+0xe40], R42 ;  /* 0x000e402a25007988 */ /* 0x0001e80008000004 */
[----:B----4-:R-:W4:Y:S04]  /*78800*/  LDL.LU R23, [R1+0x9aa0] ;  /* 0x009aa00001177983 */ /* 0x010f280000300800 */
[----:B------:R0:W-:Y:S04]  /*78810*/  STS.U8 [R37+UR4+0x1000], R57 ;  /* 0x0010003925007988 */ /* 0x0001e80008000004 */
[----:B------:R-:W-:Y:S04]  /*78820*/  STS.U8 [R37+UR4+0x1020], R2 ;  /* 0x0010200225007988 */ /* 0x000fe80008000004 */
[----:B------:R-:W-:Y:S04]  /*78830*/  STS.U8 [R37+UR4+0x1040], R24 ;  /* 0x0010401825007988 */ /* 0x000fe80008000004 */
[----:B------:R-:W-:Y:S04]  /*78840*/  STS.U8 [R37+UR4+0x1060], R25 ;  /* 0x0010601925007988 */ /* 0x000fe80008000004 */
[----:B------:R-:W-:Y:S04]  /*78850*/  STS.U8 [R37+UR4+0x1220], R51 ;  /* 0x0012203325007988 */ /* 0x000fe80008000004 */
[----:B0-----:R-:W2:Y:S04]  /*78860*/  LDL.LU R38, [R1+0x9a9c] ;  /* 0x009a9c0001267983 */ /* 0x001ea80000300800 */
[----:B------:R0:W-:Y:S04]  /*78870*/  STS.U8 [R37+UR4+0x1200], R49 ;  /* 0x0012003125007988 */ /* 0x0001e80008000004 */
[----:B-1----:R-:W2:Y:S04]  /*78880*/  LDL.LU R40, [R1+0x9a98] ;  /* 0x009a980001287983 */ /* 0x002ea80000300800 */
[----:B------:R1:W-:Y:S04]  /*78890*/  STS.U8 [R37+UR4+0x1260], R47 ;  /* 0x0012602f25007988 */ /* 0x0003e80008000004 */
[----:B------:R-:W2:Y:S04]  /*788a0*/  LDL.LU R42, [R1+0x9a94] ;  /* 0x009a9400012a7983 */ /* 0x000ea80000300800 */
[----:B------:R-:W-:Y:S04]  /*788b0*/  STS.U8 [R37+UR4+0x1240], R45 ;  /* 0x0012402d25007988 */ /* 0x000fe80008000004 */
[----:B------:R-:W2:Y:S04]  /*788c0*/  LDL.LU R57, [R1+0x9a90] ;  /* 0x009a900001397983 */ /* 0x000ea80000300800 */
[----:B------:R-:W-:Y:S04]  /*788d0*/  STS.U8 [R37+UR4+0x1400], R43 ;  /* 0x0014002b25007988 */ /* 0x000fe80008000004 */
        /* <DEDUP_REMOVED lines=9> */
[----:B0-----:R-:W5:Y:S04]  /*78970*/  LDL.LU R49, [R1+0x320] ;  /* 0x0003200001317983 */ /* 0x001f680000300800 */
[----:B------:R0:W-:Y:S04]  /*78980*/  STS.U8 [R37+UR4+0x1840], R30 ;  /* 0x0018401e25007988 */ /* 0x0001e80008000004 */
[----:B-1----:R-:W5:Y:S04]  /*78990*/  LDL.LU R47, [R1+0x31c] ;  /* 0x00031c00012f7983 */ /* 0x002f680000300800 */
[----:B------:R1:W-:Y:S04]  /*789a0*/  STS.U8 [R37+UR4+0x1860], R32 ;  /* 0x0018602025007988 */ /* 0x0003e80008000004 */
[----:B0-----:R-:W5:Y:S04]  /*789b0*/  LDL.LU R30, [R1+0x318] ;  /* 0x00031800011e7983 */ /* 0x001f680000300800 */
[----:B-1----:R-:W5:Y:S04]  /*789c0*/  LDL.LU R32, [R1+0x314] ;  /* 0x0003140001207983 */ /* 0x002f680000300800 */
        /* <DEDUP_REMOVED lines=10> */
[----:B------:R0:W-:Y:S04]  /*78a70*/  STS.U8 [R37+UR4+0x1a20], R34 ;  /* 0x001a202225007988 */ /* 0x0001e80008000004 */
[----:B------:R-:W5:Y:S04]  /*78a80*/  LDL.LU R28, [R1+0x258] ;  /* 0x00025800011c7983 */ /* 0x000f680000300800 */
[----:B------:R1:W-:Y:S04]  /*78a90*/  STS.U8 [R37+UR4+0x1a00], R36 ;  /* 0x001a002425007988 */ /* 0x0003e80008000004 */
[----:B------:R1:W-:Y:S04]  /*78aa0*/  STS.U8 [R37+UR4+0x1a60], R0 ;  /* 0x001a600025007988 */ /* 0x0003e80008000004 */
[----:B0-----:R-:W5:Y:S04]  /*78ab0*/  LDL.LU R34, [R1+0x254] ;  /* 0x0002540001227983 */ /* 0x001f680000300800 */
[----:B-1----:R-:W5:Y:S04]  /*78ac0*/  LDL.LU R36, [R1+0x220] ;  /* 0x0002200001247983 */ /* 0x002f680000300800 */
[----:B------:R-:W5:Y:S01]  /*78ad0*/  LDL.LU R0, [R1+0x21c] ;  /* 0x00021c0001007983 */ /* 0x000f620000300800 */
[----:B------:R-:W-:-:S04]  /*78ae0*/  LOP3.LUT R50, R50, 0x1f, RZ, 0xc0, !PT ;  /* 0x0000001f32327812 */ /* 0x000fc800078ec0ff */
[----:B------:R-:W-:Y:S01]  /*78af0*/  LOP3.LUT R24, R50, 0x8, RZ, 0x3c, !PT ;  /* 0x0000000832187812 */ /* 0x000fe200078e3cff */
[----:B--2---:R-:W-:Y:S04]  /*78b00*/  STS.U8 [R37+UR4+0x1a40], R57 ;  /* 0x001a403925007988 */ /* 0x004fe80008000004 */
[----:B------:R-:W-:Y:S04]  /*78b10*/  STS.U8 [R37+UR4+0x1c00], R42 ;  /* 0x001c002a25007988 */ /* 0x000fe80008000004 */
[----:B------:R-:W-:Y:S04]  /*78b20*/  STS.U8 [R37+UR4+0x1c20], R40 ;  /* 0x001c202825007988 */ /* 0x000fe80008000004 */
[----:B------:R-:W-:Y:S04]  /*78b30*/  STS.U8 [R37+UR4+0x1c40], R38 ;  /* 0x001c402625007988 */ /* 0x000fe80008000004 */
[----:B----4-:R-:W-:Y:S04]  /*78b40*/  STS.U8 [R37+UR4+0x1c60], R23 ;  /* 0x001c601725007988 */ /* 0x010fe80008000004 */
[----:B---3--:R-:W-:Y:S04]  /*78b50*/  STS.U8 [R37+UR4+0x1e20], R22 ;  /* 0x001e201625007988 */ /* 0x008fe80008000004 */
[----:B------:R-:W-:Y:S04]  /*78b60*/  STS.U8 [R37+UR4+0x1e00], R21 ;  /* 0x001e001525007988 */ /* 0x000fe80008000004 */
[----:B-----5:R-:W-:Y:S04]  /*78b70*/  STS.U8 [R37+UR4+0x1e60], R20 ;  /* 0x001e601425007988 */ /* 0x020fe80008000004 */
[----:B------:R-:W-:Y:S04]  /*78b80*/  STS.U8 [R37+UR4+0x1e40], R19 ;  /* 0x001e401325007988 */ /* 0x000fe80008000004 */
[----:B------:R-:W-:Y:S04]  /*78b90*/  STS.U8 [R24+UR4+0x80], R49 ;  /* 0x0000803118007988 */ /* 0x000fe80008000004 */
[----:B------:R-:W-:Y:S04]  /*78ba0*/  STS.U8 [R24+UR4+0xa0], R47 ;  /* 0x0000a02f18007988 */ /* 0x000fe80008000004 */
[----:B------:R-:W-:Y:S04]  /*78bb0*/  STL [R1+0x9a6c], R57 ;  /* 0x009a6c3901007387 */ /* 0x000fe80000100800 */
[----:B------:R0:W-:Y:S04]  /*78bc0*/  STS.U8 [R24+UR4+0xc0], R30 ;  /* 0x0000c01e18007988 */ /* 0x0001e80008000004 */
[----:B------:R1:W-:Y:S04]  /*78bd0*/  STS.U8 [R24+UR4+0xe0], R32 ;  /* 0x0000e02018007988 */ /* 0x0003e80008000004 */
[----:B------:R-:W-:Y:S04]  /*78be0*/  STS.U8 [R24+UR4+0x2a0], R45 ;  /* 0x0002a02d18007988 */ /* 0x000fe80008000004 */
[----:B------:R-:W-:Y:S04]  /*78bf0*/  STS.U8 [R24+UR4+0x280], R43 ;  /* 0x0002802b18007988 */ /* 0x000fe80008000004 */
[----:B------:R-:W-:Y:S04]  /*78c00*/  STS.U8 [R24+UR4+0x2e0], R41 ;  /* 0x0002e02918007988 */ /* 0x000fe80008000004 */
[----:B------:R-:W-:Y:S04]  /*78c10*/  STS.U8 [R24+UR4+0x2c0], R39 ;  /* 0x0002c02718007988 */ /* 0x000fe80008000004 */
[----:B------:R-:W-:Y:S04]  /*78c20*/  STS.U8 [R24+UR4+0x480], R35 ;  /* 0x0004802318007988 */ /* 0x000fe80008000004 */
        /* <DEDUP_REMOVED lines=12> */
[----:B0-----:R-:W2:Y:S04]  /*78cf0*/  LDL.LU R30, [R1+0x218] ;  /* 0x00021800011e7983 */ /* 0x001ea80000300800 */
[----:B-1----:R-:W3:Y:S04]  /*78d00*/  LDL.LU R32, [R1+0x214] ;  /* 0x0002140001207983 */ /* 0x002ee80000300800 */
[----:B------:R-:W-:Y:S04]  /*78d10*/  STS.U8 [R24+UR4+0x6c0], R34 ;  /* 0x0006c02218007988 */ /* 0x000fe80008000004 */
[----:B------:R-:W-:Y:S04]  /*78d20*/  STS.U8 [R24+UR4+0x880], R36 ;  /* 0x0008802418007988 */ /* 0x000fe80008000004 */
[----:B------:R0:W-:Y:S04]  /*78d30*/  STS.U8 [R24+UR4+0x8a0], R0 ;  /* 0x0008a00018007988 */ /* 0x0001e80008000004 */
[----:B0-----:R-:W4:Y:S04]  /*78d40*/  LDL.LU R0, [R1+0x1e0] ;  /* 0x0001e00001007983 */ /* 0x001f280000300800 */
        /* <DEDUP_REMOVED lines=26> */
[----:B--2---:R0:W-:Y:S04]  /*78ef0*/  STS.U8 [R24+UR4+0x8c0], R30 ;  /* 0x0008c01e18007988 */ /* 0x0041e80008000004 */
[----:B---3--:R1:W-:Y:S04]  /*78f00*/  STS.U8 [R24+UR4+0x8e0], R32 ;  /* 0x0008e02018007988 */ /* 0x0083e80008000004 */
[----:B0-----:R-:W2:Y:S04]  /*78f10*/  LDL.LU R30, [R1+0x3c] ;  /* 0x00003c00011e7983 */ /* 0x001ea80000300800 */
[----:B-1----:R-:W3:Y:S04]  /*78f20*/  LDL.LU R32, [R1+0x20] ;  /* 0x0000200001207983 */ /* 0x002ee80000300800 */
[----:B----4-:R0:W-:Y:S04]  /*78f30*/  STS.U8 [R24+UR4+0xaa0], R0 ;  /* 0x000aa00018007988 */ /* 0x0101e80008000004 */
[----:B0-----:R-:W4:Y:S04]  /*78f40*/  LDL.LU R0, [R1+0x9a8c] ;  /* 0x009a8c0001007983 */ /* 0x001f280000300800 */
[----:B-----5:R-:W-:Y:S04]  /*78f50*/  STS.U8 [R24+UR4+0xa80], R21 ;  /* 0x000a801518007988 */ /* 0x020fe80008000004 */
        /* <DEDUP_REMOVED lines=11> */
[----:B------:R0:W-:Y:S04]  /*79010*/  STS.U8 [R24+UR4+0x10a0], R34 ;  /* 0x0010a02218007988 */ /* 0x0001e80008000004 */
[----:B------:R1:W-:Y:S04]  /*79020*/  STS.U8 [R24+UR4+0x10c0], R36 ;  /* 0x0010c02418007988 */ /* 0x0003e80008000004 */
[----:B0-----:R-:W5:Y:S04]  /*79030*/  LDL.LU R34, [R1+0x18] ;  /* 0x0000180001227983 */ /* 0x001f680000300800 */
[----:B-1----:R-:W5:Y:S04]  /*79040*/  LDL.LU R36, [R1+0x14] ;  /* 0x0000140001247983 */ /* 0x002f680000300800 */
[----:B------:R-:W-:Y:S04]  /*79050*/  STS.U8 [R24+UR4+0x10e0], R47 ;  /* 0x0010e02f18007988 */ /* 0x000fe80008000004 */
[----:B------:R0:W-:Y:S04]  /*79060*/  STS.U8 [R24+UR4+0x12a0], R45 ;  /* 0x0012a02d18007988 */ /* 0x0001e80008000004 */
[----:B------:R1:W-:Y:S04]  /*79070*/  STS.U8 [R24+UR4+0x1280], R43 ;  /* 0x0012802b18007988 */ /* 0x0003e80008000004 */
[----:B------:R0:W-:Y:S04]  /*79080*/  STS.U8 [R24+UR4+0x12e0], R41 ;  /* 0x0012e02918007988 */ /* 0x0001e80008000004 */
[----:B------:R0:W-:Y:S04]  /*79090*/  STS.U8 [R24+UR4+0x12c0], R39 ;  /* 0x0012c02718007988 */ /* 0x0001e80008000004 */
[----:B------:R1:W-:Y:S04]  /*790a0*/  STS.U8 [R24+UR4+0x1480], R35 ;  /* 0x0014802318007988 */ /* 0x0003e80008000004 */
[----:B------:R1:W-:Y:S04]  /*790b0*/  STS.U8 [R24+UR4+0x14a0], R33 ;  /* 0x0014a02118007988 */ /* 0x0003e80008000004 */
[----:B0-----:R-:W5:Y:S04]  /*790c0*/  LDL.LU R45, [R1+0x310] ;  /* 0x00031000012d7983 */ /* 0x001f680000300800 */
[----:B-1----:R-:W5:Y:S04]  /*790d0*/  LDL.LU R43, [R1+0x30c] ;  /* 0x00030c00012b7983 */ /* 0x002f680000300800 */
[----:B------:R-:W5:Y:S04]  /*790e0*/  LDL.LU R41, [R1+0x308] ;  /* 0x0003080001297983 */ /* 0x000f680000300800 */
[----:B------:R-:W5:Y:S04]  /*790f0*/  LDL.LU R39, [R1+0x304] ;  /* 0x0003040001277983 */ /* 0x000f680000300800 */
[----:B------:R-:W5:Y:S04]  /*79100*/  LDL.LU R35, [R1+0x2d0] ;  /* 0x0002d00001237983 */ /* 0x000f680000300800 */
[----:B------:R0:W-:Y:S04]  /*79110*/  STS.U8 [R24+UR4+0x14c0], R31 ;  /* 0x0014c01f18007988 */ /* 0x0001e80008000004 */
[----:B------:R-:W5:Y:S04]  /*79120*/  LDL.LU R33, [R1+0x2cc] ;  /* 0x0002cc0001217983 */ /* 0x000f680000300800 */
        /* <DEDUP_REMOVED lines=14> */
[----:B0-----:R-:W4:Y:S01]  /*79210*/  LDL.LU R0, [R1+0x24c] ;  /* 0x00024c0001007983 */ /* 0x001f220000300800 */
[----:B------:R-:W-:-:S03]  /*79220*/  LOP3.LUT R2, R37, 0x10, RZ, 0x3c, !PT ;  /* 0x0000001025027812 */ /* 0x000fc600078e3cff */
[----:B-----5:R0:W-:Y:S04]  /*79230*/  STS.U8 [R24+UR4+0x18c0], R34 ;  /* 0x0018c02218007988 */ /* 0x0201e80008000004 */
[----:B------:R1:W-:Y:S04]  /*79240*/  STS.U8 [R24+UR4+0x18e0], R36 ;  /* 0x0018e02418007988 */ /* 0x0003e80008000004 */
        /* <DEDUP_REMOVED lines=19> */
[----:B-1----:R-:W5:Y:S04]  /*79380*/  LDL.LU R36, [R1+0x244] ;  /* 0x0002440001247983 */ /* 0x002f680000300800 */
[----:B------:R-:W-:Y:S04]  /*79390*/  STS.U8 [R2+UR4+0x360], R31 ;  /* 0x0003601f02007988 */ /* 0x000fe80008000004 */
[----:B------:R-:W-:Y:S04]  /*793a0*/  STS.U8 [R2+UR4+0x340], R29 ;  /* 0x0003401d02007988 */ /* 0x000fe80008000004 */
[----:B------:R-:W-:Y:S04]  /*793b0*/  STS.U8 [R2+UR4+0x500], R27 ;  /* 0x0005001b02007988 */ /* 0x000fe80008000004 */
[----:B------:R-:W-:Y:S04]  /*793c0*/  STS.U8 [R2+UR4+0x520], R26 ;  /* 0x0005201a02007988 */ /* 0x000fe80008000004 */
[----:B------:R-:W-:Y:S04]  /*793d0*/  STS.U8 [R2+UR4+0x540], R28 ;  /* 0x0005401c02007988 */ /* 0x000fe80008000004 */
[----:B--2---:R-:W-:Y:S04]  /*793e0*/  STS.U8 [R2+UR4+0x560], R30 ;  /* 0x0005601e02007988 */ /* 0x004fe80008000004 */
[----:B---3--:R-:W-:Y:S04]  /*793f0*/  STS.U8 [R2+UR4+0x720], R32 ;  /* 0x0007202002007988 */ /* 0x008fe80008000004 */
[----:B----4-:R0:W-:Y:S04]  /*79400*/  STS.U8 [R2+UR4+0x700], R0 ;  /* 0x0007000002007988 */ /* 0x0101e80008000004 */
[----:B0-----:R-:W2:Y:S04]  /*79410*/  LDL.LU R0, [R1+0x210] ;  /* 0x0002100001007983 */ /* 0x001ea80000300800 */
[----:B------:R-:W3:Y:S04]  /*79420*/  LDL.LU R21, [R1+0x20c] ;  /* 0x00020c0001157983 */ /* 0x000ee80000300800 */
[----:B------:R-:W4:Y:S04]  /*79430*/  LDL.LU R22, [R1+0x208] ;  /* 0x0002080001167983 */ /* 0x000f280000300800 */
        /* <DEDUP_REMOVED lines=24> */
[----:B------:R-:W5:Y:S04]  /*795c0*/  LDL.LU R32, [R1+0x70] ;  /* 0x0000700001207983 */ /* 0x000f680000300800 */
[----:B------:R1:W-:Y:S04]  /*795d0*/  STS.U8 [R2+UR4+0x740], R36 ;  /* 0x0007402402007988 */ /* 0x0003e80008000004 */
[----:B0-----:R-:W5:Y:S04]  /*795e0*/  LDL.LU R34, [R1+0x6c] ;  /* 0x00006c0001227983 */ /* 0x001f680000300800 */
[----:B-1----:R-:W5:Y:S04]  /*795f0*/  LDL.LU R36, [R1+0x38] ;  /* 0x0000380001247983 */ /* 0x002f680000300800 */
[----:B--2---:R0:W-:Y:S04]  /*79600*/  STS.U8 [R2+UR4+0x900], R0 ;  /* 0x0009000002007988 */ /* 0x0041e80008000004 */
[----:B0-----:R-:W2:Y:S04]  /*79610*/  LDL.LU R0, [R1+0x9a88] ;  /* 0x009a880001007983 */ /* 0x001ea80000300800 */
[----:B---3--:R-:W-:Y:S04]  /*79620*/  STS.U8 [R2+UR4+0x920], R21 ;  /* 0x0009201502007988 */ /* 0x008fe80008000004 */
[----:B----4-:R-:W-:Y:S04]  /*79630*/  STS.U8 [R2+UR4+0x940], R22 ;  /* 0x0009401602007988 */ /* 0x010fe80008000004 */
        /* <DEDUP_REMOVED lines=10> */
[----:B0-----:R-:W3:Y:S04]  /*796e0*/  LDL.LU R41, [R1+0x4] ;  /* 0x0000040001297983 */ /* 0x001ee80000300800 */
[----:B-1----:R-:W4:Y:S04]  /*796f0*/  LDL.LU R39, [R1] ;  /* 0x0000000001277983 */ /* 0x002f280000300800 */
[----:B------:R-:W-:Y:S04]  /*79700*/  STS.U8 [R2+UR4+0xf00], R50 ;  /* 0x000f003202007988 */ /* 0x000fe80008000004 */
[----:B------:R-:W-:Y:S04]  /*79710*/  STS.U8 [R2+UR4+0xf60], R49 ;  /* 0x000f603102007988 */ /* 0x000fe80008000004 */
[----:B------:R-:W-:Y:S04]  /*79720*/  STS.U8 [R2+UR4+0xf40], R47 ;  /* 0x000f402f02007988 */ /* 0x000fe80008000004 */
[----:B------:R-:W-:Y:S04]  /*79730*/  STS.U8 [R2+UR4+0x1100], R45 ;  /* 0x0011002d02007988 */ /* 0x000fe80008000004 */
[----:B------:R-:W-:Y:S04]  /*79740*/  STS.U8 [R2+UR4+0x1120], R43 ;  /* 0x0011202b02007988 */ /* 0x000fe80008000004 */
[----:B------:R0:W-:Y:S04]  /*79750*/  STS.U8 [R2+UR4+0x1140], R35 ;  /* 0x0011402302007988 */ /* 0x0001e80008000004 */
[----:B------:R1:W-:Y:S04]  /*79760*/  STS.U8 [R2+UR4+0x1160], R33 ;  /* 0x0011602102007988 */ /* 0x0003e80008000004 */
[----:B------:R0:W-:Y:S04]  /*79770*/  STS.U8 [R2+UR4+0x1320], R31 ;  /* 0x0013201f02007988 */ /* 0x0001e80008000004 */
[----:B------:R0:W-:Y:S04]  /*79780*/  STS.U8 [R2+UR4+0x1300], R29 ;  /* 0x0013001d02007988 */ /* 0x0001e80008000004 */
[----:B------:R1:W-:Y:S04]  /*79790*/  STS.U8 [R2+UR4+0x1360], R27 ;  /* 0x0013601b02007988 */ /* 0x0003e80008000004 */
[----:B------:R5:W-:Y:S04]  /*797a0*/  STS.U8 [R2+UR4+0x1340], R26 ;  /* 0x0013401a02007988 */ /* 0x000be80008000004 */
[----:B0-----:R-:W4:Y:S04]  /*797b0*/  LDL.LU R35, [R1+0x300] ;  /* 0x0003000001237983 */ /* 0x001f280000300800 */
[----:B-1----:R-:W4:Y:S04]  /*797c0*/  LDL.LU R33, [R1+0x2fc] ;  /* 0x0002fc0001217983 */ /* 0x002f280000300800 */
[----:B------:R-:W4:Y:S04]  /*797d0*/  LDL.LU R31, [R1+0x2f8] ;  /* 0x0002f800011f7983 */ /* 0x000f280000300800 */
[----:B------:R-:W4:Y:S04]  /*797e0*/  LDL.LU R29, [R1+0x2f4] ;  /* 0x0002f400011d7983 */ /* 0x000f280000300800 */
[----:B------:R-:W4:Y:S04]  /*797f0*/  LDL.LU R27, [R1+0x2c0] ;  /* 0x0002c000011b7983 */ /* 0x000f280000300800 */
[----:B------:R0:W-:Y:S04]  /*79800*/  STS.U8 [R2+UR4+0x1500], R28 ;  /* 0x0015001c02007988 */ /* 0x0001e80008000004 */
[----:B-----5:R-:W5:Y:S04]  /*79810*/  LDL.LU R26, [R1+0x2bc] ;  /* 0x0002bc00011a7983 */ /* 0x020f680000300800 */
        /* <DEDUP_REMOVED lines=19> */
[----:B---3--:R0:W-:Y:S04]  /*79950*/  STS.U8 [R2+UR4+0x1760], R41 ;  /* 0x0017602902007988 */ /* 0x0081e80008000004 */
[----:B----4-:R1:W-:Y:S04]  /*79960*/  STS.U8 [R2+UR4+0x1740], R39 ;  /* 0x0017402702007988 */ /* 0x0103e80008000004 */
        /* <DEDUP_REMOVED lines=9> */
[----:B------:R-:W3:Y:S04]  /*79a00*/  LDL.LU R51, [R1+0x1c0] ;  /* 0x0001c00001337983 */ /* 0x000ee80000300800 */
[----:B------:R-:W-:Y:S04]  /*79a10*/  STS.U8 [R2+UR4+0x1d20], R9 ;  /* 0x001d200902007988 */ /* 0x000fe80008000004 */
[----:B------:R-:W4:Y:S04]  /*79a20*/  LDL.LU R50, [R1+0x1bc] ;  /* 0x0001bc0001327983 */ /* 0x000f280000300800 */
[----:B------:R-:W-:Y:S04]  /*79a30*/  STS.U8 [R2+UR4+0x1d40], R8 ;  /* 0x001d400802007988 */ /* 0x000fe80008000004 */
[----:B------:R-:W4:Y:S04]  /*79a40*/  LDL.LU R49, [R1+0x1b8] ;  /* 0x0001b80001317983 */ /* 0x000f280000300800 */
[----:B------:R-:W-:Y:S01]  /*79a50*/  STS.U8 [R2+UR4+0x1d60], R7 ;  /* 0x001d600702007988 */ /* 0x000fe20008000004 */
[----:B------:R-:W-:-:S03]  /*79a60*/  LOP3.LUT R25, R37, 0x18, RZ, 0x3c, !PT ;  /* 0x0000001825197812 */ /* 0x000fc600078e3cff */
[----:B------:R-:W4:Y:S04]  /*79a70*/  LDL.LU R47, [R1+0x1b4] ;  /* 0x0001b400012f7983 */ /* 0x000f280000300800 */
[----:B------:R-:W-:Y:S04]  /*79a80*/  STS.U8 [R2+UR4+0x1f20], R6 ;  /* 0x001f200602007988 */ /* 0x000fe80008000004 */
[----:B------:R-:W4:Y:S04]  /*79a90*/  LDL.LU R45, [R1+0x180] ;  /* 0x00018000012d7983 */ /* 0x000f280000300800 */
[----:B------:R-:W-:Y:S04]  /*79aa0*/  STS.U8 [R2+UR4+0x1f00], R5 ;  /* 0x001f000502007988 */ /* 0x000fe80008000004 */
[----:B------:R-:W4:Y:S04]  /*79ab0*/  LDL.LU R43, [R1+0x17c] ;  /* 0x00017c00012b7983 */ /* 0x000f280000300800 */
[----:B------:R-:W-:Y:S04]  /*79ac0*/  STS.U8 [R2+UR4+0x1f60], R4 ;  /* 0x001f600402007988 */ /* 0x000fe80008000004 */
[----:B0-----:R-:W4:Y:S04]  /*79ad0*/  LDL.LU R41, [R1+0x178] ;  /* 0x0001780001297983 */ /* 0x001f280000300800 */
[----:B------:R-:W-:Y:S04]  /*79ae0*/  STS.U8 [R2+UR4+0x1f40], R3 ;  /* 0x001f400302007988 */ /* 0x000fe80008000004 */
[----:B-1----:R-:W4:Y:S04]  /*79af0*/  LDL.LU R39, [R1+0x174] ;  /* 0x0001740001277983 */ /* 0x002f280000300800 */
[----:B------:R0:W-:Y:S04]  /*79b00*/  STS.U8 [R25+UR4+0x180], R35 ;  /* 0x0001802319007988 */ /* 0x0001e80008000004 */
[----:B------:R-:W4:Y:S04]  /*79b10*/  LDL.LU R37, [R1+0x140] ;  /* 0x0001400001257983 */ /* 0x000f280000300800 */
[----:B------:R1:W-:Y:S04]  /*79b20*/  STS.U8 [R25+UR4+0x1a0], R33 ;  /* 0x0001a02119007988 */ /* 0x0003e80008000004 */
[----:B------:R0:W-:Y:S04]  /*79b30*/  STS.U8 [R25+UR4+0x1c0], R31 ;  /* 0x0001c01f19007988 */ /* 0x0001e80008000004 */
[----:B------:R0:W-:Y:S04]  /*79b40*/  STS.U8 [R25+UR4+0x1e0], R29 ;  /* 0x0001e01d19007988 */ /* 0x0001e80008000004 */
[----:B------:R1:W-:Y:S04]  /*79b50*/  STS.U8 [R25+UR4+0x3a0], R27 ;  /* 0x0003a01b19007988 */ /* 0x0003e80008000004 */
[----:B-----5:R5:W-:Y:S04]  /*79b60*/  STS.U8 [R25+UR4+0x380], R26 ;  /* 0x0003801a19007988 */ /* 0x020be80008000004 */
        /* <DEDUP_REMOVED lines=20> */
[----:B------:R0:W-:Y:S04]  /*79cb0*/  STS.U8 [R25+UR4+0x7a0], R21 ;  /* 0x0007a01519007988 */ /* 0x0001e80008000004 */
[----:B------:R1:W-:Y:S04]  /*79cc0*/  STS.U8 [R25+UR4+0x780], R22 ;  /* 0x0007801619007988 */ /* 0x0003e80008000004 */
[----:B------:R0:W-:Y:S04]  /*79cd0*/  STS.U8 [R25+UR4+0x7e0], R23 ;  /* 0x0007e01719007988 */ /* 0x0001e80008000004 */
[----:B------:R0:W-:Y:S04]  /*79ce0*/  STS.U8 [R25+UR4+0x7c0], R38 ;  /* 0x0007c02619007988 */ /* 0x0001e80008000004 */
[----:B------:R1:W-:Y:S04]  /*79cf0*/  STS.U8 [R25+UR4+0x980], R40 ;  /* 0x0009802819007988 */ /* 0x0003e80008000004 */
[----:B------:R1:W-:Y:S04]  /*79d00*/  STS.U8 [R25+UR4+0x9a0], R42 ;  /* 0x0009a02a19007988 */ /* 0x0003e80008000004 */
[----:B0-----:R-:W2:Y:S04]  /*79d10*/  LDL.LU R21, [R1+0x9a84] ;  /* 0x009a840001157983 */ /* 0x001ea80000300800 */
[----:B-1----:R-:W2:Y:S04]  /*79d20*/  LDL.LU R22, [R1+0x9a80] ;  /* 0x009a800001167983 */ /* 0x002ea80000300800 */
[----:B------:R-:W2:Y:S04]  /*79d30*/  LDL.LU R23, [R1+0x9a7c] ;  /* 0x009a7c0001177983 */ /* 0x000ea80000300800 */
[----:B------:R-:W2:Y:S04]  /*79d40*/  LDL.LU R38, [R1+0x9a78] ;  /* 0x009a780001267983 */ /* 0x000ea80000300800 */
[----:B------:R-:W2:Y:S04]  /*79d50*/  LDL.LU R40, [R1+0x9a74] ;  /* 0x009a740001287983 */ /* 0x000ea80000300800 */
[----:B------:R-:W2:Y:S04]  /*79d60*/  LDL.LU R42, [R1+0x9a70] ;  /* 0x009a7000012a7983 */ /* 0x000ea80000300800 */
[----:B------:R0:W-:Y:S04]  /*79d70*/  STS.U8 [R25+UR4+0x9c0], R57 ;  /* 0x0009c03919007988 */ /* 0x0001e80008000004 */
[----:B------:R1:W-:Y:S04]  /*79d80*/  STS.U8 [R25+UR4+0x9e0], R24 ;  /* 0x0009e01819007988 */ /* 0x0003e80008000004 */
[----:B---3--:R3:W-:Y:S04]  /*79d90*/  STS.U8 [R25+UR4+0xba0], R51 ;  /* 0x000ba03319007988 */ /* 0x0087e80008000004 */
[----:B----4-:R4:W-:Y:S04]  /*79da0*/  STS.U8 [R25+UR4+0xb80], R50 ;  /* 0x000b803219007988 */ /* 0x0109e80008000004 */
[----:B------:R0:W-:Y:S04]  /*79db0*/  STS.U8 [R25+UR4+0xbe0], R49 ;  /* 0x000be03119007988 */ /* 0x0001e80008000004 */
[----:B------:R3:W-:Y:S04]  /*79dc0*/  STS.U8 [R25+UR4+0xbc0], R47 ;  /* 0x000bc02f19007988 */ /* 0x0007e80008000004 */
[----:B0-----:R-:W2:Y:S04]  /*79dd0*/  LDL.LU R57, [R1+0x9a6c] ;  /* 0x009a6c0001397983 */ /* 0x001ea80000300800 */
[----:B-1----:R-:W2:Y:S04]  /*79de0*/  LDL.LU R24, [R1+0x9a68] ;  /* 0x009a680001187983 */ /* 0x002ea80000300800 */
[----:B---3--:R-:W3:Y:S04]  /*79df0*/  LDL.LU R51, [R1+0x9a64] ;  /* 0x009a640001337983 */ /* 0x008ee80000300800 */
[----:B----4-:R-:W4:Y:S04]  /*79e00*/  LDL.LU R50, [R1+0x9a60] ;  /* 0x009a600001327983 */ /* 0x010f280000300800 */
[----:B------:R-:W3:Y:S04]  /*79e10*/  LDL.LU R49, [R1+0x9a5c] ;  /* 0x009a5c0001317983 */ /* 0x000ee80000300800 */
[----:B------:R-:W3:Y:S04]  /*79e20*/  LDL.LU R47, [R1+0x9a58] ;  /* 0x009a5800012f7983 */ /* 0x000ee80000300800 */
[----:B------:R0:W-:Y:S04]  /*79e30*/  STS.U8 [R25+UR4+0xd80], R45 ;  /* 0x000d802d19007988 */ /* 0x0001e80008000004 */
[----:B------:R1:W-:Y:S04]  /*79e40*/  STS.U8 [R25+UR4+0xda0], R43 ;  /* 0x000da02b19007988 */ /* 0x0003e80008000004 */
[----:B------:R0:W-:Y:S04]  /*79e50*/  STS.U8 [R25+UR4+0xdc0], R41 ;  /* 0x000dc02919007988 */ /* 0x0001e80008000004 */
[----:B------:R0:W-:Y:S04]  /*79e60*/  STS.U8 [R25+UR4+0xde0], R39 ;  /* 0x000de02719007988 */ /* 0x0001e80008000004 */
[----:B------:R0:W-:Y:S04]  /*79e70*/  STS.U8 [R25+UR4+0xfa0], R37 ;  /* 0x000fa02519007988 */ /* 0x0001e80008000004 */
[----:B------:R1:W-:Y:S04]  /*79e80*/  STS.U8 [R25+UR4+0xf80], R35 ;  /* 0x000f802319007988 */ /* 0x0003e80008000004 */
[----:B0-----:R-:W3:Y:S04]  /*79e90*/  LDL.LU R45, [R1+0x9a54] ;  /* 0x009a5400012d7983 */ /* 0x001ee80000300800 */
[----:B-1----:R-:W3:Y:S04]  /*79ea0*/  LDL.LU R43, [R1+0x9a50] ;  /* 0x009a5000012b7983 */ /* 0x002ee80000300800 */
[----:B------:R-:W3:Y:S04]  /*79eb0*/  LDL.LU R41, [R1+0x9a4c] ;  /* 0x009a4c0001297983 */ /* 0x000ee80000300800 */
[----:B------:R-:W3:Y:S04]  /*79ec0*/  LDL.LU R39, [R1+0x9a48] ;  /* 0x009a480001277983 */ /* 0x000ee80000300800 */
[----:B------:R-:W3:Y:S04]  /*79ed0*/  LDL.LU R37, [R1+0x9a44] ;  /* 0x009a440001257983 */ /* 0x000ee80000300800 */
[----:B------:R-:W3:Y:S04]  /*79ee0*/  LDL.LU R35, [R1+0x9a40] ;  /* 0x009a400001237983 */ /* 0x000ee80000300800 */
[----:B------:R0:W-:Y:S04]  /*79ef0*/  STS.U8 [R25+UR4+0xfe0], R33 ;  /* 0x000fe02119007988 */ /* 0x0001e80008000004 */
[----:B------:R1:W-:Y:S04]  /*79f00*/  STS.U8 [R25+UR4+0xfc0], R31 ;  /* 0x000fc01f19007988 */ /* 0x0003e80008000004 */
[----:B------:R0:W-:Y:S04]  /*79f10*/  STS.U8 [R25+UR4+0x1180], R29 ;  /* 0x0011801d19007988 */ /* 0x0001e80008000004 */
[----:B------:R0:W-:Y:S04]  /*79f20*/  STS.U8 [R25+UR4+0x11a0], R27 ;  /* 0x0011a01b19007988 */ /* 0x0001e80008000004 */
[----:B-----5:R5:W-:Y:S04]  /*79f30*/  STS.U8 [R25+UR4+0x11c0], R26 ;  /* 0x0011c01a19007988 */ /* 0x020be80008000004 */
[----:B------:R5:W-:Y:S04]  /*79f40*/  STS.U8 [R25+UR4+0x11e0], R28 ;  /* 0x0011e01c19007988 */ /* 0x000be80008000004 */
[----:B0-----:R-:W3:Y:S04]  /*79f50*/  LDL.LU R33, [R1+0x9a3c] ;  /* 0x009a3c0001217983 */ /* 0x001ee80000300800 */
[----:B-1----:R-:W3:Y:S04]  /*79f60*/  LDL.LU R31, [R1+0x9a38] ;  /* 0x009a3800011f7983 */ /* 0x002ee80000300800 */
[----:B------:R-:W3:Y:S04]  /*79f70*/  LDL.LU R29, [R1+0x9a34] ;  /* 0x009a3400011d7983 */ /* 0x000ee80000300800 */
[----:B------:R-:W3:Y:S04]  /*79f80*/  LDL.LU R27, [R1+0x9a30] ;  /* 0x009a3000011b7983 */ /* 0x000ee80000300800 */
[----:B-----5:R-:W5:Y:S04]  /*79f90*/  LDL.LU R26, [R1+0x9a2c] ;  /* 0x009a2c00011a7983 */ /* 0x020f680000300800 */
[----:B------:R-:W3:Y:S04]  /*79fa0*/  LDL.LU R28, [R1+0x9a28] ;  /* 0x009a2800011c7983 */ /* 0x000ee80000300800 */
        /* <DEDUP_REMOVED lines=8> */
[----:B--2---:R0:W-:Y:S04]  /*7a030*/  STS.U8 [R25+UR4+0x1580], R0 ;  /* 0x0015800019007988 */ /* 0x0041e80008000004 */
[----:B0-----:R-:W2:Y:S04]  /*7a040*/  LDL.LU R0, [R1+0x9a14] ;  /* 0x009a140001007983 */ /* 0x001ea80000300800 */
[----:B------:R-:W-:Y:S04]  /*7a050*/  STS.U8 [R25+UR4+0x15a0], R3 ;  /* 0x0015a00319007988 */ /* 0x000fe80008000004 */
[----:B------:R-:W-:Y:S04]  /*7a060*/  STS.U8 [R25+UR4+0x15c0], R2 ;  /* 0x0015c00219007988 */ /* 0x000fe80008000004 */
[----:B--2---:R0:W-:Y:S04]  /*7a070*/  STS.U8 [R25+UR4+0x15e0], R0 ;  /* 0x0015e00019007988 */ /* 0x0041e80008000004 */
[----:B0-----:R-:W2:Y:S04]  /*7a080*/  LDL.LU R0, [R1+0x9a10] ;  /* 0x009a100001007983 */ /* 0x001ea80000300800 */
[----:B------:R-:W2:Y:S04]  /*7a090*/  LDL R3, [R1+0x39b4] ;  /* 0x0039b40001037983 */ /* 0x000ea80000100800 */
[----:B------:R-:W2:Y:S04]  /*7a0a0*/  LDL R2, [R1+0x39e8] ;  /* 0x0039e80001027983 */ /* 0x000ea80000100800 */
[----:B---3--:R-:W-:Y:S04]  /*7a0b0*/  STS.U8 [R25+UR4+0x17a0], R36 ;  /* 0x0017a02419007988 */ /* 0x008fe80008000004 */
[----:B------:R-:W-:Y:S04]  /*7a0c0*/  STS.U8 [R25+UR4+0x1780], R34 ;  /* 0x0017802219007988 */ /* 0x000fe80008000004 */
[----:B------:R-:W-:Y:S04]  /*7a0d0*/  STS.U8 [R25+UR4+0x17e0], R32 ;  /* 0x0017e02019007988 */ /* 0x000fe80008000004 */
[----:B------:R-:W-:Y:S04]  /*7a0e0*/  STS.U8 [R25+UR4+0x17c0], R30 ;  /* 0x0017c01e19007988 */ /* 0x000fe80008000004 */
[----:B------:R-:W-:Y:S04]  /*7a0f0*/  STS.U8 [R25+UR4+0x1980], R28 ;  /* 0x0019801c19007988 */ /* 0x000fe80008000004 */
        /* <DEDUP_REMOVED lines=13> */
[----:B----4-:R-:W-:Y:S04]  /*7a1d0*/  STS.U8 [R25+UR4+0x1fe0], R50 ;  /* 0x001fe03219007988 */ /* 0x010fe80008000004 */
[----:B------:R0:W-:Y:S01]  /*7a1e0*/  STS.U8 [R25+UR4+0x1fc0], R51 ;  /* 0x001fc03319007988 */ /* 0x0001e20008000004 */
[----:B------:R-:W-:Y:S06]  /*7a1f0*/  BAR.SYNC.DEFER_BLOCKING 0x0 ;  /* 0x0000000000007b1d */ /* 0x000fec0000010000 */
[----:B0-----:R-:W3:Y:S01]  /*7a200*/  LDL.LU R25, [R1+0x9a0c] ;  /* 0x009a0c0001197983 */ /* 0x001ee20000300800 */
[----:B--2---:R-:W-:-:S06]  /*7a210*/  PRMT R0, RZ, 0x7610, R0 ;  /* 0x00007610ff007816 */ /* 0x004fcc0000000000 */
[----:B------:R-:W2:Y:S04]  /*7a220*/  @!P0 LDG.E.U8 R0, desc[UR62][R2.64] ;  /* 0x0000003e02008981 */ /* 0x000ea8000c1e1100 */
[----:B--2---:R0:W-:Y:S04]  /*7a230*/  STL [R1+0x2fdc], R0 ;  /* 0x002fdc0001007387 */ /* 0x0041e80000100800 */
[----:B0-----:R-:W2:Y:S04]  /*7a240*/  LDL.LU R0, [R1+0x9a08] ;  /* 0x009a080001007983 */ /* 0x001ea80000300800 */
[----:B------:R-:W4:Y:S04]  /*7a250*/  LDL R2, [R1+0x39b0] ;  /* 0x0039b00001027983 */ /* 0x000f280000100800 */
[----:B------:R-:W4:Y:S01]  /*7a260*/  LDL R3, [R1+0x39e4] ;  /* 0x0039e40001037983 */ /* 0x000f220000100800 */
[----:B---3--:R-:W-:-:S02]  /*7a270*/  PRMT R25, RZ, 0x7610, R25 ;  /* 0x00007610ff197816 */ /* 0x008fc40000000019 */
[----:B----4-:R-:W-:-:S04]  /*7a280*/  @!P1 LOP3.LUT R3, R3, R2, RZ, 0x3c, !PT ;  /* 0x0000000203039212 */ /* 0x010fc800078e3cff */
[----:B------:R-:W-:-:S04]  /*7a290*/  @!P1 LOP3.LUT R2, R3, R2, RZ, 0x3c, !PT ;  /* 0x0000000203029212 */ /* 0x000fc800078e3cff */
[----:B------:R-:W-:-:S05]  /*7a2a0*/  @!P1 LOP3.LUT R3, R3, R2, RZ, 0x3c, !PT ;  /* 0x0000000203039212 */ /* 0x000fca00078e3cff */
[----:B------:R-:W3:Y:S04]  /*7a2b0*/  @!P1 LDG.E.U8 R25, desc[UR62][R2.64] ;  /* 0x0000003e02199981 */ /* 0x000ee8000c1e1100 */
[----:B---3--:R0:W-:Y:S04]  /*7a2c0*/  STL [R1+0x2fd8], R25 ;  /* 0x002fd81901007387 */ /* 0x0081e80000100800 */
[----:B0-----:R-:W3:Y:S04]  /*7a2d0*/  LDL.LU R25, [R1+0x9a04] ;  /* 0x009a040001197983 */ /* 0x001ee80000300800 */
[----:B------:R-:W4:Y:S04]  /*7a2e0*/  LDL R2, [R1+0x39ac] ;  /* 0x0039ac0001027983 */ /* 0x000f280000100800 */
[----:B------:R-:W4:Y:S01]  /*7a2f0*/  LDL R3, [R1+0x39e0] ;  /* 0x0039e00001037983 */ /* 0x000f220000100800 */
[----:B--2---:R-:W-:-:S02]  /*7a300*/  PRMT R0, RZ, 0x7610, R0 ;  /* 0x00007610ff007816 */ /* 0x004fc40000000000 */
[----:B----4-:R-:W-:-:S04]  /*7a310*/  @!P2 LOP3.LUT R3, R3, R2, RZ, 0x3c, !PT ;  /* 0x000000020303a212 */ /* 0x010fc800078e3cff */
[----:B------:R-:W-:-:S04]  /*7a320*/  @!P2 LOP3.LUT R2, R3, R2, RZ, 0x3c, !PT ;  /* 0x000000020302a212 */ /* 0x000fc800078e3cff */
[----:B------:R-:W-:-:S05]  /*7a330*/  @!P2 LOP3.LUT R3, R3, R2, RZ, 0x3c, !PT ;  /* 0x000000020303a212 */ /* 0x000fca00078e3cff */
        /* <DEDUP_REMOVED lines=16312> */
[----:B------:R-:W4:Y:S02]  /*b9ec0*/  LDL R3, [R1+0x7274] ;  /* 0x0072740001037983 */ /* 0x000f240000100800 */
[----:B----4-:R-:W-:-:S02]  /*b9ed0*/  @!P3 LOP3.LUT R3, R3, R2, RZ, 0x3c, !PT ;  /* 0x000000020303b212 */ /* 0x010fc400078e3cff */
[----:B--2---:R-:W-:Y:S02]  /*b9ee0*/  PRMT R0, RZ, 0x7610, R0 ;  /* 0x00007610ff007816 */ /* 0x004fe40000000000 */
        /* <DEDUP_REMOVED lines=1293> */
[----:B------:R-:W4:Y:S01]  /*befc0*/  LDL R3, [R1+0x76f4] ;  /* 0x0076f40001037983 */ /* 0x000f220000100800 */
[----:B------:R-:W-:-:S02]  /*befd0*/  PRMT R53, RZ, 0x7610, R53 ;  /* 0x00007610ff357816 */ /* 0x000fc40000000035 */
[----:B----4-:R-:W-:-:S04]  /*befe0*/  @!P3 LOP3.LUT R3, R3, R2, RZ, 0x3c, !PT ;  /* 0x000000020303b212 */ /* 0x010fc800078e3cff */
[----:B------:R-:W-:-:S04]  /*beff0*/  @!P3 LOP3.LUT R2, R3, R2, RZ, 0x3c, !PT ;  /* 0x000000020302b212 */ /* 0x000fc800078e3cff */
[----:B------:R-:W-:-:S05]  /*bf000*/  @!P3 LOP3.LUT R3, R3, R2, RZ, 0x3c, !PT ;  /* 0x000000020303b212 */ /* 0x000fca00078e3cff */
[----:B------:R0:W4:Y:S04]  /*bf010*/  @!P3 LDG.E.U8 R53, desc[UR62][R2.64] ;  /* 0x0000003e0235b981 */ /* 0x000128000c1e1100 */
[----:B------:R-:W0:Y:S04]  /*bf020*/  LDL R2, [R1+0x76b8] ;  /* 0x0076b80001027983 */ /* 0x000e280000100800 */
[----:B------:R-:W0:Y:S01]  /*bf030*/  LDL R3, [R1+0x76f0] ;  /* 0x0076f00001037983 */ /* 0x000e220000100800 */
[----:B--2---:R-:W-:Y:S02]  /*bf040*/  PRMT R0, RZ, 0x7610, R0 ;  /* 0x00007610ff007816 */ /* 0x004fe40000000000 */
[----:B0-----:R-:W-:-:S04]  /*bf050*/  @!P0 LOP3.LUT R3, R3, R2, RZ, 0x3c, !PT ;  /* 0x0000000203038212 */ /* 0x001fc800078e3cff */
[----:B------:R-:W-:-:S04]  /*bf060*/  @!P0 LOP3.LUT R2, R3, R2, RZ, 0x3c, !PT ;  /* 0x0000000203028212 */ /* 0x000fc800078e3cff */
[----:B------:R-:W-:-:S05]  /*bf070*/  @!P0 LOP3.LUT R3, R3, R2, RZ, 0x3c, !PT ;  /* 0x0000000203038212 */ /* 0x000fca00078e3cff */
[----:B------:R-:W2:Y:S04]  /*bf080*/  @!P0 LDG.E.U8 R0, desc[UR62][R2.64] ;  /* 0x0000003e02008981 */ /* 0x000ea8000c1e1100 */
[----:B----4-:R0:W-:Y:S04]  /*bf090*/  STL [R1+0x90], R53 ;  /* 0x0000903501007387 */ /* 0x0101e80000100800 */
[----:B0-----:R-:W4:Y:S04]  /*bf0a0*/  LDL R53, [R1+0x7728] ;  /* 0x0077280001357983 */ /* 0x001f280000100800 */
[----:B--2---:R0:W-:Y:S04]  /*bf0b0*/  STL [R1+0x8c], R0 ;  /* 0x00008c0001007387 */ /* 0x0041e80000100800 */
[----:B0-----:R-:W2:Y:S04]  /*bf0c0*/  LDL.LU R0, [R1+0x7b6c] ;  /* 0x007b6c0001007983 */ /* 0x001ea80000300800 */
[----:B------:R-:W5:Y:S04]  /*bf0d0*/  LDL R2, [R1+0x76cc] ;  /* 0x0076cc0001027983 */ /* 0x000f680000100800 */
[----:B------:R-:W5:Y:S02]  /*bf0e0*/  LDL R3, [R1+0x7708] ;  /* 0x0077080001037983 */ /* 0x000f640000100800 */
[----:B-----5:R-:W-:-:S02]  /*bf0f0*/  @!P1 LOP3.LUT R3, R3, R2, RZ, 0x3c, !PT ;  /* 0x0000000203039212 */ /* 0x020fc400078e3cff */
[----:B--2---:R-:W-:Y:S02]  /*bf100*/  PRMT R0, RZ, 0x7610, R0 ;  /* 0x00007610ff007816 */ /* 0x004fe40000000000 */
[----:B------:R-:W-:-:S04]  /*bf110*/  @!P1 LOP3.LUT R2, R3, R2, RZ, 0x3c, !PT ;  /* 0x0000000203029212 */ /* 0x000fc800078e3cff */
[----:B------:R-:W-:-:S05]  /*bf120*/  @!P1 LOP3.LUT R3, R3, R2, RZ, 0x3c, !PT ;  /* 0x0000000203039212 */ /* 0x000fca00078e3cff */
[----:B------:R-:W2:Y:S04]  /*bf130*/  @!P1 LDG.E.U8 R0, desc[UR62][R2.64] ;  /* 0x0000003e02009981 */ /* 0x000ea8000c1e1100 */
        /* <DEDUP_REMOVED lines=29> */
[----:B------:R-:W5:Y:S01]  /*bf310*/  LDL R3, [R1+0x76ec] ;  /* 0x0076ec0001037983 */ /* 0x000f620000100800 */
[----:B----4-:R-:W-:-:S03]  /*bf320*/  @!P1 IMAD.MOV.U32 R2, RZ, RZ, R53 ;  /* 0x000000ffff029224 */ /* 0x010fc600078e0035 */
[----:B------:R-:W4:Y:S01]  /*bf330*/  LDL R53, [R1+0x7744] ;  /* 0x0077440001357983 */ /* 0x000f220000100800 */
[----:B--2---:R-:W-:-:S06]  /*bf340*/  PRMT R0, RZ, 0x7610, R0 ;  /* 0x00007610ff007816 */ /* 0x004fcc0000000000 */
[----:B-----5:R-:W2:Y:S04]  /*bf350*/  @!P1 LDG.E.U8 R0, desc[UR62][R2.64] ;  /* 0x0000003e02009981 */ /* 0x020ea8000c1e1100 */
        /* <DEDUP_REMOVED lines=12> */
[----:B------:R-:W5:Y:S01]  /*bf420*/  LDL R3, [R1+0x7734] ;  /* 0x0077340001037983 */ /* 0x000f620000100800 */
[----:B------:R-:W-:-:S02]  /*bf430*/  PRMT R55, RZ, 0x7610, R55 ;  /* 0x00007610ff377816 */ /* 0x000fc40000000037 */
[----:B-----5:R-:W-:-:S04]  /*bf440*/  @!P3 LOP3.LUT R3, R3, R2, RZ, 0x3c, !PT ;  /* 0x000000020303b212 */ /* 0x020fc800078e3cff */
[----:B------:R-:W-:-:S04]  /*bf450*/  @!P3 LOP3.LUT R2, R3, R2, RZ, 0x3c, !PT ;  /* 0x000000020302b212 */ /* 0x000fc800078e3cff */
[----:B------:R-:W-:-:S05]  /*bf460*/  @!P3 LOP3.LUT R3, R3, R2, RZ, 0x3c, !PT ;  /* 0x000000020303b212 */ /* 0x000fca00078e3cff */
[----:B------:R0:W5:Y:S04]  /*bf470*/  @!P3 LDG.E.U8 R55, desc[UR62][R2.64] ;  /* 0x0000003e0237b981 */ /* 0x000168000c1e1100 */
[----:B------:R-:W0:Y:S04]  /*bf480*/  LDL R2, [R1+0x76f8] ;  /* 0x0076f80001027983 */ /* 0x000e280000100800 */
[----:B------:R-:W0:Y:S01]  /*bf490*/  LDL R3, [R1+0x7730] ;  /* 0x0077300001037983 */ /* 0x000e220000100800 */
[----:B------:R-:W-:Y:S02]  /*bf4a0*/  PRMT R54, RZ, 0x7610, R54 ;  /* 0x00007610ff367816 */ /* 0x000fe40000000036 */
[----:B0-----:R-:W-:-:S04]  /*bf4b0*/  @!P0 LOP3.LUT R3, R3, R2, RZ, 0x3c, !PT ;  /* 0x0000000203038212 */ /* 0x001fc800078e3cff */
[----:B------:R-:W-:-:S04]  /*bf4c0*/  @!P0 LOP3.LUT R2, R3, R2, RZ, 0x3c, !PT ;  /* 0x0000000203028212 */ /* 0x000fc800078e3cff */
[----:B------:R-:W-:Y:S01]  /*bf4d0*/  @!P0 LOP3.LUT R3, R3, R2, RZ, 0x3c, !PT ;  /* 0x0000000203038212 */ /* 0x000fe200078e3cff */
[----:B-----5:R0:W-:Y:S04]  /*bf4e0*/  STL [R1+0x70], R55 ;  /* 0x0000703701007387 */ /* 0x0201e80000100800 */
[----:B------:R1:W5:Y:S01]  /*bf4f0*/  @!P0 LDG.E.U8 R54, desc[UR62][R2.64] ;  /* 0x0000003e02368981 */ /* 0x000362000c1e1100 */
[----:B--2---:R-:W-:-:S03]  /*bf500*/  PRMT R0, RZ, 0x7610, R0 ;  /* 0x00007610ff007816 */ /* 0x004fc60000000000 */
[----:B0-----:R-:W2:Y:S04]  /*bf510*/  LDL R55, [R1+0x7750] ;  /* 0x0077500001377983 */ /* 0x001ea80000100800 */
[----:B------:R-:W1:Y:S04]  /*bf520*/  LDL R2, [R1+0x770c] ;  /* 0x00770c0001027983 */ /* 0x000e680000100800 */
[----:B------:R-:W1:Y:S02]  /*bf530*/  LDL R3, [R1+0x7748] ;  /* 0x0077480001037983 */ /* 0x000e640000100800 */
[----:B-1----:R-:W-:-:S04]  /*bf540*/  @!P1 LOP3.LUT R3, R3, R2, RZ, 0x3c, !PT ;  /* 0x0000000203039212 */ /* 0x002fc800078e3cff */
[----:B------:R-:W-:-:S04]  /*bf550*/  @!P1 LOP3.LUT R2, R3, R2, RZ, 0x3c, !PT ;  /* 0x0000000203029212 */ /* 0x000fc800078e3cff */
[----:B------:R-:W-:-:S05]  /*bf560*/  @!P1 LOP3.LUT R3, R3, R2, RZ, 0x3c, !PT ;  /* 0x0000000203039212 */ /* 0x000fca00078e3cff */
[----:B------:R-:W2:Y:S04]  /*bf570*/  @!P1 LDG.E.U8 R0, desc[UR62][R2.64] ;  /* 0x0000003e02009981 */ /* 0x000ea8000c1e1100 */
[----:B-----5:R0:W-:Y:S04]  /*bf580*/  STL [R1+0x6c], R54 ;  /* 0x00006c3601007387 */ /* 0x0201e80000100800 */
[----:B0-----:R-:W5:Y:S04]  /*bf590*/  LDL R54, [R1+0x7768] ;  /* 0x0077680001367983 */ /* 0x001f680000100800 */
[----:B--2---:R0:W-:Y:S04]  /*bf5a0*/  STL [R1+0x68], R0 ;  /* 0x0000680001007387 */ /* 0x0041e80000100800 */
[----:B0-----:R-:W2:Y:S04]  /*bf5b0*/  LDL.LU R0, [R1+0x7b50] ;  /* 0x007b500001007983 */ /* 0x001ea80000300800 */
[----:B------:R-:W3:Y:S01]  /*bf5c0*/  LDL R3, [R1+0x7720] ;  /* 0x0077200001037983 */ /* 0x000ee20000100800 */
[----:B----4-:R-:W-:-:S03]  /*bf5d0*/  @!P2 IMAD.MOV.U32 R2, RZ, RZ, R53 ;  /* 0x000000ffff02a224 */ /* 0x010fc600078e0035 */
[----:B------:R-:W4:Y:S01]  /*bf5e0*/  LDL R53, [R1+0x7764] ;  /* 0x0077640001357983 */ /* 0x000f220000100800 */
[----:B--2---:R-:W-:-:S06]  /*bf5f0*/  PRMT R0, RZ, 0x7610, R0 ;  /* 0x00007610ff007816 */ /* 0x004fcc0000000000 */
[----:B---3--:R-:W2:Y:S04]  /*bf600*/  @!P2 LDG.E.U8 R0, desc[UR62][R2.64] ;  /* 0x0000003e0200a981 */ /* 0x008ea8000c1e1100 */
[----:B--2---:R0:W-:Y:S04]  /*bf610*/  STL [R1+0x64], R0 ;  /* 0x0000640001007387 */ /* 0x0041e80000100800 */
[----:B0-----:R-:W2:Y:S04]  /*bf620*/  LDL.LU R0, [R1+0x7b4c] ;  /* 0x007b4c0001007983 */ /* 0x001ea80000300800 */
[----:B------:R-:W3:Y:S04]  /*bf630*/  LDL R2, [R1+0x771c] ;  /* 0x00771c0001027983 */ /* 0x000ee80000100800 */
[----:B------:R-:W3:Y:S01]  /*bf640*/  LDL R3, [R1+0x7754] ;  /* 0x0077540001037983 */ /* 0x000ee20000100800 */
[----:B------:R-:W-:-:S02]  /*bf650*/  PRMT R52, RZ, 0x7610, R52 ;  /* 0x00007610ff347816 */ /* 0x000fc40000000034 */
[----:B---3--:R-:W-:-:S04]  /*bf660*/  @!P3 LOP3.LUT R3, R3, R2, RZ, 0x3c, !PT ;  /* 0x000000020303b212 */ /* 0x008fc800078e3cff */
[----:B------:R-:W-:-:S04]  /*bf670*/  @!P3 LOP3.LUT R2, R3, R2, RZ, 0x3c, !PT ;  /* 0x000000020302b212 */ /* 0x000fc800078e3cff */
[----:B------:R-:W-:-:S05]  /*bf680*/  @!P3 LOP3.LUT R3, R3, R2, RZ, 0x3c, !PT ;  /* 0x000000020303b212 */ /* 0x000fca00078e3cff */
[----:B------:R0:W3:Y:S04]  /*bf690*/  @!P3 LDG.E.U8 R52, desc[UR62][R2.64] ;  /* 0x0000003e0234b981 */ /* 0x0000e8000c1e1100 */
[----:B------:R-:W2:Y:S01]  /*bf6a0*/  LDL R3, [R1+0x7718] ;  /* 0x0077180001037983 */ /* 0x000ea20000100800 */
[----:B------:R-:W-:Y:S01]  /*bf6b0*/  PRMT R51, RZ, 0x7610, R51 ;  /* 0x00007610ff337816 */ /* 0x000fe20000000033 */
[----:B0-----:R-:W-:Y:S02]  /*bf6c0*/  @!P0 IMAD.MOV.U32 R2, RZ, RZ, R55 ;  /* 0x000000ffff028224 */ /* 0x001fe400078e0037 */
[----:B---3--:R0:W-:Y:S01]  /*bf6d0*/  STL [R1+0x60], R52 ;  /* 0x0000603401007387 */ /* 0x0081e20000100800 */
[----:B------:R-:W-:-:S03]  /*bf6e0*/  PRMT R50, RZ, 0x7610, R50 ;  /* 0x00007610ff327816 */ /* 0x000fc60000000032 */
[----:B------:R-:W3:Y:S04]  /*bf6f0*/  LDL R55, [R1+0x7738] ;  /* 0x0077380001377983 */ /* 0x000ee80000100800 */
[----:B--2---:R5:W2:Y:S04]  /*bf700*/  @!P0 LDG.E.U8 R51, desc[UR62][R2.64] ;  /* 0x0000003e02338981 */ /* 0x004aa8000c1e1100 */
[----:B0-----:R-:W3:Y:S04]  /*bf710*/  LDL R52, [R1+0x7774] ;  /* 0x0077740001347983 */ /* 0x001ee80000100800 */
[----:B------:R-:W3:Y:S01]  /*bf720*/  LDL R3, [R1+0x772c] ;  /* 0x00772c0001037983 */ /* 0x000ee20000100800 */
[----:B-----5:R-:W-:-:S03]  /*bf730*/  @!P1 IMAD.MOV.U32 R2, RZ, RZ, R54 ;  /* 0x000000ffff029224 */ /* 0x020fc600078e0036 */
[----:B--2---:R0:W-:Y:S01]  /*bf740*/  STL [R1+0x5c], R51 ;  /* 0x00005c3301007387 */ /* 0x0041e20000100800 */
[----:B------:R-:W-:-:S03]  /*bf750*/  PRMT R7, RZ, 0x7610, R7 ;  /* 0x00007610ff077816 */ /* 0x000fc60000000007 */
[----:B------:R-:W2:Y:S04]  /*bf760*/  LDL R54, [R1+0x774c] ;  /* 0x00774c0001367983 */ /* 0x000ea80000100800 */
[----:B---3--:R4:W3:Y:S04]  /*bf770*/  @!P1 LDG.E.U8 R50, desc[UR62][R2.64] ;  /* 0x0000003e02329981 */ /* 0x0088e8000c1e1100 */
[----:B0-----:R-:W5:Y:S04]  /*bf780*/  LDL R51, [R1+0x7770] ;  /* 0x0077700001337983 */ /* 0x001f680000100800 */
[----:B------:R-:W2:Y:S01]  /*bf790*/  LDL R3, [R1+0x7740] ;  /* 0x0077400001037983 */ /* 0x000ea20000100800 */
[----:B----4-:R-:W-:-:S03]  /*bf7a0*/  @!P2 IMAD.MOV.U32 R2, RZ, RZ, R53 ;  /* 0x000000ffff02a224 */ /* 0x010fc600078e0035 */
[----:B---3--:R0:W-:Y:S01]  /*bf7b0*/  STL [R1+0x58], R50 ;  /* 0x0000583201007387 */ /* 0x0081e20000100800 */
[----:B------:R-:W-:Y:S02]  /*bf7c0*/  PRMT R16, RZ, 0x7610, R16 ;  /* 0x00007610ff107816 */ /* 0x000fe40000000010 */
[----:B------:R-:W-:Y:S02]  /*bf7d0*/  PRMT R5, RZ, 0x7610, R5 ;  /* 0x00007610ff057816 */ /* 0x000fe40000000005 */
[----:B------:R-:W-:Y:S01]  /*bf7e0*/  PRMT R10, RZ, 0x7610, R10 ;  /* 0x00007610ff0a7816 */ /* 0x000fe2000000000a */
[----:B------:R-:W3:Y:S04]  /*bf7f0*/  LDL R53, [R1+0x7760] ;  /* 0x0077600001357983 */ /* 0x000ee80000100800 */
[----:B--2---:R1:W2:Y:S04]  /*bf800*/  @!P2 LDG.E.U8 R7, desc[UR62][R2.64] ;  /* 0x0000003e0207a981 */ /* 0x0042a8000c1e1100 */
[----:B0-----:R-:W4:Y:S04]  /*bf810*/  LDL R50, [R1+0x7788] ;  /* 0x0077880001327983 */ /* 0x001f280000100800 */
[----:B------:R-:W2:Y:S01]  /*bf820*/  LDL R3, [R1+0x773c] ;  /* 0x00773c0001037983 */ /* 0x000ea20000100800 */
[----:B-1----:R-:W-:-:S05]  /*bf830*/  @!P3 IMAD.MOV.U32 R2, RZ, RZ, R52 ;  /* 0x000000ffff02b224 */ /* 0x002fca00078e0034 */
[----:B--2---:R5:W2:Y:S02]  /*bf840*/  @!P3 LDG.E.U8 R16, desc[UR62][R2.64] ;  /* 0x0000003e0210b981 */ /* 0x004aa4000c1e1100 */
[----:B-----5:R-:W-:Y:S02]  /*bf850*/  @!P0 IMAD.MOV.U32 R2, RZ, RZ, R51 ;  /* 0x000000ffff028224 */ /* 0x020fe400078e0033 */
[----:B------:R-:W-:-:S05]  /*bf860*/  @!P0 IMAD.MOV.U32 R3, RZ, RZ, R55 ;  /* 0x000000ffff038224 */ /* 0x000fca00078e0037 */
[----:B------:R4:W5:Y:S02]  /*bf870*/  @!P0 LDG.E.U8 R5, desc[UR62][R2.64] ;  /* 0x0000003e02058981 */ /* 0x000964000c1e1100 */
[----:B----4-:R-:W-:Y:S02]  /*bf880*/  @!P1 IMAD.MOV.U32 R2, RZ, RZ, R50 ;  /* 0x000000ffff029224 */ /* 0x010fe400078e0032 */
[----:B------:R-:W-:-:S05]  /*bf890*/  @!P1 IMAD.MOV.U32 R3, RZ, RZ, R54 ;  /* 0x000000ffff039224 */ /* 0x000fca00078e0036 */
[----:B------:R-:W4:Y:S04]  /*bf8a0*/  @!P1 LDG.E.U8 R10, desc[UR62][R2.64] ;  /* 0x0000003e020a9981 */ /* 0x000f28000c1e1100 */
[----:B------:R0:W-:Y:S04]  /*bf8b0*/  STL [R1+0x54], R7 ;  /* 0x0000540701007387 */ /* 0x0001e80000100800 */
[----:B------:R-:W3:Y:S04]  /*bf8c0*/  LDL R52, [R1+0x775c] ;  /* 0x00775c0001347983 */ /* 0x000ee80000100800 */
[----:B0-----:R-:W3:Y:S04]  /*bf8d0*/  LDL R7, [R1+0x7784] ;  /* 0x0077840001077983 */ /* 0x001ee80000100800 */
[----:B--2---:R0:W-:Y:S04]  /*bf8e0*/  STL [R1+0x50], R16 ;  /* 0x0000501001007387 */ /* 0x0041e80000100800 */
[----:B------:R-:W2:Y:S04]  /*bf8f0*/  LDL R51, [R1+0x7758] ;  /* 0x0077580001337983 */ /* 0x000ea80000100800 */
[----:B0-----:R-:W2:Y:S04]  /*bf900*/  LDL R16, [R1+0x7794] ;  /* 0x0077940001107983 */ /* 0x001ea80000100800 */
[----:B-----5:R0:W-:Y:S04]  /*bf910*/  STL [R1+0x4c], R5 ;  /* 0x00004c0501007387 */ /* 0x0201e80000100800 */
[----:B------:R-:W5:Y:S04]  /*bf920*/  LDL R50, [R1+0x776c] ;  /* 0x00776c0001327983 */ /* 0x000f680000100800 */
[----:B0-----:R-:W5:Y:S01]  /*bf930*/  LDL R5, [R1+0x7790] ;  /* 0x0077900001057983 */ /* 0x001f620000100800 */
[----:B------:R-:W-:-:S03]  /*bf940*/  PRMT R6, RZ, 0x7610, R6 ;  /* 0x00007610ff067816 */ /* 0x000fc60000000006 */
[----:B----4-:R0:W-:Y:S01]  /*bf950*/  STL [R1+0x48], R10 ;  /* 0x0000480a01007387 */ /* 0x0101e20000100800 */
[----:B---3--:R-:W-:-:S03]  /*bf960*/  @!P2 IMAD.MOV.U32 R3, RZ, RZ, R53 ;  /* 0x000000ffff03a224 */ /* 0x008fc600078e0035 */
[----:B0-----:R-:W3:Y:S01]  /*bf970*/  LDL R10, [R1+0x77a8] ;  /* 0x0077a800010a7983 */ /* 0x001ee20000100800 */
[----:B------:R-:W-:Y:S01]  /*bf980*/  @!P2 IMAD.MOV.U32 R2, RZ, RZ, R7 ;  /* 0x000000ffff02a224 */ /* 0x000fe200078e0007 */
[----:B------:R-:W-:Y:S02]  /*bf990*/  PRMT R8, RZ, 0x7610, R8 ;  /* 0x00007610ff087816 */ /* 0x000fe40000000008 */
[----:B------:R-:W-:Y:S02]  /*bf9a0*/  PRMT R4, RZ, 0x7610, R4 ;  /* 0x00007610ff047816 */ /* 0x000fe40000000004 */
[----:B------:R-:W-:Y:S01]  /*bf9b0*/  PRMT R11, RZ, 0x7610, R11 ;  /* 0x00007610ff0b7816 */ /* 0x000fe2000000000b */
[----:B------:R-:W4:Y:S04]  /*bf9c0*/  LDL R7, [R1+0x7780] ;  /* 0x0077800001077983 */ /* 0x000f280000100800 */
[----:B------:R0:W4:Y:S02]  /*bf9d0*/  @!P2 LDG.E.U8 R6, desc[UR62][R2.64] ;  /* 0x0000003e0206a981 */ /* 0x000124000c1e1100 */
[----:B0-----:R-:W-:-:S02]  /*bf9e0*/  @!P3 IMAD.MOV.U32 R3, RZ, RZ, R52 ;  /* 0x000000ffff03b224 */ /* 0x001fc400078e0034 */
[----:B--2---:R-:W-:-:S05]  /*bf9f0*/  @!P3 IMAD.MOV.U32 R2, RZ, RZ, R16 ;  /* 0x000000ffff02b224 */ /* 0x004fca00078e0010 */
[----:B------:R0:W2:Y:S02]  /*bfa00*/  @!P3 LDG.E.U8 R8, desc[UR62][R2.64] ;  /* 0x0000003e0208b981 */ /* 0x0000a4000c1e1100 */
[----:B0-----:R-:W-:Y:S02]  /*bfa10*/  @!P0 IMAD.MOV.U32 R3, RZ, RZ, R51 ;  /* 0x000000ffff038224 */ /* 0x001fe400078e0033 */
[----:B-----5:R-:W-:-:S05]  /*bfa20*/  @!P0 IMAD.MOV.U32 R2, RZ, RZ, R5 ;  /* 0x000000ffff028224 */ /* 0x020fca00078e0005 */
[----:B------:R0:W5:Y:S02]  /*bfa30*/  @!P0 LDG.E.U8 R4, desc[UR62][R2.64] ;  /* 0x0000003e02048981 */ /* 0x000164000c1e1100 */
[----:B0-----:R-:W-:Y:S02]  /*bfa40*/  @!P1 IMAD.MOV.U32 R3, RZ, RZ, R50 ;  /* 0x000000ffff039224 */ /* 0x001fe400078e0032 */
[----:B---3--:R-:W-:-:S05]  /*bfa50*/  @!P1 IMAD.MOV.U32 R2, RZ, RZ, R10 ;  /* 0x000000ffff029224 */ /* 0x008fca00078e000a */
[----:B------:R-:W3:Y:S04]  /*bfa60*/  @!P1 LDG.E.U8 R11, desc[UR62][R2.64] ;  /* 0x0000003e020b9981 */ /* 0x000ee8000c1e1100 */
[----:B----4-:R0:W-:Y:S04]  /*bfa70*/  STL [R1+0x44], R6 ;  /* 0x0000440601007387 */ /* 0x0101e80000100800 */
[----:B------:R-:W4:Y:S04]  /*bfa80*/  LDL R16, [R1+0x777c] ;  /* 0x00777c0001107983 */ /* 0x000f280000100800 */
[----:B0-----:R-:W4:Y:S04]  /*bfa90*/  LDL R6, [R1+0x77a4] ;  /* 0x0077a40001067983 */ /* 0x001f280000100800 */
[----:B--2---:R0:W-:Y:S04]  /*bfaa0*/  STL [R1+0x40], R8 ;  /* 0x0000400801007387 */ /* 0x0041e80000100800 */
[----:B------:R-:W2:Y:S04]  /*bfab0*/  LDL R5, [R1+0x7778] ;  /* 0x0077780001057983 */ /* 0x000ea80000100800 */
[----:B0-----:R-:W2:Y:S04]  /*bfac0*/  LDL R8, [R1+0x77b4] ;  /* 0x0077b40001087983 */ /* 0x001ea80000100800 */
[----:B-----5:R0:W-:Y:S04]  /*bfad0*/  STL [R1+0x3c], R4 ;  /* 0x00003c0401007387 */ /* 0x0201e80000100800 */
[----:B------:R-:W5:Y:S04]  /*bfae0*/  LDL R10, [R1+0x77c8] ;  /* 0x0077c800010a7983 */ /* 0x000f680000100800 */
[----:B0-----:R-:W5:Y:S01]  /*bfaf0*/  LDL R4, [R1+0x77b0] ;  /* 0x0077b00001047983 */ /* 0x001f620000100800 */
[----:B------:R-:W-:-:S03]  /*bfb00*/  PRMT R25, RZ, 0x7610, R25 ;  /* 0x00007610ff197816 */ /* 0x000fc60000000019 */
[----:B---3--:R0:W-:Y:S01]  /*bfb10*/  STL [R1+0x38], R11 ;  /* 0x0000380b01007387 */ /* 0x0081e20000100800 */
[----:B------:R-:W-:-:S03]  /*bfb20*/  @!P2 IMAD.MOV.U32 R3, RZ, RZ, R7 ;  /* 0x000000ffff03a224 */ /* 0x000fc600078e0007 */
[----:B------:R-:W3:Y:S04]  /*bfb30*/  LDL R7, [R1+0x77a0] ;  /* 0x0077a00001077983 */ /* 0x000ee80000100800 */
[----:B0-----:R-:W3:Y:S01]  /*bfb40*/  LDL R11, [R1+0x778c] ;  /* 0x00778c00010b7983 */ /* 0x001ee20000100800 */
[----:B----4-:R-:W-:-:S03]  /*bfb50*/  @!P2 IMAD.MOV.U32 R2, RZ, RZ, R6 ;  /* 0x000000ffff02a224 */ /* 0x010fc600078e0006 */
[----:B------:R-:W4:Y:S04]  /*bfb60*/  LDL R6, [R1+0x77c4] ;  /* 0x0077c40001067983 */ /* 0x000f280000100800 */
[----:B------:R0:W4:Y:S02]  /*bfb70*/  @!P2 LDG.E.U8 R25, desc[UR62][R2.64] ;  /* 0x0000003e0219a981 */ /* 0x000124000c1e1100 */
[----:B0-----:R-:W-:Y:S02]  /*bfb80*/  @!P3 IMAD.MOV.U32 R3, RZ, RZ, R16 ;  /* 0x000000ffff03b224 */ /* 0x001fe400078e0010 */
[----:B------:R-:W4:Y:S01]  /*bfb90*/  LDL R16, [R1+0x779c] ;  /* 0x00779c0001107983 */ /* 0x000f220000100800 */
[----:B--2---:R-:W-:-:S03]  /*bfba0*/  @!P3 IMAD.MOV.U32 R2, RZ, RZ, R8 ;  /* 0x000000ffff02b224 */ /* 0x004fc600078e0008 */
[----:B------:R-:W2:Y:S01]  /*bfbb0*/  LDL R8, [R1+0x77d4] ;  /* 0x0077d40001087983 */ /* 0x000ea20000100800 */
[----:B------:R-:W-:Y:S02]  /*bfbc0*/  PRMT R24, RZ, 0x7610, R24 ;  /* 0x00007610ff187816 */ /* 0x000fe40000000018 */
[----:B------:R-:W-:-:S04]  /*bfbd0*/  PRMT R23, RZ, 0x7610, R23 ;  /* 0x00007610ff177816 */ /* 0x000fc80000000017 */
[----:B------:R5:W2:Y:S01]  /*bfbe0*/  @!P3 LDG.E.U8 R24, desc[UR62][R2.64] ;  /* 0x0000003e0218b981 */ /* 0x000aa2000c1e1100 */
[----:B------:R-:W-:Y:S01]  /*bfbf0*/  PRMT R22, RZ, 0x7610, R22 ;  /* 0x00007610ff167816 */ /* 0x000fe20000000016 */
[----:B-----5:R-:W-:Y:S02]  /*bfc00*/  @!P0 IMAD.MOV.U32 R2, RZ, RZ, R4 ;  /* 0x000000ffff028224 */ /* 0x020fe400078e0004 */
[----:B------:R-:W-:Y:S01]  /*bfc10*/  @!P0 IMAD.MOV.U32 R3, RZ, RZ, R5 ;  /* 0x000000ffff038224 */ /* 0x000fe200078e0005 */
[----:B------:R-:W5:Y:S04]  /*bfc20*/  LDL R4, [R1+0x77d0] ;  /* 0x0077d00001047983 */ /* 0x000f680000100800 */
[----:B------:R-:W5:Y:S04]  /*bfc30*/  LDL R5, [R1+0x7798] ;  /* 0x0077980001057983 */ /* 0x000f680000100800 */
[----:B------:R0:W5:Y:S01]  /*bfc40*/  @!P0 LDG.E.U8 R23, desc[UR62][R2.64] ;  /* 0x0000003e02178981 */ /* 0x000162000c1e1100 */
[----:B------:R-:W-:Y:S01]  /*bfc50*/  PRMT R21, RZ, 0x7610, R21 ;  /* 0x00007610ff157816 */ /* 0x000fe20000000015 */
[----:B0-----:R-:W-:-:S02]  /*bfc60*/  @!P1 IMAD.MOV.U32 R2, RZ, RZ, R10 ;  /* 0x000000ffff029224 */ /* 0x001fc400078e000a */
[----:B---3--:R-:W-:Y:S01]  /*bfc70*/  @!P1 IMAD.MOV.U32 R3, RZ, RZ, R11 ;  /* 0x000000ffff039224 */ /* 0x008fe200078e000b */
[----:B------:R-:W3:Y:S04]  /*bfc80*/  LDL R10, [R1+0x77e8] ;  /* 0x0077e800010a7983 */ /* 0x000ee80000100800 */
[----:B------:R-:W3:Y:S04]  /*bfc90*/  LDL R11, [R1+0x77ac] ;  /* 0x0077ac00010b7983 */ /* 0x000ee80000100800 */
[----:B------:R4:W3:Y:S02]  /*bfca0*/  @!P1 LDG.E.U8 R22, desc[UR62][R2.64] ;  /* 0x0000003e02169981 */ /* 0x0008e4000c1e1100 */
[----:B----4-:R-:W-:-:S02]  /*bfcb0*/  @!P2 IMAD.MOV.U32 R2, RZ, RZ, R6 ;  /* 0x000000ffff02a224 */ /* 0x010fc400078e0006 */
[----:B------:R-:W-:Y:S01]  /*bfcc0*/  @!P2 IMAD.MOV.U32 R3, RZ, RZ, R7 ;  /* 0x000000ffff03a224 */ /* 0x000fe200078e0007 */
[----:B------:R-:W4:Y:S04]  /*bfcd0*/  LDL R6, [R1+0x77e4] ;  /* 0x0077e40001067983 */ /* 0x000f280000100800 */
[----:B------:R-:W4:Y:S04]  /*bfce0*/  LDL R7, [R1+0x77c0] ;  /* 0x0077c00001077983 */ /* 0x000f280000100800 */
[----:B------:R0:W4:Y:S02]  /*bfcf0*/  @!P2 LDG.E.U8 R21, desc[UR62][R2.64] ;  /* 0x0000003e0215a981 */ /* 0x000124000c1e1100 */
[----:B0-----:R-:W-:-:S02]  /*bfd00*/  @!P3 IMAD.MOV.U32 R3, RZ, RZ, R16 ;  /* 0x000000ffff03b224 */ /* 0x001fc400078e0010 */
        /* <DEDUP_REMOVED lines=12> */
[----:B------:R-:W-:-:S03]  /*bfdd0*/  PRMT R17, RZ, 0x7610, R17 ;  /* 0x00007610ff117816 */ /* 0x000fc60000000011 */
[----:B------:R-:W-:Y:S01]  /*bfde0*/  STL [R1+0x34], R25 ;  /* 0x0000341901007387 */ /* 0x000fe20000100800 */
[----:B---3--:R-:W-:Y:S02]  /*bfdf0*/  @!P1 IMAD.MOV.U32 R2, RZ, RZ, R10 ;  /* 0x000000ffff029224 */ /* 0x008fe400078e000a */
[----:B------:R-:W-:Y:S01]  /*bfe00*/  @!P1 IMAD.MOV.U32 R3, RZ, RZ, R11 ;  /* 0x000000ffff039224 */ /* 0x000fe200078e000b */
[----:B------:R-:W3:Y:S04]  /*bfe10*/  LDL R10, [R1+0x7808] ;  /* 0x00780800010a7983 */ /* 0x000ee80000100800 */
[----:B------:R-:W3:Y:S04]  /*bfe20*/  LDL R11, [R1+0x77cc] ;  /* 0x0077cc00010b7983 */ /* 0x000ee80000100800 */
[----:B------:R4:W3:Y:S01]  /*bfe30*/  @!P1 LDG.E.U8 R18, desc[UR62][R2.64] ;  /* 0x0000003e02129981 */ /* 0x0008e2000c1e1100 */
[----:B------:R-:W-:Y:S01]  /*bfe40*/  PRMT R9, RZ, 0x7610, R9 ;  /* 0x00007610ff097816 */ /* 0x000fe20000000009 */
[----:B----4-:R-:W-:-:S02]  /*bfe50*/  @!P2 IMAD.MOV.U32 R2, RZ, RZ, R6 ;  /* 0x000000ffff02a224 */ /* 0x010fc400078e0006 */
[----:B------:R-:W-:-:S05]  /*bfe60*/  @!P2 IMAD.MOV.U32 R3, RZ, RZ, R7 ;  /* 0x000000ffff03a224 */ /* 0x000fca00078e0007 */
[----:B------:R0:W4:Y:S02]  /*bfe70*/  @!P2 LDG.E.U8 R17, desc[UR62][R2.64] ;  /* 0x0000003e0211a981 */ /* 0x000124000c1e1100 */
[----:B0-----:R-:W-:Y:S02]  /*bfe80*/  @!P3 IMAD.MOV.U32 R3, RZ, RZ, R16 ;  /* 0x000000ffff03b224 */ /* 0x001fe400078e0010 */
[----:B--2---:R-:W-:-:S05]  /*bfe90*/  @!P3 IMAD.MOV.U32 R2, RZ, RZ, R8 ;  /* 0x000000ffff02b224 */ /* 0x004fca00078e0008 */
[----:B------:R5:W2:Y:S01]  /*bfea0*/  @!P3 LDG.E.U8 R9, desc[UR62][R2.64] ;  /* 0x0000003e0209b981 */ /* 0x000aa2000c1e1100 */
[----:B------:R-:W-:-:S03]  /*bfeb0*/  PRMT R13, RZ, 0x7610, R13 ;  /* 0x00007610ff0d7816 */ /* 0x000fc6000000000d */
[----:B------:R-:W-:Y:S04]  /*bfec0*/  STL [R1+0x30], R24 ;  /* 0x0000301801007387 */ /* 0x000fe80000100800 */
[----:B------:R-:W4:Y:S04]  /*bfed0*/  LDL R7, [R1+0x77e0] ;  /* 0x0077e00001077983 */ /* 0x000f280000100800 */
[----:B------:R-:W4:Y:S01]  /*bfee0*/  LDL R6, [R1+0x7804] ;  /* 0x0078040001067983 */ /* 0x000f220000100800 */
[----:B------:R-:W-:Y:S01]  /*bfef0*/  PRMT R12, RZ, 0x7610, R12 ;  /* 0x00007610ff0c7816 */ /* 0x000fe2000000000c */
[----:B-----5:R-:W-:-:S02]  /*bff00*/  @!P0 IMAD.MOV.U32 R2, RZ, RZ, R4 ;  /* 0x000000ffff028224 */ /* 0x020fc400078e0004 */
[----:B------:R-:W-:-:S05]  /*bff10*/  @!P0 IMAD.MOV.U32 R3, RZ, RZ, R5 ;  /* 0x000000ffff038224 */ /* 0x000fca00078e0005 */
[----:B------:R3:W5:Y:S04]  /*bff20*/  @!P0 LDG.E.U8 R13, desc[UR62][R2.64] ;  /* 0x0000003e020d8981 */ /* 0x000768000c1e1100 */
[----:B------:R-:W-:Y:S04]  /*bff30*/  STL [R1+0x2c], R23 ;  /* 0x00002c1701007387 */ /* 0x000fe80000100800 */
[----:B------:R-:W5:Y:S01]  /*bff40*/  LDL R8, [R1+0x7814] ;  /* 0x0078140001087983 */ /* 0x000f620000100800 */
[----:B---3--:R-:W-:Y:S02]  /*bff50*/  @!P1 IMAD.MOV.U32 R2, RZ, RZ, R10 ;  /* 0x000000ffff029224 */ /* 0x008fe400078e000a */
[----:B------:R-:W-:Y:S01]  /*bff60*/  @!P1 IMAD.MOV.U32 R3, RZ, RZ, R11 ;  /* 0x000000ffff039224 */ /* 0x000fe200078e000b */
[----:B------:R-:W-:Y:S04]  /*bff70*/  STL [R1+0x28], R22 ;  /* 0x0000281601007387 */ /* 0x000fe80000100800 */
[----:B------:R4:W3:Y:S04]  /*bff80*/  @!P1 LDG.E.U8 R12, desc[UR62][R2.64] ;  /* 0x0000003e020c9981 */ /* 0x0008e8000c1e1100 */
[----:B--2---:R0:W-:Y:S04]  /*bff90*/  STL [R1+0x10], R9 ;  /* 0x0000100901007387 */ /* 0x0041e80000100800 */
[----:B------:R-:W2:Y:S04]  /*bffa0*/  LDL R5, [R1+0x77d8] ;  /* 0x0077d80001057983 */ /* 0x000ea80000100800 */
[----:B------:R-:W2:Y:S04]  /*bffb0*/  LDL R4, [R1+0x7810] ;  /* 0x0078100001047983 */ /* 0x000ea80000100800 */
[----:B0-----:R-:W2:Y:S04]  /*bffc0*/  LDL R9, [R1+0x77dc] ;  /* 0x0077dc0001097983 */ /* 0x001ea80000100800 */
[----:B------:R-:W-:Y:S04]  /*bffd0*/  STL [R1+0x24], R21 ;  /* 0x0000241501007387 */ /* 0x000fe80000100800 */
[----:B------:R-:W2:Y:S04]  /*bffe0*/  LDL R11, [R1+0x77ec] ;  /* 0x0077ec00010b7983 */ /* 0x000ea80000100800 */
[----:B------:R-:W2:Y:S04]  /*bfff0*/  LDL R10, [R1+0x7828] ;  /* 0x00782800010a7983 */ /* 0x000ea80000100800 */
[----:B------:R-:W-:Y:S01]  /*c0000*/  STL [R1+0x20], R20 ;  /* 0x0000201401007387 */ /* 0x000fe20000100800 */
[----:B----4-:R-:W-:-:S02]  /*c0010*/  @!P2 IMAD.MOV.U32 R2, RZ, RZ, R6 ;  /* 0x000000ffff02a224 */ /* 0x010fc400078e0006 */
[----:B------:R-:W-:Y:S01]  /*c0020*/  @!P2 IMAD.MOV.U32 R3, RZ, RZ, R7 ;  /* 0x000000ffff03a224 */ /* 0x000fe200078e0007 */
[----:B------:R-:W4:Y:S04]  /*c0030*/  LDL R6, [R1+0x7824] ;  /* 0x0078240001067983 */ /* 0x000f280000100800 */
[----:B------:R-:W4:Y:S04]  /*c0040*/  LDL R7, [R1+0x7800] ;  /* 0x0078000001077983 */ /* 0x000f280000100800 */
[----:B-----5:R0:W-:Y:S04]  /*c0050*/  STL [R1+0xc], R13 ;  /* 0x00000c0d01007387 */ /* 0x0201e80000100800 */
[----:B------:R-:W-:Y:S01]  /*c0060*/  STL [R1+0x1c], R19 ;  /* 0x00001c1301007387 */ /* 0x000fe20000100800 */
[----:B------:R-:W-:-:S06]  /*c0070*/  PRMT R15, RZ, 0x7610, R15 ;  /* 0x00007610ff0f7816 */ /* 0x000fcc000000000f */
[----:B------:R1:W5:Y:S04]  /*c0080*/  @!P2 LDG.E.U8 R15, desc[UR62][R2.64] ;  /* 0x0000003e020fa981 */ /* 0x000368000c1e1100 */
[----:B0-----:R-:W4:Y:S04]  /*c0090*/  LDL R13, [R1+0x77fc] ;  /* 0x0077fc00010d7983 */ /* 0x001f280000100800 */
[----:B---3--:R0:W-:Y:S01]  /*c00a0*/  STL [R1+0x8], R12 ;  /* 0x0000080c01007387 */ /* 0x0081e20000100800 */
[----:B-1----:R-:W-:-:S03]  /*c00b0*/  @!P3 IMAD.MOV.U32 R2, RZ, RZ, R8 ;  /* 0x000000ffff02b224 */ /* 0x002fc600078e0008 */
[----:B0-----:R-:W3:Y:S04]  /*c00c0*/  LDL R12, [R1+0x7834] ;  /* 0x00783400010c7983 */ /* 0x001ee80000100800 */
[----:B------:R-:W-:Y:S04]  /*c00d0*/  STL [R1+0x18], R18 ;  /* 0x0000181201007387 */ /* 0x000fe80000100800 */
[----:B------:R-:W3:Y:S01]  /*c00e0*/  LDL R8, [R1+0x7830] ;  /* 0x0078300001087983 */ /* 0x000ee20000100800 */
[----:B--2---:R-:W-:-:S03]  /*c00f0*/  @!P3 IMAD.MOV.U32 R3, RZ, RZ, R9 ;  /* 0x000000ffff03b224 */ /* 0x004fc600078e0009 */
[----:B------:R-:W2:Y:S01]  /*c0100*/  LDL R9, [R1+0x77f8] ;  /* 0x0077f80001097983 */ /* 0x000ea20000100800 */
[----:B------:R-:W-:Y:S02]  /*c0110*/  PRMT R14, RZ, 0x7610, R14 ;  /* 0x00007610ff0e7816 */ /* 0x000fe4000000000e */
[----:B------:R-:W-:Y:S01]  /*c0120*/  PRMT R61, RZ, 0x7610, R61 ;  /* 0x00007610ff3d7816 */ /* 0x000fe2000000003d */
[----:B------:R-:W-:Y:S04]  /*c0130*/  STL [R1+0x14], R17 ;  /* 0x0000141101007387 */ /* 0x000fe80000100800 */
[----:B------:R0:W5:Y:S02]  /*c0140*/  @!P3 LDG.E.U8 R14, desc[UR62][R2.64] ;  /* 0x0000003e020eb981 */ /* 0x000164000c1e1100 */
[----:B0-----:R-:W-:-:S02]  /*c0150*/  @!P0 IMAD.MOV.U32 R2, RZ, RZ, R4 ;  /* 0x000000ffff028224 */ /* 0x001fc400078e0004 */
[----:B------:R-:W-:Y:S01]  /*c0160*/  @!P0 IMAD.MOV.U32 R3, RZ, RZ, R5 ;  /* 0x000000ffff038224 */ /* 0x000fe200078e0005 */
[----:B------:R-:W5:Y:S04]  /*c0170*/  LDL R4, [R1+0x7848] ;  /* 0x0078480001047983 */ /* 0x000f680000100800 */
[----:B------:R-:W5:Y:S04]  /*c0180*/  LDL R5, [R1+0x780c] ;  /* 0x00780c0001057983 */ /* 0x000f680000100800 */
[----:B------:R0:W5:Y:S01]  /*c0190*/  @!P0 LDG.E.U8 R61, desc[UR62][R2.64] ;  /* 0x0000003e023d8981 */ /* 0x000162000c1e1100 */
[----:B------:R-:W-:Y:S01]  /*c01a0*/  PRMT R60, RZ, 0x7610, R60 ;  /* 0x00007610ff3c7816 */ /* 0x000fe2000000003c */
[----:B0-----:R-:W-:-:S02]  /*c01b0*/  @!P1 IMAD.MOV.U32 R2, RZ, RZ, R10 ;  /* 0x000000ffff029224 */ /* 0x001fc400078e000a */
[----:B------:R-:W-:Y:S01]  /*c01c0*/  @!P1 IMAD.MOV.U32 R3, RZ, RZ, R11 ;  /* 0x000000ffff039224 */ /* 0x000fe200078e000b */
[----:B------:R-:W5:Y:S04]  /*c01d0*/  LDL R10, [R1+0x7844] ;  /* 0x00784400010a7983 */ /* 0x000f680000100800 */
[----:B------:R-:W5:Y:S04]  /*c01e0*/  LDL R11, [R1+0x7820] ;  /* 0x00782000010b7983 */ /* 0x000f680000100800 */
[----:B------:R4:W5:Y:S01]  /*c01f0*/  @!P1 LDG.E.U8 R60, desc[UR62][R2.64] ;  /* 0x0000003e023c9981 */ /* 0x000962000c1e1100 */
[----:B------:R-:W-:-:S02]  /*c0200*/  PRMT R59, RZ, 0x7610, R59 ;  /* 0x00007610ff3b7816 */ /* 0x000fc4000000003b */
[----:B------:R-:W-:Y:S01]  /*c0210*/  PRMT R58, RZ, 0x7610, R58 ;  /* 0x00007610ff3a7816 */ /* 0x000fe2000000003a */
[----:B----4-:R-:W-:Y:S02]  /*c0220*/  @!P2 IMAD.MOV.U32 R2, RZ, RZ, R6 ;  /* 0x000000ffff02a224 */ /* 0x010fe400078e0006 */
[----:B------:R-:W-:Y:S01]  /*c0230*/  @!P2 IMAD.MOV.U32 R3, RZ, RZ, R7 ;  /* 0x000000ffff03a224 */ /* 0x000fe200078e0007 */
[----:B------:R-:W4:Y:S04]  /*c0240*/  LDL R6, [R1+0x7854] ;  /* 0x0078540001067983 */ /* 0x000f280000100800 */
[----:B------:R-:W4:Y:S04]  /*c0250*/  LDL R7, [R1+0x781c] ;  /* 0x00781c0001077983 */ /* 0x000f280000100800 */
[----:B------:R3:W4:Y:S02]  /*c0260*/  @!P2 LDG.E.U8 R59, desc[UR62][R2.64] ;  /* 0x0000003e023ba981 */ /* 0x000724000c1e1100 */
[----:B---3--:R-:W-:-:S02]  /*c0270*/  @!P3 IMAD.MOV.U32 R2, RZ, RZ, R12 ;  /* 0x000000ffff02b224 */ /* 0x008fc400078e000c */
[----:B------:R-:W-:Y:S01]  /*c0280*/  @!P3 IMAD.MOV.U32 R3, RZ, RZ, R13 ;  /* 0x000000ffff03b224 */ /* 0x000fe200078e000d */
[----:B------:R-:W3:Y:S04]  /*c0290*/  LDL R12, [R1+0x7850] ;  /* 0x00785000010c7983 */ /* 0x000ee80000100800 */
[----:B------:R-:W3:Y:S04]  /*c02a0*/  LDL R13, [R1+0x7818] ;  /* 0x00781800010d7983 */ /* 0x000ee80000100800 */
[----:B------:R0:W3:Y:S02]  /*c02b0*/  @!P3 LDG.E.U8 R58, desc[UR62][R2.64] ;  /* 0x0000003e023ab981 */ /* 0x0000e4000c1e1100 */
[----:B0-----:R-:W-:-:S02]  /*c02c0*/  @!P0 IMAD.MOV.U32 R2, RZ, RZ, R8 ;  /* 0x000000ffff028224 */ /* 0x001fc400078e0008 */
[----:B------:R-:W3:Y:S01]  /*c02d0*/  LDL R8, [R1+0x7868] ;  /* 0x0078680001087983 */ /* 0x000ee20000100800 */
[----:B--2---:R-:W-:-:S03]  /*c02e0*/  @!P0 IMAD.MOV.U32 R3, RZ, RZ, R9 ;  /* 0x000000ffff038224 */ /* 0x004fc600078e0009 */
[----:B------:R-:W2:Y:S01]  /*c02f0*/  LDL R9, [R1+0x782c] ;  /* 0x00782c0001097983 */ /* 0x000ea20000100800 */
[----:B------:R-:W-:Y:S02]  /*c0300*/  PRMT R57, RZ, 0x7610, R57 ;  /* 0x00007610ff397816 */ /* 0x000fe40000000039 */
[----:B------:R-:W-:Y:S01]  /*c0310*/  PRMT R56, RZ, 0x7610, R56 ;  /* 0x00007610ff387816 */ /* 0x000fe20000000038 */
[----:B-----5:R0:W-:Y:S04]  /*c0320*/  STL [R1+0x4], R15 ;  /* 0x0000040f01007387 */ /* 0x0201e80000100800 */
[----:B------:R1:W5:Y:S02]  /*c0330*/  @!P0 LDG.E.U8 R57, desc[UR62][R2.64] ;  /* 0x0000003e02398981 */ /* 0x000364000c1e1100 */
[----:B-1----:R-:W-:-:S02]  /*c0340*/  @!P1 IMAD.MOV.U32 R2, RZ, RZ, R4 ;  /* 0x000000ffff029224 */ /* 0x002fc400078e0004 */
[----:B------:R-:W-:Y:S01]  /*c0350*/  @!P1 IMAD.MOV.U32 R3, RZ, RZ, R5 ;  /* 0x000000ffff039224 */ /* 0x000fe200078e0005 */
[----:B------:R-:W5:Y:S04]  /*c0360*/  LDL R4, [R1+0x7864] ;  /* 0x0078640001047983 */ /* 0x000f680000100800 */
[----:B------:R-:W5:Y:S04]  /*c0370*/  LDL R5, [R1+0x7840] ;  /* 0x0078400001057983 */ /* 0x000f680000100800 */
[----:B------:R1:W5:Y:S04]  /*c0380*/  @!P1 LDG.E.U8 R56, desc[UR62][R2.64] ;  /* 0x0000003e02389981 */ /* 0x000368000c1e1100 */
[----:B------:R0:W-:Y:S01]  /*c0390*/  STL [R1], R14 ;  /* 0x0000000e01007387 */ /* 0x0001e20000100800 */
[----:B------:R-:W-:-:S02]  /*c03a0*/  PRMT R42, RZ, 0x7610, R42 ;  /* 0x00007610ff2a7816 */ /* 0x000fc4000000002a */
[----:B------:R-:W-:Y:S02]  /*c03b0*/  PRMT R40, RZ, 0x7610, R40 ;  /* 0x00007610ff287816 */ /* 0x000fe40000000028 */
[----:B------:R-:W-:Y:S02]  /*c03c0*/  PRMT R38, RZ, 0x7610, R38 ;  /* 0x00007610ff267816 */ /* 0x000fe40000000026 */
[----:B------:R-:W-:Y:S02]  /*c03d0*/  PRMT R36, RZ, 0x7610, R36 ;  /* 0x00007610ff247816 */ /* 0x000fe40000000024 */
[----:B------:R-:W-:Y:S02]  /*c03e0*/  PRMT R34, RZ, 0x7610, R34 ;  /* 0x00007610ff227816 */ /* 0x000fe40000000022 */
[----:B------:R-:W-:Y:S02]  /*c03f0*/  PRMT R32, RZ, 0x7610, R32 ;  /* 0x00007610ff207816 */ /* 0x000fe40000000020 */
[----:B------:R-:W-:Y:S01]  /*c0400*/  PRMT R30, RZ, 0x7610, R30 ;  /* 0x00007610ff1e7816 */ /* 0x000fe2000000001e */
[----:B0-----:R-:W5:Y:S01]  /*c0410*/  LDL R15, [R1+0x7880] ;  /* 0x00788000010f7983 */ /* 0x001f620000100800 */
[----:B-1----:R-:W-:-:S02]  /*c0420*/  @!P2 IMAD.MOV.U32 R2, RZ, RZ, R10 ;  /* 0x000000ffff02a224 */ /* 0x002fc400078e000a */
[----:B------:R-:W-:Y:S01]  /*c0430*/  @!P2 IMAD.MOV.U32 R3, RZ, RZ, R11 ;  /* 0x000000ffff03a224 */ /* 0x000fe200078e000b */
[----:B------:R-:W5:Y:S04]  /*c0440*/  LDL R10, [R1+0x7874] ;  /* 0x00787400010a7983 */ /* 0x000f680000100800 */
[----:B------:R-:W5:Y:S04]  /*c0450*/  LDL R11, [R1+0x783c] ;  /* 0x00783c00010b7983 */ /* 0x000f680000100800 */
[----:B------:R4:W5:Y:S04]  /*c0460*/  @!P2 LDG.E.U8 R42, desc[UR62][R2.64] ;  /* 0x0000003e022aa981 */ /* 0x000968000c1e1100 */
[----:B------:R-:W5:Y:S01]  /*c0470*/  LDL R14, [R1+0x78a4] ;  /* 0x0078a400010e7983 */ /* 0x000f620000100800 */
[----:B------:R-:W-:-:S02]  /*c0480*/  PRMT R28, RZ, 0x7610, R28 ;  /* 0x00007610ff1c7816 */ /* 0x000fc4000000001c */
[----:B------:R-:W-:Y:S01]  /*c0490*/  PRMT R26, RZ, 0x7610, R26 ;  /* 0x00007610ff1a7816 */ /* 0x000fe2000000001a */
[----:B------:R-:W5:Y:S04]  /*c04a0*/  LDL R17, [R1+0x78a0] ;  /* 0x0078a00001117983 */ /* 0x000f680000100800 */
[----:B------:R-:W5:Y:S04]  /*c04b0*/  LDL R16, [R1+0x78c4] ;  /* 0x0078c40001107983 */ /* 0x000f680000100800 */
[----:B------:R-:W5:Y:S04]  /*c04c0*/  LDL R23, [R1+0x7898] ;  /* 0x0078980001177983 */ /* 0x000f680000100800 */
[----:B------:R-:W5:Y:S04]  /*c04d0*/  LDL R22, [R1+0x78d0] ;  /* 0x0078d00001167983 */ /* 0x000f680000100800 */
[----:B------:R-:W5:Y:S04]  /*c04e0*/  LDL R19, [R1+0x78c0] ;  /* 0x0078c00001137983 */ /* 0x000f680000100800 */
[----:B------:R-:W5:Y:S01]  /*c04f0*/  LDL R18, [R1+0x78e4] ;  /* 0x0078e40001127983 */ /* 0x000f620000100800 */
[----:B----4-:R-:W-:-:S02]  /*c0500*/  @!P3 IMAD.MOV.U32 R2, RZ, RZ, R6 ;  /* 0x000000ffff02b224 */ /* 0x010fc400078e0006 */
[----:B------:R-:W-:Y:S01]  /*c0510*/  @!P3 IMAD.MOV.U32 R3, RZ, RZ, R7 ;  /* 0x000000ffff03b224 */ /* 0x000fe200078e0007 */
[----:B------:R-:W4:Y:S04]  /*c0520*/  LDL R6, [R1+0x7870] ;  /* 0x0078700001067983 */ /* 0x000f280000100800 */
[----:B------:R-:W4:Y:S04]  /*c0530*/  LDL R7, [R1+0x7838] ;  /* 0x0078380001077983 */ /* 0x000f280000100800 */
[----:B------:R3:W4:Y:S04]  /*c0540*/  @!P3 LDG.E.U8 R40, desc[UR62][R2.64] ;  /* 0x0000003e0228b981 */ /* 0x000728000c1e1100 */
        /* <DEDUP_REMOVED lines=9> */
[----:B---3--:R-:W-:-:S02]  /*c05e0*/  @!P0 IMAD.MOV.U32 R2, RZ, RZ, R12 ;  /* 0x000000ffff028224 */ /* 0x008fc400078e000c */
[----:B------:R-:W-:Y:S01]  /*c05f0*/  @!P0 IMAD.MOV.U32 R3, RZ, RZ, R13 ;  /* 0x000000ffff038224 */ /* 0x000fe200078e000d */
[----:B------:R-:W3:Y:S04]  /*c0600*/  LDL R12, [R1+0x7888] ;  /* 0x00788800010c7983 */ /* 0x000ee80000100800 */
[----:B------:R-:W3:Y:S04]  /*c0610*/  LDL R13, [R1+0x784c] ;  /* 0x00784c00010d7983 */ /* 0x000ee80000100800 */
[----:B------:R0:W3:Y:S04]  /*c0620*/  @!P0 LDG.E.U8 R38, desc[UR62][R2.64] ;  /* 0x0000003e02268981 */ /* 0x0000e8000c1e1100 */
[----:B------:R-:W3:Y:S01]  /*c0630*/  LDL R54, [R1+0x7944] ;  /* 0x0079440001367983 */ /* 0x000ee20000100800 */
[----:B0-----:R-:W-:-:S03]  /*c0640*/  @!P1 IMAD.MOV.U32 R2, RZ, RZ, R8 ;  /* 0x000000ffff029224 */ /* 0x001fc600078e0008 */
[----:B------:R-:W3:Y:S01]  /*c0650*/  LDL R8, [R1+0x7884] ;  /* 0x0078840001087983 */ /* 0x000ee20000100800 */
[----:B--2---:R-:W-:-:S03]  /*c0660*/  @!P1 IMAD.MOV.U32 R3, RZ, RZ, R9 ;  /* 0x000000ffff039224 */ /* 0x004fc600078e0009 */
[----:B------:R-:W2:Y:S04]  /*c0670*/  LDL R9, [R1+0x7860] ;  /* 0x0078600001097983 */ /* 0x000ea80000100800 */
[----:B------:R5:W2:Y:S02]  /*c0680*/  @!P1 LDG.E.U8 R36, desc[UR62][R2.64] ;  /* 0x0000003e02249981 */ /* 0x000aa4000c1e1100 */
[----:B-----5:R-:W-:Y:S02]  /*c0690*/  @!P2 IMAD.MOV.U32 R2, RZ, RZ, R4 ;  /* 0x000000ffff02a224 */ /* 0x020fe400078e0004 */
[----:B------:R-:W-:Y:S01]  /*c06a0*/  @!P2 IMAD.MOV.U32 R3, RZ, RZ, R5 ;  /* 0x000000ffff03a224 */ /* 0x000fe200078e0005 */
[----:B------:R-:W5:Y:S04]  /*c06b0*/  LDL R4, [R1+0x7894] ;  /* 0x0078940001047983 */ /* 0x000f680000100800 */
[----:B------:R-:W5:Y:S04]  /*c06c0*/  LDL R5, [R1+0x785c] ;  /* 0x00785c0001057983 */ /* 0x000f680000100800 */
[----:B------:R0:W5:Y:S02]  /*c06d0*/  @!P2 LDG.E.U8 R34, desc[UR62][R2.64] ;  /* 0x0000003e0222a981 */ /* 0x000164000c1e1100 */
[----:B0-----:R-:W-:-:S02]  /*c06e0*/  @!P3 IMAD.MOV.U32 R2, RZ, RZ, R10 ;  /* 0x000000ffff02b224 */ /* 0x001fc400078e000a */
[----:B------:R-:W-:Y:S01]  /*c06f0*/  @!P3 IMAD.MOV.U32 R3, RZ, RZ, R11 ;  /* 0x000000ffff03b224 */ /* 0x000fe200078e000b */
[----:B------:R-:W5:Y:S04]  /*c0700*/  LDL R10, [R1+0x7890] ;  /* 0x00789000010a7983 */ /* 0x000f680000100800 */
[----:B------:R-:W5:Y:S04]  /*c0710*/  LDL R11, [R1+0x7858] ;  /* 0x00785800010b7983 */ /* 0x000f680000100800 */
[----:B------:R4:W5:Y:S02]  /*c0720*/  @!P3 LDG.E.U8 R32, desc[UR62][R2.64] ;  /* 0x0000003e0220b981 */ /* 0x000964000c1e1100 */
[----:B----4-:R-:W-:-:S02]  /*c0730*/  @!P0 IMAD.MOV.U32 R2, RZ, RZ, R6 ;  /* 0x000000ffff028224 */ /* 0x010fc400078e0006 */
        /* <DEDUP_REMOVED lines=12> */
[----:B------:R-:W3:Y:S04]  /*c0800*/  LDL R9, [R1+0x787c] ;  /* 0x00787c0001097983 */ /* 0x000ee80000100800 */
[----:B------:R0:W2:Y:S02]  /*c0810*/  @!P2 LDG.E.U8 R26, desc[UR62][R2.64] ;  /* 0x0000003e021aa981 */ /* 0x0000a4000c1e1100 */
[----:B0-----:R-:W-:Y:S02]  /*c0820*/  PRMT R2, RZ, 0x7610, R2 ;  /* 0x00007610ff027816 */ /* 0x001fe40000000002 */
[----:B------:R-:W-:-:S04]  /*c0830*/  PRMT R3, RZ, 0x7610, R3 ;  /* 0x00007610ff037816 */ /* 0x000fc80000000003 */
[----:B-----5:R0:W5:Y:S02]  /*c0840*/  @!P3 LDG.E.U8 R2, desc[UR62][R4.64] ;  /* 0x0000003e0402b981 */ /* 0x020164000c1e1100 */
[----:B0-----:R-:W-:Y:S02]  /*c0850*/  @!P0 IMAD.MOV.U32 R4, RZ, RZ, R10 ;  /* 0x000000ffff048224 */ /* 0x001fe400078e000a */
[----:B------:R-:W-:Y:S01]  /*c0860*/  @!P0 IMAD.MOV.U32 R5, RZ, RZ, R11 ;  /* 0x000000ffff058224 */ /* 0x000fe200078e000b */
[----:B------:R-:W2:Y:S04]  /*c0870*/  LDL R10, [R1+0x78c8] ;  /* 0x0078c800010a7983 */ /* 0x000ea80000100800 */
[----:B------:R-:W2:Y:S04]  /*c0880*/  LDL R11, [R1+0x788c] ;  /* 0x00788c00010b7983 */ /* 0x000ea80000100800 */
[----:B------:R0:W5:Y:S02]  /*c0890*/  @!P0 LDG.E.U8 R3, desc[UR62][R4.64] ;  /* 0x0000003e04038981 */ /* 0x000164000c1e1100 */
[----:B0-----:R-:W-:-:S02]  /*c08a0*/  PRMT R4, RZ, 0x7610, R4 ;  /* 0x00007610ff047816 */ /* 0x001fc40000000004 */
[----:B------:R-:W-:-:S04]  /*c08b0*/  PRMT R5, RZ, 0x7610, R5 ;  /* 0x00007610ff057816 */ /* 0x000fc80000000005 */
[----:B----4-:R0:W4:Y:S02]  /*c08c0*/  @!P1 LDG.E.U8 R4, desc[UR62][R6.64] ;  /* 0x0000003e06049981 */ /* 0x010124000c1e1100 */
[----:B0-----:R-:W-:Y:S02]  /*c08d0*/  @!P2 IMAD.MOV.U32 R6, RZ, RZ, R14 ;  /* 0x000000ffff06a224 */ /* 0x001fe400078e000e */
[----:B------:R-:W-:Y:S01]  /*c08e0*/  @!P2 IMAD.MOV.U32 R7, RZ, RZ, R15 ;  /* 0x000000ffff07a224 */ /* 0x000fe200078e000f */
[----:B------:R-:W4:Y:S04]  /*c08f0*/  LDL R14, [R1+0x78e8] ;  /* 0x0078e800010e7983 */ /* 0x000f280000100800 */
[----:B------:R-:W4:Y:S04]  /*c0900*/  LDL R15, [R1+0x78ac] ;  /* 0x0078ac00010f7983 */ /* 0x000f280000100800 */
[----:B------:R0:W4:Y:S02]  /*c0910*/  @!P2 LDG.E.U8 R5, desc[UR62][R6.64] ;  /* 0x0000003e0605a981 */ /* 0x000124000c1e1100 */
[----:B0-----:R-:W-:-:S06]  /*c0920*/  PRMT R6, RZ, 0x7610, R6 ;  /* 0x00007610ff067816 */ /* 0x001fcc0000000006 */
[----:B---3--:R0:W3:Y:S02]  /*c0930*/  @!P3 LDG.E.U8 R6, desc[UR62][R8.64] ;  /* 0x0000003e0806b981 */ /* 0x0080e4000c1e1100 */
[----:B0-----:R-:W-:Y:S02]  /*c0940*/  @!P0 IMAD.MOV.U32 R8, RZ, RZ, R12 ;  /* 0x000000ffff088224 */ /* 0x001fe400078e000c */
[----:B------:R-:W-:Y:S01]  /*c0950*/  @!P0 IMAD.MOV.U32 R9, RZ, RZ, R13 ;  /* 0x000000ffff098224 */ /* 0x000fe200078e000d */
[----:B------:R-:W3:Y:S04]  /*c0960*/  LDL R12, [R1+0x78d4] ;  /* 0x0078d400010c7983 */ /* 0x000ee80000100800 */
[----:B------:R-:W3:Y:S01]  /*c0970*/  LDL R13, [R1+0x789c] ;  /* 0x00789c00010d7983 */ /* 0x000ee20000100800 */
[----:B------:R-:W-:-:S06]  /*c0980*/  PRMT R7, RZ, 0x7610, R7 ;  /* 0x00007610ff077816 */ /* 0x000fcc0000000007 */
[----:B------:R0:W4:Y:S02]  /*c0990*/  @!P0 LDG.E.U8 R7, desc[UR62][R8.64] ;  /* 0x0000003e08078981 */ /* 0x000124000c1e1100 */
[----:B0-----:R-:W-:Y:S02]  /*c09a0*/  PRMT R8, RZ, 0x7610, R8 ;  /* 0x00007610ff087816 */ /* 0x001fe40000000008 */
[----:B------:R-:W-:-:S04]  /*c09b0*/  PRMT R9, RZ, 0x7610, R9 ;  /* 0x00007610ff097816 */ /* 0x000fc80000000009 */
[----:B--2---:R0:W2:Y:S02]  /*c09c0*/  @!P1 LDG.E.U8 R8, desc[UR62][R10.64] ;  /* 0x0000003e0a089981 */ /* 0x0040a4000c1e1100 */
[----:B0-----:R-:W-:Y:S02]  /*c09d0*/  @!P2 IMAD.MOV.U32 R10, RZ, RZ, R16 ;  /* 0x000000ffff0aa224 */ /* 0x001fe400078e0010 */
[----:B------:R-:W-:Y:S01]  /*c09e0*/  @!P2 IMAD.MOV.U32 R11, RZ, RZ, R17 ;  /* 0x000000ffff0ba224 */ /* 0x000fe200078e0011 */
[----:B------:R-:W2:Y:S04]  /*c09f0*/  LDL R16, [R1+0x78f4] ;  /* 0x0078f40001107983 */ /* 0x000ea80000100800 */
[----:B------:R-:W2:Y:S04]  /*c0a00*/  LDL R17, [R1+0x78bc] ;  /* 0x0078bc0001117983 */ /* 0x000ea80000100800 */
[----:B------:R0:W2:Y:S02]  /*c0a10*/  @!P2 LDG.E.U8 R9, desc[UR62][R10.64] ;  /* 0x0000003e0a09a981 */ /* 0x0000a4000c1e1100 */
[----:B0-----:R-:W-:-:S02]  /*c0a20*/  PRMT R10, RZ, 0x7610, R10 ;  /* 0x00007610ff0a7816 */ /* 0x001fc4000000000a */
[----:B------:R-:W-:-:S04]  /*c0a30*/  PRMT R11, RZ, 0x7610, R11 ;  /* 0x00007610ff0b7816 */ /* 0x000fc8000000000b */
[----:B---3--:R0:W3:Y:S02]  /*c0a40*/  @!P3 LDG.E.U8 R10, desc[UR62][R12.64] ;  /* 0x0000003e0c0ab981 */ /* 0x0080e4000c1e1100 */
[----:B0-----:R-:W-:Y:S02]  /*c0a50*/  @!P0 IMAD.MOV.U32 R12, RZ, RZ, R22 ;  /* 0x000000ffff0c8224 */ /* 0x001fe400078e0016 */
[----:B------:R-:W-:Y:S01]  /*c0a60*/  @!P0 IMAD.MOV.U32 R13, RZ, RZ, R23 ;  /* 0x000000ffff0d8224 */ /* 0x000fe200078e0017 */
[----:B------:R-:W3:Y:S04]  /*c0a70*/  LDL R22, [R1+0x7928] ;  /* 0x0079280001167983 */ /* 0x000ee80000100800 */
[----:B------:R-:W3:Y:S04]  /*c0a80*/  LDL R23, [R1+0x78ec] ;  /* 0x0078ec0001177983 */ /* 0x000ee80000100800 */
[----:B------:R0:W3:Y:S02]  /*c0a90*/  @!P0 LDG.E.U8 R11, desc[UR62][R12.64] ;  /* 0x0000003e0c0b8981 */ /* 0x0000e4000c1e1100 */
[----:B0-----:R-:W-:-:S06]  /*c0aa0*/  PRMT R12, RZ, 0x7610, R12 ;  /* 0x00007610ff0c7816 */ /* 0x001fcc000000000c */
[----:B----4-:R0:W4:Y:S02]  /*c0ab0*/  @!P1 LDG.E.U8 R12, desc[UR62][R14.64] ;  /* 0x0000003e0e0c9981 */ /* 0x010124000c1e1100 */
[----:B0-----:R-:W-:Y:S02]  /*c0ac0*/  @!P2 IMAD.MOV.U32 R14, RZ, RZ, R18 ;  /* 0x000000ffff0ea224 */ /* 0x001fe400078e0012 */
[----:B------:R-:W-:Y:S01]  /*c0ad0*/  @!P2 IMAD.MOV.U32 R15, RZ, RZ, R19 ;  /* 0x000000ffff0fa224 */ /* 0x000fe200078e0013 */
[----:B------:R-:W3:Y:S04]  /*c0ae0*/  LDL R18, [R1+0x7908] ;  /* 0x0079080001127983 */ /* 0x000ee80000100800 */
[----:B------:R-:W3:Y:S01]  /*c0af0*/  LDL R19, [R1+0x78cc] ;  /* 0x0078cc0001137983 */ /* 0x000ee20000100800 */
[----:B------:R-:W-:-:S06]  /*c0b00*/  PRMT R13, RZ, 0x7610, R13 ;  /* 0x00007610ff0d7816 */ /* 0x000fcc000000000d */
[----:B------:R0:W4:Y:S02]  /*c0b10*/  @!P2 LDG.E.U8 R13, desc[UR62][R14.64] ;  /* 0x0000003e0e0da981 */ /* 0x000124000c1e1100 */
[----:B0-----:R-:W-:-:S06]  /*c0b20*/  PRMT R14, RZ, 0x7610, R14 ;  /* 0x00007610ff0e7816 */ /* 0x001fcc000000000e */
[----:B--2---:R0:W2:Y:S02]  /*c0b30*/  @!P3 LDG.E.U8 R14, desc[UR62][R16.64] ;  /* 0x0000003e100eb981 */ /* 0x0040a4000c1e1100 */
[----:B0-----:R-:W-:Y:S02]  /*c0b40*/  @!P0 IMAD.MOV.U32 R16, RZ, RZ, R20 ;  /* 0x000000ffff108224 */ /* 0x001fe400078e0014 */
[----:B------:R-:W-:Y:S01]  /*c0b50*/  @!P0 IMAD.MOV.U32 R17, RZ, RZ, R21 ;  /* 0x000000ffff118224 */ /* 0x000fe200078e0015 */
[----:B------:R-:W2:Y:S04]  /*c0b60*/  LDL R20, [R1+0x7914] ;  /* 0x0079140001147983 */ /* 0x000ea80000100800 */
[----:B------:R-:W2:Y:S01]  /*c0b70*/  LDL R21, [R1+0x78dc] ;  /* 0x0078dc0001157983 */ /* 0x000ea20000100800 */
[----:B------:R-:W-:-:S06]  /*c0b80*/  PRMT R15, RZ, 0x7610, R15 ;  /* 0x00007610ff0f7816 */ /* 0x000fcc000000000f */
        /* <DEDUP_REMOVED lines=19> */
[----:B------:R0:W2:Y:S02]  /*c0cc0*/  @!P1 LDG.E.U8 R20, desc[UR62][R22.64] ;  /* 0x0000003e16149981 */ /* 0x0000a4000c1e1100 */
[----:B0-----:R-:W-:Y:S02]  /*c0cd0*/  @!P2 IMAD.MOV.U32 R22, RZ, RZ, R50 ;  /* 0x000000ffff16a224 */ /* 0x001fe400078e0032 */
[----:B------:R-:W-:Y:S01]  /*c0ce0*/  @!P2 IMAD.MOV.U32 R23, RZ, RZ, R51 ;  /* 0x000000ffff17a224 */ /* 0x000fe200078e0033 */
[----:B------:R-:W2:Y:S04]  /*c0cf0*/  LDL R50, [R1+0x7950] ;  /* 0x0079500001327983 */ /* 0x000ea80000100800 */
[----:B------:R-:W2:Y:S04]  /*c0d00*/  LDL R51, [R1+0x7918] ;  /* 0x0079180001337983 */ /* 0x000ea80000100800 */
[----:B------:R0:W2:Y:S02]  /*c0d10*/  @!P2 LDG.E.U8 R21, desc[UR62][R22.64] ;  /* 0x0000003e1615a981 */ /* 0x0000a4000c1e1100 */
[----:B0-----:R-:W-:-:S06]  /*c0d20*/  PRMT R22, RZ, 0x7610, R22 ;  /* 0x00007610ff167816 */ /* 0x001fcc0000000016 */
[----:B---3--:R0:W3:Y:S04]  /*c0d30*/  @!P3 LDG.E.U8 R22, desc[UR62][R24.64] ;  /* 0x0000003e1816b981 */ /* 0x0080e8000c1e1100 */
[----:B------:R-:W0:Y:S04]  /*c0d40*/  LDL R24, [R1+0x78f8] ;  /* 0x0078f80001187983 */ /* 0x000e280000100800 */
[----:B------:R-:W0:Y:S01]  /*c0d50*/  LDL R25, [R1+0x7930] ;  /* 0x0079300001197983 */ /* 0x000e220000100800 */
[----:B------:R-:W-:Y:S02]  /*c0d60*/  PRMT R23, RZ, 0x7610, R23 ;  /* 0x00007610ff177816 */ /* 0x000fe40000000017 */
[----:B0-----:R-:W-:-:S04]  /*c0d70*/  @!P0 LOP3.LUT R25, R25, R24, RZ, 0x3c, !PT ;  /* 0x0000001819198212 */ /* 0x001fc800078e3cff */
[----:B------:R-:W-:-:S04]  /*c0d80*/  @!P0 LOP3.LUT R24, R25, R24, RZ, 0x3c, !PT ;  /* 0x0000001819188212 */ /* 0x000fc800078e3cff */
[----:B------:R-:W-:-:S05]  /*c0d90*/  @!P0 LOP3.LUT R25, R25, R24, RZ, 0x3c, !PT ;  /* 0x0000001819198212 */ /* 0x000fca00078e3cff */
[----:B------:R0:W2:Y:S04]  /*c0da0*/  @!P0 LDG.E.U8 R23, desc[UR62][R24.64] ;  /* 0x0000003e18178981 */ /* 0x0000a8000c1e1100 */
[----:B------:R-:W0:Y:S04]  /*c0db0*/  LDL R24, [R1+0x790c] ;  /* 0x00790c0001187983 */ /* 0x000e280000100800 */
[----:B------:R-:W0:Y:S01]  /*c0dc0*/  LDL R25, [R1+0x7948] ;  /* 0x0079480001197983 */ /* 0x000e220000100800 */
[----:B------:R-:W-:Y:S02]  /*c0dd0*/  PRMT R27, RZ, 0x7610, R27 ;  /* 0x00007610ff1b7816 */ /* 0x000fe4000000001b */
[----:B------:R-:W-:-:S02]  /*c0de0*/  PRMT R29, RZ, 0x7610, R29 ;  /* 0x00007610ff1d7816 */ /* 0x000fc4000000001d */
[----:B------:R-:W-:Y:S02]  /*c0df0*/  PRMT R31, RZ, 0x7610, R31 ;  /* 0x00007610ff1f7816 */ /* 0x000fe4000000001f */
[----:B------:R-:W-:Y:S02]  /*c0e00*/  PRMT R33, RZ, 0x7610, R33 ;  /* 0x00007610ff217816 */ /* 0x000fe40000000021 */
[----:B0-----:R-:W-:-:S04]  /*c0e10*/  @!P1 LOP3.LUT R25, R25, R24, RZ, 0x3c, !PT ;  /* 0x0000001819199212 */ /* 0x001fc800078e3cff */
[----:B------:R-:W-:-:S04]  /*c0e20*/  @!P1 LOP3.LUT R24, R25, R24, RZ, 0x3c, !PT ;  /* 0x0000001819189212 */ /* 0x000fc800078e3cff */
[----:B------:R-:W-:-:S05]  /*c0e30*/  @!P1 LOP3.LUT R25, R25, R24, RZ, 0x3c, !PT ;  /* 0x0000001819199212 */ /* 0x000fca00078e3cff */
[----:B------:R0:W3:Y:S02]  /*c0e40*/  @!P1 LDG.E.U8 R27, desc[UR62][R24.64] ;  /* 0x0000003e181b9981 */ /* 0x0000e4000c1e1100 */
[----:B0-----:R-:W-:Y:S02]  /*c0e50*/  @!P2 IMAD.MOV.U32 R24, RZ, RZ, R54 ;  /* 0x000000ffff18a224 */ /* 0x001fe400078e0036 */
[----:B------:R-:W-:Y:S01]  /*c0e60*/  @!P2 IMAD.MOV.U32 R25, RZ, RZ, R55 ;  /* 0x000000ffff19a224 */ /* 0x000fe200078e0037 */
[----:B------:R-:W-:Y:S01]  /*c0e70*/  PRMT R35, RZ, 0x7610, R35 ;  /* 0x00007610ff237816 */ /* 0x000fe20000000023 */
[----:B------:R-:W3:Y:S04]  /*c0e80*/  LDL R55, [R1+0x793c] ;  /* 0x00793c0001377983 */ /* 0x000ee80000100800 */
[----:B------:R2:W3:Y:S04]  /*c0e90*/  @!P2 LDG.E.U8 R29, desc[UR62][R24.64] ;  /* 0x0000003e181da981 */ /* 0x0004e8000c1e1100 */
[----:B------:R-:W3:Y:S01]  /*c0ea0*/  LDL R54, [R1+0x7974] ;  /* 0x0079740001367983 */ /* 0x000ee20000100800 */
[----:B--2---:R-:W-:-:S02]  /*c0eb0*/  @!P3 IMAD.MOV.U32 R24, RZ, RZ, R52 ;  /* 0x000000ffff18b224 */ /* 0x004fc400078e0034 */
[----:B------:R-:W-:Y:S01]  /*c0ec0*/  @!P3 IMAD.MOV.U32 R25, RZ, RZ, R53 ;  /* 0x000000ffff19b224 */ /* 0x000fe200078e0035 */
[----:B------:R-:W2:Y:S04]  /*c0ed0*/  LDL R52, [R1+0x7970] ;  /* 0x0079700001347983 */ /* 0x000ea80000100800 */
[----:B------:R-:W2:Y:S04]  /*c0ee0*/  LDL R53, [R1+0x7938] ;  /* 0x0079380001357983 */ /* 0x000ea80000100800 */
[----:B------:R0:W2:Y:S02]  /*c0ef0*/  @!P3 LDG.E.U8 R31, desc[UR62][R24.64] ;  /* 0x0000003e181fb981 */ /* 0x0000a4000c1e1100 */
[----:B0-----:R-:W-:-:S02]  /*c0f00*/  @!P0 IMAD.MOV.U32 R24, RZ, RZ, R50 ;  /* 0x000000ffff188224 */ /* 0x001fc400078e0032 */
[----:B------:R-:W-:Y:S01]  /*c0f10*/  @!P0 IMAD.MOV.U32 R25, RZ, RZ, R51 ;  /* 0x000000ffff198224 */ /* 0x000fe200078e0033 */
[----:B------:R-:W2:Y:S04]  /*c0f20*/  LDL R50, [R1+0x798c] ;  /* 0x00798c0001327983 */ /* 0x000ea80000100800 */
[----:B------:R-:W2:Y:S04]  /*c0f30*/  LDL R51, [R1+0x794c] ;  /* 0x00794c0001337983 */ /* 0x000ea80000100800 */
[----:B------:R0:W2:Y:S04]  /*c0f40*/  @!P0 LDG.E.U8 R33, desc[UR62][R24.64] ;  /* 0x0000003e18218981 */ /* 0x0000a8000c1e1100 */
[----:B------:R-:W0:Y:S04]  /*c0f50*/  LDL R24, [R1+0x792c] ;  /* 0x00792c0001187983 */ /* 0x000e280000100800 */
[----:B------:R-:W0:Y:S02]  /*c0f60*/  LDL R25, [R1+0x7968] ;  /* 0x0079680001197983 */ /* 0x000e240000100800 */
        /* <DEDUP_REMOVED lines=13> */
[----:B------:R3:W4:Y:S02]  /*c1040*/  @!P2 LDG.E.U8 R37, desc[UR62][R24.64] ;  /* 0x0000003e1825a981 */ /* 0x000724000c1e1100 */
[----:B---3--:R-:W-:Y:S02]  /*c1050*/  @!P3 IMAD.MOV.U32 R24, RZ, RZ, R54 ;  /* 0x000000ffff18b224 */ /* 0x008fe400078e0036 */
[----:B------:R-:W-:Y:S01]  /*c1060*/  @!P3 IMAD.MOV.U32 R25, RZ, RZ, R55 ;  /* 0x000000ffff19b224 */ /* 0x000fe200078e0037 */
[----:B------:R-:W-:Y:S02]  /*c1070*/  PRMT R44, RZ, 0x7610, R44 ;  /* 0x00007610ff2c7816 */ /* 0x000fe4000000002c */
        /* <DEDUP_REMOVED lines=37> */
[----:B------:R-:W-:-:S05]  /*c12d0*/  @!P1 IMAD.MOV.U32 R25, RZ, RZ, R55 ;  /* 0x000000ffff199224 */ /* 0x000fca00078e0037 */
[----:B------:R2:W3:Y:S02]  /*c12e0*/  @!P1 LDG.E.U8 R47, desc[UR62][R24.64] ;  /* 0x0000003e182f9981 */ /* 0x0004e4000c1e1100 */
[----:B--2---:R-:W-:Y:S02]  /*c12f0*/  @!P2 IMAD.MOV.U32 R24, RZ, RZ, R52 ;  /* 0x000000ffff18a224 */ /* 0x004fe400078e0034 */
[----:B------:R-:W-:-:S05]  /*c1300*/  @!P2 IMAD.MOV.U32 R25, RZ, RZ, R53 ;  /* 0x000000ffff19a224 */ /* 0x000fca00078e0035 */
[----:B------:R0:W2:Y:S02]  /*c1310*/  @!P2 LDG.E.U8 R48, desc[UR62][R24.64] ;  /* 0x0000003e1830a981 */ /* 0x0000a4000c1e1100 */
[----:B0-----:R-:W-:Y:S02]  /*c1320*/  @!P3 IMAD.MOV.U32 R24, RZ, RZ, R50 ;  /* 0x000000ffff18b224 */ /* 0x001fe400078e0032 */
[----:B------:R-:W-:-:S05]  /*c1330*/  @!P3 IMAD.MOV.U32 R25, RZ, RZ, R51 ;  /* 0x000000ffff19b224 */ /* 0x000fca00078e0033 */
[----:B------:R0:W2:Y:S01]  /*c1340*/  @!P3 LDG.E.U8 R49, desc[UR62][R24.64] ;  /* 0x0000003e1831b981 */ /* 0x0000a2000c1e1100 */
[----:B------:R-:W1:Y:S03]  /*c1350*/  S2R R55, SR_TID.X ;  /* 0x0000000000377919 */ /* 0x000e660000002100 */
[----:B------:R-:W-:Y:S04]  /*c1360*/  STL [R1+0x7bc0], R45 ;  /* 0x007bc02d01007387 */ /* 0x000fe80000100800 */
[----:B------:R1:W-:Y:S04]  /*c1370*/  STL [R1+0x7bbc], R61 ;  /* 0x007bbc3d01007387 */ /* 0x0003e80000100800 */
[----:B------:R0:W-:Y:S04]  /*c1380*/  STL [R1+0x7bb8], R60 ;  /* 0x007bb83c01007387 */ /* 0x0001e80000100800 */
[----:B------:R-:W-:Y:S04]  /*c1390*/  STL [R1+0x7bb4], R59 ;  /* 0x007bb43b01007387 */ /* 0x000fe80000100800 */
[----:B------:R-:W-:Y:S04]  /*c13a0*/  STL [R1+0x7bb0], R58 ;  /* 0x007bb03a01007387 */ /* 0x000fe80000100800 */
[----:B------:R-:W-:Y:S04]  /*c13b0*/  STL [R1+0x7bac], R38 ;  /* 0x007bac2601007387 */ /* 0x000fe80000100800 */
[----:B------:R-:W-:Y:S04]  /*c13c0*/  STL [R1+0x7ba8], R36 ;  /* 0x007ba82401007387 */ /* 0x000fe80000100800 */
[----:B------:R-:W-:Y:S04]  /*c13d0*/  STL [R1+0x7ba4], R34 ;  /* 0x007ba42201007387 */ /* 0x000fe80000100800 */
[----:B------:R-:W-:Y:S04]  /*c13e0*/  STL [R1+0x7ba0], R32 ;  /* 0x007ba02001007387 */ /* 0x000fe80000100800 */
[----:B-----5:R-:W-:Y:S04]  /*c13f0*/  STL [R1+0x7b9c], R3 ;  /* 0x007b9c0301007387 */ /* 0x020fe80000100800 */
[----:B------:R-:W-:Y:S04]  /*c1400*/  STL [R1+0x7b98], R4 ;  /* 0x007b980401007387 */ /* 0x000fe80000100800 */
[----:B------:R-:W-:Y:S04]  /*c1410*/  STL [R1+0x7b94], R5 ;  /* 0x007b940501007387 */ /* 0x000fe80000100800 */
[----:B------:R-:W-:Y:S04]  /*c1420*/  STL [R1+0x7b90], R6 ;  /* 0x007b900601007387 */ /* 0x000fe80000100800 */
[----:B------:R-:W-:Y:S04]  /*c1430*/  STL [R1+0x7b8c], R11 ;  /* 0x007b8c0b01007387 */ /* 0x000fe80000100800 */
[----:B----4-:R-:W-:Y:S04]  /*c1440*/  STL [R1+0x7b88], R12 ;  /* 0x007b880c01007387 */ /* 0x010fe80000100800 */
        /* <DEDUP_REMOVED lines=8> */
[----:B-1----:R-:W-:-:S02]  /*c14d0*/  LOP3.LUT R61, R55, 0x3, RZ, 0xc0, !PT ;  /* 0x00000003373d7812 */ /* 0x002fc400078ec0ff */
[----:B0-----:R-:W-:-:S03]  /*c14e0*/  SHF.R.U32.HI R60, RZ, 0x2, R55 ;  /* 0x00000002ff3c7819 */ /* 0x001fc60000011637 */
[----:B------:R-:W-:Y:S01]  /*c14f0*/  IMAD R61, R61, 0x110, RZ ;  /* 0x000001103d3d7824 */ /* 0x000fe200078e02ff */
[----:B------:R-:W-:Y:S01]  /*c1500*/  SGXT.U32 R45, R60, 0x3 ;  /* 0x000000033c2d781a */ /* 0x000fe20000000000 */
[----:B------:R-:W-:Y:S04]  /*c1510*/  STL [R1+0x7b64], R37 ;  /* 0x007b642501007387 */ /* 0x000fe80000100800 */
[----:B------:R-:W-:Y:S01]  /*c1520*/  STL [R1+0x7b60], R39 ;  /* 0x007b602701007387 */ /* 0x000fe20000100800 */
[----:B------:R-:W-:-:S05]  /*c1530*/  LOP3.LUT R45, R61, R45, RZ, 0xfc, !PT ;  /* 0x0000002d3d2d7212 */ /* 0x000fca00078efcff */
[----:B------:R-:W0:Y:S04]  /*c1540*/  LDS.U8 R3, [R45+UR4+0x88] ;  /* 0x000088042d037984 */ /* 0x000e280008000000 */
[----:B------:R-:W-:Y:S04]  /*c1550*/  LDS.U8 R4, [R45+UR4+0x480] ;  /* 0x000480042d047984 */ /* 0x000fe80008000000 */
[----:B------:R-:W-:Y:S04]  /*c1560*/  LDS.U8 R5, [R45+UR4+0x1cc0] ;  /* 0x001cc0042d057984 */ /* 0x000fe80008000000 */
[----:B------:R-:W-:Y:S04]  /*c1570*/  LDS.U8 R24, [R45+UR4] ;  /* 0x000000042d187984 */ /* 0x000fe80008000000 */
[----:B------:R-:W-:Y:S04]  /*c1580*/  LDS.U8 R25, [R45+UR4+0x40] ;  /* 0x000040042d197984 */ /* 0x000fe80008000000 */
[----:B------:R-:W-:Y:S04]  /*c1590*/  LDS.U8 R50, [R45+UR4+0x8] ;  /* 0x000008042d327984 */ /* 0x000fe80008000000 */
[----:B------:R-:W-:Y:S04]  /*c15a0*/  LDS.U8 R51, [R45+UR4+0x48] ;  /* 0x000048042d337984 */ /* 0x000fe80008000000 */
[----:B------:R-:W-:Y:S04]  /*c15b0*/  LDS.U8 R52, [R45+UR4+0x400] ;  /* 0x000400042d347984 */ /* 0x000fe80008000000 */
[----:B------:R-:W-:Y:S04]  /*c15c0*/  LDS.U8 R53, [R45+UR4+0x440] ;  /* 0x000440042d357984 */ /* 0x000fe80008000000 */
[----:B------:R-:W-:Y:S04]  /*c15d0*/  LDS.U8 R54, [R45+UR4+0x408] ;  /* 0x000408042d367984 */ /* 0x000fe80008000000 */
[----:B------:R-:W-:Y:S04]  /*c15e0*/  LDS.U8 R55, [R45+UR4+0x448] ;  /* 0x000448042d377984 */ /* 0x000fe80008000000 */
[----:B------:R-:W-:Y:S04]  /*c15f0*/  STL [R1+0x7b5c], R46 ;  /* 0x007b5c2e01007387 */ /* 0x000fe80000100800 */
[----:B---3--:R-:W-:Y:S04]  /*c1600*/  STL [R1+0x7b58], R47 ;  /* 0x007b582f01007387 */ /* 0x008fe80000100800 */
[----:B--2---:R-:W-:Y:S04]  /*c1610*/  STL [R1+0x7b54], R48 ;  /* 0x007b543001007387 */ /* 0x004fe80000100800 */
[----:B------:R-:W-:Y:S04]  /*c1620*/  STL [R1+0x7b50], R49 ;  /* 0x007b503101007387 */ /* 0x000fe80000100800 */
[----:B------:R-:W-:Y:S04]  /*c1630*/  STL [R1+0x7b4c], R0 ;  /* 0x007b4c0001007387 */ /* 0x000fe80000100800 */
[----:B------:R-:W1:Y:S04]  /*c1640*/  LDS.U8 R0, [R45+UR4+0xc8] ;  /* 0x0000c8042d007984 */ /* 0x000e680008000000 */
[----:B0-----:R-:W-:Y:S04]  /*c1650*/  STL [R1+0x2bc0], R3 ;  /* 0x002bc00301007387 */ /* 0x001fe80000100800 */
[----:B------:R-:W0:Y:S04]  /*c1660*/  LDS.U8 R3, [R45+UR4+0x80] ;  /* 0x000080042d037984 */ /* 0x000e280008000000 */
[----:B-1----:R-:W-:Y:S04]  /*c1670*/  STL [R1+0x2bbc], R0 ;  /* 0x002bbc0001007387 */ /* 0x002fe80000100800 */
        /* <DEDUP_REMOVED lines=9> */
[----:B------:R-:W-:Y:S04]  /*c1710*/  STL [R1+0x2bec], R4 ;  /* 0x002bec0401007387 */ /* 0x000fe80000100800 */
[----:B------:R-:W2:Y:S04]  /*c1720*/  LDS.U8 R4, [R45+UR4+0x840] ;  /* 0x000840042d047984 */ /* 0x000ea80008000000 */
[----:B0-----:R-:W-:Y:S04]  /*c1730*/  STL [R1+0x2be8], R3 ;  /* 0x002be80301007387 */ /* 0x001fe80000100800 */
[----:B------:R-:W0:Y:S04]  /*c1740*/  LDS.U8 R3, [R45+UR4+0x888] ;  /* 0x000888042d037984 */ /* 0x000e280008000000 */
[----:B-1----:R-:W-:Y:S04]  /*c1750*/  STL [R1+0x304c], R0 ;  /* 0x00304c0001007387 */ /* 0x002fe80000100800 */
[----:B------:R-:W1:Y:S04]  /*c1760*/  LDS.U8 R0, [R45+UR4+0x8c8] ;  /* 0x0008c8042d007984 */ /* 0x000e680008000000 */
[----:B--2---:R-:W-:Y:S04]  /*c1770*/  STL [R1+0x3048], R4 ;  /* 0x0030480401007387 */ /* 0x004fe80000100800 */
        /* <DEDUP_REMOVED lines=81> */
[----:B-1----:R1:W-:Y:S04]  /*c1c90*/  STL [R1+0x7ad0], R0 ;  /* 0x007ad00001007387 */ /* 0x0023e80000100800 */
[----:B--2---:R-:W-:Y:S04]  /*c1ca0*/  STL [R1+0x7acc], R4 ;  /* 0x007acc0401007387 */ /* 0x004fe80000100800 */
[----:B------:R-:W2:Y:S01]  /*c1cb0*/  LDS.U8 R4, [R45+UR4+0x1c48] ;  /* 0x001c48042d047984 */ /* 0x000ea20008000000 */
[----:B-1----:R-:W-:-:S04]  /*c1cc0*/  SGXT.U32 R0, R60, 0x3 ;  /* 0x000000033c00781a */ /* 0x002fc80000000000 */
[----:B------:R-:W-:Y:S01]  /*c1cd0*/  LOP3.LUT R0, R61, R0, RZ, 0xfc, !PT ;  /* 0x000000003d007212 */ /* 0x000fe200078efcff */
[----:B0-----:R-:W-:Y:S04]  /*c1ce0*/  STL [R1+0x7a58], R3 ;  /* 0x007a580301007387 */ /* 0x001fe80000100800 */
[----:B------:R-:W0:Y:S01]  /*c1cf0*/  LDS.U8 R3, [R45+UR4+0x1c80] ;  /* 0x001c80042d037984 */ /* 0x000e220008000000 */
[----:B------:R-:W-:Y:S01]  /*c1d00*/  LOP3.LUT R0, R0, 0x10, RZ, 0x3c, !PT ;  /* 0x0000001000007812 */ /* 0x000fe200078e3cff */
[----:B------:R-:W1:Y:S04]  /*c1d10*/  S2R R61, SR_TID.X ;  /* 0x00000000003d7919 */ /* 0x000e680000002100 */
[----:B------:R-:W-:Y:S04]  /*c1d20*/  LDS.U8 R6, [R0+UR4+0x1c80] ;  /* 0x001c800400067984 */ /* 0x000fe80008000000 */
[----:B--2---:R-:W-:Y:S04]  /*c1d30*/  STL [R1+0x7a54], R4 ;  /* 0x007a540401007387 */ /* 0x004fe80000100800 */
[----:B------:R-:W2:Y:S04]  /*c1d40*/  LDS.U8 R4, [R0+UR4] ;  /* 0x0000000400047984 */ /* 0x000ea80008000000 */
[----:B0-----:R-:W-:Y:S04]  /*c1d50*/  STL [R1+0x7ad8], R3 ;  /* 0x007ad80301007387 */ /* 0x001fe80000100800 */
[----:B------:R-:W0:Y:S04]  /*c1d60*/  LDS.U8 R3, [R0+UR4+0x40] ;  /* 0x0000400400037984 */ /* 0x000e280008000000 */
[----:B------:R-:W-:Y:S04]  /*c1d70*/  STL [R1+0x7ad4], R5 ;  /* 0x007ad40501007387 */ /* 0x000fe80000100800 */
[----:B------:R-:W3:Y:S04]  /*c1d80*/  LDS.U8 R5, [R0+UR4+0x88] ;  /* 0x0000880400057984 */ /* 0x000ee80008000000 */
[----:B--2---:R-:W-:Y:S04]  /*c1d90*/  STL [R1+0x1ecc], R4 ;  /* 0x001ecc0401007387 */ /* 0x004fe80000100800 */
[----:B------:R-:W2:Y:S04]  /*c1da0*/  LDS.U8 R4, [R0+UR4+0xc8] ;  /* 0x0000c80400047984 */ /* 0x000ea80008000000 */
[----:B0-----:R-:W-:Y:S04]  /*c1db0*/  STL [R1+0x1ec8], R3 ;  /* 0x001ec80301007387 */ /* 0x001fe80000100800 */
[----:B------:R-:W0:Y:S04]  /*c1dc0*/  LDS.U8 R3, [R0+UR4+0x8] ;  /* 0x0000080400037984 */ /* 0x000e280008000000 */
[----:B---3--:R-:W-:Y:S04]  /*c1dd0*/  STL [R1+0x2fe4], R5 ;  /* 0x002fe40501007387 */ /* 0x008fe80000100800 */
        /* <DEDUP_REMOVED lines=111> */
[----:B0-----:R0:W-:Y:S04]  /*c24d0*/  STL [R1+0x7af0], R3 ;  /* 0x007af00301007387 */ /* 0x0011e80000100800 */
[----:B---3--:R-:W-:Y:S01]  /*c24e0*/  STL [R1+0x7aec], R5 ;  /* 0x007aec0501007387 */ /* 0x008fe20000100800 */
[----:B-1----:R-:W-:-:S03]  /*c24f0*/  LOP3.LUT R45, R61, 0x3, RZ, 0xc0, !PT ;  /* 0x000000033d2d7812 */ /* 0x002fc600078ec0ff */
[----:B------:R-:W-:Y:S04]  /*c2500*/  LDS.U8 R5, [R0+UR4+0x1cc0] ;  /* 0x001cc00400057984 */ /* 0x000fe80008000000 */
[----:B--2---:R-:W-:Y:S04]  /*c2510*/  STL [R1+0x7a78], R4 ;  /* 0x007a780401007387 */ /* 0x004fe80000100800 */
[----:B------:R-:W1:Y:S01]  /*c2520*/  LDS.U8 R4, [R0+UR4+0x1c48] ;  /* 0x001c480400047984 */ /* 0x000e620008000000 */
[----:B------:R-:W-:Y:S01]  /*c2530*/  SHF.R.U32.HI R61, RZ, 0x2, R61 ;  /* 0x00000002ff3d7819 */ /* 0x000fe2000001163d */
[----:B------:R-:W-:-:S03]  /*c2540*/  IMAD R45, R45, 0x110, RZ ;  /* 0x000001102d2d7824 */ /* 0x000fc600078e02ff */
[----:B0-----:R-:W-:-:S04]  /*c2550*/  SGXT.U32 R3, R61, 0x3 ;  /* 0x000000033d03781a */ /* 0x001fc80000000000 */
[----:B------:R-:W-:-:S04]  /*c2560*/  LOP3.LUT R3, R45, R3, RZ, 0xfc, !PT ;  /* 0x000000032d037212 */ /* 0x000fc800078efcff */
[----:B------:R-:W-:-:S05]  /*c2570*/  LOP3.LUT R3, R3, 0x20, RZ, 0x3c, !PT ;  /* 0x0000002003037812 */ /* 0x000fca00078e3cff */
[----:B------:R-:W-:Y:S04]  /*c2580*/  LDS.U8 R0, [R3+UR4+0x40] ;  /* 0x0000400403007984 */ /* 0x000fe80008000000 */
[----:B-1----:R-:W-:Y:S04]  /*c2590*/  STL [R1+0x7a74], R4 ;  /* 0x007a740401007387 */ /* 0x002fe80000100800 */
[----:B------:R-:W0:Y:S04]  /*c25a0*/  LDS.U8 R4, [R3+UR4] ;  /* 0x0000000403047984 */ /* 0x000e280008000000 */
[----:B------:R-:W-:Y:S04]  /*c25b0*/  STL [R1+0x7af8], R6 ;  /* 0x007af80601007387 */ /* 0x000fe80000100800 */
[----:B------:R-:W-:Y:S04]  /*c25c0*/  STL [R1+0x7af4], R5 ;  /* 0x007af40501007387 */ /* 0x000fe80000100800 */
[----:B------:R-:W1:Y:S04]  /*c25d0*/  LDS.U8 R5, [R3+UR4+0x88] ;  /* 0x0000880403057984 */ /* 0x000e680008000000 */
[----:B------:R-:W-:Y:S04]  /*c25e0*/  LDS.U8 R6, [R3+UR4+0x1c48] ;  /* 0x001c480403067984 */ /* 0x000fe80008000000 */
[----:B0-----:R-:W-:Y:S04]  /*c25f0*/  STL [R1+0x232c], R4 ;  /* 0x00232c0401007387 */ /* 0x001fe80000100800 */
[----:B------:R-:W0:Y:S04]  /*c2600*/  LDS.U8 R4, [R3+UR4+0xc8] ;  /* 0x0000c80403047984 */ /* 0x000e280008000000 */
[----:B------:R-:W-:Y:S04]  /*c2610*/  STL [R1+0x2328], R0 ;  /* 0x0023280001007387 */ /* 0x000fe80000100800 */
[----:B------:R-:W2:Y:S04]  /*c2620*/  LDS.U8 R0, [R3+UR4+0x8] ;  /* 0x0000080403007984 */ /* 0x000ea80008000000 */
[----:B-1----:R-:W-:Y:S04]  /*c2630*/  STL [R1+0x3004], R5 ;  /* 0x0030040501007387 */ /* 0x002fe80000100800 */
[----:B------:R-:W1:Y:S04]  /*c2640*/  LDS.U8 R5, [R3+UR4+0x48] ;  /* 0x0000480403057984 */ /* 0x000e680008000000 */
[----:B0-----:R-:W-:Y:S04]  /*c2650*/  STL [R1+0x3000], R4 ;  /* 0x0030000401007387 */ /* 0x001fe80000100800 */
[----:B------:R-:W0:Y:S04]  /*c2660*/  LDS.U8 R4, [R3+UR4+0x80] ;  /* 0x0000800403047984 */ /* 0x000e280008000000 */
[----:B--2---:R-:W-:Y:S04]  /*c2670*/  STL [R1+0x233c], R0 ;  /* 0x00233c0001007387 */ /* 0x004fe80000100800 */
        /* <DEDUP_REMOVED lines=107> */
[----:B--2---:R2:W-:Y:S04]  /*c2d30*/  STL [R1+0x7b10], R0 ;  /* 0x007b100001007387 */ /* 0x0045e80000100800 */
[----:B-1----:R-:W-:Y:S04]  /*c2d40*/  STL [R1+0x7b0c], R5 ;  /* 0x007b0c0501007387 */ /* 0x002fe80000100800 */
[----:B------:R-:W1:Y:S01]  /*c2d50*/  LDS.U8 R5, [R3+UR4+0x1c80] ;  /* 0x001c800403057984 */ /* 0x000e620008000000 */
[----:B--2---:R-:W-:-:S04]  /*c2d60*/  SGXT.U32 R0, R61, 0x3 ;  /* 0x000000033d00781a */ /* 0x004fc80000000000 */
[----:B------:R-:W-:-:S04]  /*c2d70*/  LOP3.LUT R0, R45, R0, RZ, 0xfc, !PT ;  /* 0x000000002d007212 */ /* 0x000fc800078efcff */
[----:B------:R-:W-:Y:S01]  /*c2d80*/  LOP3.LUT R0, R0, 0x30, RZ, 0x3c, !PT ;  /* 0x0000003000007812 */ /* 0x000fe200078e3cff */
[----:B0-----:R-:W-:Y:S04]  /*c2d90*/  STL [R1+0x7a98], R4 ;  /* 0x007a980401007387 */ /* 0x001fe80000100800 */
[----:B------:R-:W0:Y:S04]  /*c2da0*/  LDS.U8 R4, [R3+UR4+0x1cc0] ;  /* 0x001cc00403047984 */ /* 0x000e280008000000 */
[----:B------:R-:W2:Y:S04]  /*c2db0*/  LDS.U8 R3, [R0+UR4] ;  /* 0x0000000400037984 */ /* 0x000ea80008000000 */
[----:B------:R-:W-:Y:S04]  /*c2dc0*/  STL [R1+0x7a94], R6 ;  /* 0x007a940601007387 */ /* 0x000fe80000100800 */
        /* <DEDUP_REMOVED lines=85> */
[----:B------:R-:W3:Y:S04]  /*c3320*/  LDL.LU R34, [R1+0x2fdc] ;  /* 0x002fdc0001227983 */ /* 0x000ee80000300800 */
[----:B------:R-:W-:Y:S04]  /*c3330*/  LDS.U8 R5, [R0+UR4+0x1408] ;  /* 0x0014080400057984 */ /* 0x000fe80008000000 */
[----:B0-----:R-:W-:Y:S04]  /*c3340*/  STL [R1+0x79ac], R4 ;  /* 0x0079ac0401007387 */ /* 0x001fe80000100800 */
[----:B------:R-:W4:Y:S04]  /*c3350*/  LDL.LU R36, [R1+0x2fd8] ;  /* 0x002fd80001247983 */ /* 0x000f280000300800 */
[----:B--2---:R-:W-:Y:S04]  /*c3360*/  STL [R1+0x7a30], R3 ;  /* 0x007a300301007387 */ /* 0x004fe80000100800 */
[----:B------:R-:W0:Y:S04]  /*c3370*/  LDS.U8 R3, [R0+UR4+0x14c8] ;  /* 0x0014c80400037984 */ /* 0x000e280008000000 */
[----:B------:R-:W2:Y:S04]  /*c3380*/  LDL.LU R38, [R1+0x2fd4] ;  /* 0x002fd40001267983 */ /* 0x000ea80000300800 */
[----:B------:R-:W5:Y:S04]  /*c3390*/  LDL.LU R58, [R1+0x2fd0] ;  /* 0x002fd000013a7983 */ /* 0x000f680000300800 */
[----:B------:R-:W2:Y:S04]  /*c33a0*/  LDL.LU R59, [R1+0x2fbc] ;  /* 0x002fbc00013b7983 */ /* 0x000ea80000300800 */
[----:B------:R-:W2:Y:S04]  /*c33b0*/  LDL.LU R60, [R1+0x2fb8] ;  /* 0x002fb800013c7983 */ /* 0x000ea80000300800 */
[----:B------:R-:W1:Y:S04]  /*c33c0*/  LDS.U8 R4, [R0+UR4+0x1448] ;  /* 0x0014480400047984 */ /* 0x000e680008000000 */
[----:B0-----:R-:W-:Y:S04]  /*c33d0*/  STL [R1+0x7a2c], R3 ;  /* 0x007a2c0301007387 */ /* 0x001fe80000100800 */
[----:B------:R-:W0:Y:S04]  /*c33e0*/  LDS.U8 R3, [R0+UR4+0x1480] ;  /* 0x0014800400037984 */ /* 0x000e280008000000 */
[----:B------:R-:W-:Y:S04]  /*c33f0*/  STL [R1+0x79b8], R5 ;  /* 0x0079b80501007387 */ /* 0x000fe80000100800 */
[----:B------:R-:W5:Y:S04]  /*c3400*/  LDL.LU R61, [R1+0x2fb4] ;  /* 0x002fb400013d7983 */ /* 0x000f680000300800 */
[----:B------:R-:W0:Y:S04]  /*c3410*/  LDS.U8 R5, [R0+UR4+0x14c0] ;  /* 0x0014c00400057984 */ /* 0x000e280008000000 */
[----:B-1----:R-:W-:Y:S04]  /*c3420*/  STL [R1+0x79b4], R4 ;  /* 0x0079b40401007387 */ /* 0x002fe80000100800 */
[----:B------:R-:W5:Y:S04]  /*c3430*/  LDL.LU R45, [R1+0x2fb0] ;  /* 0x002fb000012d7983 */ /* 0x000f680000300800 */
[----:B------:R-:W1:Y:S04]  /*c3440*/  LDS.U8 R4, [R0+UR4+0x1800] ;  /* 0x0018000400047984 */ /* 0x000e680008000000 */
[----:B0-----:R-:W-:Y:S04]  /*c3450*/  STL [R1+0x7a38], R3 ;  /* 0x007a380301007387 */ /* 0x001fe80000100800 */
[----:B------:R-:W0:Y:S04]  /*c3460*/  LDS.U8 R3, [R0+UR4+0x1840] ;  /* 0x0018400400037984 */ /* 0x000e280008000000 */
[----:B------:R-:W-:Y:S04]  /*c3470*/  STL [R1+0x7a34], R5 ;  /* 0x007a340501007387 */ /* 0x000fe80000100800 */
[----:B------:R-:W0:Y:S04]  /*c3480*/  LDS.U8 R5, [R0+UR4+0x1888] ;  /* 0x0018880400057984 */ /* 0x000e280008000000 */
[----:B-1----:R-:W-:Y:S04]  /*c3490*/  STL [R1+0x7aa0], R4 ;  /* 0x007aa00401007387 */ /* 0x002fe80000100800 */
        /* <DEDUP_REMOVED lines=16> */
[----:B------:R-:W3:Y:S04]  /*c35a0*/  LDS.U8 R5, [R0+UR4+0x1cc8] ;  /* 0x001cc80400057984 */ /* 0x000ee80008000000 */
[----:B-1----:R-:W-:Y:S04]  /*c35b0*/  STL [R1+0x7aac], R4 ;  /* 0x007aac0401007387 */ /* 0x002fe80000100800 */
[----:B------:R-:W-:Y:S04]  /*c35c0*/  LDS.U8 R4, [R0+UR4+0x1c48] ;  /* 0x001c480400047984 */ /* 0x000fe80008000000 */
[----:B0-----:R-:W-:Y:S04]  /*c35d0*/  STL [R1+0x7b30], R3 ;  /* 0x007b300301007387 */ /* 0x001fe80000100800 */
[----:B------:R-:W0:Y:S04]  /*c35e0*/  LDS.U8 R3, [R0+UR4+0x1c08] ;  /* 0x001c080400037984 */ /* 0x000e280008000000 */
[----:B---3--:R-:W-:Y:S01]  /*c35f0*/  STL [R1+0x7b2c], R5 ;  /* 0x007b2c0501007387 */ /* 0x008fe20000100800 */
[----:B------:R-:W1:Y:S03]  /*c3600*/  S2R R32, SR_TID.X ;  /* 0x0000000000207919 */ /* 0x000e660000002100 */
[----:B0-----:R-:W-:Y:S04]  /*c3610*/  STL [R1+0x7ab8], R3 ;  /* 0x007ab80301007387 */ /* 0x001fe80000100800 */
[----:B------:R-:W0:Y:S04]  /*c3620*/  LDS.U8 R3, [R0+UR4+0x1c80] ;  /* 0x001c800400037984 */ /* 0x000e280008000000 */
[----:B------:R-:W3:Y:S01]  /*c3630*/  LDS.U8 R0, [R0+UR4+0x1cc0] ;  /* 0x001cc00400007984 */ /* 0x000ee20008000000 */
[----:B------:R-:W-:Y:S01]  /*c3640*/  BAR.SYNC.DEFER_BLOCKING 0x0 ;  /* 0x0000000000007b1d */ /* 0x000fe20000010000 */
[----:B-1----:R-:W-:-:S05]  /*c3650*/  LOP3.LUT R47, R32, 0x1f, RZ, 0xc0, !PT ;  /* 0x0000001f202f7812 */ /* 0x002fca00078ec0ff */
[----:B------:R-:W-:Y:S04]  /*c3660*/  STL [R1+0x7ab4], R4 ;  /* 0x007ab40401007387 */ /* 0x000fe80000100800 */
[----:B------:R-:W-:Y:S04]  /*c3670*/  STS.U8 [R47+UR4], R34 ;  /* 0x000000222f007988 */ /* 0x000fe80008000004 */
[----:B----4-:R-:W-:Y:S04]  /*c3680*/  STS.U8 [R47+UR4+0x20], R36 ;  /* 0x000020242f007988 */ /* 0x010fe80008000004 */
[----:B--2---:R-:W-:Y:S04]  /*c3690*/  STS.U8 [R47+UR4+0x40], R38 ;  /* 0x000040262f007988 */ /* 0x004fe80008000004 */
[----:B-----5:R-:W-:Y:S04]  /*c36a0*/  STS.U8 [R47+UR4+0x60], R58 ;  /* 0x0000603a2f007988 */ /* 0x020fe80008000004 */
[----:B------:R-:W-:Y:S04]  /*c36b0*/  STS.U8 [R47+UR4+0x120], R59 ;  /* 0x0001203b2f007988 */ /* 0x000fe80008000004 */
[----:B------:R-:W-:Y:S04]  /*c36c0*/  STS.U8 [R47+UR4+0x100], R60 ;  /* 0x0001003c2f007988 */ /* 0x000fe80008000004 */
[----:B0-----:R-:W-:Y:S04]  /*c36d0*/  STL [R1+0x7b38], R3 ;  /* 0x007b380301007387 */ /* 0x001fe80000100800 */
[----:B---3--:R0:W-:Y:S04]  /*c36e0*/  STL [R1+0x7b34], R0 ;  /* 0x007b340001007387 */ /* 0x0081e80000100800 */
[----:B0-----:R-:W2:Y:S04]  /*c36f0*/  LDL.LU R0, [R1+0x2f9c] ;  /* 0x002f9c0001007983 */ /* 0x001ea80000300800 */
[----:B------:R-:W3:Y:S04]  /*c3700*/  LDL.LU R49, [R1+0x2f98] ;  /* 0x002f980001317983 */ /* 0x000ee80000300800 */
        /* <DEDUP_REMOVED lines=27> */
[----:B0-----:R-:W5:Y:S04]  /*c38c0*/  LDL.LU R61, [R1+0x2ed0] ;  /* 0x002ed000013d7983 */ /* 0x001f680000300800 */
[----:B-1----:R-:W5:Y:S04]  /*c38d0*/  LDL.LU R45, [R1+0x2ebc] ;  /* 0x002ebc00012d7983 */ /* 0x002f680000300800 */
[----:B--2---:R-:W-:Y:S04]  /*c38e0*/  STS.U8 [R47+UR4+0x240], R0 ;  /* 0x000240002f007988 */ /* 0x004fe80008000004 */
[----:B---3--:R-:W-:Y:S04]  /*c38f0*/  STS.U8 [R47+UR4+0x260], R49 ;  /* 0x000260312f007988 */ /* 0x008fe80008000004 */
[----:B----4-:R0:W-:Y:S04]  /*c3900*/  STS.U8 [R47+UR4+0x200], R59 ;  /* 0x0002003b2f007988 */ /* 0x0101e80008000004 */
[----:B-----5:R1:W-:Y:S04]  /*c3910*/  STS.U8 [R47+UR4+0x220], R60 ;  /* 0x0002203c2f007988 */ /* 0x0203e80008000004 */
[----:B0-----:R-:W2:Y:S04]  /*c3920*/  LDL.LU R59, [R1+0x2eb8] ;  /* 0x002eb800013b7983 */ /* 0x001ea80000300800 */
[----:B-1----:R-:W3:Y:S04]  /*c3930*/  LDL.LU R60, [R1+0x2eb4] ;  /* 0x002eb400013c7983 */ /* 0x002ee80000300800 */
        /* <DEDUP_REMOVED lines=23> */
[----:B------:R-:W4:Y:S04]  /*c3ab0*/  LDL.LU R0, [R1+0x2eb0] ;  /* 0x002eb00001007983 */ /* 0x000f280000300800 */
[----:B------:R0:W-:Y:S04]  /*c3ac0*/  STS.U8 [R47+UR4+0x860], R61 ;  /* 0x0008603d2f007988 */ /* 0x0001e80008000004 */
[----:B------:R-:W5:Y:S04]  /*c3ad0*/  LDL.LU R49, [R1+0x2e9c] ;  /* 0x002e9c0001317983 */ /* 0x000f680000300800 */
        /* <DEDUP_REMOVED lines=30> */
[----:B----4-:R-:W-:Y:S04]  /*c3cc0*/  STS.U8 [R47+UR4+0x940], R0 ;  /* 0x000940002f007988 */ /* 0x010fe80008000004 */
[----:B-----5:R-:W-:Y:S04]  /*c3cd0*/  STS.U8 [R47+UR4+0xa40], R49 ;  /* 0x000a40312f007988 */ /* 0x020fe80008000004 */
[----:B------:R0:W-:Y:S04]  /*c3ce0*/  STS.U8 [R47+UR4+0xa60], R61 ;  /* 0x000a603d2f007988 */ /* 0x0001e80008000004 */
[----:B------:R1:W-:Y:S04]  /*c3cf0*/  STS.U8 [R47+UR4+0xa00], R45 ;  /* 0x000a002d2f007988 */ /* 0x0003e80008000004 */
[----:B0-----:R-:W4:Y:S04]  /*c3d00*/  LDL.LU R61, [R1+0x2dbc] ;  /* 0x002dbc00013d7983 */ /* 0x001f280000300800 */
[----:B-1----:R-:W5:Y:S04]  /*c3d10*/  LDL.LU R45, [R1+0x2db8] ;  /* 0x002db800012d7983 */ /* 0x002f680000300800 */
        /* <DEDUP_REMOVED lines=23> */
[----:B------:R-:W5:Y:S04]  /*c3e90*/  LDL.LU R0, [R1+0x2db4] ;  /* 0x002db40001007983 */ /* 0x000f680000300800 */
[----:B------:R-:W5:Y:S04]  /*c3ea0*/  LDL.LU R49, [R1+0x2db0] ;  /* 0x002db00001317983 */ /* 0x000f680000300800 */
[----:B--2---:R0:W-:Y:S04]  /*c3eb0*/  STS.U8 [R47+UR4+0x1040], R59 ;  /* 0x0010403b2f007988 */ /* 0x0041e80008000004 */
[----:B---3--:R1:W-:Y:S04]  /*c3ec0*/  STS.U8 [R47+UR4+0x1060], R60 ;  /* 0x0010603c2f007988 */ /* 0x0083e80008000004 */
[----:B0-----:R-:W2:Y:S04]  /*c3ed0*/  LDL.LU R59, [R1+0x2d9c] ;  /* 0x002d9c00013b7983 */ /* 0x001ea80000300800 */
[----:B-1----:R-:W3:Y:S04]  /*c3ee0*/  LDL.LU R60, [R1+0x2d98] ;  /* 0x002d9800013c7983 */ /* 0x002ee80000300800 */
        /* <DEDUP_REMOVED lines=23> */
[----:B----4-:R0:W-:Y:S04]  /*c4060*/  STS.U8 [R47+UR4+0x1120], R61 ;  /* 0x0011203d2f007988 */ /* 0x0101e80008000004 */
[----:B-----5:R1:W-:Y:S04]  /*c4070*/  STS.U8 [R47+UR4+0x1100], R45 ;  /* 0x0011002d2f007988 */ /* 0x0203e80008000004 */
[----:B0-----:R-:W4:Y:S04]  /*c4080*/  LDL.LU R61, [R1+0x2cd8] ;  /* 0x002cd800013d7983 */ /* 0x001f280000300800 */
[----:B-1----:R-:W5:Y:S04]  /*c4090*/  LDL.LU R45, [R1+0x2cd4] ;  /* 0x002cd400012d7983 */ /* 0x002f680000300800 */
[----:B------:R-:W-:Y:S04]  /*c40a0*/  STS.U8 [R47+UR4+0x1160], R0 ;  /* 0x001160002f007988 */ /* 0x000fe80008000004 */
[----:B------:R-:W-:Y:S04]  /*c40b0*/  STS.U8 [R47+UR4+0x1140], R49 ;  /* 0x001140312f007988 */ /* 0x000fe80008000004 */
[----:B--2---:R0:W-:Y:S04]  /*c40c0*/  STS.U8 [R47+UR4+0x1240], R59 ;  /* 0x0012403b2f007988 */ /* 0x0041e80008000004 */
[----:B---3--:R1:W-:Y:S04]  /*c40d0*/  STS.U8 [R47+UR4+0x1260], R60 ;  /* 0x0012603c2f007988 */ /* 0x0083e80008000004 */
        /* <DEDUP_REMOVED lines=26> */
[----:B----4-:R0:W-:Y:S04]  /*c4280*/  STS.U8 [R47+UR4+0x1820], R61 ;  /* 0x0018203d2f007988 */ /* 0x0101e80008000004 */
[----:B------:R-:W4:Y:S04]  /*c4290*/  LDL.LU R49, [R1+0x2cb4] ;  /* 0x002cb40001317983 */ /* 0x000f280000300800 */
[----:B-----5:R1:W-:Y:S04]  /*c42a0*/  STS.U8 [R47+UR4+0x1840], R45 ;  /* 0x0018402d2f007988 */ /* 0x0203e80008000004 */
        /* <DEDUP_REMOVED lines=29> */
[----:B------:R-:W-:Y:S04]  /*c4480*/  STS.U8 [R47+UR4+0x1900], R0 ;  /* 0x001900002f007988 */ /* 0x000fe80008000004 */
[----:B----4-:R-:W-:Y:S04]  /*c4490*/  STS.U8 [R47+UR4+0x1960], R49 ;  /* 0x001960312f007988 */ /* 0x010fe80008000004 */
[----:B-----5:R0:W-:Y:S04]  /*c44a0*/  STS.U8 [R47+UR4+0x1940], R61 ;  /* 0x0019403d2f007988 */ /* 0x0201e80008000004 */
        /* <DEDUP_REMOVED lines=1701> */
[----:B-----5:R0:W-:Y:S04]  /*caf00*/  STS.U8 [R47+UR4+0xf160], R45 ;  /* 0x00f1602d2f007988 */ /* 0x0201e80008000004 */
[----:B0-----:R-:W4:Y:S04]  /*caf10*/  LDL.LU R45, [R1+0xe8] ;  /* 0x0000e800012d7983 */ /* 0x001f280000300800 */
[----:B------:R-:W5:Y:S04]  /*caf20*/  LDL.LU R61, [R1+0xe4] ;  /* 0x0000e400013d7983 */ /* 0x000f680000300800 */
[----:B------:R-:W5:Y:S04]  /*caf30*/  LDL.LU R49, [R1+0xe0] ;  /* 0x0000e00001317983 */ /* 0x000f680000300800 */
[----:B------:R-:W5:Y:S04]  /*caf40*/  LDL.LU R48, [R1+0xcc] ;  /* 0x0000cc0001307983 */ /* 0x000f680000300800 */
[----:B--2---:R-:W-:Y:S04]  /*caf50*/  STS.U8 [R47+UR4+0xf140], R59 ;  /* 0x00f1403b2f007988 */ /* 0x004fe80008000004 */
[----:B---3--:R0:W-:Y:S04]  /*caf60*/  STS.U8 [R47+UR4+0xf240], R60 ;  /* 0x00f2403c2f007988 */ /* 0x0081e80008000004 */
[----:B0-----:R-:W2:Y:S04]  /*caf70*/  LDL.LU R60, [R1+0xc8] ;  /* 0x0000c800013c7983 */ /* 0x001ea80000300800 */
        /* <DEDUP_REMOVED lines=26> */
[----:B------:R4:W-:Y:S04]  /*cb120*/  STS.U8 [R47+UR4+0xf220], R49 ;  /* 0x00f220312f007988 */ /* 0x0009e80008000004 */
[----:B------:R5:W-:Y:S04]  /*cb130*/  STS.U8 [R47+UR4+0xf360], R48 ;  /* 0x00f360302f007988 */ /* 0x000be80008000004 */
[----:B0-----:R-:W3:Y:S04]  /*cb140*/  LDL.LU R45, [R1+0x7bc0] ;  /* 0x007bc000012d7983 */ /* 0x001ee80000300800 */
[----:B-1----:R-:W3:Y:S04]  /*cb150*/  LDL.LU R61, [R1+0x7bbc] ;  /* 0x007bbc00013d7983 */ /* 0x002ee80000300800 */
[----:B----4-:R-:W4:Y:S04]  /*cb160*/  LDL.LU R49, [R1+0x4] ;  /* 0x0000040001317983 */ /* 0x010f280000300800 */
[----:B-----5:R-:W5:Y:S04]  /*cb170*/  LDL.LU R48, [R1] ;  /* 0x0000000001307983 */ /* 0x020f680000300800 */
[----:B--2---:R0:W-:Y:S04]  /*cb180*/  STS.U8 [R47+UR4+0xf340], R60 ;  /* 0x00f3403c2f007988 */ /* 0x0041e80008000004 */
[----:B---3--:R1:W-:Y:S04]  /*cb190*/  STS.U8 [R47+UR4+0xf320], R59 ;  /* 0x00f3203b2f007988 */ /* 0x0083e80008000004 */
[----:B------:R2:W-:Y:S04]  /*cb1a0*/  STS.U8 [R47+UR4+0xf300], R58 ;  /* 0x00f3003a2f007988 */ /* 0x0005e80008000004 */
[----:B------:R3:W-:Y:S04]  /*cb1b0*/  STS.U8 [R47+UR4+0xf400], R38 ;  /* 0x00f400262f007988 */ /* 0x0007e80008000004 */
[----:B------:R0:W-:Y:S04]  /*cb1c0*/  STS.U8 [R47+UR4+0xf420], R36 ;  /* 0x00f420242f007988 */ /* 0x0001e80008000004 */
[----:B------:R1:W-:Y:S04]  /*cb1d0*/  STS.U8 [R47+UR4+0xf440], R34 ;  /* 0x00f440222f007988 */ /* 0x0003e80008000004 */
[----:B------:R2:W-:Y:S04]  /*cb1e0*/  STS.U8 [R47+UR4+0xf460], R32 ;  /* 0x00f460202f007988 */ /* 0x0005e80008000004 */
[----:B0-----:R-:W5:Y:S04]  /*cb1f0*/  LDL.LU R60, [R1+0x7bb8] ;  /* 0x007bb800013c7983 */ /* 0x001f680000300800 */
[----:B-1----:R-:W5:Y:S04]  /*cb200*/  LDL.LU R59, [R1+0x7bb4] ;  /* 0x007bb400013b7983 */ /* 0x002f680000300800 */
[----:B--2---:R-:W2:Y:S04]  /*cb210*/  LDL.LU R58, [R1+0x7bb0] ;  /* 0x007bb000013a7983 */ /* 0x004ea80000300800 */
[----:B---3--:R-:W3:Y:S04]  /*cb220*/  LDL.LU R38, [R1+0x7bac] ;  /* 0x007bac0001267983 */ /* 0x008ee80000300800 */
[----:B------:R-:W2:Y:S04]  /*cb230*/  LDL.LU R36, [R1+0x7ba8] ;  /* 0x007ba80001247983 */ /* 0x000ea80000300800 */
[----:B------:R-:W2:Y:S04]  /*cb240*/  LDL.LU R34, [R1+0x7ba4] ;  /* 0x007ba40001227983 */ /* 0x000ea80000300800 */
[----:B------:R0:W-:Y:S04]  /*cb250*/  STS.U8 [R47+UR4+0xf520], R3 ;  /* 0x00f520032f007988 */ /* 0x0001e80008000004 */
[----:B------:R-:W2:Y:S04]  /*cb260*/  LDL.LU R32, [R1+0x7ba0] ;  /* 0x007ba00001207983 */ /* 0x000ea80000300800 */
        /* <DEDUP_REMOVED lines=8> */
[----:B------:R0:W-:Y:S04]  /*cb2f0*/  STS.U8 [R47+UR4+0xf600], R13 ;  /* 0x00f6000d2f007988 */ /* 0x0001e80008000004 */
[----:B------:R-:W2:Y:S04]  /*cb300*/  LDL.LU R6, [R1+0x7b90] ;  /* 0x007b900001067983 */ /* 0x000ea80000300800 */
[----:B------:R-:W2:Y:S04]  /*cb310*/  LDL.LU R11, [R1+0x7b8c] ;  /* 0x007b8c00010b7983 */ /* 0x000ea80000300800 */
[----:B------:R-:W2:Y:S04]  /*cb320*/  LDL.LU R12, [R1+0x7b88] ;  /* 0x007b8800010c7983 */ /* 0x000ea80000300800 */
[----:B------:R1:W-:Y:S04]  /*cb330*/  STS.U8 [R47+UR4+0xf620], R14 ;  /* 0x00f6200e2f007988 */ /* 0x0003e80008000004 */
[----:B------:R0:W-:Y:S04]  /*cb340*/  STS.U8 [R47+UR4+0xf760], R19 ;  /* 0x00f760132f007988 */ /* 0x0001e80008000004 */
[----:B------:R1:W-:Y:S04]  /*cb350*/  STS.U8 [R47+UR4+0xf740], R20 ;  /* 0x00f740142f007988 */ /* 0x0003e80008000004 */
[----:B------:R1:W-:Y:S04]  /*cb360*/  STS.U8 [R47+UR4+0xf720], R21 ;  /* 0x00f720152f007988 */ /* 0x0003e80008000004 */
[----:B0-----:R-:W2:Y:S04]  /*cb370*/  LDL.LU R13, [R1+0x7b84] ;  /* 0x007b8400010d7983 */ /* 0x001ea80000300800 */
[----:B------:R0:W-:Y:S04]  /*cb380*/  STS.U8 [R47+UR4+0xf700], R22 ;  /* 0x00f700162f007988 */ /* 0x0001e80008000004 */
[----:B-1----:R-:W2:Y:S04]  /*cb390*/  LDL.LU R14, [R1+0x7b80] ;  /* 0x007b8000010e7983 */ /* 0x002ea80000300800 */
[----:B------:R-:W2:Y:S04]  /*cb3a0*/  LDL.LU R19, [R1+0x7b7c] ;  /* 0x007b7c0001137983 */ /* 0x000ea80000300800 */
[----:B------:R1:W-:Y:S04]  /*cb3b0*/  STS.U8 [R47+UR4+0xf800], R33 ;  /* 0x00f800212f007988 */ /* 0x0003e80008000004 */
[----:B------:R-:W2:Y:S04]  /*cb3c0*/  LDL.LU R20, [R1+0x7b78] ;  /* 0x007b780001147983 */ /* 0x000ea80000300800 */
[----:B------:R-:W2:Y:S04]  /*cb3d0*/  LDL.LU R21, [R1+0x7b74] ;  /* 0x007b740001157983 */ /* 0x000ea80000300800 */
[----:B------:R-:W-:Y:S04]  /*cb3e0*/  STS.U8 [R47+UR4+0xf820], R0 ;  /* 0x00f820002f007988 */ /* 0x000fe80008000004 */
[----:B------:R4:W-:Y:S04]  /*cb3f0*/  STS.U8 [R47+UR4+0xf840], R46 ;  /* 0x00f8402e2f007988 */ /* 0x0009e80008000004 */
[----:B0-----:R-:W2:Y:S04]  /*cb400*/  LDL.LU R22, [R1+0x7b70] ;  /* 0x007b700001167983 */ /* 0x001ea80000300800 */
[----:B-1----:R-:W2:Y:S04]  /*cb410*/  LDL.LU R33, [R1+0x7b6c] ;  /* 0x007b6c0001217983 */ /* 0x002ea80000300800 */
[----:B------:R0:W-:Y:S04]  /*cb420*/  STS.U8 [R47+UR4+0xf860], R39 ;  /* 0x00f860272f007988 */ /* 0x0001e80008000004 */
[----:B------:R1:W-:Y:S04]  /*cb430*/  STS.U8 [R47+UR4+0xf920], R37 ;  /* 0x00f920252f007988 */ /* 0x0003e80008000004 */
[----:B------:R1:W-:Y:S04]  /*cb440*/  STS.U8 [R47+UR4+0xf900], R35 ;  /* 0x00f900232f007988 */ /* 0x0003e80008000004 */
[----:B----4-:R-:W4:Y:S04]  /*cb450*/  LDL.LU R46, [R1+0x2fcc] ;  /* 0x002fcc00012e7983 */ /* 0x010f280000300800 */
[----:B0-----:R-:W2:Y:S04]  /*cb460*/  LDL.LU R39, [R1+0x2fc8] ;  /* 0x002fc80001277983 */ /* 0x001ea80000300800 */
[----:B-1----:R-:W3:Y:S04]  /*cb470*/  LDL.LU R37, [R1+0x2fc4] ;  /* 0x002fc40001257983 */ /* 0x002ee80000300800 */
[----:B------:R-:W3:Y:S04]  /*cb480*/  LDL.LU R35, [R1+0x2fc0] ;  /* 0x002fc00001237983 */ /* 0x000ee80000300800 */
        /* <DEDUP_REMOVED lines=47> */
[----:B------:R-:W-:-:S03]  /*cb780*/  LOP3.LUT R57, R47, 0x10, RZ, 0x3c, !PT ;  /* 0x000000102f397812 */ /* 0x000fc600078e3cff */
[----:B------:R-:W5:Y:S04]  /*cb790*/  LDL.LU R42, [R1+0x2f08] ;  /* 0x002f0800012a7983 */ /* 0x000f680000300800 */
[----:B------:R-:W5:Y:S04]  /*cb7a0*/  LDL.LU R56, [R1+0x2f04] ;  /* 0x002f040001387983 */ /* 0x000f680000300800 */
[----:B------:R-:W5:Y:S04]  /*cb7b0*/  LDL.LU R0, [R1+0x2f00] ;  /* 0x002f000001007983 */ /* 0x000f680000300800 */
[----:B------:R-:W5:Y:S04]  /*cb7c0*/  LDL.LU R49, [R1+0x2eec] ;  /* 0x002eec0001317983 */ /* 0x000f680000300800 */
[----:B------:R-:W5:Y:S04]  /*cb7d0*/  LDL.LU R48, [R1+0x2ee8] ;  /* 0x002ee80001307983 */ /* 0x000f680000300800 */
[----:B------:R-:W5:Y:S04]  /*cb7e0*/  LDL.LU R47, [R1+0x2ee4] ;  /* 0x002ee400012f7983 */ /* 0x000f680000300800 */
[----:B----4-:R0:W-:Y:S04]  /*cb7f0*/  STS.U8 [R57+UR4+0x80], R46 ;  /* 0x0000802e39007988 */ /* 0x0101e80008000004 */
[----:B--2---:R1:W-:Y:S04]  /*cb800*/  STS.U8 [R57+UR4+0xa0], R39 ;  /* 0x0000a02739007988 */ /* 0x0043e80008000004 */
[----:B---3--:R2:W-:Y:S04]  /*cb810*/  STS.U8 [R57+UR4+0xc0], R37 ;  /* 0x0000c02539007988 */ /* 0x0085e80008000004 */
[----:B------:R3:W-:Y:S04]  /*cb820*/  STS.U8 [R57+UR4+0xe0], R35 ;  /* 0x0000e02339007988 */ /* 0x0007e80008000004 */
[----:B0-----:R-:W4:Y:S04]  /*cb830*/  LDL.LU R46, [R1+0x2ee0] ;  /* 0x002ee000012e7983 */ /* 0x001f280000300800 */
[----:B-1----:R-:W4:Y:S04]  /*cb840*/  LDL.LU R39, [R1+0x2ecc] ;  /* 0x002ecc0001277983 */ /* 0x002f280000300800 */
[----:B--2---:R-:W2:Y:S04]  /*cb850*/  LDL.LU R37, [R1+0x2ec8] ;  /* 0x002ec80001257983 */ /* 0x004ea80000300800 */
[----:B---3--:R-:W3:Y:S04]  /*cb860*/  LDL.LU R35, [R1+0x2ec4] ;  /* 0x002ec40001237983 */ /* 0x008ee80000300800 */
[----:B-----5:R0:W-:Y:S04]  /*cb870*/  STS.U8 [R57+UR4+0x1a0], R45 ;  /* 0x0001a02d39007988 */ /* 0x0201e80008000004 */
[----:B------:R1:W-:Y:S04]  /*cb880*/  STS.U8 [R57+UR4+0x180], R44 ;  /* 0x0001802c39007988 */ /* 0x0003e80008000004 */
[----:B------:R5:W-:Y:S04]  /*cb890*/  STS.U8 [R57+UR4+0x1e0], R43 ;  /* 0x0001e02b39007988 */ /* 0x000be80008000004 */
[----:B------:R0:W-:Y:S04]  /*cb8a0*/  STS.U8 [R57+UR4+0x1c0], R41 ;  /* 0x0001c02939007988 */ /* 0x0001e80008000004 */
[----:B------:R1:W-:Y:S04]  /*cb8b0*/  STS.U8 [R57+UR4+0x2c0], R31 ;  /* 0x0002c01f39007988 */ /* 0x0003e80008000004 */
[----:B------:R5:W-:Y:S04]  /*cb8c0*/  STS.U8 [R57+UR4+0x2e0], R29 ;  /* 0x0002e01d39007988 */ /* 0x000be80008000004 */
[----:B0-----:R-:W3:Y:S04]  /*cb8d0*/  LDL.LU R45, [R1+0x2ec0] ;  /* 0x002ec000012d7983 */ /* 0x001ee80000300800 */
[----:B-1----:R-:W3:Y:S04]  /*cb8e0*/  LDL.LU R44, [R1+0x2eac] ;  /* 0x002eac00012c7983 */ /* 0x002ee80000300800 */
[----:B-----5:R-:W5:Y:S04]  /*cb8f0*/  LDL.LU R43, [R1+0x2ea8] ;  /* 0x002ea800012b7983 */ /* 0x020f680000300800 */
        /* <DEDUP_REMOVED lines=44> */
[----:B--2---:R-:W2:Y:S04]  /*cbbc0*/  LDL.LU R47, [R1+0x2de8] ;  /* 0x002de800012f7983 */ /* 0x004ea80000300800 */
[----:B----4-:R0:W-:Y:S04]  /*cbbd0*/  STS.U8 [R57+UR4+0x780], R46 ;  /* 0x0007802e39007988 */ /* 0x0101e80008000004 */
[----:B------:R1:W-:Y:S04]  /*cbbe0*/  STS.U8 [R57+UR4+0x880], R39 ;  /* 0x0008802739007988 */ /* 0x0003e80008000004 */
[----:B------:R4:W-:Y:S04]  /*cbbf0*/  STS.U8 [R57+UR4+0x8a0], R37 ;  /* 0x0008a02539007988 */ /* 0x0009e80008000004 */
[----:B---3--:R3:W-:Y:S04]  /*cbc00*/  STS.U8 [R57+UR4+0x8c0], R35 ;  /* 0x0008c02339007988 */ /* 0x0087e80008000004 */
[----:B0-----:R-:W2:Y:S04]  /*cbc10*/  LDL.LU R46, [R1+0x2de4] ;  /* 0x002de400012e7983 */ /* 0x001ea80000300800 */
[----:B-1----:R-:W2:Y:S04]  /*cbc20*/  LDL.LU R39, [R1+0x2de0] ;  /* 0x002de00001277983 */ /* 0x002ea80000300800 */
[----:B----4-:R-:W4:Y:S04]  /*cbc30*/  LDL.LU R37, [R1+0x2dcc] ;  /* 0x002dcc0001257983 */ /* 0x010f280000300800 */
[----:B---3--:R-:W3:Y:S04]  /*cbc40*/  LDL.LU R35, [R1+0x2dc8] ;  /* 0x002dc80001237983 */ /* 0x008ee80000300800 */
[----:B------:R0:W-:Y:S04]  /*cbc50*/  STS.U8 [R57+UR4+0x8e0], R45 ;  /* 0x0008e02d39007988 */ /* 0x0001e80008000004 */
[----:B------:R1:W-:Y:S04]  /*cbc60*/  STS.U8 [R57+UR4+0x9a0], R44 ;  /* 0x0009a02c39007988 */ /* 0x0003e80008000004 */
[----:B-----5:R5:W-:Y:S04]  /*cbc70*/  STS.U8 [R57+UR4+0x980], R43 ;  /* 0x0009802b39007988 */ /* 0x020be80008000004 */
        /* <DEDUP_REMOVED lines=47> */
[----:B--2---:R2:W-:Y:S04]  /*cbf70*/  STS.U8 [R57+UR4+0xfc0], R47 ;  /* 0x000fc02f39007988 */ /* 0x0045e80008000004 */
[----:B0-----:R-:W5:Y:S04]  /*cbf80*/  LDL.LU R49, [R1+0x2d04] ;  /* 0x002d040001317983 */ /* 0x001f680000300800 */
[----:B-1----:R-:W5:Y:S04]  /*cbf90*/  LDL.LU R48, [R1+0x2d00] ;  /* 0x002d000001307983 */ /* 0x002f680000300800 */
[----:B--2---:R-:W2:Y:S04]  /*cbfa0*/  LDL.LU R47, [R1+0x2cec] ;  /* 0x002cec00012f7983 */ /* 0x004ea80000300800 */
[----:B------:R0:W-:Y:S04]  /*cbfb0*/  STS.U8 [R57+UR4+0xfa0], R46 ;  /* 0x000fa02e39007988 */ /* 0x0001e80008000004 */
[----:B------:R1:W-:Y:S04]  /*cbfc0*/  STS.U8 [R57+UR4+0xf80], R39 ;  /* 0x000f802739007988 */ /* 0x0003e80008000004 */
[----:B----4-:R4:W-:Y:S04]  /*cbfd0*/  STS.U8 [R57+UR4+0x1080], R37 ;  /* 0x0010802539007988 */ /* 0x0109e80008000004 */
        /* <DEDUP_REMOVED lines=1767> */
[----:B--2---:R-:W-:Y:S04]  /*d2e50*/  STS.U8 [R57+UR4+0xf080], R47 ;  /* 0x00f0802f39007988 */ /* 0x004fe80008000004 */
[----:B------:R-:W-:Y:S04]  /*d2e60*/  STS.U8 [R57+UR4+0xf0a0], R46 ;  /* 0x00f0a02e39007988 */ /* 0x000fe80008000004 */
[----:B------:R-:W-:Y:S04]  /*d2e70*/  STS.U8 [R57+UR4+0xf0c0], R39 ;  /* 0x00f0c02739007988 */ /* 0x000fe80008000004 */
[----:B----4-:R-:W-:Y:S04]  /*d2e80*/  STS.U8 [R57+UR4+0xf0e0], R37 ;  /* 0x00f0e02539007988 */ /* 0x010fe80008000004 */
[----:B---3--:R0:W-:Y:S04]  /*d2e90*/  STS.U8 [R57+UR4+0xf1a0], R35 ;  /* 0x00f1a02339007988 */ /* 0x0081e80008000004 */
        /* <DEDUP_REMOVED lines=33> */
[----:B----4-:R2:W-:Y:S04]  /*d30b0*/  STS.U8 [R57+UR4+0xf1c0], R39 ;  /* 0x00f1c02739007988 */ /* 0x0105e80008000004 */
[----:B-----5:R3:W-:Y:S04]  /*d30c0*/  STS.U8 [R57+UR4+0xf2c0], R46 ;  /* 0x00f2c02e39007988 */ /* 0x0207e80008000004 */
[----:B------:R4:W-:Y:S04]  /*d30d0*/  STS.U8 [R57+UR4+0xf2e0], R47 ;  /* 0x00f2e02f39007988 */ /* 0x0009e80008000004 */
[----:B------:R5:W-:Y:S04]  /*d30e0*/  STS.U8 [R57+UR4+0xf280], R48 ;  /* 0x00f2803039007988 */ /* 0x000be80008000004 */
[----:B0-----:R-:W5:Y:S04]  /*d30f0*/  LDL.LU R35, [R1+0x7b68] ;  /* 0x007b680001237983 */ /* 0x001f680000300800 */
[----:B-1----:R-:W5:Y:S04]  /*d3100*/  LDL.LU R37, [R1+0x7b64] ;  /* 0x007b640001257983 */ /* 0x002f680000300800 */
[----:B--2---:R-:W2:Y:S04]  /*d3110*/  LDL.LU R39, [R1+0x7b60] ;  /* 0x007b600001277983 */ /* 0x004ea80000300800 */
[----:B---3--:R-:W3:Y:S04]  /*d3120*/  LDL.LU R46, [R1+0x7b5c] ;  /* 0x007b5c00012e7983 */ /* 0x008ee80000300800 */
[----:B----4-:R-:W4:Y:S04]  /*d3130*/  LDL.LU R47, [R1+0x7b58] ;  /* 0x007b5800012f7983 */ /* 0x010f280000300800 */
[----:B-----5:R-:W5:Y:S04]  /*d3140*/  LDL.LU R48, [R1+0x7b54] ;  /* 0x007b540001307983 */ /* 0x020f680000300800 */
[----:B------:R0:W-:Y:S04]  /*d3150*/  STS.U8 [R57+UR4+0xf2a0], R49 ;  /* 0x00f2a03139007988 */ /* 0x0001e80008000004 */
[----:B0-----:R-:W5:Y:S04]  /*d3160*/  LDL.LU R49, [R1+0x7b50] ;  /* 0x007b500001317983 */ /* 0x001f680000300800 */
[----:B------:R0:W-:Y:S04]  /*d3170*/  STS.U8 [R57+UR4+0xf3e0], R0 ;  /* 0x00f3e00039007988 */ /* 0x0001e80008000004 */
[----:B0-----:R-:W5:Y:S04]  /*d3180*/  LDL.LU R0, [R1+0x7b4c] ;  /* 0x007b4c0001007983 */ /* 0x001f680000300800 */
        /* <DEDUP_REMOVED lines=30> */
[----:B------:R-:W-:Y:S01]  /*d3370*/  STS.U8 [R57+UR4+0xfaa0], R32 ;  /* 0x00faa02039007988 */ /* 0x000fe20008000004 */
[----:B0-----:R-:W0:Y:S03]  /*d3380*/  S2R R56, SR_TID.X ;  /* 0x0000000000387919 */ /* 0x001e260000002100 */
        /* <DEDUP_REMOVED lines=16> */
[----:B---3--:R-:W-:Y:S04]  /*d3490*/  STS.U8 [R57+UR4+0xffe0], R46 ;  /* 0x00ffe02e39007988 */ /* 0x008fe80008000004 */
[----:B----4-:R-:W-:Y:S04]  /*d34a0*/  STS.U8 [R57+UR4+0xffc0], R47 ;  /* 0x00ffc02f39007988 */ /* 0x010fe80008000004 */
[----:B-----5:R-:W-:Y:S04]  /*d34b0*/  STS.U8 [R57+UR4+0xffa0], R48 ;  /* 0x00ffa03039007988 */ /* 0x020fe80008000004 */
[----:B------:R0:W-:Y:S01]  /*d34c0*/  STS.U8 [R57+UR4+0xff80], R49 ;  /* 0x00ff803139007988 */ /* 0x0001e20008000004 */
[----:B------:R-:W-:Y:S01]  /*d34d0*/  BAR.SYNC.DEFER_BLOCKING 0x0 ;  /* 0x0000000000007b1d */ /* 0x000fe20000010000 */
[C---:B0-----:R-:W-:Y:S01]  /*d34e0*/  LOP3.LUT R57, R56.reuse, 0x7, RZ, 0xc0, !PT ;  /* 0x0000000738397812 */ /* 0x041fe200078ec0ff */
[----:B------:R-:W-:-:S04]  /*d34f0*/  IMAD.SHL.U32 R56, R56, 0x2, RZ ;  /* 0x0000000238387824 */ /* 0x000fc800078e00ff */
[----:B------:R-:W-:-:S05]  /*d3500*/  IMAD R57, R57, 0x90, RZ ;  /* 0x0000009039397824 */ /* 0x000fca00078e02ff */
[----:B------:R-:W-:-:S05]  /*d3510*/  LOP3.LUT R40, R57, 0x30, R56, 0x78, !PT ;  /* 0x0000003039287812 */ /* 0x000fca00078e7838 */
[----:B------:R-:W0:Y:S04]  /*d3520*/  LDSM.16.M88.4 R4, [R40+UR4] ;  /* 0x000000042804783b */ /* 0x000e280008000200 */
[----:B------:R-:W1:Y:S04]  /*d3530*/  LDSM.16.M88.4 R8, [R40+UR4+0x400] ;  /* 0x000400042808783b */ /* 0x000e680008000200 */
[----:B------:R-:W-:Y:S04]  /*d3540*/  STL [R1+0x7b4c], R0 ;  /* 0x007b4c0001007387 */ /* 0x000fe80000100800 */
[----:B------:R-:W-:Y:S04]  /*d3550*/  LDSM.16.M88.4 R20, [R40+UR4+0x1000] ;  /* 0x001000042814783b */ /* 0x000fe80008000200 */
[----:B------:R-:W-:Y:S04]  /*d3560*/  LDSM.16.M88.4 R32, [R40+UR4+0x1400] ;  /* 0x001400042820783b */ /* 0x000fe80008000200 */
[----:B0-----:R-:W-:Y:S04]  /*d3570*/  STL.64 [R1+0x1970], R4 ;  /* 0x0019700401007387 */ /* 0x001fe80000100a00 */
[----:B------:R-:W-:Y:S04]  /*d3580*/  STL.64 [R1+0x1978], R6 ;  /* 0x0019780601007387 */ /* 0x000fe80000100a00 */
[----:B-1----:R-:W-:Y:S01]  /*d3590*/  STL.64 [R1+0x1990], R8 ;  /* 0x0019900801007387 */ /* 0x002fe20000100a00 */
[----:B------:R-:W-:-:S03]  /*d35a0*/  IMAD.MOV.U32 R26, RZ, RZ, R8 ;  /* 0x000000ffff1a7224 */ /* 0x000fc600078e0008 */
[----:B------:R-:W-:Y:S01]  /*d35b0*/  STL.64 [R1+0x1998], R10 ;  /* 0x0019980a01007387 */ /* 0x000fe20000100a00 */
[----:B------:R-:W-:-:S03]  /*d35c0*/  IMAD.MOV.U32 R15, RZ, RZ, R9 ;  /* 0x000000ffff0f7224 */ /* 0x000fc600078e0009 */
[----:B------:R-:W0:Y:S04]  /*d35d0*/  LDSM.16.M88.4 R8, [R40+UR4+0x800] ;  /* 0x000800042808783b */ /* 0x000e280008000200 */
[----:B0-----:R-:W-:Y:S04]  /*d35e0*/  STL.64 [R1+0x19b0], R8 ;  /* 0x0019b00801007387 */ /* 0x001fe80000100a00 */
[----:B------:R-:W-:Y:S04]  /*d35f0*/  STL.64 [R1+0x19b8], R10 ;  /* 0x0019b80a01007387 */ /* 0x000fe80000100a00 */
[----:B------:R-:W2:Y:S04]  /*d3600*/  LDL.LU.64 R16, [R1+0x990] ;  /* 0x0009900001107983 */ /* 0x000ea80000300a00 */
[----:B------:R-:W2:Y:S01]  /*d3610*/  LDL.LU.64 R18, [R1+0x998] ;  /* 0x0009980001127983 */ /* 0x000ea20000300a00 */
[----:B------:R-:W-:-:S02]  /*d3620*/  IMAD.MOV.U32 R13, RZ, RZ, R8 ;  /* 0x000000ffff0d7224 */ /* 0x000fc400078e0008 */
[----:B------:R-:W-:Y:S02]  /*d3630*/  IMAD.MOV.U32 R12, RZ, RZ, R9 ;  /* 0x000000ffff0c7224 */ /* 0x000fe400078e0009 */
[----:B------:R-:W0:Y:S04]  /*d3640*/  LDSM.16.M88.4 R8, [R40+UR4+0xc00] ;  /* 0x000c00042808783b */ /* 0x000e280008000200 */
[----:B0-----:R0:W-:Y:S04]  /*d3650*/  STL.64 [R1+0x19e0], R8 ;  /* 0x0019e00801007387 */ /* 0x0011e80000100a00 */
[----:B------:R-:W-:Y:S01]  /*d3660*/  STL.64 [R1+0x19e8], R10 ;  /* 0x0019e80a01007387 */ /* 0x000fe20000100a00 */
[----:B------:R-:W-:-:S02]  /*d3670*/  IMAD.MOV.U32 R6, RZ, RZ, R8 ;  /* 0x000000ffff067224 */ /* 0x000fc400078e0008 */
[----:B------:R-:W-:Y:S01]  /*d3680*/  IMAD.MOV.U32 R0, RZ, RZ, R9 ;  /* 0x000000ffff007224 */ /* 0x000fe200078e0009 */
[----:B------:R1:W-:Y:S04]  /*d3690*/  STL.64 [R1+0x19d0], R20 ;  /* 0x0019d01401007387 */ /* 0x0003e80000100a00 */
[----:B------:R3:W-:Y:S01]  /*d36a0*/  STL.64 [R1+0x19d8], R22 ;  /* 0x0019d81601007387 */ /* 0x0007e20000100a00 */
[----:B0-----:R-:W-:Y:S02]  /*d36b0*/  IMAD.MOV.U32 R9, RZ, RZ, R20 ;  /* 0x000000ffff097224 */ /* 0x001fe400078e0014 */
[----:B------:R-:W-:Y:S02]  /*d36c0*/  IMAD.MOV.U32 R8, RZ, RZ, R21 ;  /* 0x000000ffff087224 */ /* 0x000fe400078e0015 */
[----:B-1----:R-:W4:Y:S04]  /*d36d0*/  LDL.LU.64 R20, [R1+0x9c0] ;  /* 0x0009c00001147983 */ /* 0x002f280000300a00 */
[----:B---3--:R-:W4:Y:S04]  /*d36e0*/  LDL.LU.64 R22, [R1+0x9c8] ;  /* 0x0009c80001167983 */ /* 0x008f280000300a00 */
[----:B------:R-:W-:Y:S01]  /*d36f0*/  STL.64 [R1+0x1980], R32 ;  /* 0x0019802001007387 */ /* 0x000fe20000100a00 */
[----:B------:R-:W-:-:S03]  /*d3700*/  IMAD.MOV.U32 R11, RZ, RZ, R32 ;  /* 0x000000ffff0b7224 */ /* 0x000fc600078e0020 */
[----:B------:R-:W-:Y:S01]  /*d3710*/  STL.64 [R1+0x1988], R34 ;  /* 0x0019882201007387 */ /* 0x000fe20000100a00 */
[----:B------:R-:W-:-:S03]  /*d3720*/  IMAD.MOV.U32 R10, RZ, RZ, R33 ;  /* 0x000000ffff0a7224 */ /* 0x000fc600078e0021 */
[----:B------:R-:W0:Y:S01]  /*d3730*/  LDSM.16.M88.4 R32, [R40+UR4+0x1800] ;  /* 0x001800042820783b */ /* 0x000e220008000200 */
[----:B------:R-:W-:Y:S02]  /*d3740*/  IMAD.MOV.U32 R14, RZ, RZ, R4 ;  /* 0x000000ffff0e7224 */ /* 0x000fe400078e0004 */
[----:B------:R-:W-:Y:S02]  /*d3750*/  IMAD.MOV.U32 R7, RZ, RZ, R5 ;  /* 0x000000ffff077224 */ /* 0x000fe400078e0005 */
[----:B------:R-:W-:Y:S02]  /*d3760*/  IMAD R2, R25, 0x100, R24 ;  /* 0x0000010019027824 */ /* 0x000fe400078e0218 */
[----:B------:R-:W-:Y:S02]  /*d3770*/  IMAD R3, R51, 0x100, R50 ;  /* 0x0000010033037824 */ /* 0x000fe400078e0232 */
[----:B------:R-:W-:Y:S02]  /*d3780*/  IMAD R4, R53, 0x100, R52 ;  /* 0x0000010035047824 */ /* 0x000fe400078e0234 */
[----:B------:R-:W-:Y:S01]  /*d3790*/  IMAD R5, R55, 0x100, R54 ;  /* 0x0000010037057824 */ /* 0x000fe200078e0236 */
[----:B------:R-:W-:-:S02]  /*d37a0*/  F2FP.F16.E5M2.UNPACK_B R28, R2 ;  /* 0x00000002ff1c723e */ /* 0x000fc400020004ff */
[----:B------:R-:W-:Y:S02]  /*d37b0*/  F2FP.F16.E5M2.UNPACK_B R29, R3 ;  /* 0x00000003ff1d723e */ /* 0x000fe400020004ff */
[----:B------:R-:W-:Y:S02]  /*d37c0*/  F2FP.F16.E5M2.UNPACK_B R30, R4 ;  /* 0x00000004ff1e723e */ /* 0x000fe400020004ff */
[----:B------:R-:W-:Y:S02]  /*d37d0*/  F2FP.F16.E5M2.UNPACK_B R31, R5 ;  /* 0x00000005ff1f723e */ /* 0x000fe400020004ff */
[----:B------:R-:W-:Y:S02]  /*d37e0*/  F2FP.F16.E5M2.UNPACK_B R2, R14 ;  /* 0x0000000eff02723e */ /* 0x000fe400020004ff */
[----:B------:R-:W-:Y:S01]  /*d37f0*/  F2FP.F16.E5M2.UNPACK_B R3, R7 ;  /* 0x00000007ff03723e */ /* 0x000fe200020004ff */
[----:B0-----:R0:W-:Y:S04]  /*d3800*/  STL.64 [R1+0x19a0], R32 ;  /* 0x0019a02001007387 */ /* 0x0011e80000100a00 */
[----:B------:R1:W-:Y:S01]  /*d3810*/  STL.64 [R1+0x19a8], R34 ;  /* 0x0019a82201007387 */ /* 0x0003e20000100a00 */
[----:B------:R-:W-:-:S02]  /*d3820*/  IMAD.MOV.U32 R14, RZ, RZ, R32 ;  /* 0x000000ffff0e7224 */ /* 0x000fc400078e0020 */
[----:B------:R-:W-:Y:S01]  /*d3830*/  IMAD.MOV.U32 R7, RZ, RZ, R33 ;  /* 0x000000ffff077224 */ /* 0x000fe200078e0021 */
[----:B------:R-:W-:Y:S04]  /*d3840*/  STL.64 [R1+0x118], R2 ;  /* 0x0001180201007387 */ /* 0x000fe80000100a00 */
[----:B0-----:R-:W3:Y:S04]  /*d3850*/  LDL.LU.64 R32, [R1+0x9f0] ;  /* 0x0009f00001207983 */ /* 0x001ee80000300a00 */
[----:B-1----:R-:W3:Y:S01]  /*d3860*/  LDL.LU.64 R34, [R1+0x9f8] ;  /* 0x0009f80001227983 */ /* 0x002ee20000300a00 */
[----:B------:R-:W-:-:S02]  /*d3870*/  F2FP.F16.E5M2.UNPACK_B R4, R26 ;  /* 0x0000001aff04723e */ /* 0x000fc400020004ff */
[----:B------:R-:W-:Y:S01]  /*d3880*/  F2FP.F16.E5M2.UNPACK_B R5, R15 ;  /* 0x0000000fff05723e */ /* 0x000fe200020004ff */
[----:B--2---:R-:W-:-:S15]  /*d3890*/  HMMA.16816.F32 R16, R28, R2, R16 ;  /* 0x000000021c10723c */ /* 0x004fde0000001810 */
[----:B------:R-:W-:-:S04]  /*d38a0*/  NOP ;  /* 0x0000000000007918 */ /* 0x000fc80000000000 */
[----:B------:R-:W-:Y:S04]  /*d38b0*/  STL.64 [R1+0x140], R16 ;  /* 0x0001401001007387 */ /* 0x000fe80000100a00 */
[----:B------:R-:W-:Y:S04]  /*d38c0*/  STL.64 [R1+0x148], R18 ;  /* 0x0001481201007387 */ /* 0x000fe80000100a00 */
[----:B------:R-:W0:Y:S04]  /*d38d0*/  LDSM.16.M88.4 R16, [R40+UR4+0x1c00] ;  /* 0x001c00042810783b */ /* 0x000e280008000200 */
[----:B------:R-:W-:Y:S04]  /*d38e0*/  STL [R1+0x110], R4 ;  /* 0x0001100401007387 */ /* 0x000fe80000100800 */
[----:B0-----:R0:W-:Y:S04]  /*d38f0*/  STL.64 [R1+0x19c0], R16 ;  /* 0x0019c01001007387 */ /* 0x0011e80000100a00 */
[----:B------:R-:W-:Y:S04]  /*d3900*/  STL.64 [R1+0x19c8], R18 ;  /* 0x0019c81201007387 */ /* 0x000fe80000100a00 */
[----:B------:R-:W-:Y:S04]  /*d3910*/  STL [R1+0x114], R5 ;  /* 0x0001140501007387 */ /* 0x000fe80000100800 */
[----:B------:R-:W2:Y:S04]  /*d3920*/  LDL.LU.64 R24, [R1+0xd80] ;  /* 0x000d800001187983 */ /* 0x000ea80000300a00 */
[----:B------:R-:W2:Y:S01]  /*d3930*/  LDL.LU.64 R26, [R1+0xd88] ;  /* 0x000d8800011a7983 */ /* 0x000ea20000300a00 */
[----:B----4-:R-:W-:Y:S03]  /*d3940*/  HMMA.16816.F32 R36, R28, R4, R20 ;  /* 0x000000041c24723c */ /* 0x010fe60000001814 */
[----:B------:R-:W1:Y:S01]  /*d3950*/  LDSM.16.M88.4 R20, [R40+UR4+0x2000] ;  /* 0x002000042814783b */ /* 0x000e620008000200 */
[----:B------:R-:W-:-:S02]  /*d3960*/  IMAD.MOV.U32 R3, RZ, RZ, R16 ;  /* 0x000000ffff037224 */ /* 0x000fc400078e0010 */
[----:B------:R-:W-:Y:S01]  /*d3970*/  IMAD.MOV.U32 R2, RZ, RZ, R17 ;  /* 0x000000ffff027224 */ /* 0x000fe200078e0011 */
[----:B0-----:R-:W-:Y:S02]  /*d3980*/  F2FP.F16.E5M2.UNPACK_B R16, R13 ;  /* 0x0000000dff10723e */ /* 0x001fe400020004ff */
[----:B------:R-:W-:-:S10]  /*d3990*/  F2FP.F16.E5M2.UNPACK_B R17, R12 ;  /* 0x0000000cff11723e */ /* 0x000fd400020004ff */
[----:B------:R-:W-:Y:S04]  /*d39a0*/  STL.64 [R1+0x150], R36 ;  /* 0x0001502401007387 */ /* 0x000fe80000100a00 */
[----:B------:R-:W-:Y:S04]  /*d39b0*/  STL.64 [R1+0x158], R38 ;  /* 0x0001582601007387 */ /* 0x000fe80000100a00 */
[----:B-1----:R0:W-:Y:S04]  /*d39c0*/  STL.64 [R1+0x19f0], R20 ;  /* 0x0019f01401007387 */ /* 0x0021e80000100a00 */
[----:B------:R1:W-:Y:S01]  /*d39d0*/  STL.64 [R1+0x19f8], R22 ;  /* 0x0019f81601007387 */ /* 0x0003e20000100a00 */
[----:B------:R-:W-:-:S02]  /*d39e0*/  IMAD.MOV.U32 R5, RZ, RZ, R20 ;  /* 0x000000ffff057224 */ /* 0x000fc400078e0014 */
[----:B------:R-:W-:Y:S01]  /*d39f0*/  IMAD.MOV.U32 R4, RZ, RZ, R21 ;  /* 0x000000ffff047224 */ /* 0x000fe200078e0015 */
[----:B------:R-:W-:Y:S04]  /*d3a00*/  STL.64 [R1+0x108], R16 ;  /* 0x0001081001007387 */ /* 0x000fe80000100a00 */
[----:B0-----:R-:W4:Y:S04]  /*d3a10*/  LDL.LU.64 R20, [R1+0x1130] ;  /* 0x0011300001147983 */ /* 0x001f280000300a00 */
[----:B-1----:R-:W4:Y:S01]  /*d3a20*/  LDL.LU.64 R22, [R1+0x1138] ;  /* 0x0011380001167983 */ /* 0x002f220000300a00 */
[----:B---3--:R-:W-:Y:S03]  /*d3a30*/  HMMA.16816.F32 R32, R28, R16, R32 ;  /* 0x000000101c20723c */ /* 0x008fe60000001820 */
[----:B------:R-:W0:Y:S01]  /*d3a40*/  LDSM.16.M88.4 R16, [R40+UR4+0x2400] ;  /* 0x002400042810783b */ /* 0x000e220008000200 */
[----:B------:R-:W-:-:S02]  /*d3a50*/  F2FP.F16.E5M2.UNPACK_B R12, R6 ;  /* 0x00000006ff0c723e */ /* 0x000fc400020004ff */
[----:B------:R-:W-:-:S13]  /*d3a60*/  F2FP.F16.E5M2.UNPACK_B R13, R0 ;  /* 0x00000000ff0d723e */ /* 0x000fda00020004ff */
[----:B------:R-:W-:Y:S04]  /*d3a70*/  STL.64 [R1+0x160], R32 ;  /* 0x0001602001007387 */ /* 0x000fe80000100a00 */
[----:B------:R-:W-:Y:S04]  /*d3a80*/  STL.64 [R1+0x168], R34 ;  /* 0x0001682201007387 */ /* 0x000fe80000100a00 */
[----:B0-----:R0:W-:Y:S04]  /*d3a90*/  STL.64 [R1+0x1a00], R16 ;  /* 0x001a001001007387 */ /* 0x0011e80000100a00 */
[----:B------:R-:W-:Y:S04]  /*d3aa0*/  STL.64 [R1+0x1a08], R18 ;  /* 0x001a081201007387 */ /* 0x000fe80000100a00 */
[----:B------:R-:W-:Y:S01]  /*d3ab0*/  STL.64 [R1+0x100], R12 ;  /* 0x0001000c01007387 */ /* 0x000fe20000100a00 */
[----:B------:R-:W-:-:S02]  /*d3ac0*/  IMAD.MOV.U32 R6, RZ, RZ, R16 ;  /* 0x000000ffff067224 */ /* 0x000fc400078e0010 */
[----:B------:R-:W-:Y:S01]  /*d3ad0*/  IMAD.MOV.U32 R0, RZ, RZ, R17 ;  /* 0x000000ffff007224 */ /* 0x000fe200078e0011 */
[----:B0-----:R-:W-:Y:S02]  /*d3ae0*/  F2FP.F16.E5M2.UNPACK_B R16, R9 ;  /* 0x00000009ff10723e */ /* 0x001fe400020004ff */
[----:B------:R-:W-:Y:S01]  /*d3af0*/  F2FP.F16.E5M2.UNPACK_B R17, R8 ;  /* 0x00000008ff11723e */ /* 0x000fe200020004ff */
[----:B--2---:R-:W-:Y:S01]  /*d3b00*/  HMMA.16816.F32 R32, R28, R12, R24 ;  /* 0x0000000c1c20723c */ /* 0x004fe20000001818 */
[----:B------:R-:W2:Y:S04]  /*d3b10*/  LDL.LU.64 R24, [R1+0x1120] ;  /* 0x0011200001187983 */ /* 0x000ea80000300a00 */
[----:B------:R-:W2:-:S14]  /*d3b20*/  LDL.LU.64 R26, [R1+0x1128] ;  /* 0x00112800011a7983 */ /* 0x000e9c0000300a00 */
[----:B------:R-:W-:Y:S04]  /*d3b30*/  STL.64 [R1+0x170], R32 ;  /* 0x0001702001007387 */ /* 0x000fe80000100a00 */
[----:B------:R-:W-:Y:S04]  /*d3b40*/  STL.64 [R1+0x178], R34 ;  /* 0x0001782201007387 */ /* 0x000fe80000100a00 */
[----:B------:R-:W0:Y:S04]  /*d3b50*/  LDSM.16.M88.4 R32, [R40+UR4+0x2800] ;  /* 0x002800042820783b */ /* 0x000e280008000200 */
[----:B------:R-:W-:Y:S04]  /*d3b60*/  STL [R1+0xf8], R16 ;  /* 0x0000f81001007387 */ /* 0x000fe80000100800 */
[----:B0-----:R-:W-:Y:S04]  /*d3b70*/  STL.64 [R1+0x1a10], R32 ;  /* 0x001a102001007387 */ /* 0x001fe80000100a00 */
[----:B------:R-:W-:Y:S04]  /*d3b80*/  STL.64 [R1+0x1a18], R34 ;  /* 0x001a182201007387 */ /* 0x000fe80000100a00 */
[----:B------:R4:W-:Y:S02]  /*d3b90*/  STL [R1+0xfc], R17 ;  /* 0x0000fc1101007387 */ /* 0x0009e40000100800 */
[----:B----4-:R-:W-:Y:S01]  /*d3ba0*/  HMMA.16816.F32 R16, R28, R16, R20 ;  /* 0x000000101c10723c */ /* 0x010fe20000001814 */
[----:B------:R-:W-:-:S02]  /*d3bb0*/  IMAD.MOV.U32 R9, RZ, RZ, R32 ;  /* 0x000000ffff097224 */ /* 0x000fc400078e0020 */
[----:B------:R-:W-:Y:S02]  /*d3bc0*/  IMAD.MOV.U32 R8, RZ, RZ, R33 ;  /* 0x000000ffff087224 */ /* 0x000fe400078e0021 */
[----:B------:R-:W3:Y:S04]  /*d3bd0*/  LDL.LU.64 R32, [R1+0x1110] ;  /* 0x0011100001207983 */ /* 0x000ee80000300a00 */
[----:B------:R-:W3:Y:S10]  /*d3be0*/  LDL.LU.64 R34, [R1+0x1118] ;  /* 0x0011180001227983 */ /* 0x000ef40000300a00 */
[----:B------:R-:W-:Y:S04]  /*d3bf0*/  STL.64 [R1+0x180], R16 ;  /* 0x0001801001007387 */ /* 0x000fe80000100a00 */
[----:B------:R-:W-:Y:S04]  /*d3c00*/  STL.64 [R1+0x188], R18 ;  /* 0x0001881201007387 */ /* 0x000fe80000100a00 */
[----:B------:R-:W0:Y:S01]  /*d3c10*/  LDSM.16.M88.4 R16, [R40+UR4+0x2c00] ;  /* 0x002c00042810783b */ /* 0x000e220008000200 */
[----:B------:R-:W-:-:S02]  /*d3c20*/  F2FP.F16.E5M2.UNPACK_B R12, R11 ;  /* 0x0000000bff0c723e */ /* 0x000fc400020004ff */
[----:B------:R-:W-:-:S03]  /*d3c30*/  F2FP.F16.E5M2.UNPACK_B R13, R10 ;  /* 0x0000000aff0d723e */ /* 0x000fc600020004ff */
[----:B------:R-:W-:Y:S04]  /*d3c40*/  STL [R1+0xf0], R12 ;  /* 0x0000f00c01007387 */ /* 0x000fe80000100800 */
[----:B0-----:R0:W-:Y:S04]  /*d3c50*/  STL.64 [R1+0x1a20], R16 ;  /* 0x001a201001007387 */ /* 0x0011e80000100a00 */
[----:B------:R-:W-:Y:S04]  /*d3c60*/  STL.64 [R1+0x1a28], R18 ;  /* 0x001a281201007387 */ /* 0x000fe80000100a00 */
[----:B------:R2:W-:Y:S04]  /*d3c70*/  STL [R1+0xf4], R13 ;  /* 0x0000f40d01007387 */ /* 0x0005e80000100800 */
[----:B------:R-:W4:Y:S04]  /*d3c80*/  LDL.LU.64 R20, [R1+0x1100] ;  /* 0x0011000001147983 */ /* 0x000f280000300a00 */
[----:B------:R-:W4:Y:S01]  /*d3c90*/  LDL.LU.64 R22, [R1+0x1108] ;  /* 0x0011080001167983 */ /* 0x000f220000300a00 */
[----:B------:R-:W-:Y:S01]  /*d3ca0*/  IMAD.MOV.U32 R11, RZ, RZ, R16 ;  /* 0x000000ffff0b7224 */ /* 0x000fe200078e0010 */
[----:B0-----:R-:W-:Y:S01]  /*d3cb0*/  F2FP.F16.E5M2.UNPACK_B R16, R14 ;  /* 0x0000000eff10723e */ /* 0x001fe200020004ff */
[----:B------:R-:W-:Y:S01]  /*d3cc0*/  IMAD.MOV.U32 R10, RZ, RZ, R17 ;  /* 0x000000ffff0a7224 */ /* 0x000fe200078e0011 */
[----:B------:R-:W-:Y:S01]  /*d3cd0*/  F2FP.F16.E5M2.UNPACK_B R17, R7 ;  /* 0x00000007ff11723e */ /* 0x000fe200020004ff */
[----:B--2---:R-:W-:Y:S01]  /*d3ce0*/  HMMA.16816.F32 R12, R28, R12, R24 ;  /* 0x0000000c1c0c723c */ /* 0x004fe20000001818 */
[----:B------:R-:W0:-:S15]  /*d3cf0*/  LDSM.16.M88.4 R24, [R40+UR4+0x3000] ;  /* 0x003000042818783b */ /* 0x000e1e0008000200 */
[----:B------:R-:W-:-:S03]  /*d3d00*/  NOP ;  /* 0x0000000000007918 */ /* 0x000fc60000000000 */
[----:B------:R-:W-:Y:S04]  /*d3d10*/  STL.64 [R1+0x190], R12 ;  /* 0x0001900c01007387 */ /* 0x000fe80000100a00 */
[----:B------:R1:W-:Y:S04]  /*d3d20*/  STL.64 [R1+0x198], R14 ;  /* 0x0001980e01007387 */ /* 0x0003e80000100a00 */
[----:B0-----:R0:W-:Y:S04]  /*d3d30*/  STL.64 [R1+0x1a30], R24 ;  /* 0x001a301801007387 */ /* 0x0011e80000100a00 */
[----:B------:R2:W-:Y:S01]  /*d3d40*/  STL.64 [R1+0x1a38], R26 ;  /* 0x001a381a01007387 */ /* 0x0005e20000100a00 */
[----:B-1----:R-:W-:-:S02]  /*d3d50*/  IMAD.MOV.U32 R14, RZ, RZ, R24 ;  /* 0x000000ffff0e7224 */ /* 0x002fc400078e0018 */
[----:B------:R-:W-:Y:S01]  /*d3d60*/  IMAD.MOV.U32 R7, RZ, RZ, R25 ;  /* 0x000000ffff077224 */ /* 0x000fe200078e0019 */
[----:B------:R-:W-:Y:S04]  /*d3d70*/  STL.64 [R1+0xe8], R16 ;  /* 0x0000e81001007387 */ /* 0x000fe80000100a00 */
[----:B0-----:R-:W5:Y:S04]  /*d3d80*/  LDL.LU.64 R24, [R1+0x10f0] ;  /* 0x0010f00001187983 */ /* 0x001f680000300a00 */
[----:B--2---:R-:W5:Y:S01]  /*d3d90*/  LDL.LU.64 R26, [R1+0x10f8] ;  /* 0x0010f800011a7983 */ /* 0x004f620000300a00 */
[----:B---3--:R-:W-:Y:S03]  /*d3da0*/  HMMA.16816.F32 R32, R28, R16, R32 ;  /* 0x000000101c20723c */ /* 0x008fe60000001820 */
[----:B------:R-:W0:Y:S01]  /*d3db0*/  LDSM.16.M88.4 R16, [R40+UR4+0x3400] ;  /* 0x003400042810783b */ /* 0x000e220008000200 */
[----:B------:R-:W-:-:S02]  /*d3dc0*/  F2FP.F16.E5M2.UNPACK_B R12, R3 ;  /* 0x00000003ff0c723e */ /* 0x000fc400020004ff */
[----:B------:R-:W-:-:S13]  /*d3dd0*/  F2FP.F16.E5M2.UNPACK_B R13, R2 ;  /* 0x00000002ff0d723e */ /* 0x000fda00020004ff */
[----:B------:R-:W-:Y:S04]  /*d3de0*/  STL.64 [R1+0x1a0], R32 ;  /* 0x0001a02001007387 */ /* 0x000fe80000100a00 */
[----:B------:R4:W-:Y:S04]  /*d3df0*/  STL.64 [R1+0x1a8], R34 ;  /* 0x0001a82201007387 */ /* 0x0009e80000100a00 */
[----:B0-----:R0:W-:Y:S04]  /*d3e00*/  STL.64 [R1+0x1a40], R16 ;  /* 0x001a401001007387 */ /* 0x0011e80000100a00 */
[----:B------:R-:W-:Y:S04]  /*d3e10*/  STL.64 [R1+0x1a48], R18 ;  /* 0x001a481201007387 */ /* 0x000fe80000100a00 */
[----:B------:R-:W-:Y:S01]  /*d3e20*/  STL.64 [R1+0xe0], R12 ;  /* 0x0000e00c01007387 */ /* 0x000fe20000100a00 */
[----:B----4-:R-:W-:Y:S03]  /*d3e30*/  HMMA.16816.F32 R32, R28, R12, R20 ;  /* 0x0000000c1c20723c */ /* 0x010fe60000001814 */
[----:B------:R-:W2:Y:S04]  /*d3e40*/  LDL.LU.64 R20, [R1+0x10e0] ;  /* 0x0010e00001147983 */ /* 0x000ea80000300a00 */
[----:B------:R-:W2:-:S12]  /*d3e50*/  LDL.LU.64 R22, [R1+0x10e8] ;  /* 0x0010e80001167983 */ /* 0x000e980000300a00 */
[----:B------:R-:W-:Y:S04]  /*d3e60*/  STL.64 [R1+0x1b0], R32 ;  /* 0x0001b02001007387 */ /* 0x000fe80000100a00 */
[----:B------:R-:W-:Y:S04]  /*d3e70*/  STL.64 [R1+0x1b8], R34 ;  /* 0x0001b82201007387 */ /* 0x000fe80000100a00 */
[----:B------:R-:W1:Y:S01]  /*d3e80*/  LDSM.16.M88.4 R32, [R40+UR4+0x3800] ;  /* 0x003800042820783b */ /* 0x000e620008000200 */
[----:B------:R-:W-:Y:S01]  /*d3e90*/  IMAD.MOV.U32 R3, RZ, RZ, R16 ;  /* 0x000000ffff037224 */ /* 0x000fe200078e0010 */
[----:B0-----:R-:W-:Y:S01]  /*d3ea0*/  F2FP.F16.E5M2.UNPACK_B R16, R5 ;  /* 0x00000005ff10723e */ /* 0x001fe200020004ff */
[----:B------:R-:W-:Y:S01]  /*d3eb0*/  IMAD.MOV.U32 R2, RZ, RZ, R17 ;  /* 0x000000ffff027224 */ /* 0x000fe200078e0011 */
[----:B------:R-:W-:-:S03]  /*d3ec0*/  F2FP.F16.E5M2.UNPACK_B R17, R4 ;  /* 0x00000004ff11723e */ /* 0x000fc600020004ff */
[----:B------:R-:W-:Y:S04]  /*d3ed0*/  STL [R1+0xd8], R16 ;  /* 0x0000d81001007387 */ /* 0x000fe80000100800 */
[----:B-1----:R0:W-:Y:S04]  /*d3ee0*/  STL.64 [R1+0x1a50], R32 ;  /* 0x001a502001007387 */ /* 0x0021e80000100a00 */
[----:B------:R1:W-:Y:S04]  /*d3ef0*/  STL.64 [R1+0x1a58], R34 ;  /* 0x001a582201007387 */ /* 0x0003e80000100a00 */
[----:B------:R5:W-:Y:S01]  /*d3f00*/  STL [R1+0xdc], R17 ;  /* 0x0000dc1101007387 */ /* 0x000be20000100800 */
[----:B------:R-:W-:-:S02]  /*d3f10*/  IMAD.MOV.U32 R5, RZ, RZ, R32 ;  /* 0x000000ffff057224 */ /* 0x000fc400078e0020 */
[----:B------:R-:W-:Y:S02]  /*d3f20*/  IMAD.MOV.U32 R4, RZ, RZ, R33 ;  /* 0x000000ffff047224 */ /* 0x000fe400078e0021 */
[----:B0-----:R-:W3:Y:S04]  /*d3f30*/  LDL.LU.64 R32, [R1+0x10d0] ;  /* 0x0010d00001207983 */ /* 0x001ee80000300a00 */
[----:B-1----:R-:W3:Y:S01]  /*d3f40*/  LDL.LU.64 R34, [R1+0x10d8] ;  /* 0x0010d80001227983 */ /* 0x002ee20000300a00 */
[----:B------:R-:W-:Y:S02]  /*d3f50*/  F2FP.F16.E5M2.UNPACK_B R12, R6 ;  /* 0x00000006ff0c723e */ /* 0x000fe400020004ff */
[----:B------:R-:W-:Y:S01]  /*d3f60*/  F2FP.F16.E5M2.UNPACK_B R13, R0 ;  /* 0x00000000ff0d723e */ /* 0x000fe200020004ff */
[----:B-----5:R-:W-:-:S15]  /*d3f70*/  HMMA.16816.F32 R16, R28, R16, R24 ;  /* 0x000000101c10723c */ /* 0x020fde0000001818 */
        /* <DEDUP_REMOVED lines=8> */
[----:B------:R-:W4:Y:S04]  /*d4000*/  LDL.LU.64 R24, [R1+0x10c0] ;  /* 0x0010c00001187983 */ /* 0x000f280000300a00 */
[----:B------:R-:W4:Y:S01]  /*d4010*/  LDL.LU.64 R26, [R1+0x10c8] ;  /* 0x0010c800011a7983 */ /* 0x000f220000300a00 */
[----:B--2---:R-:W-:Y:S03]  /*d4020*/  HMMA.16816.F32 R36, R28, R12, R20 ;  /* 0x0000000c1c24723c */ /* 0x004fe60000001814 */
        /* <DEDUP_REMOVED lines=12> */
[----:B0-----:R-:W2:Y:S04]  /*d40f0*/  LDL.LU.64 R20, [R1+0x10b0] ;  /* 0x0010b00001147983 */ /* 0x001ea80000300a00 */
[----:B-1----:R-:W2:Y:S01]  /*d4100*/  LDL.LU.64 R22, [R1+0x10b8] ;  /* 0x0010b80001167983 */ /* 0x002ea20000300a00 */
[----:B---3--:R-:W-:Y:S03]  /*d4110*/  HMMA.16816.F32 R32, R28, R16, R32 ;  /* 0x000000101c20723c */ /* 0x008fe60000001820 */
[----:B------:R-:W0:Y:S01]  /*d4120*/  LDSM.16.M88.4 R16, [R40+UR4+0x4400] ;  /* 0x004400042810783b */ /* 0x000e220008000200 */
[----:B------:R-:W-:-:S02]  /*d4130*/  F2FP.F16.E5M2.UNPACK_B R12, R11 ;  /* 0x0000000bff0c723e */ /* 0x000fc400020004ff */
[----:B------:R-:W-:-:S13]  /*d4140*/  F2FP.F16.E5M2.UNPACK_B R13, R10 ;  /* 0x0000000aff0d723e */ /* 0x000fda00020004ff */
[----:B------:R-:W-:Y:S04]  /*d4150*/  STL.64 [R1+0x1e0], R32 ;  /* 0x0001e02001007387 */ /* 0x000fe80000100a00 */
[----:B------:R-:W-:Y:S04]  /*d4160*/  STL.64 [R1+0x1e8], R34 ;  /* 0x0001e82201007387 */ /* 0x000fe80000100a00 */
[----:B------:R-:W1:Y:S04]  /*d4170*/  LDSM.16.M88.4 R32, [R40+UR4+0x4800] ;  /* 0x004800042820783b */ /* 0x000e680008000200 */
[----:B0-----:R0:W-:Y:S01]  /*d4180*/  STL.64 [R1+0x1a80], R16 ;  /* 0x001a801001007387 */ /* 0x0011e20000100a00 */
[----:B------:R-:W-:-:S03]  /*d4190*/  IMAD.MOV.U32 R11, RZ, RZ, R16 ;  /* 0x000000ffff0b7224 */ /* 0x000fc600078e0010 */
[----:B------:R-:W-:Y:S04]  /*d41a0*/  STL.64 [R1+0x1a88], R18 ;  /* 0x001a881201007387 */ /* 0x000fe80000100a00 */
[----:B------:R4:W-:Y:S01]  /*d41b0*/  STL.64 [R1+0xc0], R12 ;  /* 0x0000c00c01007387 */ /* 0x0009e20000100a00 */
[----:B0-----:R-:W-:Y:S01]  /*d41c0*/  F2FP.F16.E5M2.UNPACK_B R16, R14 ;  /* 0x0000000eff10723e */ /* 0x001fe200020004ff */
[----:B------:R-:W-:Y:S01]  /*d41d0*/  IMAD.MOV.U32 R10, RZ, RZ, R17 ;  /* 0x000000ffff0a7224 */ /* 0x000fe200078e0011 */
[----:B------:R-:W-:Y:S01]  /*d41e0*/  F2FP.F16.E5M2.UNPACK_B R17, R7 ;  /* 0x00000007ff11723e */ /* 0x000fe200020004ff */
[----:B-1----:R-:W-:Y:S01]  /*d41f0*/  IMAD.MOV.U32 R7, RZ, RZ, R33 ;  /* 0x000000ffff077224 */ /* 0x002fe200078e0021 */
[----:B----4-:R-:W-:Y:S01]  /*d4200*/  HMMA.16816.F32 R12, R28, R12, R24 ;  /* 0x0000000c1c0c723c */ /* 0x010fe20000001818 */
[----:B------:R-:W3:Y:S04]  /*d4210*/  LDL.LU.64 R24, [R1+0x10a0] ;  /* 0x0010a00001187983 */ /* 0x000ee80000300a00 */
[----:B------:R-:W3:-:S14]  /*d4220*/  LDL.LU.64 R26, [R1+0x10a8] ;  /* 0x0010a800011a7983 */ /* 0x000edc0000300a00 */
[----:B------:R-:W-:Y:S04]  /*d4230*/  STL.64 [R1+0x1f0], R12 ;  /* 0x0001f00c01007387 */ /* 0x000fe80000100a00 */
[----:B------:R0:W-:Y:S04]  /*d4240*/  STL.64 [R1+0x1f8], R14 ;  /* 0x0001f80e01007387 */ /* 0x0001e80000100a00 */
[----:B------:R-:W-:Y:S04]  /*d4250*/  STL [R1+0xb8], R16 ;  /* 0x0000b81001007387 */ /* 0x000fe80000100800 */
[----:B------:R1:W-:Y:S04]  /*d4260*/  STL.64 [R1+0x1a90], R32 ;  /* 0x001a902001007387 */ /* 0x0003e80000100a00 */
[----:B------:R4:W-:Y:S04]  /*d4270*/  STL.64 [R1+0x1a98], R34 ;  /* 0x001a982201007387 */ /* 0x0009e80000100a00 */
[----:B------:R2:W-:Y:S01]  /*d4280*/  STL [R1+0xbc], R17 ;  /* 0x0000bc1101007387 */ /* 0x0005e20000100800 */
[----:B0-----:R-:W-:-:S03]  /*d4290*/  IMAD.MOV.U32 R14, RZ, RZ, R32 ;  /* 0x000000ffff0e7224 */ /* 0x001fc600078e0020 */
[----:B-1----:R-:W5:Y:S04]  /*d42a0*/  LDL.LU.64 R32, [R1+0x1090] ;  /* 0x0010900001207983 */ /* 0x002f680000300a00 */
[----:B----4-:R-:W5:Y:S01]  /*d42b0*/  LDL.LU.64 R34, [R1+0x1098] ;  /* 0x0010980001227983 */ /* 0x010f620000300a00 */
[----:B--2---:R-:W-:-:S15]  /*d42c0*/  HMMA.16816.F32 R16, R28, R16, R20 ;  /* 0x000000101c10723c */ /* 0x004fde0000001814 */
[----:B------:R-:W-:-:S04]  /*d42d0*/  NOP ;  /* 0x0000000000007918 */ /* 0x000fc80000000000 */
[----:B------:R-:W-:Y:S04]  /*d42e0*/  STL.64 [R1+0x200], R16 ;  /* 0x0002001001007387 */ /* 0x000fe80000100a00 */
[----:B------:R-:W-:Y:S04]  /*d42f0*/  STL.64 [R1+0x208], R18 ;  /* 0x0002081201007387 */ /* 0x000fe80000100a00 */
[----:B------:R-:W0:Y:S01]  /*d4300*/  LDSM.16.M88.4 R16, [R40+UR4+0x4c00] ;  /* 0x004c00042810783b */ /* 0x000e220008000200 */
[----:B------:R-:W-:Y:S02]  /*d4310*/  F2FP.F16.E5M2.UNPACK_B R12, R3 ;  /* 0x00000003ff0c723e */ /* 0x000fe400020004ff */
[----:B------:R-:W-:-:S03]  /*d4320*/  F2FP.F16.E5M2.UNPACK_B R13, R2 ;  /* 0x00000002ff0d723e */ /* 0x000fc600020004ff */
[----:B------:R-:W-:Y:S04]  /*d4330*/  STL [R1+0xb0], R12 ;  /* 0x0000b00c01007387 */ /* 0x000fe80000100800 */
[----:B0-----:R0:W-:Y:S04]  /*d4340*/  STL.64 [R1+0x1aa0], R16 ;  /* 0x001aa01001007387 */ /* 0x0011e80000100a00 */
[----:B------:R-:W-:Y:S04]  /*d4350*/  STL.64 [R1+0x1aa8], R18 ;  /* 0x001aa81201007387 */ /* 0x000fe80000100a00 */
[----:B------:R-:W-:Y:S04]  /*d4360*/  STL [R1+0xb4], R13 ;  /* 0x0000b40d01007387 */ /* 0x000fe80000100800 */
[----:B------:R-:W2:Y:S04]  /*d4370*/  LDL.LU.64 R20, [R1+0x1080] ;  /* 0x0010800001147983 */ /* 0x000ea80000300a00 */
[----:B------:R-:W2:Y:S01]  /*d4380*/  LDL.LU.64 R22, [R1+0x1088] ;  /* 0x0010880001167983 */ /* 0x000ea20000300a00 */
[----:B------:R-:W-:-:S02]  /*d4390*/  IMAD.MOV.U32 R3, RZ, RZ, R16 ;  /* 0x000000ffff037224 */ /* 0x000fc400078e0010 */
[----:B------:R-:W-:Y:S01]  /*d43a0*/  IMAD.MOV.U32 R2, RZ, RZ, R17 ;  /* 0x000000ffff027224 */ /* 0x000fe200078e0011 */
[----:B0-----:R-:W-:Y:S02]  /*d43b0*/  F2FP.F16.E5M2.UNPACK_B R16, R5 ;  /* 0x00000005ff10723e */ /* 0x001fe400020004ff */
[----:B------:R-:W-:Y:S01]  /*d43c0*/  F2FP.F16.E5M2.UNPACK_B R17, R4 ;  /* 0x00000004ff11723e */ /* 0x000fe200020004ff */
[----:B---3--:R-:W-:Y:S01]  /*d43d0*/  HMMA.16816.F32 R36, R28, R12, R24 ;  /* 0x0000000c1c24723c */ /* 0x008fe20000001818 */
[----:B------:R-:W0:-:S15]  /*d43e0*/  LDSM.16.M88.4 R24, [R40+UR4+0x5000] ;  /* 0x005000042818783b */ /* 0x000e1e0008000200 */
[----:B------:R-:W-:-:S03]  /*d43f0*/  NOP ;  /* 0x0000000000007918 */ /* 0x000fc60000000000 */
[----:B------:R-:W-:Y:S04]  /*d4400*/  STL.64 [R1+0x210], R36 ;  /* 0x0002102401007387 */ /* 0x000fe80000100a00 */
[----:B------:R-:W-:Y:S04]  /*d4410*/  STL.64 [R1+0x218], R38 ;  /* 0x0002182601007387 */ /* 0x000fe80000100a00 */
[----:B0-----:R0:W-:Y:S04]  /*d4420*/  STL.64 [R1+0x1ab0], R24 ;  /* 0x001ab01801007387 */ /* 0x0011e80000100a00 */
[----:B------:R1:W-:Y:S01]  /*d4430*/  STL.64 [R1+0x1ab8], R26 ;  /* 0x001ab81a01007387 */ /* 0x0003e20000100a00 */
[----:B------:R-:W-:-:S02]  /*d4440*/  IMAD.MOV.U32 R5, RZ, RZ, R24 ;  /* 0x000000ffff057224 */ /* 0x000fc400078e0018 */
[----:B------:R-:W-:Y:S01]  /*d4450*/  IMAD.MOV.U32 R4, RZ, RZ, R25 ;  /* 0x000000ffff047224 */ /* 0x000fe200078e0019 */
[----:B------:R-:W-:Y:S04]  /*d4460*/  STL.64 [R1+0xa8], R16 ;  /* 0x0000a81001007387 */ /* 0x000fe80000100a00 */
[----:B0-----:R-:W3:Y:S04]  /*d4470*/  LDL.LU.64 R24, [R1+0x1070] ;  /* 0x0010700001187983 */ /* 0x001ee80000300a00 */
[----:B-1----:R-:W3:Y:S01]  /*d4480*/  LDL.LU.64 R26, [R1+0x1078] ;  /* 0x00107800011a7983 */ /* 0x002ee20000300a00 */
[----:B-----5:R-:W-:Y:S03]  /*d4490*/  HMMA.16816.F32 R32, R28, R16, R32 ;  /* 0x000000101c20723c */ /* 0x020fe60000001820 */
        /* <DEDUP_REMOVED lines=8> */
[----:B--2---:R-:W-:Y:S03]  /*d4520*/  HMMA.16816.F32 R32, R28, R12, R20 ;  /* 0x0000000c1c20723c */ /* 0x004fe60000001814 */
        /* <DEDUP_REMOVED lines=15> */
[----:B0-----:R-:W4:Y:S04]  /*d4620*/  LDL.LU.64 R32, [R1+0x1050] ;  /* 0x0010500001207983 */ /* 0x001f280000300a00 */
[----:B-1----:R-:W4:Y:S01]  /*d4630*/  LDL.LU.64 R34, [R1+0x1058] ;  /* 0x0010580001227983 */ /* 0x002f220000300a00 */
[----:B------:R-:W-:Y:S02]  /*d4640*/  F2FP.F16.E5M2.UNPACK_B R12, R11 ;  /* 0x0000000bff0c723e */ /* 0x000fe400020004ff */
[----:B------:R-:W-:Y:S01]  /*d4650*/  F2FP.F16.E5M2.UNPACK_B R13, R10 ;  /* 0x0000000aff0d723e */ /* 0x000fe200020004ff */
[----:B---3--:R-:W-:-:S15]  /*d4660*/  HMMA.16816.F32 R16, R28, R16, R24 ;  /* 0x000000101c10723c */ /* 0x008fde0000001818 */
[----:B------:R-:W-:-:S04]  /*d4670*/  NOP ;  /* 0x0000000000007918 */ /* 0x000fc80000000000 */
[----:B------:R-:W-:Y:S04]  /*d4680*/  STL.64 [R1+0x240], R16 ;  /* 0x0002401001007387 */ /* 0x000fe80000100a00 */
[----:B------:R-:W-:Y:S04]  /*d4690*/  STL.64 [R1+0x248], R18 ;  /* 0x0002481201007387 */ /* 0x000fe80000100a00 */
[----:B------:R-:W0:Y:S04]  /*d46a0*/  LDSM.16.M88.4 R16, [R40+UR4+0x5c00] ;  /* 0x005c00042810783b */ /* 0x000e280008000200 */
[----:B------:R-:W-:Y:S04]  /*d46b0*/  STL [R1+0x90], R12 ;  /* 0x0000900c01007387 */ /* 0x000fe80000100800 */
[----:B0-----:R0:W-:Y:S04]  /*d46c0*/  STL.64 [R1+0x1ae0], R16 ;  /* 0x001ae01001007387 */ /* 0x0011e80000100a00 */
[----:B------:R-:W-:Y:S04]  /*d46d0*/  STL.64 [R1+0x1ae8], R18 ;  /* 0x001ae81201007387 */ /* 0x000fe80000100a00 */
[----:B------:R2:W-:Y:S04]  /*d46e0*/  STL [R1+0x94], R13 ;  /* 0x0000940d01007387 */ /* 0x0005e80000100800 */
[----:B------:R-:W3:Y:S04]  /*d46f0*/  LDL.LU.64 R24, [R1+0x1040] ;  /* 0x0010400001187983 */ /* 0x000ee80000300a00 */
[----:B------:R-:W3:Y:S01]  /*d4700*/  LDL.LU.64 R26, [R1+0x1048] ;  /* 0x00104800011a7983 */ /* 0x000ee20000300a00 */
[----:B------:R-:W-:Y:S01]  /*d4710*/  IMAD.MOV.U32 R11, RZ, RZ, R16 ;  /* 0x000000ffff0b7224 */ /* 0x000fe200078e0010 */
[----:B0-----:R-:W-:-:S02]  /*d4720*/  F2FP.F16.E5M2.UNPACK_B R16, R14 ;  /* 0x0000000eff10723e */ /* 0x001fc400020004ff */
[----:B--2---:R-:W-:Y:S01]  /*d4730*/  HMMA.16816.F32 R12, R28, R12, R20 ;  /* 0x0000000c1c0c723c */ /* 0x004fe20000001814 */
[----:B------:R-:W0:Y:S01]  /*d4740*/  LDSM.16.M88.4 R20, [R40+UR4+0x6000] ;  /* 0x006000042814783b */ /* 0x000e220008000200 */
[----:B------:R-:W-:Y:S01]  /*d4750*/  IMAD.MOV.U32 R10, RZ, RZ, R17 ;  /* 0x000000ffff0a7224 */ /* 0x000fe200078e0011 */
[----:B------:R-:W-:-:S15]  /*d4760*/  F2FP.F16.E5M2.UNPACK_B R17, R7 ;  /* 0x00000007ff11723e */ /* 0x000fde00020004ff */
[----:B------:R-:W-:Y:S01]  /*d4770*/  NOP ;  /* 0x0000000000007918 */ /* 0x000fe20000000000 */
        /* <DEDUP_REMOVED lines=9> */
[----:B----4-:R-:W-:Y:S03]  /*d4810*/  HMMA.16816.F32 R32, R28, R16, R32 ;  /* 0x000000101c20723c */ /* 0x010fe60000001820 */
        /* <DEDUP_REMOVED lines=12> */
[----:B---3--:R-:W-:Y:S01]  /*d48e0*/  HMMA.16816.F32 R32, R28, R12, R24 ;  /* 0x0000000c1c20723c */ /* 0x008fe20000001818 */
        /* <DEDUP_REMOVED lines=9> */
[----:B-----5:R-:W-:Y:S01]  /*d4980*/  HMMA.16816.F32 R16, R28, R16, R20 ;  /* 0x000000101c10723c */ /* 0x020fe20000001814 */
        /* <DEDUP_REMOVED lines=12> */
[----:B------:R-:W-:Y:S04]  /*d4a50*/  STL [R1+0x74], R13 ;  /* 0x0000740d01007387 */ /* 0x000fe80000100800 */
[----:B------:R-:W4:Y:S04]  /*d4a60*/  LDL.LU.64 R20, [R1+0x1000] ;  /* 0x0010000001147983 */ /* 0x000f280000300a00 */
[----:B------:R-:W4:Y:S01]  /*d4a70*/  LDL.LU.64 R22, [R1+0x1008] ;  /* 0x0010080001167983 */ /* 0x000f220000300a00 */
[----:B------:R-:W-:-:S02]  /*d4a80*/  IMAD.MOV.U32 R6, RZ, RZ, R16 ;  /* 0x000000ffff067224 */ /* 0x000fc400078e0010 */
[----:B------:R-:W-:Y:S01]  /*d4a90*/  IMAD.MOV.U32 R0, RZ, RZ, R17 ;  /* 0x000000ffff007224 */ /* 0x000fe200078e0011 */
[----:B0-----:R-:W-:Y:S02]  /*d4aa0*/  F2FP.F16.E5M2.UNPACK_B R16, R9 ;  /* 0x00000009ff10723e */ /* 0x001fe400020004ff */
[----:B------:R-:W-:Y:S01]  /*d4ab0*/  F2FP.F16.E5M2.UNPACK_B R17, R8 ;  /* 0x00000008ff11723e */ /* 0x000fe200020004ff */
[----:B--2---:R-:W-:Y:S01]  /*d4ac0*/  HMMA.16816.F32 R36, R28, R12, R24 ;  /* 0x0000000c1c24723c */ /* 0x004fe20000001818 */
        /* <DEDUP_REMOVED lines=22> */
[----:B0-----:R-:W-:Y:S02]  /*d4c30*/  F2FP.F16.E5M2.UNPACK_B R16, R14 ;  /* 0x0000000eff10723e */ /* 0x001fe400020004ff */
[----:B----4-:R-:W-:Y:S01]  /*d4c40*/  HMMA.16816.F32 R12, R28, R12, R20 ;  /* 0x0000000c1c0c723c */ /* 0x010fe20000001814 */
[----:B------:R-:W3:Y:S04]  /*d4c50*/  LDL.LU.64 R20, [R1+0xfe0] ;  /* 0x000fe00001147983 */ /* 0x000ee80000300a00 */
[----:B------:R-:W3:Y:S01]  /*d4c60*/  LDL.LU.64 R22, [R1+0xfe8] ;  /* 0x000fe80001167983 */ /* 0x000ee20000300a00 */
[----:B------:R-:W-:Y:S01]  /*d4c70*/  IMAD.MOV.U32 R10, RZ, RZ, R17 ;  /* 0x000000ffff0a7224 */ /* 0x000fe200078e0011 */
[----:B------:R-:W-:-:S12]  /*d4c80*/  F2FP.F16.E5M2.UNPACK_B R17, R7 ;  /* 0x00000007ff11723e */ /* 0x000fd800020004ff */
[----:B------:R-:W-:Y:S04]  /*d4c90*/  STL.64 [R1+0x2b0], R12 ;  /* 0x0002b00c01007387 */ /* 0x000fe80000100a00 */
[----:B------:R0:W-:Y:S04]  /*d4ca0*/  STL.64 [R1+0x2b8], R14 ;  /* 0x0002b80e01007387 */ /* 0x0001e80000100a00 */
[----:B------:R-:W-:Y:S04]  /*d4cb0*/  STL [R1+0x58], R16 ;  /* 0x0000581001007387 */ /* 0x000fe80000100800 */
[----:B-1----:R1:W-:Y:S04]  /*d4cc0*/  STL.64 [R1+0x1b50], R32 ;  /* 0x001b502001007387 */ /* 0x0023e80000100a00 */
[----:B------:R4:W-:Y:S04]  /*d4cd0*/  STL.64 [R1+0x1b58], R34 ;  /* 0x001b582201007387 */ /* 0x0009e80000100a00 */
[----:B------:R2:W-:Y:S01]  /*d4ce0*/  STL [R1+0x5c], R17 ;  /* 0x00005c1101007387 */ /* 0x0005e20000100800 */
[----:B------:R-:W-:-:S02]  /*d4cf0*/  IMAD.MOV.U32 R7, RZ, RZ, R33 ;  /* 0x000000ffff077224 */ /* 0x000fc400078e0021 */
[----:B0-----:R-:W-:Y:S02]  /*d4d00*/  IMAD.MOV.U32 R14, RZ, RZ, R32 ;  /* 0x000000ffff0e7224 */ /* 0x001fe400078e0020 */
[----:B-1----:R-:W5:Y:S04]  /*d4d10*/  LDL.LU.64 R32, [R1+0xfd0] ;  /* 0x000fd00001207983 */ /* 0x002f680000300a00 */
[----:B----4-:R-:W5:Y:S01]  /*d4d20*/  LDL.LU.64 R34, [R1+0xfd8] ;  /* 0x000fd80001227983 */ /* 0x010f620000300a00 */
[----:B------:R-:W-:Y:S02]  /*d4d30*/  F2FP.F16.E5M2.UNPACK_B R12, R3 ;  /* 0x00000003ff0c723e */ /* 0x000fe400020004ff */
        /* <DEDUP_REMOVED lines=12> */
[----:B---3--:R-:W-:Y:S03]  /*d4e00*/  HMMA.16816.F32 R36, R28, R12, R20 ;  /* 0x0000000c1c24723c */ /* 0x008fe60000001814 */
        /* <DEDUP_REMOVED lines=37> */
[----:B---3--:R-:W-:Y:S01]  /*d5060*/  HMMA.16816.F32 R16, R28, R16, R20 ;  /* 0x000000101c10723c */ /* 0x008fe20000001814 */
        /* <DEDUP_REMOVED lines=11> */
[----:B------:R1:W-:Y:S01]  /*d5120*/  STL.64 [R1+0x1ba8], R18 ;  /* 0x001ba81201007387 */ /* 0x0003e20000100a00 */
[----:B------:R-:W-:Y:S02]  /*d5130*/  IMAD.MOV.U32 R11, RZ, RZ, R16 ;  /* 0x000000ffff0b7224 */ /* 0x000fe400078e0010 */
[----:B------:R-:W-:Y:S01]  /*d5140*/  IMAD.MOV.U32 R10, RZ, RZ, R17 ;  /* 0x000000ffff0a7224 */ /* 0x000fe200078e0011 */
[----:B------:R2:W-:Y:S04]  /*d5150*/  STL [R1+0x34], R13 ;  /* 0x0000340d01007387 */ /* 0x0005e80000100800 */
[----:B0-----:R-:W4:Y:S04]  /*d5160*/  LDL.LU.64 R16, [R1+0xf80] ;  /* 0x000f800001107983 */ /* 0x001f280000300a00 */
[----:B-1----:R-:W4:Y:S01]  /*d5170*/  LDL.LU.64 R18, [R1+0xf88] ;  /* 0x000f880001127983 */ /* 0x002f220000300a00 */
[----:B------:R-:W-:-:S02]  /*d5180*/  F2FP.F16.E5M2.UNPACK_B R20, R14 ;  /* 0x0000000eff14723e */ /* 0x000fc400020004ff */
[----:B------:R-:W-:Y:S01]  /*d5190*/  F2FP.F16.E5M2.UNPACK_B R21, R7 ;  /* 0x00000007ff15723e */ /* 0x000fe200020004ff */
[----:B--2---:R-:W-:Y:S01]  /*d51a0*/  HMMA.16816.F32 R12, R28, R12, R24 ;  /* 0x0000000c1c0c723c */ /* 0x004fe20000001818 */
[----:B------:R-:W0:-:S15]  /*d51b0*/  LDSM.16.M88.4 R24, [R40+UR4+0x9000] ;  /* 0x009000042818783b */ /* 0x000e1e0008000200 */
[----:B------:R-:W-:-:S03]  /*d51c0*/  NOP ;  /* 0x0000000000007918 */ /* 0x000fc60000000000 */
[----:B------:R1:W-:Y:S04]  /*d51d0*/  STL.64 [R1+0x310], R12 ;  /* 0x0003100c01007387 */ /* 0x0003e80000100a00 */
[----:B------:R-:W-:Y:S04]  /*d51e0*/  STL.64 [R1+0x318], R14 ;  /* 0x0003180e01007387 */ /* 0x000fe80000100a00 */
        /* <DEDUP_REMOVED lines=15> */
[----:B------:R1:W-:Y:S01]  /*d52e0*/  STL.64 [R1+0x20], R14 ;  /* 0x0000200e01007387 */ /* 0x0003e20000100a00 */
[----:B----4-:R-:W-:Y:S03]  /*d52f0*/  HMMA.16816.F32 R32, R28, R14, R16 ;  /* 0x0000000e1c20723c */ /* 0x010fe60000001810 */
[----:B------:R-:W2:Y:S04]  /*d5300*/  LDL.LU.64 R16, [R1+0xf60] ;  /* 0x000f600001107983 */ /* 0x000ea80000300a00 */
[----:B------:R-:W2:-:S12]  /*d5310*/  LDL.LU.64 R18, [R1+0xf68] ;  /* 0x000f680001127983 */ /* 0x000e980000300a00 */
[----:B------:R-:W-:Y:S04]  /*d5320*/  STL.64 [R1+0x330], R32 ;  /* 0x0003302001007387 */ /* 0x000fe80000100a00 */
[----:B------:R-:W-:Y:S04]  /*d5330*/  STL.64 [R1+0x338], R34 ;  /* 0x0003382201007387 */ /* 0x000fe80000100a00 */
[----:B------:R-:W3:Y:S01]  /*d5340*/  LDSM.16.M88.4 R32, [R40+UR4+0x9800] ;  /* 0x009800042820783b */ /* 0x000ee20008000200 */
[----:B------:R-:W-:Y:S02]  /*d5350*/  IMAD.MOV.U32 R3, RZ, RZ, R20 ;  /* 0x000000ffff037224 */ /* 0x000fe400078e0014 */
[----:B------:R-:W-:Y:S01]  /*d5360*/  IMAD.MOV.U32 R2, RZ, RZ, R21 ;  /* 0x000000ffff027224 */ /* 0x000fe200078e0015 */
[----:B0-----:R-:W-:-:S02]  /*d5370*/  F2FP.F16.E5M2.UNPACK_B R20, R5 ;  /* 0x00000005ff14723e */ /* 0x001fc400020004ff */
[----:B------:R-:W-:-:S03]  /*d5380*/  F2FP.F16.E5M2.UNPACK_B R21, R4 ;  /* 0x00000004ff15723e */ /* 0x000fc600020004ff */
[----:B------:R-:W-:Y:S01]  /*d5390*/  STL [R1+0x18], R20 ;  /* 0x0000181401007387 */ /* 0x000fe20000100800 */
[----:B-1----:R-:W-:-:S03]  /*d53a0*/  F2FP.F16.E5M2.UNPACK_B R14, R0 ;  /* 0x00000000ff0e723e */ /* 0x002fc600020004ff */
[----:B---3--:R-:W-:Y:S01]  /*d53b0*/  STL.64 [R1+0x1bd0], R32 ;  /* 0x001bd02001007387 */ /* 0x008fe20000100a00 */
[----:B------:R-:W-:-:S03]  /*d53c0*/  IMAD.MOV.U32 R5, RZ, RZ, R32 ;  /* 0x000000ffff057224 */ /* 0x000fc600078e0020 */
[----:B------:R5:W-:Y:S01]  /*d53d0*/  STL.64 [R1+0x1bd8], R34 ;  /* 0x001bd82201007387 */ /* 0x000be20000100a00 */
[----:B------:R-:W-:-:S03]  /*d53e0*/  IMAD.MOV.U32 R4, RZ, RZ, R33 ;  /* 0x000000ffff047224 */ /* 0x000fc600078e0021 */
[----:B------:R-:W-:Y:S01]  /*d53f0*/  STL [R1+0x1c], R21 ;  /* 0x00001c1501007387 */ /* 0x000fe20000100800 */
[----:B------:R-:W-:Y:S01]  /*d5400*/  IMAD.MOV.U32 R0, RZ, RZ, R21 ;  /* 0x000000ffff007224 */ /* 0x000fe200078e0015 */
[----:B------:R-:W-:Y:S01]  /*d5410*/  F2FP.F16.E5M2.UNPACK_B R15, R6 ;  /* 0x00000006ff0f723e */ /* 0x000fe200020004ff */
[----:B-----5:R-:W-:Y:S01]  /*d5420*/  HMMA.16816.F32 R32, R28, R20, R24 ;  /* 0x000000141c20723c */ /* 0x020fe20000001818 */
[----:B------:R-:W3:Y:S04]  /*d5430*/  LDL.LU.64 R24, [R1+0xf50] ;  /* 0x000f500001187983 */ /* 0x000ee80000300a00 */
[----:B------:R-:W0:-:S14]  /*d5440*/  LDSM.16.M88.4 R20, [R40+UR4+0x9c00] ;  /* 0x009c00042814783b */ /* 0x000e1c0008000200 */
[----:B------:R-:W-:Y:S04]  /*d5450*/  STL.64 [R1+0x340], R32 ;  /* 0x0003402001007387 */ /* 0x000fe80000100a00 */
[----:B------:R-:W-:Y:S04]  /*d5460*/  STL.64 [R1+0x348], R34 ;  /* 0x0003482201007387 */ /* 0x000fe80000100a00 */
[----:B------:R-:W-:Y:S04]  /*d5470*/  STL [R1+0x10], R14 ;  /* 0x0000100e01007387 */ /* 0x000fe80000100800 */
[----:B------:R-:W3:Y:S04]  /*d5480*/  LDL.LU.64 R26, [R1+0xf58] ;  /* 0x000f5800011a7983 */ /* 0x000ee80000300a00 */
[----:B------:R-:W-:Y:S01]  /*d5490*/  STL [R1+0xa3a8], R0 ;  /* 0x00a3a80001007387 */ /* 0x000fe20000100800 */
[----:B0-----:R-:W-:-:S03]  /*d54a0*/  IMAD.MOV.U32 R7, RZ, RZ, R20 ;  /* 0x000000ffff077224 */ /* 0x001fc600078e0014 */
[----:B------:R0:W-:Y:S04]  /*d54b0*/  STL.64 [R1+0x1be0], R20 ;  /* 0x001be01401007387 */ /* 0x0001e80000100a00 */
[----:B------:R-:W-:Y:S04]  /*d54c0*/  STL.64 [R1+0x1be8], R22 ;  /* 0x001be81601007387 */ /* 0x000fe80000100a00 */
[----:B------:R-:W-:Y:S01]  /*d54d0*/  STL [R1+0x14], R15 ;  /* 0x0000140f01007387 */ /* 0x000fe20000100800 */
[----:B0-----:R-:W-:Y:S01]  /*d54e0*/  F2FP.F16.E5M2.UNPACK_B R20, R9 ;  /* 0x00000009ff14723e */ /* 0x001fe200020004ff */
[----:B--2---:R-:W-:Y:S02]  /*d54f0*/  HMMA.16816.F32 R32, R28, R14, R16 ;  /* 0x0000000e1c20723c */ /* 0x004fe40000001810 */
[----:B------:R-:W2:-:S15]  /*d5500*/  LDL.LU.64 R16, [R1+0xf40] ;  /* 0x000f400001107983 */ /* 0x000e9e0000300a00 */
[----:B------:R-:W-:Y:S02]  /*d5510*/  NOP ;  /* 0x0000000000007918 */ /* 0x000fe40000000000 */
[----:B------:R-:W-:Y:S04]  /*d5520*/  STL.64 [R1+0x350], R32 ;  /* 0x0003502001007387 */ /* 0x000fe80000100a00 */
[----:B------:R-:W-:Y:S04]  /*d5530*/  STL.64 [R1+0x358], R34 ;  /* 0x0003582201007387 */ /* 0x000fe80000100a00 */
[----:B------:R-:W-:Y:S04]  /*d5540*/  STL [R1+0x8], R20 ;  /* 0x0000081401007387 */ /* 0x000fe80000100800 */
[----:B------:R-:W2:Y:S04]  /*d5550*/  LDL.LU.64 R18, [R1+0xf48] ;  /* 0x000f480001127983 */ /* 0x000ea80000300a00 */
[----:B------:R-:W0:Y:S01]  /*d5560*/  LDSM.16.M88.4 R32, [R40+UR4+0xa000] ;  /* 0x00a000042820783b */ /* 0x000e220008000200 */
[----:B------:R-:W-:-:S02]  /*d5570*/  IMAD.MOV.U32 R6, RZ, RZ, R21 ;  /* 0x000000ffff067224 */ /* 0x000fc400078e0015 */
[----:B------:R-:W-:Y:S01]  /*d5580*/  IMAD.MOV.U32 R0, RZ, RZ, R15 ;  /* 0x000000ffff007224 */ /* 0x000fe200078e000f */
[----:B------:R-:W-:-:S04]  /*d5590*/  F2FP.F16.E5M2.UNPACK_B R21, R8 ;  /* 0x00000008ff15723e */ /* 0x000fc800020004ff */
[----:B------:R1:W-:Y:S01]  /*d55a0*/  STL [R1+0xa3ac], R0 ;  /* 0x00a3ac0001007387 */ /* 0x0003e20000100800 */
[----:B------:R-:W-:-:S03]  /*d55b0*/  F2FP.F16.E5M2.UNPACK_B R14, R11 ;  /* 0x0000000bff0e723e */ /* 0x000fc600020004ff */
[----:B0-----:R-:W-:Y:S01]  /*d55c0*/  STL.64 [R1+0x1bf0], R32 ;  /* 0x001bf02001007387 */ /* 0x001fe20000100a00 */
[----:B------:R-:W-:-:S03]  /*d55d0*/  IMAD.MOV.U32 R9, RZ, RZ, R32 ;  /* 0x000000ffff097224 */ /* 0x000fc600078e0020 */
[----:B------:R3:W-:Y:S01]  /*d55e0*/  STL.64 [R1+0x1bf8], R34 ;  /* 0x001bf82201007387 */ /* 0x0007e20000100a00 */
[----:B------:R-:W-:-:S03]  /*d55f0*/  IMAD.MOV.U32 R8, RZ, RZ, R33 ;  /* 0x000000ffff087224 */ /* 0x000fc600078e0021 */
[----:B------:R0:W-:Y:S01]  /*d5600*/  STL [R1+0xc], R21 ;  /* 0x00000c1501007387 */ /* 0x0001e20000100800 */
[----:B-1----:R-:W-:Y:S01]  /*d5610*/  IMAD.MOV.U32 R0, RZ, RZ, R21 ;  /* 0x000000ffff007224 */ /* 0x002fe200078e0015 */
[----:B------:R-:W-:Y:S02]  /*d5620*/  F2FP.F16.E5M2.UNPACK_B R15, R10 ;  /* 0x0000000aff0f723e */ /* 0x000fe400020004ff */
[----:B------:R-:W-:Y:S02]  /*d5630*/  F2FP.F16.E5M2.UNPACK_B R60, R13 ;  /* 0x0000000dff3c723e */ /* 0x000fe400020004ff */
[----:B------:R-:W-:Y:S01]  /*d5640*/  F2FP.F16.E5M2.UNPACK_B R61, R12 ;  /* 0x0000000cff3d723e */ /* 0x000fe200020004ff */
[----:B---3--:R-:W-:Y:S01]  /*d5650*/  HMMA.16816.F32 R32, R28, R20, R24 ;  /* 0x000000141c20723c */ /* 0x008fe20000001818 */
[----:B------:R-:W3:-:S15]  /*d5660*/  LDL.LU.64 R24, [R1+0xf30] ;  /* 0x000f300001187983 */ /* 0x000ede0000300a00 */
[----:B------:R-:W-:-:S03]  /*d5670*/  NOP ;  /* 0x0000000000007918 */ /* 0x000fc60000000000 */
[----:B------:R-:W-:Y:S04]  /*d5680*/  STL.64 [R1+0x360], R32 ;  /* 0x0003602001007387 */ /* 0x000fe80000100a00 */
[----:B------:R-:W-:Y:S04]  /*d5690*/  STL.64 [R1+0x368], R34 ;  /* 0x0003682201007387 */ /* 0x000fe80000100a00 */
[----:B------:R-:W-:Y:S04]  /*d56a0*/  STL [R1], R14 ;  /* 0x0000000e01007387 */ /* 0x000fe80000100800 */
[----:B------:R-:W3:Y:S04]  /*d56b0*/  LDL.LU.64 R26, [R1+0xf38] ;  /* 0x000f3800011a7983 */ /* 0x000ee80000300a00 */
[----:B0-----:R-:W4:Y:S04]  /*d56c0*/  LDL.LU.64 R20, [R1+0xf20] ;  /* 0x000f200001147983 */ /* 0x001f280000300a00 */
[----:B------:R-:W4:Y:S04]  /*d56d0*/  LDL.LU.64 R22, [R1+0xf28] ;  /* 0x000f280001167983 */ /* 0x000f280000300a00 */
[----:B------:R-:W0:Y:S04]  /*d56e0*/  LDSM.16.M88.4 R32, [R40+UR4+0xa400] ;  /* 0x00a400042820783b */ /* 0x000e280008000200 */
[----:B0-----:R-:W-:Y:S01]  /*d56f0*/  STL.64 [R1+0x1c00], R32 ;  /* 0x001c002001007387 */ /* 0x001fe20000100a00 */
[----:B------:R-:W-:-:S03]  /*d5700*/  IMAD.MOV.U32 R11, RZ, RZ, R32 ;  /* 0x000000ffff0b7224 */ /* 0x000fc600078e0020 */
[----:B------:R2:W-:Y:S01]  /*d5710*/  STL.64 [R1+0x1c08], R34 ;  /* 0x001c082201007387 */ /* 0x0005e20000100a00 */
[----:B------:R-:W-:Y:S02]  /*d5720*/  IMAD.MOV.U32 R10, RZ, RZ, R33 ;  /* 0x000000ffff0a7224 */ /* 0x000fe400078e0021 */
[----:B--2---:R-:W-:Y:S01]  /*d5730*/  HMMA.16816.F32 R32, R28, R14, R16 ;  /* 0x0000000e1c20723c */ /* 0x004fe20000001810 */
[----:B------:R-:W0:Y:S04]  /*d5740*/  LDSM.16.M88.4 R16, [R40+UR4+0xa800] ;  /* 0x00a800042810783b */ /* 0x000e280008000200 */
[----:B------:R-:W-:-:S14]  /*d5750*/  STL [R1+0x4], R15 ;  /* 0x0000040f01007387 */ /* 0x000fdc0000100800 */
[----:B------:R-:W-:Y:S04]  /*d5760*/  STL.64 [R1+0x370], R32 ;  /* 0x0003702001007387 */ /* 0x000fe80000100a00 */
[----:B------:R-:W-:Y:S04]  /*d5770*/  STL.64 [R1+0x378], R34 ;  /* 0x0003782201007387 */ /* 0x000fe80000100a00 */
[----:B0-----:R0:W-:Y:S01]  /*d5780*/  STL.64 [R1+0x1c10], R16 ;  /* 0x001c101001007387 */ /* 0x0011e20000100a00 */
[----:B------:R-:W-:-:S03]  /*d5790*/  IMAD.MOV.U32 R13, RZ, RZ, R16 ;  /* 0x000000ffff0d7224 */ /* 0x000fc600078e0010 */
[----:B------:R1:W-:Y:S01]  /*d57a0*/  STL.64 [R1+0x1c18], R18 ;  /* 0x001c181201007387 */ /* 0x0003e20000100a00 */
[----:B------:R-:W-:-:S03]  /*d57b0*/  IMAD.MOV.U32 R12, RZ, RZ, R17 ;  /* 0x000000ffff0c7224 */ /* 0x000fc600078e0011 */
[----:B0-----:R-:W2:Y:S04]  /*d57c0*/  LDL.LU.64 R16, [R1+0x1140] ;  /* 0x0011400001107983 */ /* 0x001ea80000300a00 */
[----:B-1----:R-:W2:Y:S01]  /*d57d0*/  LDL.LU.64 R18, [R1+0x1148] ;  /* 0x0011480001127983 */ /* 0x002ea20000300a00 */
[----:B------:R-:W-:Y:S02]  /*d57e0*/  F2FP.F16.E5M2.UNPACK_B R58, R3 ;  /* 0x00000003ff3a723e */ /* 0x000fe400020004ff */
[----:B------:R-:W-:Y:S02]  /*d57f0*/  F2FP.F16.E5M2.UNPACK_B R59, R2 ;  /* 0x00000002ff3b723e */ /* 0x000fe400020004ff */
[----:B------:R-:W-:Y:S02]  /*d5800*/  F2FP.F16.E5M2.UNPACK_B R56, R5 ;  /* 0x00000005ff38723e */ /* 0x000fe400020004ff */
[----:B------:R-:W-:Y:S01]  /*d5810*/  F2FP.F16.E5M2.UNPACK_B R57, R4 ;  /* 0x00000004ff39723e */ /* 0x000fe200020004ff */
[C---:B---3--:R-:W-:Y:S01]  /*d5820*/  HMMA.16816.F32 R32, R28.reuse, R60, R24 ;  /* 0x0000003c1c20723c */ /* 0x048fe20000001818 */
[----:B------:R-:W0:Y:S07]  /*d5830*/  LDSM.16.M88.4 R24, [R40+UR4+0xac00] ;  /* 0x00ac00042818783b */ /* 0x000e2e0008000200 */
[----:B----4-:R-:W-:Y:S11]  /*d5840*/  HMMA.16816.F32 R20, R28, R58, R20 ;  /* 0x0000003a1c14723c */ /* 0x010ff60000001814 */
[----:B------:R-:W-:Y:S04]  /*d5850*/  STL.64 [R1+0x380], R32 ;  /* 0x0003802001007387 */ /* 0x000fe80000100a00 */
[----:B------:R-:W-:Y:S04]  /*d5860*/  STL.64 [R1+0x388], R34 ;  /* 0x0003882201007387 */ /* 0x000fe80000100a00 */
[----:B0-----:R0:W-:Y:S01]  /*d5870*/  STL.64 [R1+0x1c20], R24 ;  /* 0x001c201801007387 */ /* 0x0011e20000100a00 */
[----:B------:R-:W-:-:S03]  /*d5880*/  IMAD.MOV.U32 R2, RZ, RZ, R24 ;  /* 0x000000ffff027224 */ /* 0x000fc600078e0018 */
[----:B------:R1:W-:Y:S01]  /*d5890*/  STL.64 [R1+0x1c28], R26 ;  /* 0x001c281a01007387 */ /* 0x0003e20000100a00 */
[----:B------:R-:W-:-:S03]  /*d58a0*/  IMAD.MOV.U32 R3, RZ, RZ, R25 ;  /* 0x000000ffff037224 */ /* 0x000fc600078e0019 */
[----:B0-----:R-:W3:Y:S04]  /*d58b0*/  LDL.LU.64 R24, [R1+0x1150] ;  /* 0x0011500001187983 */ /* 0x001ee80000300a00 */
[----:B-1----:R-:W3:Y:S04]  /*d58c0*/  LDL.LU.64 R26, [R1+0x1158] ;  /* 0x00115800011a7983 */ /* 0x002ee80000300a00 */
[----:B------:R-:W-:Y:S04]  /*d58d0*/  STL.64 [R1+0x390], R20 ;  /* 0x0003901401007387 */ /* 0x000fe80000100a00 */
[----:B------:R-:W-:Y:S04]  /*d58e0*/  STL.64 [R1+0x398], R22 ;  /* 0x0003981601007387 */ /* 0x000fe80000100a00 */
[----:B------:R-:W0:Y:S04]  /*d58f0*/  LDSM.16.M88.4 R20, [R40+UR4+0xb000] ;  /* 0x00b000042814783b */ /* 0x000e280008000200 */
[----:B0-----:R0:W-:Y:S01]  /*d5900*/  STL.64 [R1+0x1c30], R20 ;  /* 0x001c301401007387 */ /* 0x0011e20000100a00 */
[----:B------:R-:W-:-:S03]  /*d5910*/  IMAD.MOV.U32 R4, RZ, RZ, R20 ;  /* 0x000000ffff047224 */ /* 0x000fc600078e0014 */
[----:B------:R1:W-:Y:S01]  /*d5920*/  STL.64 [R1+0x1c38], R22 ;  /* 0x001c381601007387 */ /* 0x0003e20000100a00 */
[----:B------:R-:W-:-:S03]  /*d5930*/  IMAD.MOV.U32 R5, RZ, RZ, R21 ;  /* 0x000000ffff057224 */ /* 0x000fc600078e0015 */
[----:B0-----:R-:W4:Y:S04]  /*d5940*/  LDL.LU.64 R20, [R1+0x1160] ;  /* 0x0011600001147983 */ /* 0x001f280000300a00 */
[----:B-1----:R-:W4:Y:S01]  /*d5950*/  LDL.LU.64 R22, [R1+0x1168] ;  /* 0x0011680001167983 */ /* 0x002f220000300a00 */
[----:B--2---:R-:W-:Y:S03]  /*d5960*/  HMMA.16816.F32 R16, R28, R56, R16 ;  /* 0x000000381c10723c */ /* 0x004fe60000001810 */
[----:B------:R-:W-:Y:S04]  /*d5970*/  STL.64 [R1+0xa2e0], R58 ;  /* 0x00a2e03a01007387 */ /* 0x000fe80000100a00 */
[----:B------:R-:W-:-:S12]  /*d5980*/  STL.64 [R1+0xa2d8], R56 ;  /* 0x00a2d83801007387 */ /* 0x000fd80000100a00 */
[----:B------:R-:W-:Y:S04]  /*d5990*/  STL.64 [R1+0x3a0], R16 ;  /* 0x0003a01001007387 */ /* 0x000fe80000100a00 */
[----:B------:R-:W-:Y:S04]  /*d59a0*/  STL.64 [R1+0x3a8], R18 ;  /* 0x0003a81201007387 */ /* 0x000fe80000100a00 */
[----:B------:R-:W0:Y:S01]  /*d59b0*/  LDSM.16.M88.4 R16, [R40+UR4+0xb400] ;  /* 0x00b400042810783b */ /* 0x000e220008000200 */
[----:B------:R-:W-:Y:S02]  /*d59c0*/  F2FP.F16.E5M2.UNPACK_B R54, R7 ;  /* 0x00000007ff36723e */ /* 0x000fe400020004ff */
[----:B------:R-:W-:Y:S01]  /*d59d0*/  F2FP.F16.E5M2.UNPACK_B R55, R6 ;  /* 0x00000006ff37723e */ /* 0x000fe200020004ff */
        /* <DEDUP_REMOVED lines=10> */
[----:B---3--:R-:W-:Y:S01]  /*d5a80*/  HMMA.16816.F32 R32, R28, R54, R24 ;  /* 0x000000361c20723c */ /* 0x008fe20000001818 */
[----:B------:R-:W0:-:S15]  /*d5a90*/  LDSM.16.M88.4 R24, [R40+UR4+0xb800] ;  /* 0x00b800042818783b */ /* 0x000e1e0008000200 */
[----:B------:R-:W-:-:S03]  /*d5aa0*/  NOP ;  /* 0x0000000000007918 */ /* 0x000fc60000000000 */
[----:B------:R-:W-:Y:S04]  /*d5ab0*/  STL.64 [R1+0x3b0], R32 ;  /* 0x0003b02001007387 */ /* 0x000fe80000100a00 */
[----:B------:R-:W-:Y:S01]  /*d5ac0*/  STL.64 [R1+0x3b8], R34 ;  /* 0x0003b82201007387 */ /* 0x000fe20000100a00 */
[----:B------:R-:W-:Y:S02]  /*d5ad0*/  F2FP.F16.E5M2.UNPACK_B R48, R13 ;  /* 0x0000000dff30723e */ /* 0x000fe400020004ff */
[----:B------:R-:W-:Y:S01]  /*d5ae0*/  F2FP.F16.E5M2.UNPACK_B R49, R12 ;  /* 0x0000000cff31723e */ /* 0x000fe200020004ff */
[----:B------:R-:W-:Y:S04]  /*d5af0*/  LDSM.16.M88.4 R32, [R40+UR4+0xc400] ;  /* 0x00c400042820783b */ /* 0x000fe80008000200 */
[----:B0-----:R-:W-:Y:S01]  /*d5b00*/  STL.64 [R1+0x1c50], R24 ;  /* 0x001c501801007387 */ /* 0x001fe20000100a00 */
[----:B------:R-:W-:-:S03]  /*d5b10*/  IMAD.MOV.U32 R8, RZ, RZ, R24 ;  /* 0x000000ffff087224 */ /* 0x000fc600078e0018 */
[----:B------:R4:W-:Y:S01]  /*d5b20*/  STL.64 [R1+0x1c58], R26 ;  /* 0x001c581a01007387 */ /* 0x0009e20000100a00 */
[----:B------:R-:W-:Y:S02]  /*d5b30*/  IMAD.MOV.U32 R9, RZ, RZ, R25 ;  /* 0x000000ffff097224 */ /* 0x000fe400078e0019 */
[----:B----4-:R-:W-:Y:S01]  /*d5b40*/  HMMA.16816.F32 R24, R28, R52, R20 ;  /* 0x000000341c18723c */ /* 0x010fe20000001814 */
[----:B------:R-:W3:Y:S04]  /*d5b50*/  LDL.LU.64 R20, [R1+0x1180] ;  /* 0x0011800001147983 */ /* 0x000ee80000300a00 */
[----:B------:R-:W3:-:S14]  /*d5b60*/  LDL.LU.64 R22, [R1+0x1188] ;  /* 0x0011880001167983 */ /* 0x000edc0000300a00 */
[----:B------:R-:W-:Y:S04]  /*d5b70*/  STL.64 [R1+0x3c0], R24 ;  /* 0x0003c01801007387 */ /* 0x000fe80000100a00 */
[----:B------:R-:W-:Y:S04]  /*d5b80*/  STL.64 [R1+0x3c8], R26 ;  /* 0x0003c81a01007387 */ /* 0x000fe80000100a00 */
[----:B------:R-:W0:Y:S04]  /*d5b90*/  LDSM.16.M88.4 R24, [R40+UR4+0xbc00] ;  /* 0x00bc00042818783b */ /* 0x000e280008000200 */
[----:B------:R-:W-:Y:S04]  /*d5ba0*/  STL.64 [R1+0xa2d0], R54 ;  /* 0x00a2d03601007387 */ /* 0x000fe80000100a00 */
[----:B------:R-:W-:Y:S04]  /*d5bb0*/  STL.64 [R1+0xa2c8], R52 ;  /* 0x00a2c83401007387 */ /* 0x000fe80000100a00 */
[----:B0-----:R-:W-:Y:S01]  /*d5bc0*/  STL.64 [R1+0x1c60], R24 ;  /* 0x001c601801007387 */ /* 0x001fe20000100a00 */
[----:B------:R-:W-:-:S03]  /*d5bd0*/  IMAD.MOV.U32 R10, RZ, RZ, R24 ;  /* 0x000000ffff0a7224 */ /* 0x000fc600078e0018 */
[----:B------:R2:W-:Y:S01]  /*d5be0*/  STL.64 [R1+0x1c68], R26 ;  /* 0x001c681a01007387 */ /* 0x0005e20000100a00 */
[----:B------:R-:W-:Y:S02]  /*d5bf0*/  IMAD.MOV.U32 R11, RZ, RZ, R25 ;  /* 0x000000ffff0b7224 */ /* 0x000fe400078e0019 */
[----:B--2---:R-:W-:Y:S01]  /*d5c00*/  HMMA.16816.F32 R24, R28, R50, R16 ;  /* 0x000000321c18723c */ /* 0x004fe20000001810 */
[----:B------:R-:W2:Y:S04]  /*d5c10*/  LDL.LU.64 R16, [R1+0x1190] ;  /* 0x0011900001107983 */ /* 0x000ea80000300a00 */
[----:B------:R-:W2:-:S14]  /*d5c20*/  LDL.LU.64 R18, [R1+0x1198] ;  /* 0x0011980001127983 */ /* 0x000e9c0000300a00 */
        /* <DEDUP_REMOVED lines=8> */
[----:B-1----:R-:W4:Y:S04]  /*d5cb0*/  LDL.LU.64 R26, [R1+0x11a8] ;  /* 0x0011a800011a7983 */ /* 0x002f280000300a00 */
[----:B------:R-:W-:Y:S04]  /*d5cc0*/  STL.64 [R1+0xa2b0], R50 ;  /* 0x00a2b03201007387 */ /* 0x000fe80000100a00 */
[----:B------:R-:W-:Y:S01]  /*d5cd0*/  STL.64 [R1+0xa2a8], R48 ;  /* 0x00a2a83001007387 */ /* 0x000fe20000100a00 */
[----:B------:R-:W-:-:S02]  /*d5ce0*/  IMAD.MOV.U32 R14, RZ, RZ, R32 ;  /* 0x000000ffff0e7224 */ /* 0x000fc400078e0020 */
[----:B------:R-:W-:Y:S01]  /*d5cf0*/  IMAD.MOV.U32 R15, RZ, RZ, R33 ;  /* 0x000000ffff0f7224 */ /* 0x000fe200078e0021 */
[----:B------:R-:W-:Y:S02]  /*d5d00*/  F2FP.F16.E5M2.UNPACK_B R2, R2 ;  /* 0x00000002ff02723e */ /* 0x000fe400020004ff */
[----:B------:R-:W-:Y:S01]  /*d5d10*/  F2FP.F16.E5M2.UNPACK_B R3, R3 ;  /* 0x00000003ff03723e */ /* 0x000fe200020004ff */
[----:B---3--:R-:W-:-:S15]  /*d5d20*/  HMMA.16816.F32 R20, R28, R48, R20 ;  /* 0x000000301c14723c */ /* 0x008fde0000001814 */
[----:B------:R-:W-:-:S04]  /*d5d30*/  NOP ;  /* 0x0000000000007918 */ /* 0x000fc80000000000 */
[----:B------:R0:W-:Y:S04]  /*d5d40*/  STL.64 [R1+0x3e0], R20 ;  /* 0x0003e01401007387 */ /* 0x0001e80000100a00 */
[----:B------:R1:W-:Y:S04]  /*d5d50*/  STL.64 [R1+0x3e8], R22 ;  /* 0x0003e81601007387 */ /* 0x0003e80000100a00 */
[----:B0-----:R-:W3:Y:S04]  /*d5d60*/  LDL.LU.64 R20, [R1+0x11b0] ;  /* 0x0011b00001147983 */ /* 0x001ee80000300a00 */
[----:B-1----:R-:W3:Y:S04]  /*d5d70*/  LDL.LU.64 R22, [R1+0x11b8] ;  /* 0x0011b80001167983 */ /* 0x002ee80000300a00 */
[----:B------:R-:W-:Y:S04]  /*d5d80*/  STL.64 [R1+0x1c80], R32 ;  /* 0x001c802001007387 */ /* 0x000fe80000100a00 */
[----:B------:R-:W-:Y:S04]  /*d5d90*/  STL.64 [R1+0x1c88], R34 ;  /* 0x001c882201007387 */ /* 0x000fe80000100a00 */
[----:B------:R-:W0:Y:S01]  /*d5da0*/  LDSM.16.M88.4 R32, [R40+UR4+0xc800] ;  /* 0x00c800042820783b */ /* 0x000e220008000200 */
[----:B--2---:R-:W-:-:S15]  /*d5db0*/  HMMA.16816.F32 R16, R28, R2, R16 ;  /* 0x000000021c10723c */ /* 0x004fde0000001810 */
[----:B------:R-:W-:-:S04]  /*d5dc0*/  NOP ;  /* 0x0000000000007918 */ /* 0x000fc80000000000 */
[----:B------:R1:W-:Y:S04]  /*d5dd0*/  STL.64 [R1+0x3f0], R16 ;  /* 0x0003f01001007387 */ /* 0x0003e80000100a00 */
[----:B------:R-:W-:Y:S04]  /*d5de0*/  STL.64 [R1+0x3f8], R18 ;  /* 0x0003f81201007387 */ /* 0x000fe80000100a00 */
[----:B0-----:R-:W-:Y:S04]  /*d5df0*/  STL.64 [R1+0x1c90], R32 ;  /* 0x001c902001007387 */ /* 0x001fe80000100a00 */
[----:B------:R-:W-:Y:S04]  /*d5e00*/  STL.64 [R1+0x1c98], R34 ;  /* 0x001c982201007387 */ /* 0x000fe80000100a00 */
[----:B------:R-:W2:Y:S04]  /*d5e10*/  LDL.LU.64 R36, [R1+0x11c0] ;  /* 0x0011c00001247983 */ /* 0x000ea80000300a00 */
[----:B------:R-:W2:Y:S01]  /*d5e20*/  LDL.LU.64 R38, [R1+0x11c8] ;  /* 0x0011c80001267983 */ /* 0x000ea20000300a00 */
[----:B------:R-:W-:-:S02]  /*d5e30*/  F2FP.F16.E5M2.UNPACK_B R4, R4 ;  /* 0x00000004ff04723e */ /* 0x000fc400020004ff */
[----:B------:R-:W-:-:S07]  /*d5e40*/  F2FP.F16.E5M2.UNPACK_B R5, R5 ;  /* 0x00000005ff05723e */ /* 0x000fce00020004ff */
[----:B----4-:R-:W-:-:S15]  /*d5e50*/  HMMA.16816.F32 R24, R28, R4, R24 ;  /* 0x000000041c18723c */ /* 0x010fde0000001818 */
[----:B------:R-:W-:-:S04]  /*d5e60*/  NOP ;  /* 0x0000000000007918 */ /* 0x000fc80000000000 */
[----:B------:R-:W-:Y:S04]  /*d5e70*/  STL.64 [R1+0x400], R24 ;  /* 0x0004001801007387 */ /* 0x000fe80000100a00 */
[----:B------:R-:W-:Y:S04]  /*d5e80*/  STL.64 [R1+0x408], R26 ;  /* 0x0004081a01007387 */ /* 0x000fe80000100a00 */
[----:B------:R-:W0:Y:S01]  /*d5e90*/  LDSM.16.M88.4 R24, [R40+UR4+0xcc00] ;  /* 0x00cc00042818783b */ /* 0x000e220008000200 */
[----:B------:R-:W-:Y:S02]  /*d5ea0*/  F2FP.F16.E5M2.UNPACK_B R6, R6 ;  /* 0x00000006ff06723e */ /* 0x000fe400020004ff */
[----:B------:R-:W-:Y:S01]  /*d5eb0*/  F2FP.F16.E5M2.UNPACK_B R7, R7 ;  /* 0x00000007ff07723e */ /* 0x000fe200020004ff */
[----:B-1----:R-:W-:-:S02]  /*d5ec0*/  IMAD.MOV.U32 R16, RZ, RZ, R32 ;  /* 0x000000ffff107224 */ /* 0x002fc400078e0020 */
[----:B------:R-:W-:Y:S01]  /*d5ed0*/  IMAD.MOV.U32 R17, RZ, RZ, R33 ;  /* 0x000000ffff117224 */ /* 0x000fe200078e0021 */
[----:B0-----:R-:W-:Y:S04]  /*d5ee0*/  STL.64 [R1+0x1ca0], R24 ;  /* 0x001ca01801007387 */ /* 0x001fe80000100a00 */
[----:B------:R-:W-:Y:S04]  /*d5ef0*/  STL.64 [R1+0x1ca8], R26 ;  /* 0x001ca81a01007387 */ /* 0x000fe80000100a00 */
[----:B------:R-:W4:Y:S04]  /*d5f00*/  LDL.LU.64 R32, [R1+0x11d0] ;  /* 0x0011d00001207983 */ /* 0x000f280000300a00 */
[----:B------:R-:W4:Y:S01]  /*d5f10*/  LDL.LU.64 R34, [R1+0x11d8] ;  /* 0x0011d80001227983 */ /* 0x000f220000300a00 */
[----:B------:R-:W-:-:S02]  /*d5f20*/  IMAD.MOV.U32 R18, RZ, RZ, R24 ;  /* 0x000000ffff127224 */ /* 0x000fc400078e0018 */
[----:B------:R-:W-:Y:S01]  /*d5f30*/  IMAD.MOV.U32 R19, RZ, RZ, R25 ;  /* 0x000000ffff137224 */ /* 0x000fe200078e0019 */
[----:B------:R-:W-:Y:S02]  /*d5f40*/  F2FP.F16.E5M2.UNPACK_B R8, R8 ;  /* 0x00000008ff08723e */ /* 0x000fe400020004ff */
[----:B------:R-:W-:Y:S01]  /*d5f50*/  F2FP.F16.E5M2.UNPACK_B R9, R9 ;  /* 0x00000009ff09723e */ /* 0x000fe200020004ff */
[----:B---3--:R-:W-:-:S15]  /*d5f60*/  HMMA.16816.F32 R20, R28, R6, R20 ;  /* 0x000000061c14723c */ /* 0x008fde0000001814 */
[----:B------:R-:W-:-:S04]  /*d5f70*/  NOP ;  /* 0x0000000000007918 */ /* 0x000fc80000000000 */
[----:B------:R-:W-:Y:S04]  /*d5f80*/  STL.64 [R1+0x410], R20 ;  /* 0x0004101401007387 */ /* 0x000fe80000100a00 */
[----:B------:R-:W-:Y:S04]  /*d5f90*/  STL.64 [R1+0x418], R22 ;  /* 0x0004181601007387 */ /* 0x000fe80000100a00 */
[----:B------:R-:W-:Y:S04]  /*d5fa0*/  STL.64 [R1+0xa2c0], R6 ;  /* 0x00a2c00601007387 */ /* 0x000fe80000100a00 */
[----:B------:R-:W-:Y:S04]  /*d5fb0*/  STL.64 [R1+0xa2b8], R4 ;  /* 0x00a2b80401007387 */ /* 0x000fe80000100a00 */
[----:B------:R-:W0:Y:S04]  /*d5fc0*/  LDSM.16.M88.4 R4, [R40+UR4+0xd000] ;  /* 0x00d000042804783b */ /* 0x000e280008000200 */
[----:B0-----:R-:W-:Y:S04]  /*d5fd0*/  STL.64 [R1+0x1cb0], R4 ;  /* 0x001cb00401007387 */ /* 0x001fe80000100a00 */
[----:B------:R-:W-:Y:S04]  /*d5fe0*/  STL.64 [R1+0x1cb8], R6 ;  /* 0x001cb80601007387 */ /* 0x000fe80000100a00 */
[----:B------:R-:W3:Y:S04]  /*d5ff0*/  LDL.LU.64 R24, [R1+0x11e0] ;  /* 0x0011e00001187983 */ /* 0x000ee80000300a00 */
[----:B------:R-:W3:Y:S01]  /*d6000*/  LDL.LU.64 R26, [R1+0x11e8] ;  /* 0x0011e800011a7983 */ /* 0x000ee20000300a00 */
[----:B------:R-:W-:-:S02]  /*d6010*/  IMAD.MOV.U32 R20, RZ, RZ, R4 ;  /* 0x000000ffff147224 */ /* 0x000fc400078e0004 */
[----:B------:R-:W-:Y:S02]  /*d6020*/  IMAD.MOV.U32 R21, RZ, RZ, R5 ;  /* 0x000000ffff157224 */ /* 0x000fe400078e0005 */
[----:B------:R-:W0:Y:S01]  /*d6030*/  LDSM.16.M88.4 R4, [R40+UR4+0xd400] ;  /* 0x00d400042804783b */ /* 0x000e220008000200 */
[----:B--2---:R-:W-:-:S15]  /*d6040*/  HMMA.16816.F32 R36, R28, R8, R36 ;  /* 0x000000081c24723c */ /* 0x004fde0000001824 */
[----:B------:R-:W-:-:S04]  /*d6050*/  NOP ;  /* 0x0000000000007918 */ /* 0x000fc80000000000 */
        /* <DEDUP_REMOVED lines=9> */
[----:B------:R-:W-:-:S05]  /*d60f0*/  F2FP.F16.E5M2.UNPACK_B R11, R11 ;  /* 0x0000000bff0b723e */ /* 0x000fca00020004ff */
[----:B------:R-:W-:Y:S04]  /*d6100*/  STL.64 [R1+0xa2f0], R10 ;  /* 0x00a2f00a01007387 */ /* 0x000fe80000100a00 */
[----:B------:R-:W-:Y:S01]  /*d6110*/  STL.64 [R1+0xa2e8], R8 ;  /* 0x00a2e80801007387 */ /* 0x000fe20000100a00 */
[----:B------:R-:W-:Y:S02]  /*d6120*/  F2FP.F16.E5M2.UNPACK_B R12, R12 ;  /* 0x0000000cff0c723e */ /* 0x000fe400020004ff */
[----:B------:R-:W-:Y:S01]  /*d6130*/  F2FP.F16.E5M2.UNPACK_B R13, R13 ;  /* 0x0000000dff0d723e */ /* 0x000fe200020004ff */
[----:B----4-:R-:W-:-:S15]  /*d6140*/  HMMA.16816.F32 R32, R28, R10, R32 ;  /* 0x0000000a1c20723c */ /* 0x010fde0000001820 */
[----:B------:R-:W-:-:S04]  /*d6150*/  NOP ;  /* 0x0000000000007918 */ /* 0x000fc80000000000 */
[----:B------:R-:W-:Y:S04]  /*d6160*/  STL.64 [R1+0x430], R32 ;  /* 0x0004302001007387 */ /* 0x000fe80000100a00 */
[----:B------:R-:W-:Y:S04]  /*d6170*/  STL.64 [R1+0x438], R34 ;  /* 0x0004382201007387 */ /* 0x000fe80000100a00 */
[----:B------:R-:W0:Y:S01]  /*d6180*/  LDSM.16.M88.4 R32, [R40+UR4+0xd800] ;  /* 0x00d800042820783b */ /* 0x000e220008000200 */
[----:B------:R-:W-:Y:S02]  /*d6190*/  F2FP.F16.E5M2.UNPACK_B R14, R14 ;  /* 0x0000000eff0e723e */ /* 0x000fe400020004ff */
[----:B------:R-:W-:Y:S01]  /*d61a0*/  F2FP.F16.E5M2.UNPACK_B R15, R15 ;  /* 0x0000000fff0f723e */ /* 0x000fe200020004ff */
[----:B0-----:R-:W-:Y:S04]  /*d61b0*/  STL.64 [R1+0x1cd0], R32 ;  /* 0x001cd02001007387 */ /* 0x001fe80000100a00 */
[----:B------:R-:W-:Y:S04]  /*d61c0*/  STL.64 [R1+0x1cd8], R34 ;  /* 0x001cd82201007387 */ /* 0x000fe80000100a00 */
[----:B------:R-:W4:Y:S04]  /*d61d0*/  LDL.LU.64 R36, [R1+0xe50] ;  /* 0x000e500001247983 */ /* 0x000f280000300a00 */
[----:B------:R-:W4:Y:S01]  /*d61e0*/  LDL.LU.64 R38, [R1+0xe58] ;  /* 0x000e580001267983 */ /* 0x000f220000300a00 */
[----:B------:R-:W-:-:S02]  /*d61f0*/  IMAD.MOV.U32 R11, RZ, RZ, R32 ;  /* 0x000000ffff0b7224 */ /* 0x000fc400078e0020 */
[----:B------:R-:W-:Y:S01]  /*d6200*/  IMAD.MOV.U32 R10, RZ, RZ, R33 ;  /* 0x000000ffff0a7224 */ /* 0x000fe200078e0021 */
[----:B---3--:R-:W-:-:S15]  /*d6210*/  HMMA.16816.F32 R24, R28, R12, R24 ;  /* 0x0000000c1c18723c */ /* 0x008fde0000001818 */
[----:B------:R-:W-:-:S04]  /*d6220*/  NOP ;  /* 0x0000000000007918 */ /* 0x000fc80000000000 */
[----:B------:R-:W-:Y:S04]  /*d6230*/  STL.64 [R1+0x440], R24 ;  /* 0x0004401801007387 */ /* 0x000fe80000100a00 */
[----:B------:R-:W-:Y:S04]  /*d6240*/  STL.64 [R1+0x448], R26 ;  /* 0x0004481a01007387 */ /* 0x000fe80000100a00 */
[----:B------:R-:W0:Y:S01]  /*d6250*/  LDSM.16.M88.4 R24, [R40+UR4+0xdc00] ;  /* 0x00dc00042818783b */ /* 0x000e220008000200 */
[----:B--2---:R-:W-:Y:S03]  /*d6260*/  HMMA.16816.F32 R4, R28, R14, R4 ;  /* 0x0000000e1c04723c */ /* 0x004fe60000001804 */
[----:B0-----:R-:W-:Y:S04]  /*d6270*/  STL.64 [R1+0x1ce0], R24 ;  /* 0x001ce01801007387 */ /* 0x001fe80000100a00 */
[----:B------:R-:W-:Y:S04]  /*d6280*/  STL.64 [R1+0x1ce8], R26 ;  /* 0x001ce81a01007387 */ /* 0x000fe80000100a00 */
[----:B------:R-:W2:Y:S04]  /*d6290*/  LDL.LU.64 R32, [R1+0xe40] ;  /* 0x000e400001207983 */ /* 0x000ea80000300a00 */
[----:B------:R-:W2:Y:S04]  /*d62a0*/  LDL.LU.64 R34, [R1+0xe48] ;  /* 0x000e480001227983 */ /* 0x000ea80000300a00 */
[----:B------:R-:W-:Y:S04]  /*d62b0*/  STL.64 [R1+0x450], R4 ;  /* 0x0004500401007387 */ /* 0x000fe80000100a00 */
[----:B------:R-:W-:Y:S04]  /*d62c0*/  STL.64 [R1+0x458], R6 ;  /* 0x0004580601007387 */ /* 0x000fe80000100a00 */
[----:B------:R-:W-:Y:S04]  /*d62d0*/  STL.64 [R1+0xa290], R14 ;  /* 0x00a2900e01007387 */ /* 0x000fe80000100a00 */
[----:B------:R-:W-:Y:S04]  /*d62e0*/  STL.64 [R1+0xa288], R12 ;  /* 0x00a2880c01007387 */ /* 0x000fe80000100a00 */
[----:B------:R-:W0:Y:S01]  /*d62f0*/  LDSM.16.M88.4 R12, [R40+UR4+0xf800] ;  /* 0x00f80004280c783b */ /* 0x000e220008000200 */
[----:B------:R-:W-:-:S02]  /*d6300*/  IMAD.MOV.U32 R9, RZ, RZ, R24 ;  /* 0x000000ffff097224 */ /* 0x000fc400078e0018 */
[----:B------:R-:W-:Y:S01]  /*d6310*/  IMAD.MOV.U32 R8, RZ, RZ, R25 ;  /* 0x000000ffff087224 */ /* 0x000fe200078e0019 */
[----:B0-----:R-:W-:Y:S04]  /*d6320*/  STL.64 [R1+0x1d50], R12 ;  /* 0x001d500c01007387 */ /* 0x001fe80000100a00 */
[----:B------:R-:W-:Y:S04]  /*d6330*/  STL.64 [R1+0x1d58], R14 ;  /* 0x001d580e01007387 */ /* 0x000fe80000100a00 */
[----:B------:R-:W3:Y:S04]  /*d6340*/  LDL.LU.64 R24, [R1+0x1200] ;  /* 0x0012000001187983 */ /* 0x000ee80000300a00 */
[----:B------:R-:W3:Y:S01]  /*d6350*/  LDL.LU.64 R26, [R1+0x1208] ;  /* 0x00120800011a7983 */ /* 0x000ee20000300a00 */
[----:B------:R-:W-:-:S02]  /*d6360*/  IMAD.MOV.U32 R7, RZ, RZ, R13 ;  /* 0x000000ffff077224 */ /* 0x000fc400078e000d */
[----:B------:R-:W-:Y:S02]  /*d6370*/  IMAD.MOV.U32 R6, RZ, RZ, R12 ;  /* 0x000000ffff067224 */ /* 0x000fe400078e000c */
[----:B------:R-:W0:Y:S01]  /*d6380*/  LDSM.16.M88.4 R12, [R40+UR4+0xf400] ;  /* 0x00f40004280c783b */ /* 0x000e220008000200 */
[----:B------:R-:W-:Y:S02]  /*d6390*/  F2FP.F16.E5M2.UNPACK_B R16, R16 ;  /* 0x00000010ff10723e */ /* 0x000fe400020004ff */
[----:B------:R-:W-:Y:S02]  /*d63a0*/  F2FP.F16.E5M2.UNPACK_B R17, R17 ;  /* 0x00000011ff11723e */ /* 0x000fe400020004ff */
[----:B------:R-:W-:Y:S02]  /*d63b0*/  F2FP.F16.E5M2.UNPACK_B R18, R18 ;  /* 0x00000012ff12723e */ /* 0x000fe400020004ff */
[----:B------:R-:W-:-:S03]  /*d63c0*/  F2FP.F16.E5M2.UNPACK_B R19, R19 ;  /* 0x00000013ff13723e */ /* 0x000fc600020004ff */
[----:B----4-:R-:W-:-:S15]  /*d63d0*/  HMMA.16816.F32 R36, R28, R16, R36 ;  /* 0x000000101c24723c */ /* 0x010fde0000001824 */
[----:B------:R-:W-:-:S04]  /*d63e0*/  NOP ;  /* 0x0000000000007918 */ /* 0x000fc80000000000 */
[----:B------:R-:W-:Y:S04]  /*d63f0*/  STL.64 [R1+0x460], R36 ;  /* 0x0004602401007387 */ /* 0x000fe80000100a00 */
[----:B------:R-:W-:Y:S04]  /*d6400*/  STL.64 [R1+0x468], R38 ;  /* 0x0004682601007387 */ /* 0x000fe80000100a00 */
[----:B0-----:R-:W-:Y:S04]  /*d6410*/  STL.64 [R1+0x1d40], R12 ;  /* 0x001d400c01007387 */ /* 0x001fe80000100a00 */
[----:B------:R2:W-:Y:S04]  /*d6420*/  STL.64 [R1+0x1d48], R14 ;  /* 0x001d480e01007387 */ /* 0x0005e80000100a00 */
[----:B------:R-:W4:Y:S04]  /*d6430*/  LDL.LU.64 R44, [R1+0xe20] ;  /* 0x000e2000012c7983 */ /* 0x000f280000300a00 */
[----:B------:R-:W4:Y:S01]  /*d6440*/  LDL.LU.64 R46, [R1+0xe28] ;  /* 0x000e2800012e7983 */ /* 0x000f220000300a00 */
[----:B------:R-:W-:-:S02]  /*d6450*/  IMAD.MOV.U32 R5, RZ, RZ, R13 ;  /* 0x000000ffff057224 */ /* 0x000fc400078e000d */
[----:B------:R-:W-:Y:S01]  /*d6460*/  IMAD.MOV.U32 R4, RZ, RZ, R12 ;  /* 0x000000ffff047224 */ /* 0x000fe200078e000c */
[----:B------:R-:W-:Y:S04]  /*d6470*/  STL.64 [R1+0xa270], R18 ;  /* 0x00a2701201007387 */ /* 0x000fe80000100a00 */
[----:B------:R-:W-:Y:S01]  /*d6480*/  STL.64 [R1+0xa268], R16 ;  /* 0x00a2681001007387 */ /* 0x000fe20000100a00 */
[----:B------:R-:W-:Y:S02]  /*d6490*/  F2FP.F16.E5M2.UNPACK_B R20, R20 ;  /* 0x00000014ff14723e */ /* 0x000fe400020004ff */
[----:B------:R-:W-:Y:S01]  /*d64a0*/  F2FP.F16.E5M2.UNPACK_B R21, R21 ;  /* 0x00000015ff15723e */ /* 0x000fe200020004ff */
[----:B--2---:R-:W-:Y:S01]  /*d64b0*/  HMMA.16816.F32 R12, R28, R18, R32 ;  /* 0x000000121c0c723c */ /* 0x004fe20000001820 */
[----:B------:R-:W0:-:S15]  /*d64c0*/  LDSM.16.M88.4 R16, [R40+UR4+0xf000] ;  /* 0x00f000042810783b */ /* 0x000e1e0008000200 */
[----:B------:R-:W-:-:S03]  /*d64d0*/  NOP ;  /* 0x0000000000007918 */ /* 0x000fc60000000000 */
[----:B------:R1:W-:Y:S04]  /*d64e0*/  STL.64 [R1+0x470], R12 ;  /* 0x0004700c01007387 */ /* 0x0003e80000100a00 */
[----:B------:R-:W-:Y:S04]  /*d64f0*/  STL.64 [R1+0x478], R14 ;  /* 0x0004780e01007387 */ /* 0x000fe80000100a00 */
[----:B0-----:R-:W-:Y:S01]  /*d6500*/  STL.64 [R1+0x1d30], R16 ;  /* 0x001d301001007387 */ /* 0x001fe20000100a00 */
[----:B-1----:R-:W-:-:S03]  /*d6510*/  IMAD.MOV.U32 R12, RZ, RZ, R17 ;  /* 0x000000ffff0c7224 */ /* 0x002fc600078e0011 */
[----:B------:R3:W-:Y:S01]  /*d6520*/  STL.64 [R1+0x1d38], R18 ;  /* 0x001d381201007387 */ /* 0x0007e20000100a00 */
[----:B------:R-:W-:-:S03]  /*d6530*/  IMAD.MOV.U32 R36, RZ, RZ, R16 ;  /* 0x000000ffff247224 */ /* 0x000fc600078e0010 */
[----:B------:R-:W2:Y:S01]  /*d6540*/  LDL.LU.64 R32, [R1+0xe10] ;  /* 0x000e100001207983 */ /* 0x000ea20000300a00 */
[----:B---3--:R-:W-:-:S15]  /*d6550*/  HMMA.16816.F32 R16, R28, R20, R24 ;  /* 0x000000141c10723c */ /* 0x008fde0000001818 */
[----:B------:R-:W-:-:S04]  /*d6560*/  NOP ;  /* 0x0000000000007918 */ /* 0x000fc80000000000 */
[----:B------:R-:W-:Y:S04]  /*d6570*/  STL.64 [R1+0x480], R16 ;  /* 0x0004801001007387 */ /* 0x000fe80000100a00 */
[----:B------:R-:W-:Y:S04]  /*d6580*/  STL.64 [R1+0x488], R18 ;  /* 0x0004881201007387 */ /* 0x000fe80000100a00 */
[----:B------:R-:W2:Y:S04]  /*d6590*/  LDL.LU.64 R34, [R1+0xe18] ;  /* 0x000e180001227983 */ /* 0x000ea80000300a00 */
[----:B------:R-:W0:Y:S01]  /*d65a0*/  LDSM.16.M88.4 R16, [R40+UR4+0xec00] ;  /* 0x00ec00042810783b */ /* 0x000e220008000200 */
[----:B------:R-:W-:-:S02]  /*d65b0*/  F2FP.F16.E5M2.UNPACK_B R22, R22 ;  /* 0x00000016ff16723e */ /* 0x000fc400020004ff */
[----:B------:R-:W-:Y:S01]  /*d65c0*/  F2FP.F16.E5M2.UNPACK_B R23, R23 ;  /* 0x00000017ff17723e */ /* 0x000fe200020004ff */
        /* <DEDUP_REMOVED lines=10> */
[----:B------:R1:W-:Y:S04]  /*d6670*/  STL.64 [R1+0xa280], R22 ;  /* 0x00a2801601007387 */ /* 0x0003e80000100a00 */
[----:B------:R-:W-:Y:S01]  /*d6680*/  STL.64 [R1+0xa278], R20 ;  /* 0x00a2781401007387 */ /* 0x000fe20000100a00 */
[----:B------:R-:W-:-:S02]  /*d6690*/  F2FP.F16.E5M2.UNPACK_B R24, R11 ;  /* 0x0000000bff18723e */ /* 0x000fc400020004ff */
[----:B------:R-:W-:Y:S02]  /*d66a0*/  F2FP.F16.E5M2.UNPACK_B R25, R10 ;  /* 0x0000000aff19723e */ /* 0x000fe400020004ff */
[----:B------:R-:W-:Y:S02]  /*d66b0*/  F2FP.F16.E5M2.UNPACK_B R26, R9 ;  /* 0x00000009ff1a723e */ /* 0x000fe400020004ff */
[----:B------:R-:W-:Y:S02]  /*d66c0*/  F2FP.F16.E5M2.UNPACK_B R27, R8 ;  /* 0x00000008ff1b723e */ /* 0x000fe400020004ff */
[----:B------:R-:W4:Y:S04]  /*d66d0*/  LDSM.16.M88.4 R8, [R40+UR4+0xe400] ;  /* 0x00e400042808783b */ /* 0x000f280008000200 */
[----:B0-----:R0:W-:Y:S01]  /*d66e0*/  STL.64 [R1+0x1d10], R16 ;  /* 0x001d101001007387 */ /* 0x0011e20000100a00 */
[----:B-1----:R-:W-:-:S03]  /*d66f0*/  IMAD.MOV.U32 R23, RZ, RZ, R17 ;  /* 0x000000ffff177224 */ /* 0x002fc600078e0011 */
[----:B------:R1:W-:Y:S01]  /*d6700*/  STL.64 [R1+0x1d18], R18 ;  /* 0x001d181201007387 */ /* 0x0003e20000100a00 */
[----:B------:R-:W-:-:S03]  /*d6710*/  IMAD.MOV.U32 R22, RZ, RZ, R16 ;  /* 0x000000ffff167224 */ /* 0x000fc600078e0010 */
[----:B0-----:R-:W5:Y:S04]  /*d6720*/  LDL.LU.64 R16, [R1+0xda0] ;  /* 0x000da00001107983 */ /* 0x001f680000300a00 */
[----:B-1----:R-:W5:Y:S01]  /*d6730*/  LDL.LU.64 R18, [R1+0xda8] ;  /* 0x000da80001127983 */ /* 0x002f620000300a00 */
[----:B----4-:R-:W-:Y:S02]  /*d6740*/  IMAD.MOV.U32 R21, RZ, RZ, R9 ;  /* 0x000000ffff157224 */ /* 0x010fe400078e0009 */
[----:B------:R-:W-:Y:S01]  /*d6750*/  IMAD.MOV.U32 R20, RZ, RZ, R8 ;  /* 0x000000ffff147224 */ /* 0x000fe200078e0008 */
[----:B--2---:R-:W-:-:S15]  /*d6760*/  HMMA.16816.F32 R32, R28, R24, R32 ;  /* 0x000000181c20723c */ /* 0x004fde0000001820 */
[----:B------:R-:W-:-:S04]  /*d6770*/  NOP ;  /* 0x0000000000007918 */ /* 0x000fc80000000000 */
[----:B------:R-:W-:Y:S04]  /*d6780*/  STL.64 [R1+0x4a0], R32 ;  /* 0x0004a02001007387 */ /* 0x000fe80000100a00 */
[----:B------:R-:W-:Y:S04]  /*d6790*/  STL.64 [R1+0x4a8], R34 ;  /* 0x0004a82201007387 */ /* 0x000fe80000100a00 */
[----:B------:R0:W-:Y:S04]  /*d67a0*/  STL.64 [R1+0x1d00], R8 ;  /* 0x001d000801007387 */ /* 0x0001e80000100a00 */
[----:B------:R1:W-:Y:S04]  /*d67b0*/  STL.64 [R1+0x1d08], R10 ;  /* 0x001d080a01007387 */ /* 0x0003e80000100a00 */
[----:B0-----:R-:W2:Y:S04]  /*d67c0*/  LDL.LU.64 R8, [R1+0xdb0] ;  /* 0x000db00001087983 */ /* 0x001ea80000300a00 */
[----:B-1----:R-:W2:Y:S04]  /*d67d0*/  LDL.LU.64 R10, [R1+0xdb8] ;  /* 0x000db800010a7983 */ /* 0x002ea80000300a00 */
[----:B------:R-:W-:Y:S04]  /*d67e0*/  STL.64 [R1+0xa2a0], R26 ;  /* 0x00a2a01a01007387 */ /* 0x000fe80000100a00 */
[----:B------:R-:W-:Y:S01]  /*d67f0*/  STL.64 [R1+0xa298], R24 ;  /* 0x00a2981801007387 */ /* 0x000fe20000100a00 */
[----:B------:R-:W-:Y:S01]  /*d6800*/  F2FP.F16.E5M2.UNPACK_B R33, R7 ;  /* 0x00000007ff21723e */ /* 0x000fe200020004ff */
[----:B---3--:R-:W-:Y:S02]  /*d6810*/  HMMA.16816.F32 R44, R28, R26, R44 ;  /* 0x0000001a1c2c723c */ /* 0x008fe4000000182c */
[----:B------:R-:W0:Y:S01]  /*d6820*/  LDSM.16.M88.4 R24, [R40+UR4+0xe000] ;  /* 0x00e000042818783b */ /* 0x000e220008000200 */
[----:B------:R-:W-:-:S15]  /*d6830*/  F2FP.F16.E5M2.UNPACK_B R32, R6 ;  /* 0x00000006ff20723e */ /* 0x000fde00020004ff */
[----:B------:R-:W-:Y:S01]  /*d6840*/  NOP ;  /* 0x0000000000007918 */ /* 0x000fe20000000000 */
[----:B------:R-:W-:Y:S04]  /*d6850*/  STL.64 [R1+0x4b0], R44 ;  /* 0x0004b02c01007387 */ /* 0x000fe80000100a00 */
[----:B------:R-:W-:Y:S04]  /*d6860*/  STL.64 [R1+0x4b8], R46 ;  /* 0x0004b82e01007387 */ /* 0x000fe80000100a00 */
[----:B0-----:R-:W-:Y:S01]  /*d6870*/  STL.64 [R1+0x1cf0], R24 ;  /* 0x001cf01801007387 */ /* 0x001fe20000100a00 */
[----:B------:R-:W-:-:S03]  /*d6880*/  IMAD.MOV.U32 R7, RZ, RZ, R25 ;  /* 0x000000ffff077224 */ /* 0x000fc600078e0019 */
[----:B------:R5:W-:Y:S01]  /*d6890*/  STL.64 [R1+0x1cf8], R26 ;  /* 0x001cf81a01007387 */ /* 0x000be20000100a00 */
[----:B------:R-:W-:Y:S02]  /*d68a0*/  IMAD.MOV.U32 R6, RZ, RZ, R24 ;  /* 0x000000ffff067224 */ /* 0x000fe400078e0018 */
[----:B-----5:R-:W-:Y:S01]  /*d68b0*/  HMMA.16816.F32 R24, R28, R32, R16 ;  /* 0x000000201c18723c */ /* 0x020fe20000001810 */
[----:B------:R-:W3:Y:S04]  /*d68c0*/  LDL.LU.64 R16, [R1+0xdc0] ;  /* 0x000dc00001107983 */ /* 0x000ee80000300a00 */
[----:B------:R-:W3:-:S14]  /*d68d0*/  LDL.LU.64 R18, [R1+0xdc8] ;  /* 0x000dc80001127983 */ /* 0x000edc0000300a00 */
[----:B------:R-:W-:Y:S04]  /*d68e0*/  STL.64 [R1+0x4c0], R24 ;  /* 0x0004c01801007387 */ /* 0x000fe80000100a00 */
[----:B------:R-:W-:Y:S04]  /*d68f0*/  STL.64 [R1+0x4c8], R26 ;  /* 0x0004c81a01007387 */ /* 0x000fe80000100a00 */
[----:B------:R-:W0:Y:S01]  /*d6900*/  LDSM.16.M88.4 R24, [R40+UR4+0xfc00] ;  /* 0x00fc00042818783b */ /* 0x000e220008000200 */
[----:B------:R-:W-:Y:S02]  /*d6910*/  F2FP.F16.E5M2.UNPACK_B R35, R5 ;  /* 0x00000005ff23723e */ /* 0x000fe400020004ff */
[----:B------:R-:W-:-:S02]  /*d6920*/  F2FP.F16.E5M2.UNPACK_B R34, R4 ;  /* 0x00000004ff22723e */ /* 0x000fc400020004ff */
[----:B------:R-:W-:Y:S01]  /*d6930*/  F2FP.F16.E5M2.UNPACK_B R37, R12 ;  /* 0x0000000cff25723e */ /* 0x000fe200020004ff */
[----:B0-----:R-:W-:Y:S04]  /*d6940*/  STL.64 [R1+0x1d60], R24 ;  /* 0x001d601801007387 */ /* 0x001fe80000100a00 */
[----:B------:R-:W-:Y:S04]  /*d6950*/  STL.64 [R1+0x1d68], R26 ;  /* 0x001d681a01007387 */ /* 0x000fe80000100a00 */
[----:B------:R-:W4:Y:S04]  /*d6960*/  LDL.LU.64 R12, [R1+0x13a0] ;  /* 0x0013a000010c7983 */ /* 0x000f280000300a00 */
[----:B------:R-:W4:Y:S01]  /*d6970*/  LDL.LU.64 R14, [R1+0x13a8] ;  /* 0x0013a800010e7983 */ /* 0x000f220000300a00 */
[----:B--2---:R-:W-:-:S15]  /*d6980*/  HMMA.16816.F32 R8, R28, R34, R8 ;  /* 0x000000221c08723c */ /* 0x004fde0000001808 */
[----:B------:R-:W-:-:S04]  /*d6990*/  NOP ;  /* 0x0000000000007918 */ /* 0x000fc80000000000 */
[----:B------:R0:W-:Y:S04]  /*d69a0*/  STL.64 [R1+0x4d0], R8 ;  /* 0x0004d00801007387 */ /* 0x0001e80000100a00 */
[----:B------:R1:W-:Y:S04]  /*d69b0*/  STL.64 [R1+0x4d8], R10 ;  /* 0x0004d80a01007387 */ /* 0x0003e80000100a00 */
[----:B0-----:R-:W2:Y:S04]  /*d69c0*/  LDL.LU.64 R8, [R1+0x1430] ;  /* 0x0014300001087983 */ /* 0x001ea80000300a00 */
[----:B-1----:R-:W2:Y:S01]  /*d69d0*/  LDL.LU.64 R10, [R1+0x1438] ;  /* 0x00143800010a7983 */ /* 0x002ea20000300a00 */
[----:B------:R-:W-:Y:S01]  /*d69e0*/  F2FP.F16.E5M2.UNPACK_B R36, R36 ;  /* 0x00000024ff24723e */ /* 0x000fe200020004ff */
[----:B------:R-:W-:-:S02]  /*d69f0*/  IMAD.MOV.U32 R5, RZ, RZ, R25 ;  /* 0x000000ffff057224 */ /* 0x000fc400078e0019 */
[----:B------:R-:W-:Y:S01]  /*d6a00*/  IMAD.MOV.U32 R4, RZ, RZ, R24 ;  /* 0x000000ffff047224 */ /* 0x000fe200078e0018 */
        /* <DEDUP_REMOVED lines=8> */
[----:B------:R-:W-:-:S02]  /*d6a90*/  F2FP.F16.E5M2.UNPACK_B R39, R39 ;  /* 0x00000027ff27723e */ /* 0x000fc400020004ff */
[----:B------:R-:W-:Y:S01]  /*d6aa0*/  F2FP.F16.E5M2.UNPACK_B R38, R38 ;  /* 0x00000026ff26723e */ /* 0x000fe200020004ff */
[----:B------:R-:W-:Y:S04]  /*d6ab0*/  STL.64 [R1+0xa300], R34 ;  /* 0x00a3002201007387 */ /* 0x000fe80000100a00 */
[----:B------:R-:W-:Y:S01]  /*d6ac0*/  STL.64 [R1+0xa2f8], R32 ;  /* 0x00a2f82001007387 */ /* 0x000fe20000100a00 */
[----:B------:R-:W-:Y:S02]  /*d6ad0*/  F2FP.F16.E5M2.UNPACK_B R41, R23 ;  /* 0x00000017ff29723e */ /* 0x000fe400020004ff */
[----:B------:R-:W-:Y:S01]  /*d6ae0*/  F2FP.F16.E5M2.UNPACK_B R40, R22 ;  /* 0x00000016ff28723e */ /* 0x000fe200020004ff */
[----:B---3--:R-:W-:Y:S01]  /*d6af0*/  HMMA.16816.F32 R24, R28, R36, R16 ;  /* 0x000000241c18723c */ /* 0x008fe20000001810 */
[----:B------:R-:W3:Y:S04]  /*d6b00*/  LDL.LU.64 R16, [R1+0x1480] ;  /* 0x0014800001107983 */ /* 0x000ee80000300a00 */
[----:B------:R-:W3:-:S14]  /*d6b10*/  LDL.LU.64 R18, [R1+0x1488] ;  /* 0x0014880001127983 */ /* 0x000edc0000300a00 */
[----:B------:R-:W-:Y:S04]  /*d6b20*/  STL.64 [R1+0x4e0], R24 ;  /* 0x0004e01801007387 */ /* 0x000fe80000100a00 */
[----:B------:R4:W-:Y:S02]  /*d6b30*/  STL.64 [R1+0x4e8], R26 ;  /* 0x0004e81a01007387 */ /* 0x0009e40000100a00 */
[----:B----4-:R-:W-:Y:S02]  /*d6b40*/  HMMA.16816.F32 R24, R28, R38, R12 ;  /* 0x000000261c18723c */ /* 0x010fe4000000180c */
[----:B------:R-:W4:Y:S04]  /*d6b50*/  LDL.LU.64 R12, [R1+0x14d0] ;  /* 0x0014d000010c7983 */ /* 0x000f280000300a00 */
[----:B------:R-:W4:-:S13]  /*d6b60*/  LDL.LU.64 R14, [R1+0x14d8] ;  /* 0x0014d800010e7983 */ /* 0x000f1a0000300a00 */
[----:B------:R-:W-:Y:S04]  /*d6b70*/  STL.64 [R1+0x4f0], R24 ;  /* 0x0004f01801007387 */ /* 0x000fe80000100a00 */
[----:B------:R2:W-:Y:S04]  /*d6b80*/  STL.64 [R1+0x4f8], R26 ;  /* 0x0004f81a01007387 */ /* 0x0005e80000100a00 */
[----:B------:R-:W-:Y:S04]  /*d6b90*/  STL.64 [R1+0xa310], R38 ;  /* 0x00a3102601007387 */ /* 0x000fe80000100a00 */
[----:B------:R-:W-:Y:S01]  /*d6ba0*/  STL.64 [R1+0xa308], R36 ;  /* 0x00a3082401007387 */ /* 0x000fe20000100a00 */
[----:B--2---:R-:W-:Y:S03]  /*d6bb0*/  HMMA.16816.F32 R24, R28, R40, R8 ;  /* 0x000000281c18723c */ /* 0x004fe60000001808 */
[----:B------:R-:W2:Y:S04]  /*d6bc0*/  LDL.LU.64 R8, [R1+0x13d0] ;  /* 0x0013d00001087983 */ /* 0x000ea80000300a00 */
[----:B------:R-:W2:Y:S01]  /*d6bd0*/  LDL.LU.64 R10, [R1+0x13d8] ;  /* 0x0013d800010a7983 */ /* 0x000ea20000300a00 */
[----:B------:R-:W-:-:S02]  /*d6be0*/  F2FP.F16.E5M2.UNPACK_B R43, R21 ;  /* 0x00000015ff2b723e */ /* 0x000fc400020004ff */
[----:B------:R-:W-:Y:S02]  /*d6bf0*/  F2FP.F16.E5M2.UNPACK_B R42, R20 ;  /* 0x00000014ff2a723e */ /* 0x000fe400020004ff */
[----:B------:R-:W-:Y:S02]  /*d6c00*/  F2FP.F16.E5M2.UNPACK_B R45, R7 ;  /* 0x00000007ff2d723e */ /* 0x000fe400020004ff */
[----:B------:R-:W-:Y:S02]  /*d6c10*/  F2FP.F16.E5M2.UNPACK_B R44, R6 ;  /* 0x00000006ff2c723e */ /* 0x000fe400020004ff */
[----:B------:R-:W-:Y:S02]  /*d6c20*/  F2FP.F16.E5M2.UNPACK_B R47, R5 ;  /* 0x00000005ff2f723e */ /* 0x000fe400020004ff */
[----:B------:R-:W-:Y:S01]  /*d6c30*/  F2FP.F16.E5M2.UNPACK_B R46, R4 ;  /* 0x00000004ff2e723e */ /* 0x000fe200020004ff */
[----:B------:R-:W-:Y:S04]  /*d6c40*/  STL.64 [R1+0x500], R24 ;  /* 0x0005001801007387 */ /* 0x000fe80000100a00 */
[----:B------:R-:W-:Y:S04]  /*d6c50*/  STL.64 [R1+0x508], R26 ;  /* 0x0005081a01007387 */ /* 0x000fe80000100a00 */
[----:B------:R-:W-:Y:S04]  /*d6c60*/  STL [R1+0xa260], R40 ;  /* 0x00a2602801007387 */ /* 0x000fe80000100800 */
[----:B------:R-:W-:Y:S04]  /*d6c70*/  STL [R1+0xa25c], R41 ;  /* 0x00a25c2901007387 */ /* 0x000fe80000100800 */
[----:B------:R-:W-:Y:S04]  /*d6c80*/  STL [R1+0xa264], R42 ;  /* 0x00a2642a01007387 */ /* 0x000fe80000100800 */
[----:B------:R-:W-:Y:S01]  /*d6c90*/  STL [R1+0xa258], R43 ;  /* 0x00a2582b01007387 */ /* 0x000fe20000100800 */
[----:B-----5:R-:W-:-:S02]  /*d6ca0*/  IMAD R5, R53, 0x100, R52 ;  /* 0x0000010035057824 */ /* 0x020fc400078e0234 */
[----:B------:R-:W-:Y:S02]  /*d6cb0*/  IMAD R4, R55, 0x100, R54 ;  /* 0x0000010037047824 */ /* 0x000fe400078e0236 */
[----:B------:R-:W-:Y:S01]  /*d6cc0*/  IMAD R6, R57, 0x100, R56 ;  /* 0x0000010039067824 */ /* 0x000fe200078e0238 */
[----:B---3--:R-:W-:-:S15]  /*d6cd0*/  HMMA.16816.F32 R16, R28, R42, R16 ;  /* 0x0000002a1c10723c */ /* 0x008fde0000001810 */
[----:B------:R-:W-:-:S04]  /*d6ce0*/  NOP ;  /* 0x0000000000007918 */ /* 0x000fc80000000000 */
[----:B------:R-:W-:Y:S04]  /*d6cf0*/  STL.64 [R1+0x530], R16 ;  /* 0x0005301001007387 */ /* 0x000fe80000100a00 */
[----:B------:R-:W-:Y:S04]  /*d6d00*/  STL.64 [R1+0x538], R18 ;  /* 0x0005381201007387 */ /* 0x000fe80000100a00 */
[----:B------:R-:W-:Y:S04]  /*d6d10*/  STL [R1+0xa254], R44 ;  /* 0x00a2542c01007387 */ /* 0x000fe80000100800 */
[----:B------:R-:W-:Y:S01]  /*d6d20*/  STL [R1+0xa250], R45 ;  /* 0x00a2502d01007387 */ /* 0x000fe20000100800 */
[----:B----4-:R-:W-:-:S15]  /*d6d30*/  HMMA.16816.F32 R12, R28, R44, R12 ;  /* 0x0000002c1c0c723c */ /* 0x010fde000000180c */
[----:B------:R-:W-:-:S04]  /*d6d40*/  NOP ;  /* 0x0000000000007918 */ /* 0x000fc80000000000 */
[----:B------:R0:W-:Y:S04]  /*d6d50*/  STL.64 [R1+0x960], R12 ;  /* 0x0009600c01007387 */ /* 0x0001e80000100a00 */
[----:B------:R1:W-:Y:S01]  /*d6d60*/  STL.64 [R1+0x968], R14 ;  /* 0x0009680e01007387 */ /* 0x0003e20000100a00 */
[----:B--2---:R-:W-:Y:S01]  /*d6d70*/  HMMA.16816.F32 R8, R28, R46, R8 ;  /* 0x0000002e1c08723c */ /* 0x004fe20000001808 */
[----:B------:R-:W-:Y:S02]  /*d6d80*/  F2FP.F16.E5M2.UNPACK_B R28, R5 ;  /* 0x00000005ff1c723e */ /* 0x000fe400020004ff */
[----:B------:R-:W-:-:S15]  /*d6d90*/  F2FP.F16.E5M2.UNPACK_B R29, R4 ;  /* 0x00000004ff1d723e */ /* 0x000fde00020004ff */
[----:B------:R-:W-:Y:S01]  /*d6da0*/  NOP ;  /* 0x0000000000007918 */ /* 0x000fe20000000000 */
[----:B------:R2:W-:Y:S04]  /*d6db0*/  STL.64 [R1+0x520], R8 ;  /* 0x0005200801007387 */ /* 0x0005e80000100a00 */
[----:B------:R3:W-:Y:S04]  /*d6dc0*/  STL.64 [R1+0x528], R10 ;  /* 0x0005280a01007387 */ /* 0x0007e80000100a00 */
[----:B------:R-:W4:Y:S04]  /*d6dd0*/  LDL R54, [R1+0xc0] ;  /* 0x0000c00001367983 */ /* 0x000f280000100800 */
[----:B------:R-:W4:Y:S04]  /*d6de0*/  LDL R55, [R1+0xc4] ;  /* 0x0000c40001377983 */ /* 0x000f280000100800 */
[----:B------:R-:W5:Y:S04]  /*d6df0*/  LDL.LU.64 R20, [R1+0x1380] ;  /* 0x0013800001147983 */ /* 0x000f680000300a00 */
[----:B------:R-:W5:Y:S04]  /*d6e00*/  LDL.LU.64 R22, [R1+0x1388] ;  /* 0x0013880001167983 */ /* 0x000f680000300a00 */
[----:B0-----:R-:W5:Y:S04]  /*d6e10*/  LDL.64 R12, [R1+0x118] ;  /* 0x00011800010c7983 */ /* 0x001f680000100a00 */
[----:B------:R-:W5:Y:S04]  /*d6e20*/  LDL.64 R4, [R1+0x108] ;  /* 0x0001080001047983 */ /* 0x000f680000100a00 */
[----:B------:R-:W5:Y:S04]  /*d6e30*/  LDL R56, [R1+0xb8] ;  /* 0x0000b80001387983 */ /* 0x000f680000100800 */
[----:B------:R-:W5:Y:S04]  /*d6e40*/  LDL R57, [R1+0xbc] ;  /* 0x0000bc0001397983 */ /* 0x000f680000100800 */
[----:B-1----:R-:W5:Y:S04]  /*d6e50*/  LDL R14, [R1+0x110] ;  /* 0x00011000010e7983 */ /* 0x002f680000100800 */
[----:B------:R-:W5:Y:S04]  /*d6e60*/  LDL R15, [R1+0x114] ;  /* 0x00011400010f7983 */ /* 0x000f680000100800 */
[----:B------:R-:W5:Y:S04]  /*d6e70*/  LDL.LU.64 R16, [R1+0x1370] ;  /* 0x0013700001107983 */ /* 0x000f680000300a00 */
[----:B------:R-:W5:Y:S04]  /*d6e80*/  LDL.LU.64 R18, [R1+0x1378] ;  /* 0x0013780001127983 */ /* 0x000f680000300a00 */
[----:B------:R-:W5:Y:S04]  /*d6e90*/  LDL R52, [R1+0xc8] ;  /* 0x0000c80001347983 */ /* 0x000f680000100800 */
[----:B------:R-:W5:Y:S04]  /*d6ea0*/  LDL R53, [R1+0xcc] ;  /* 0x0000cc0001357983 */ /* 0x000f680000100800 */
[----:B--2---:R-:W2:Y:S04]  /*d6eb0*/  LDL.LU.64 R8, [R1+0x1240] ;  /* 0x0012400001087983 */ /* 0x004ea80000300a00 */
[----:B---3--:R-:W2:Y:S04]  /*d6ec0*/  LDL.LU.64 R10, [R1+0x1248] ;  /* 0x00124800010a7983 */ /* 0x008ea80000300a00 */
[----:B----4-:R-:W-:Y:S04]  /*d6ed0*/  STL.64 [R1+0xa3b8], R54 ;  /* 0x00a3b83601007387 */ /* 0x010fe80000100a00 */
[----:B-----5:R-:W-:Y:S04]  /*d6ee0*/  STL.64 [R1+0xa3b0], R52 ;  /* 0x00a3b03401007387 */ /* 0x020fe80000100a00 */
[----:B------:R-:W3:Y:S04]  /*d6ef0*/  LDL R50, [R1+0xd0] ;  /* 0x0000d00001327983 */ /* 0x000ee80000100800 */
[----:B------:R-:W3:Y:S04]  /*d6f00*/  LDL R51, [R1+0xd4] ;  /* 0x0000d40001337983 */ /* 0x000ee80000100800 */
[----:B------:R-:W4:Y:S04]  /*d6f10*/  LDL R48, [R1+0xd8] ;  /* 0x0000d80001307983 */ /* 0x000f280000100800 */
[----:B------:R-:W4:Y:S01]  /*d6f20*/  LDL R49, [R1+0xdc] ;  /* 0x0000dc0001317983 */ /* 0x000f220000100800 */
[----:B------:R-:W-:Y:S01]  /*d6f30*/  IMAD R24, R59, 0x100, R58 ;  /* 0x000001003b187824 */ /* 0x000fe200078e023a */
[----:B------:R-:W-:-:S04]  /*d6f40*/  F2FP.F16.E5M2.UNPACK_B R30, R6 ;  /* 0x00000006ff1e723e */ /* 0x000fc800020004ff */
[----:B------:R-:W-:Y:S01]  /*d6f50*/  F2FP.F16.E5M2.UNPACK_B R31, R24 ;  /* 0x00000018ff1f723e */ /* 0x000fe200020004ff */
[----:B------:R-:W-:Y:S02]  /*d6f60*/  IMAD.MOV.U32 R44, RZ, RZ, R12 ;  /* 0x000000ffff2c7224 */ /* 0x000fe400078e000c */
[----:B------:R-:W-:Y:S01]  /*d6f70*/  IMAD.MOV.U32 R45, RZ, RZ, R13 ;  /* 0x000000ffff2d7224 */ /* 0x000fe200078e000d */
[----:B---3--:R0:W-:Y:S04]  /*d6f80*/  STL.64 [R1+0xa3c8], R50 ;  /* 0x00a3c83201007387 */ /* 0x0081e80000100a00 */
[----:B----4-:R-:W-:Y:S04]  /*d6f90*/  STL.64 [R1+0xa3c0], R48 ;  /* 0x00a3c03001007387 */ /* 0x010fe80000100a00 */
[----:B------:R-:W3:Y:S04]  /*d6fa0*/  LDL R58, [R1+0xb0] ;  /* 0x0000b000013a7983 */ /* 0x000ee80000100800 */
[----:B------:R-:W3:Y:S01]  /*d6fb0*/  LDL R59, [R1+0xb4] ;  /* 0x0000b400013b7983 */ /* 0x000ee20000100800 */
[C---:B------:R-:W-:Y:S08]  /*d6fc0*/  HMMA.16816.F32 R20, R28.reuse, R12, R20 ;  /* 0x0000000c1c14723c */ /* 0x040ff00000001814 */
[C---:B------:R-:W-:Y:S08]  /*d6fd0*/  HMMA.16816.F32 R12, R28.reuse, R14, R16 ;  /* 0x0000000e1c0c723c */ /* 0x040ff00000001810 */
[----:B--2---:R-:W-:Y:S01]  /*d6fe0*/  HMMA.16816.F32 R8, R28, R4, R8 ;  /* 0x000000041c08723c */ /* 0x004fe20000001808 */
[----:B---3--:R-:W-:Y:S04]  /*d6ff0*/  STL.64 [R1+0xa3d8], R58 ;  /* 0x00a3d83a01007387 */ /* 0x008fe80000100a00 */
[----:B------:R-:W-:Y:S04]  /*d7000*/  STL.64 [R1+0xa3d0], R56 ;  /* 0x00a3d03801007387 */ /* 0x000fe80000100a00 */
[----:B------:R-:W2:Y:S04]  /*d7010*/  LDL R34, [R1+0xe0] ;  /* 0x0000e00001227983 */ /* 0x000ea80000100800 */
[----:B------:R-:W2:Y:S04]  /*d7020*/  LDL R35, [R1+0xe4] ;  /* 0x0000e40001237983 */ /* 0x000ea80000100800 */
[----:B------:R-:W3:Y:S04]  /*d7030*/  LDL.64 R6, [R1+0x100] ;  /* 0x0001000001067983 */ /* 0x000ee80000100a00 */
[----:B------:R-:W4:Y:S04]  /*d7040*/  LDL R32, [R1+0xe8] ;  /* 0x0000e80001207983 */ /* 0x000f280000100800 */
[----:B------:R-:W4:Y:S04]  /*d7050*/  LDL R33, [R1+0xec] ;  /* 0x0000ec0001217983 */ /* 0x000f280000100800 */
[----:B------:R-:W-:Y:S04]  /*d7060*/  STL.64 [R1+0x950], R20 ;  /* 0x0009501401007387 */ /* 0x000fe80000100a00 */
[----:B------:R-:W-:Y:S04]  /*d7070*/  STL.64 [R1+0x958], R22 ;  /* 0x0009581601007387 */ /* 0x000fe80000100a00 */
[----:B0-----:R-:W5:Y:S04]  /*d7080*/  LDL R50, [R1+0xf8] ;  /* 0x0000f80001327983 */ /* 0x001f680000100800 */
[----:B------:R-:W5:Y:S04]  /*d7090*/  LDL R51, [R1+0xfc] ;  /* 0x0000fc0001337983 */ /* 0x000f680000100800 */
[----:B------:R-:W-:Y:S04]  /*d70a0*/  STL.64 [R1+0xa320], R46 ;  /* 0x00a3202e01007387 */ /* 0x000fe80000100a00 */
[----:B------:R-:W-:Y:S04]  /*d70b0*/  STL.64 [R1+0xa318], R44 ;  /* 0x00a3182c01007387 */ /* 0x000fe80000100a00 */
[----:B------:R-:W-:Y:S04]  /*d70c0*/  STL.64 [R1+0x940], R12 ;  /* 0x0009400c01007387 */ /* 0x000fe80000100a00 */
[----:B------:R-:W-:Y:S04]  /*d70d0*/  STL.64 [R1+0x948], R14 ;  /* 0x0009480e01007387 */ /* 0x000fe80000100a00 */
[----:B------:R0:W-:Y:S04]  /*d70e0*/  STL.64 [R1+0x930], R8 ;  /* 0x0009300801007387 */ /* 0x0001e80000100a00 */
[----:B------:R1:W-:Y:S04]  /*d70f0*/  STL.64 [R1+0x938], R10 ;  /* 0x0009380a01007387 */ /* 0x0003e80000100a00 */
[----:B0-----:R-:W2:Y:S04]  /*d7100*/  LDL.LU.64 R8, [R1+0x1230] ;  /* 0x0012300001087983 */ /* 0x001ea80000300a00 */
[----:B-1----:R-:W2:Y:S04]  /*d7110*/  LDL.LU.64 R10, [R1+0x1238] ;  /* 0x00123800010a7983 */ /* 0x002ea80000300a00 */
[----:B------:R-:W5:Y:S04]  /*d7120*/  LDL.LU.64 R56, [R1+0x1220] ;  /* 0x0012200001387983 */ /* 0x000f680000300a00 */
[----:B------:R-:W5:Y:S04]  /*d7130*/  LDL.LU.64 R58, [R1+0x1228] ;  /* 0x00122800013a7983 */ /* 0x000f680000300a00 */
[----:B------:R-:W4:Y:S04]  /*d7140*/  LDL.LU.64 R52, [R1+0x1210] ;  /* 0x0012100001347983 */ /* 0x000f280000300a00 */
        /* <DEDUP_REMOVED lines=12> */
[----:B------:R-:W4:Y:S01]  /*d7210*/  LDL.LU.64 R14, [R1+0xd68] ;  /* 0x000d6800010e7983 */ /* 0x000f220000300a00 */
[----:B------:R-:W-:-:S02]  /*d7220*/  IMAD.MOV.U32 R43, RZ, RZ, R5 ;  /* 0x000000ffff2b7224 */ /* 0x000fc400078e0005 */
[----:B------:R-:W-:Y:S02]  /*d7230*/  IMAD.MOV.U32 R41, RZ, RZ, R4 ;  /* 0x000000ffff297224 */ /* 0x000fe400078e0004 */
[----:B---3--:R-:W-:Y:S02]  /*d7240*/  IMAD.MOV.U32 R42, RZ, RZ, R6 ;  /* 0x000000ffff2a7224 */ /* 0x008fe400078e0006 */
[----:B------:R-:W-:Y:S01]  /*d7250*/  IMAD.MOV.U32 R40, RZ, RZ, R7 ;  /* 0x000000ffff287224 */ /* 0x000fe200078e0007 */
[----:B--2---:R-:W-:-:S15]  /*d7260*/  HMMA.16816.F32 R8, R28, R6, R8 ;  /* 0x000000061c08723c */ /* 0x004fde0000001808 */
[----:B------:R-:W-:-:S04]  /*d7270*/  NOP ;  /* 0x0000000000007918 */ /* 0x000fc80000000000 */
[----:B------:R0:W-:Y:S04]  /*d7280*/  STL.64 [R1+0x920], R8 ;  /* 0x0009200801007387 */ /* 0x0001e80000100a00 */
[----:B------:R1:W-:Y:S04]  /*d7290*/  STL.64 [R1+0x928], R10 ;  /* 0x0009280a01007387 */ /* 0x0003e80000100a00 */
[----:B0-----:R-:W2:Y:S04]  /*d72a0*/  LDL.LU.64 R8, [R1+0xd50] ;  /* 0x000d500001087983 */ /* 0x001ea80000300a00 */
[----:B-1----:R-:W2:Y:S04]  /*d72b0*/  LDL.LU.64 R10, [R1+0xd58] ;  /* 0x000d5800010a7983 */ /* 0x002ea80000300a00 */
[----:B------:R-:W3:Y:S04]  /*d72c0*/  LDL.LU.64 R4, [R1+0xd40] ;  /* 0x000d400001047983 */ /* 0x000ee80000300a00 */
[----:B------:R-:W3:Y:S04]  /*d72d0*/  LDL.LU.64 R6, [R1+0xd48] ;  /* 0x000d480001067983 */ /* 0x000ee80000300a00 */
[----:B------:R0:W-:Y:S04]  /*d72e0*/  STL.64 [R1+0xa330], R42 ;  /* 0x00a3302a01007387 */ /* 0x0001e80000100a00 */
[----:B0-----:R-:W4:Y:S04]  /*d72f0*/  LDL R42, [R1+0xf0] ;  /* 0x0000f000012a7983 */ /* 0x001f280000100800 */
[----:B------:R-:W4:Y:S01]  /*d7300*/  LDL R43, [R1+0xf4] ;  /* 0x0000f400012b7983 */ /* 0x000f220000100800 */
[C---:B-----5:R-:W-:Y:S03]  /*d7310*/  HMMA.16816.F32 R48, R28.reuse, R50, R56 ;  /* 0x000000321c30723c */ /* 0x060fe60000001838 */
[----:B------:R-:W-:Y:S04]  /*d7320*/  STL.64 [R1+0xa328], R40 ;  /* 0x00a3282801007387 */ /* 0x000fe80000100a00 */
[----:B------:R-:W3:Y:S04]  /*d7330*/  LDL.LU.64 R58, [R1+0xa3d8] ;  /* 0x00a3d800013a7983 */ /* 0x000ee80000300a00 */
[----:B------:R-:W2:Y:S08]  /*d7340*/  LDL.LU.64 R56, [R1+0xa3d0] ;  /* 0x00a3d00001387983 */ /* 0x000eb00000300a00 */
[----:B------:R-:W-:Y:S04]  /*d7350*/  STL.64 [R1+0x910], R48 ;  /* 0x0009103001007387 */ /* 0x000fe80000100a00 */
[----:B------:R0:W-:Y:S04]  /*d7360*/  STL.64 [R1+0x918], R50 ;  /* 0x0009183201007387 */ /* 0x0001e80000100a00 */
[----:B0-----:R-:W5:Y:S04]  /*d7370*/  LDL.LU.64 R50, [R1+0xa3c8] ;  /* 0x00a3c80001327983 */ /* 0x001f680000300a00 */
[----:B------:R-:W2:Y:S01]  /*d7380*/  LDL.LU.64 R48, [R1+0xa3c0] ;  /* 0x00a3c00001307983 */ /* 0x000ea20000300a00 */
[----:B----4-:R-:W-:Y:S03]  /*d7390*/  HMMA.16816.F32 R40, R28, R42, R52 ;  /* 0x0000002a1c28723c */ /* 0x010fe60000001834 */
[----:B------:R-:W4:Y:S04]  /*d73a0*/  LDL.LU.64 R54, [R1+0xa3b8] ;  /* 0x00a3b80001367983 */ /* 0x000f280000300a00 */
[----:B------:R-:W3:-:S12]  /*d73b0*/  LDL.LU.64 R52, [R1+0xa3b0] ;  /* 0x00a3b00001347983 */ /* 0x000ed80000300a00 */
[----:B------:R-:W-:Y:S04]  /*d73c0*/  STL.64 [R1+0x900], R40 ;  /* 0x0009002801007387 */ /* 0x000fe80000100a00 */
[----:B------:R0:W-:Y:S02]  /*d73d0*/  STL.64 [R1+0x908], R42 ;  /* 0x0009082a01007387 */ /* 0x0001e40000100a00 */
[C---:B0-----:R-:W-:Y:S08]  /*d73e0*/  HMMA.16816.F32 R40, R28.reuse, R32, R44 ;  /* 0x000000201c28723c */ /* 0x041ff0000000182c */
[C---:B------:R-:W-:Y:S08]  /*d73f0*/  HMMA.16816.F32 R32, R28.reuse, R34, R36 ;  /* 0x000000221c20723c */ /* 0x040ff00000001824 */
[C---:B--2---:R-:W-:Y:S08]  /*d7400*/  HMMA.16816.F32 R24, R28.reuse, R48, R24 ;  /* 0x000000301c18723c */ /* 0x044ff00000001818 */
[C---:B-----5:R-:W-:Y:S01]  /*d7410*/  HMMA.16816.F32 R20, R28.reuse, R50, R20 ;  /* 0x000000321c14723c */ /* 0x060fe20000001814 */
[----:B------:R-:W-:Y:S04]  /*d7420*/  STL.64 [R1+0x8f0], R40 ;  /* 0x0008f02801007387 */ /* 0x000fe80000100a00 */
[----:B------:R-:W-:Y:S04]  /*d7430*/  STL.64 [R1+0x8f8], R42 ;  /* 0x0008f82a01007387 */ /* 0x000fe80000100a00 */
[----:B------:R-:W-:Y:S04]  /*d7440*/  STL.64 [R1+0x8e0], R32 ;  /* 0x0008e02001007387 */ /* 0x000fe80000100a00 */
[----:B------:R-:W-:Y:S04]  /*d7450*/  STL.64 [R1+0x8e8], R34 ;  /* 0x0008e82201007387 */ /* 0x000fe80000100a00 */
[----:B------:R-:W-:Y:S04]  /*d7460*/  STL.64 [R1+0x8d0], R24 ;  /* 0x0008d01801007387 */ /* 0x000fe80000100a00 */
[----:B------:R-:W-:Y:S04]  /*d7470*/  STL.64 [R1+0x8d8], R26 ;  /* 0x0008d81a01007387 */ /* 0x000fe80000100a00 */
[----:B------:R-:W-:Y:S04]  /*d7480*/  STL.64 [R1+0x8c0], R20 ;  /* 0x0008c01401007387 */ /* 0x000fe80000100a00 */
[----:B------:R-:W-:Y:S04]  /*d7490*/  STL.64 [R1+0x8c8], R22 ;  /* 0x0008c81601007387 */ /* 0x000fe80000100a00 */
[----:B------:R-:W2:Y:S01]  /*d74a0*/  LDL R50, [R1] ;  /* 0x0000000001327983 */ /* 0x000ea20000100800 */
[C---:B---3--:R-:W-:Y:S08]  /*d74b0*/  HMMA.16816.F32 R16, R28.reuse, R52, R16 ;  /* 0x000000341c10723c */ /* 0x048ff00000001810 */
[C---:B----4-:R-:W-:Y:S11]  /*d74c0*/  HMMA.16816.F32 R12, R28.reuse, R54, R12 ;  /* 0x000000361c0c723c */ /* 0x050ff6000000180c */
[----:B------:R-:W-:Y:S04]  /*d74d0*/  STL.64 [R1+0x8b0], R16 ;  /* 0x0008b01001007387 */ /* 0x000fe80000100a00 */
[----:B------:R-:W-:Y:S04]  /*d74e0*/  STL.64 [R1+0x8b8], R18 ;  /* 0x0008b81201007387 */ /* 0x000fe80000100a00 */
[----:B------:R-:W-:Y:S04]  /*d74f0*/  STL.64 [R1+0x8a0], R12 ;  /* 0x0008a00c01007387 */ /* 0x000fe80000100a00 */
[----:B------:R-:W-:Y:S04]  /*d7500*/  STL.64 [R1+0x8a8], R14 ;  /* 0x0008a80e01007387 */ /* 0x000fe80000100a00 */
[----:B------:R-:W2:Y:S04]  /*d7510*/  LDL R51, [R1+0x4] ;  /* 0x0000040001337983 */ /* 0x000ea80000100800 */
[----:B------:R-:W3:Y:S01]  /*d7520*/  LDL R48, [R1+0x8] ;  /* 0x0000080001307983 */ /* 0x000ee20000100800 */
[C---:B------:R-:W-:Y:S08]  /*d7530*/  HMMA.16816.F32 R8, R28.reuse, R56, R8 ;  /* 0x000000381c08723c */ /* 0x040ff00000001808 */
[----:B------:R-:W-:Y:S01]  /*d7540*/  HMMA.16816.F32 R4, R28, R58, R4 ;  /* 0x0000003a1c04723c */ /* 0x000fe20000001804 */
[----:B------:R-:W-:-:S10]  /*d7550*/  IMAD.MOV.U32 R49, RZ, RZ, R0 ;  /* 0x000000ffff317224 */ /* 0x000fd400078e0000 */
[----:B------:R0:W-:Y:S04]  /*d7560*/  STL.64 [R1+0x890], R8 ;  /* 0x0008900801007387 */ /* 0x0001e80000100a00 */
[----:B------:R1:W-:Y:S04]  /*d7570*/  STL.64 [R1+0x898], R10 ;  /* 0x0008980a01007387 */ /* 0x0003e80000100a00 */
[----:B------:R-:W4:Y:S04]  /*d7580*/  LDL.LU R0, [R1+0xa3ac] ;  /* 0x00a3ac0001007983 */ /* 0x000f280000300800 */
[----:B--2---:R-:W-:Y:S04]  /*d7590*/  STL.64 [R1+0xa340], R50 ;  /* 0x00a3403201007387 */ /* 0x004fe80000100a00 */
[----:B---3--:R-:W-:Y:S04]  /*d75a0*/  STL.64 [R1+0xa338], R48 ;  /* 0x00a3383001007387 */ /* 0x008fe80000100a00 */
[----:B------:R-:W2:Y:S04]  /*d75b0*/  LDL R58, [R1+0x20] ;  /* 0x00002000013a7983 */ /* 0x000ea80000100800 */
[----:B------:R-:W-:Y:S04]  /*d75c0*/  STL.64 [R1+0x880], R4 ;  /* 0x0008800401007387 */ /* 0x000fe80000100a00 */
[----:B------:R-:W-:Y:S04]  /*d75d0*/  STL.64 [R1+0x888], R6 ;  /* 0x0008880601007387 */ /* 0x000fe80000100a00 */
[----:B------:R-:W3:Y:S04]  /*d75e0*/  LDL R54, [R1+0x60] ;  /* 0x0000600001367983 */ /* 0x000ee80000100800 */
[----:B------:R-:W3:Y:S04]  /*d75f0*/  LDL R55, [R1+0x64] ;  /* 0x0000640001377983 */ /* 0x000ee80000100800 */
[----:B------:R-:W5:Y:S04]  /*d7600*/  LDL R52, [R1+0x68] ;  /* 0x0000680001347983 */ /* 0x000f680000100800 */
[----:B------:R-:W5:Y:S04]  /*d7610*/  LDL R53, [R1+0x6c] ;  /* 0x00006c0001357983 */ /* 0x000f680000100800 */
[----:B------:R-:W2:Y:S04]  /*d7620*/  LDL R59, [R1+0x24] ;  /* 0x00002400013b7983 */ /* 0x000ea80000100800 */
[----:B0-----:R-:W2:Y:S04]  /*d7630*/  LDL R8, [R1+0x30] ;  /* 0x0000300001087983 */ /* 0x001ea80000100800 */
[----:B------:R-:W2:Y:S04]  /*d7640*/  LDL R9, [R1+0x34] ;  /* 0x0000340001097983 */ /* 0x000ea80000100800 */
[----:B---3--:R0:W-:Y:S04]  /*d7650*/  STL.64 [R1+0xa360], R54 ;  /* 0x00a3603601007387 */ /* 0x0081e80000100a00 */
[----:B-----5:R3:W-:Y:S04]  /*d7660*/  STL.64 [R1+0xa358], R52 ;  /* 0x00a3583401007387 */ /* 0x0207e80000100a00 */
[----:B------:R-:W5:Y:S04]  /*d7670*/  LDL R14, [R1+0x78] ;  /* 0x00007800010e7983 */ /* 0x000f680000100800 */
[----:B------:R-:W5:Y:S04]  /*d7680*/  LDL R15, [R1+0x7c] ;  /* 0x00007c00010f7983 */ /* 0x000f680000100800 */
[----:B-1----:R-:W2:Y:S04]  /*d7690*/  LDL R10, [R1+0xa8] ;  /* 0x0000a800010a7983 */ /* 0x002ea80000100800 */
[----:B------:R-:W2:Y:S04]  /*d76a0*/  LDL R11, [R1+0xac] ;  /* 0x0000ac00010b7983 */ /* 0x000ea80000100800 */
[----:B------:R-:W2:Y:S04]  /*d76b0*/  LDL.LU.64 R16, [R1+0xd30] ;  /* 0x000d300001107983 */ /* 0x000ea80000300a00 */
[----:B------:R-:W2:Y:S04]  /*d76c0*/  LDL.LU.64 R18, [R1+0xd38] ;  /* 0x000d380001127983 */ /* 0x000ea80000300a00 */
[----:B------:R-:W2:Y:S04]  /*d76d0*/  LDL R12, [R1+0x80] ;  /* 0x00008000010c7983 */ /* 0x000ea80000100800 */
[----:B------:R-:W2:Y:S04]  /*d76e0*/  LDL R13, [R1+0x84] ;  /* 0x00008400010d7983 */ /* 0x000ea80000100800 */
[----:B------:R-:W3:Y:S04]  /*d76f0*/  LDL R38, [R1+0x70] ;  /* 0x0000700001267983 */ /* 0x000ee80000100800 */
[----:B------:R-:W3:Y:S04]  /*d7700*/  LDL R39, [R1+0x74] ;  /* 0x0000740001277983 */ /* 0x000ee80000100800 */
[----:B-----5:R-:W-:Y:S04]  /*d7710*/  STL.64 [R1+0xa370], R14 ;  /* 0x00a3700e01007387 */ /* 0x020fe80000100a00 */
[----:B--2---:R-:W-:Y:S04]  /*d7720*/  STL.64 [R1+0xa368], R12 ;  /* 0x00a3680c01007387 */ /* 0x004fe80000100a00 */
[----:B------:R-:W2:Y:S04]  /*d7730*/  LDL R36, [R1+0x88] ;  /* 0x0000880001247983 */ /* 0x000ea80000100800 */
[----:B------:R-:W2:Y:S04]  /*d7740*/  LDL R37, [R1+0x8c] ;  /* 0x00008c0001257983 */ /* 0x000ea80000100800 */
[----:B---3--:R-:W-:Y:S04]  /*d7750*/  STL.64 [R1+0xa380], R38 ;  /* 0x00a3802601007387 */ /* 0x008fe80000100a00 */
[----:B--2---:R-:W-:Y:S04]  /*d7760*/  STL.64 [R1+0xa378], R36 ;  /* 0x00a3782401007387 */ /* 0x004fe80000100a00 */
[----:B0-----:R-:W2:Y:S04]  /*d7770*/  LDL R54, [R1+0x90] ;  /* 0x0000900001367983 */ /* 0x001ea80000100800 */
[----:B------:R-:W2:Y:S04]  /*d7780*/  LDL R55, [R1+0x94] ;  /* 0x0000940001377983 */ /* 0x000ea80000100800 */
[----:B------:R-:W3:Y:S04]  /*d7790*/  LDL R52, [R1+0x98] ;  /* 0x0000980001347983 */ /* 0x000ee80000100800 */
[----:B------:R-:W3:Y:S04]  /*d77a0*/  LDL R53, [R1+0x9c] ;  /* 0x00009c0001357983 */ /* 0x000ee80000100800 */
[----:B--2---:R0:W-:Y:S04]  /*d77b0*/  STL.64 [R1+0xa390], R54 ;  /* 0x00a3903601007387 */ /* 0x0041e80000100a00 */
[----:B0-----:R-:W2:Y:S04]  /*d77c0*/  LDL R54, [R1+0xa0] ;  /* 0x0000a00001367983 */ /* 0x001ea80000100800 */
[----:B------:R-:W2:Y:S04]  /*d77d0*/  LDL R55, [R1+0xa4] ;  /* 0x0000a40001377983 */ /* 0x000ea80000100800 */
[----:B---3--:R-:W-:Y:S04]  /*d77e0*/  STL.64 [R1+0xa388], R52 ;  /* 0x00a3883401007387 */ /* 0x008fe80000100a00 */
[----:B------:R-:W3:Y:S04]  /*d77f0*/  LDL.64 R56, [R1+0x28] ;  /* 0x0000280001387983 */ /* 0x000ee80000100a00 */
[----:B------:R-:W-:Y:S01]  /*d7800*/  STL.64 [R1+0xa350], R58 ;  /* 0x00a3503a01007387 */ /* 0x000fe20000100a00 */
[----:B----4-:R-:W-:-:S03]  /*d7810*/  IMAD.MOV.U32 R23, RZ, RZ, R0 ;  /* 0x000000ffff177224 */ /* 0x010fc600078e0000 */
[----:B---3--:R-:W-:Y:S04]  /*d7820*/  STL.64 [R1+0xa348], R56 ;  /* 0x00a3483801007387 */ /* 0x008fe80000100a00 */
[----:B------:R-:W3:Y:S04]  /*d7830*/  LDL R22, [R1+0x10] ;  /* 0x0000100001167983 */ /* 0x000ee80000100800 */
[----:B------:R-:W4:Y:S04]  /*d7840*/  LDL.LU R0, [R1+0xa3a8] ;  /* 0x00a3a80001007983 */ /* 0x000f280000300800 */
[----:B------:R-:W5:Y:S04]  /*d7850*/  LDL R20, [R1+0x38] ;  /* 0x0000380001147983 */ /* 0x000f680000100800 */
[----:B------:R-:W5:Y:S04]  /*d7860*/  LDL R21, [R1+0x3c] ;  /* 0x00003c0001157983 */ /* 0x000f680000100800 */
[----:B------:R-:W2:Y:S04]  /*d7870*/  LDL R6, [R1+0x50] ;  /* 0x0000500001067983 */ /* 0x000ea80000100800 */
[----:B------:R-:W2:Y:S01]  /*d7880*/  LDL R7, [R1+0x54] ;  /* 0x0000540001077983 */ /* 0x000ea20000100800 */
[C---:B------:R-:W-:Y:S03]  /*d7890*/  HMMA.16816.F32 R12, R28.reuse, R10, R16 ;  /* 0x0000000a1c0c723c */ /* 0x040fe60000001810 */
[----:B---3--:R-:W-:Y:S04]  /*d78a0*/  STL.64 [R1+0xa3a0], R22 ;  /* 0x00a3a01601007387 */ /* 0x008fe80000100a00 */
[----:B-----5:R0:W-:Y:S04]  /*d78b0*/  STL.64 [R1+0xa398], R20 ;  /* 0x00a3981401007387 */ /* 0x0201e80000100a00 */
[----:B------:R-:W3:Y:S04]  /*d78c0*/  LDL R4, [R1+0x58] ;  /* 0x0000580001047983 */ /* 0x000ee80000100800 */
[----:B------:R-:W3:Y:S04]  /*d78d0*/  LDL R5, [R1+0x5c] ;  /* 0x00005c0001057983 */ /* 0x000ee80000100800 */
[----:B0-----:R-:W2:Y:S04]  /*d78e0*/  LDL.LU.64 R20, [R1+0xd20] ;  /* 0x000d200001147983 */ /* 0x001ea80000300a00 */
[----:B------:R-:W2:Y:S04]  /*d78f0*/  LDL.LU.64 R22, [R1+0xd28] ;  /* 0x000d280001167983 */ /* 0x000ea80000300a00 */
[----:B------:R0:W-:Y:S04]  /*d7900*/  STL.64 [R1+0x870], R12 ;  /* 0x0008700c01007387 */ /* 0x0001e80000100a00 */
[----:B------:R1:W-:Y:S04]  /*d7910*/  STL.64 [R1+0x878], R14 ;  /* 0x0008780e01007387 */ /* 0x0003e80000100a00 */
[----:B------:R-:W5:Y:S04]  /*d7920*/  LDL.LU.64 R36, [R1+0xd10] ;  /* 0x000d100001247983 */ /* 0x000f680000300a00 */
[----:B------:R-:W5:Y:S04]  /*d7930*/  LDL.LU.64 R38, [R1+0xd18] ;  /* 0x000d180001267983 */ /* 0x000f680000300a00 */
[----:B0-----:R-:W3:Y:S04]  /*d7940*/  LDL.LU.64 R12, [R1+0xd00] ;  /* 0x000d0000010c7983 */ /* 0x001ee80000300a00 */
[----:B-1----:R-:W3:Y:S04]  /*d7950*/  LDL.LU.64 R14, [R1+0xd08] ;  /* 0x000d0800010e7983 */ /* 0x002ee80000300a00 */
[----:B------:R-:W3:Y:S04]  /*d7960*/  LDL.LU.64 R56, [R1+0xcf0] ;  /* 0x000cf00001387983 */ /* 0x000ee80000300a00 */
[----:B------:R-:W3:Y:S04]  /*d7970*/  LDL.LU.64 R58, [R1+0xcf8] ;  /* 0x000cf800013a7983 */ /* 0x000ee80000300a00 */
[----:B------:R-:W3:Y:S04]  /*d7980*/  LDL.LU.64 R48, [R1+0xce0] ;  /* 0x000ce00001307983 */ /* 0x000ee80000300a00 */
[----:B------:R-:W3:Y:S04]  /*d7990*/  LDL.LU.64 R50, [R1+0xce8] ;  /* 0x000ce80001327983 */ /* 0x000ee80000300a00 */
[----:B------:R-:W3:Y:S04]  /*d79a0*/  LDL.LU.64 R24, [R1+0xcd0] ;  /* 0x000cd00001187983 */ /* 0x000ee80000300a00 */
[----:B------:R-:W3:Y:S04]  /*d79b0*/  LDL.LU.64 R26, [R1+0xcd8] ;  /* 0x000cd800011a7983 */ /* 0x000ee80000300a00 */
[----:B------:R-:W3:Y:S04]  /*d79c0*/  LDL R42, [R1+0x40] ;  /* 0x00004000012a7983 */ /* 0x000ee80000100800 */
[----:B------:R-:W3:Y:S04]  /*d79d0*/  LDL R43, [R1+0x44] ;  /* 0x00004400012b7983 */ /* 0x000ee80000100800 */
        /* <DEDUP_REMOVED lines=8> */
[----:B------:R-:W3:Y:S01]  /*d7a60*/  LDL R10, [R1+0x18] ;  /* 0x00001800010a7983 */ /* 0x000ee20000100800 */
[----:B--2---:R-:W-:Y:S03]  /*d7a70*/  HMMA.16816.F32 R52, R28, R54, R20 ;  /* 0x000000361c34723c */ /* 0x004fe60000001814 */
[----:B------:R-:W2:Y:S04]  /*d7a80*/  LDL.LU.64 R22, [R1+0xa3a0] ;  /* 0x00a3a00001167983 */ /* 0x000ea80000300a00 */
[----:B------:R-:W2:-:S12]  /*d7a90*/  LDL.LU.64 R20, [R1+0xa398] ;  /* 0x00a3980001147983 */ /* 0x000e980000300a00 */
[----:B------:R-:W-:Y:S04]  /*d7aa0*/  STL.64 [R1+0x860], R52 ;  /* 0x0008603401007387 */ /* 0x000fe80000100a00 */
[----:B------:R0:W-:Y:S04]  /*d7ab0*/  STL.64 [R1+0x868], R54 ;  /* 0x0008683601007387 */ /* 0x0001e80000100a00 */
[----:B0-----:R-:W3:Y:S04]  /*d7ac0*/  LDL.LU.64 R54, [R1+0xa390] ;  /* 0x00a3900001367983 */ /* 0x001ee80000300a00 */
[----:B------:R-:W5:Y:S02]  /*d7ad0*/  LDL.LU.64 R52, [R1+0xa388] ;  /* 0x00a3880001347983 */ /* 0x000f640000300a00 */
[C---:B-----5:R-:W-:Y:S08]  /*d7ae0*/  HMMA.16816.F32 R36, R28.reuse, R52, R36 ;  /* 0x000000341c24723c */ /* 0x060ff00000001824 */
[C---:B---3--:R-:W-:Y:S11]  /*d7af0*/  HMMA.16816.F32 R52, R28.reuse, R54, R12 ;  /* 0x000000361c34723c */ /* 0x048ff6000000180c */
[----:B------:R-:W-:Y:S04]  /*d7b00*/  STL.64 [R1+0x850], R36 ;  /* 0x0008502401007387 */ /* 0x000fe80000100a00 */
[----:B------:R0:W-:Y:S04]  /*d7b10*/  STL.64 [R1+0x858], R38 ;  /* 0x0008582601007387 */ /* 0x0001e80000100a00 */
[----:B0-----:R-:W3:Y:S04]  /*d7b20*/  LDL.LU.64 R38, [R1+0xa380] ;  /* 0x00a3800001267983 */ /* 0x001ee80000300a00 */
[----:B------:R-:W5:Y:S04]  /*d7b30*/  LDL.LU.64 R36, [R1+0xa378] ;  /* 0x00a3780001247983 */ /* 0x000f680000300a00 */
[----:B------:R-:W2:Y:S04]  /*d7b40*/  LDL.LU.64 R14, [R1+0xa370] ;  /* 0x00a37000010e7983 */ /* 0x000ea80000300a00 */
[----:B------:R-:W2:Y:S04]  /*d7b50*/  LDL.LU.64 R12, [R1+0xa368] ;  /* 0x00a36800010c7983 */ /* 0x000ea80000300a00 */
[----:B------:R-:W-:Y:S04]  /*d7b60*/  STL.64 [R1+0x840], R52 ;  /* 0x0008403401007387 */ /* 0x000fe80000100a00 */
[----:B------:R0:W-:Y:S04]  /*d7b70*/  STL.64 [R1+0x848], R54 ;  /* 0x0008483601007387 */ /* 0x0001e80000100a00 */
[----:B0-----:R-:W4:Y:S04]  /*d7b80*/  LDL.LU.64 R54, [R1+0xa360] ;  /* 0x00a3600001367983 */ /* 0x001f280000300a00 */
[----:B------:R-:W4:Y:S01]  /*d7b90*/  LDL.LU.64 R52, [R1+0xa358] ;  /* 0x00a3580001347983 */ /* 0x000f220000300a00 */
[C---:B-----5:R-:W-:Y:S08]  /*d7ba0*/  HMMA.16816.F32 R56, R28.reuse, R36, R56 ;  /* 0x000000241c38723c */ /* 0x060ff00000001838 */
[C---:B--2---:R-:W-:Y:S08]  /*d7bb0*/  HMMA.16816.F32 R48, R28.reuse, R12, R48 ;  /* 0x0000000c1c30723c */ /* 0x044ff00000001830 */
[C---:B------:R-:W-:Y:S08]  /*d7bc0*/  HMMA.16816.F32 R12, R28.reuse, R14, R24 ;  /* 0x0000000e1c0c723c */ /* 0x040ff00000001818 */
[C---:B---3--:R-:W-:Y:S08]  /*d7bd0*/  HMMA.16816.F32 R36, R28.reuse, R38, R44 ;  /* 0x000000261c24723c */ /* 0x048ff0000000182c */
[C---:B----4-:R-:W-:Y:S01]  /*d7be0*/  HMMA.16816.F32 R32, R28.reuse, R52, R32 ;  /* 0x000000341c20723c */ /* 0x050fe20000001820 */
[----:B------:R-:W-:Y:S04]  /*d7bf0*/  STL.64 [R1+0x830], R56 ;  /* 0x0008303801007387 */ /* 0x000fe80000100a00 */
[----:B------:R-:W-:Y:S04]  /*d7c00*/  STL.64 [R1+0x838], R58 ;  /* 0x0008383a01007387 */ /* 0x000fe80000100a00 */
[----:B------:R-:W2:Y:S04]  /*d7c10*/  LDL.LU.64 R24, [R1+0xc70] ;  /* 0x000c700001187983 */ /* 0x000ea80000300a00 */
[----:B------:R-:W-:Y:S04]  /*d7c20*/  STL.64 [R1+0x820], R48 ;  /* 0x0008203001007387 */ /* 0x000fe80000100a00 */
[----:B------:R-:W-:Y:S04]  /*d7c30*/  STL.64 [R1+0x828], R50 ;  /* 0x0008283201007387 */ /* 0x000fe80000100a00 */
[----:B------:R-:W2:Y:S04]  /*d7c40*/  LDL.LU.64 R26, [R1+0xc78] ;  /* 0x000c7800011a7983 */ /* 0x000ea80000300a00 */
[----:B------:R0:W-:Y:S04]  /*d7c50*/  STL.64 [R1+0x810], R12 ;  /* 0x0008100c01007387 */ /* 0x0001e80000100a00 */
[----:B------:R1:W-:Y:S04]  /*d7c60*/  STL.64 [R1+0x818], R14 ;  /* 0x0008180e01007387 */ /* 0x0003e80000100a00 */
[----:B0-----:R-:W3:Y:S04]  /*d7c70*/  LDL.LU.64 R12, [R1+0xc50] ;  /* 0x000c5000010c7983 */ /* 0x001ee80000300a00 */
[----:B-1----:R-:W3:Y:S04]  /*d7c80*/  LDL.LU.64 R14, [R1+0xc58] ;  /* 0x000c5800010e7983 */ /* 0x002ee80000300a00 */
[----:B------:R0:W-:Y:S04]  /*d7c90*/  STL.64 [R1+0x800], R36 ;  /* 0x0008002401007387 */ /* 0x0001e80000100a00 */
[----:B------:R1:W-:Y:S04]  /*d7ca0*/  STL.64 [R1+0x808], R38 ;  /* 0x0008082601007387 */ /* 0x0003e80000100a00 */
[----:B------:R-:W4:Y:S04]  /*d7cb0*/  LDL.LU.64 R56, [R1+0xc40] ;  /* 0x000c400001387983 */ /* 0x000f280000300a00 */
[----:B------:R-:W-:Y:S04]  /*d7cc0*/  STL.64 [R1+0x7f0], R32 ;  /* 0x0007f02001007387 */ /* 0x000fe80000100a00 */
[----:B------:R-:W-:Y:S04]  /*d7cd0*/  STL.64 [R1+0x7f8], R34 ;  /* 0x0007f82201007387 */ /* 0x000fe80000100a00 */
[----:B------:R-:W4:Y:S01]  /*d7ce0*/  LDL.LU.64 R58, [R1+0xc48] ;  /* 0x000c4800013a7983 */ /* 0x000f220000300a00 */
[----:B------:R-:W-:-:S15]  /*d7cf0*/  HMMA.16816.F32 R16, R28, R54, R16 ;  /* 0x000000361c10723c */ /* 0x000fde0000001810 */
[----:B------:R-:W-:-:S04]  /*d7d00*/  NOP ;  /* 0x0000000000007918 */ /* 0x000fc80000000000 */
[----:B------:R5:W-:Y:S04]  /*d7d10*/  STL.64 [R1+0x7e0], R16 ;  /* 0x0007e01001007387 */ /* 0x000be80000100a00 */
[----:B------:R0:W-:Y:S04]  /*d7d20*/  STL.64 [R1+0x7e8], R18 ;  /* 0x0007e81201007387 */ /* 0x0001e80000100a00 */
[----:B------:R-:W4:Y:S04]  /*d7d30*/  LDL.LU.64 R48, [R1+0xc20] ;  /* 0x000c200001307983 */ /* 0x000f280000300a00 */
[----:B------:R-:W4:Y:S04]  /*d7d40*/  LDL.LU.64 R50, [R1+0xc28] ;  /* 0x000c280001327983 */ /* 0x000f280000300a00 */
[----:B------:R-:W4:Y:S04]  /*d7d50*/  LDL.LU.64 R44, [R1+0xc10] ;  /* 0x000c1000012c7983 */ /* 0x000f280000300a00 */
[----:B------:R-:W4:Y:S04]  /*d7d60*/  LDL.LU.64 R46, [R1+0xc18] ;  /* 0x000c1800012e7983 */ /* 0x000f280000300a00 */
[----:B0-----:R-:W4:Y:S04]  /*d7d70*/  LDL.LU.64 R36, [R1+0xbf0] ;  /* 0x000bf00001247983 */ /* 0x001f280000300a00 */
[----:B-1----:R-:W4:Y:S04]  /*d7d80*/  LDL.LU.64 R38, [R1+0xbf8] ;  /* 0x000bf80001267983 */ /* 0x002f280000300a00 */
[----:B------:R-:W4:Y:S04]  /*d7d90*/  LDL.LU.64 R52, [R1+0xbd0] ;  /* 0x000bd00001347983 */ /* 0x000f280000300a00 */
[----:B------:R-:W4:Y:S04]  /*d7da0*/  LDL.LU.64 R54, [R1+0xbd8] ;  /* 0x000bd80001367983 */ /* 0x000f280000300a00 */
[----:B-----5:R-:W5:Y:S04]  /*d7db0*/  LDL.LU.64 R16, [R1+0xbc0] ;  /* 0x000bc00001107983 */ /* 0x020f680000300a00 */
[----:B------:R-:W5:Y:S04]  /*d7dc0*/  LDL.LU.64 R18, [R1+0xbc8] ;  /* 0x000bc80001127983 */ /* 0x000f680000300a00 */
[----:B------:R-:W5:Y:S01]  /*d7dd0*/  LDL.LU.64 R32, [R1+0xba0] ;  /* 0x000ba00001207983 */ /* 0x000f620000300a00 */
[C---:B--2---:R-:W-:Y:S08]  /*d7de0*/  HMMA.16816.F32 R24, R28.reuse, R4, R24 ;  /* 0x000000041c18723c */ /* 0x044ff00000001818 */
[C---:B---3--:R-:W-:Y:S08]  /*d7df0*/  HMMA.16816.F32 R4, R28.reuse, R6, R12 ;  /* 0x000000061c04723c */ /* 0x048ff0000000180c */
[C---:B----4-:R-:W-:Y:S03]  /*d7e00*/  HMMA.16816.F32 R56, R28.reuse, R40, R56 ;  /* 0x000000281c38723c */ /* 0x050fe60000001838 */
[----:B------:R0:W-:Y:S04]  /*d7e10*/  STL.64 [R1+0x7d0], R24 ;  /* 0x0007d01801007387 */ /* 0x0001e80000100a00 */
[----:B------:R1:W-:Y:S04]  /*d7e20*/  STL.64 [R1+0x7d8], R26 ;  /* 0x0007d81a01007387 */ /* 0x0003e80000100a00 */
[----:B------:R-:W2:Y:S04]  /*d7e30*/  LDL.LU.64 R34, [R1+0xba8] ;  /* 0x000ba80001227983 */ /* 0x000ea80000300a00 */
[----:B------:R3:W-:Y:S04]  /*d7e40*/  STL.64 [R1+0x7c0], R4 ;  /* 0x0007c00401007387 */ /* 0x0007e80000100a00 */
[----:B------:R4:W-:Y:S04]  /*d7e50*/  STL.64 [R1+0x7c8], R6 ;  /* 0x0007c80601007387 */ /* 0x0009e80000100a00 */
[----:B0-----:R-:W2:Y:S04]  /*d7e60*/  LDL.LU.64 R24, [R1+0xb90] ;  /* 0x000b900001187983 */ /* 0x001ea80000300a00 */
[----:B-1----:R-:W2:Y:S04]  /*d7e70*/  LDL.LU.64 R26, [R1+0xb98] ;  /* 0x000b9800011a7983 */ /* 0x002ea80000300a00 */
[----:B------:R-:W2:Y:S04]  /*d7e80*/  LDL.LU.64 R12, [R1+0xb70] ;  /* 0x000b7000010c7983 */ /* 0x000ea80000300a00 */
[----:B------:R-:W2:Y:S04]  /*d7e90*/  LDL.LU.64 R14, [R1+0xb78] ;  /* 0x000b7800010e7983 */ /* 0x000ea80000300a00 */
[----:B---3--:R-:W3:Y:S04]  /*d7ea0*/  LDL.LU.64 R4, [R1+0xb60] ;  /* 0x000b600001047983 */ /* 0x008ee80000300a00 */
[----:B----4-:R-:W3:Y:S04]  /*d7eb0*/  LDL.LU.64 R6, [R1+0xb68] ;  /* 0x000b680001067983 */ /* 0x010ee80000300a00 */
[----:B------:R-:W-:Y:S04]  /*d7ec0*/  STL.64 [R1+0x7b0], R56 ;  /* 0x0007b03801007387 */ /* 0x000fe80000100a00 */
[----:B------:R0:W-:Y:S04]  /*d7ed0*/  STL.64 [R1+0x7b8], R58 ;  /* 0x0007b83a01007387 */ /* 0x0001e80000100a00 */
[----:B0-----:R-:W5:Y:S04]  /*d7ee0*/  LDL.LU.64 R58, [R1+0xa350] ;  /* 0x00a35000013a7983 */ /* 0x001f680000300a00 */
[----:B------:R-:W4:Y:S01]  /*d7ef0*/  LDL.LU.64 R56, [R1+0xa348] ;  /* 0x00a3480001387983 */ /* 0x000f220000300a00 */
[C---:B------:R-:W-:Y:S08]  /*d7f00*/  HMMA.16816.F32 R40, R28.reuse, R42, R48 ;  /* 0x0000002a1c28723c */ /* 0x040ff00000001830 */
[C---:B------:R-:W-:Y:S08]  /*d7f10*/  HMMA.16816.F32 R44, R28.reuse, R20, R44 ;  /* 0x000000141c2c723c */ /* 0x040ff0000000182c */
[----:B------:R-:W-:Y:S01]  /*d7f20*/  HMMA.16816.F32 R36, R28, R8, R36 ;  /* 0x000000081c24723c */ /* 0x000fe20000001824 */
[----:B------:R-:W3:Y:S04]  /*d7f30*/  LDL.LU.64 R50, [R1+0xa340] ;  /* 0x00a3400001327983 */ /* 0x000ee80000300a00 */
[----:B------:R-:W2:Y:S01]  /*d7f40*/  LDL.LU.64 R48, [R1+0xa338] ;  /* 0x00a3380001307983 */ /* 0x000ea20000300a00 */
[----:B------:R-:W-:-:S03]  /*d7f50*/  IMAD.MOV.U32 R11, RZ, RZ, R0 ;  /* 0x000000ffff0b7224 */ /* 0x000fc600078e0000 */
[----:B------:R-:W-:Y:S04]  /*d7f60*/  STL.64 [R1+0x7a0], R40 ;  /* 0x0007a02801007387 */ /* 0x000fe80000100a00 */
[----:B------:R0:W-:Y:S04]  /*d7f70*/  STL.64 [R1+0x7a8], R42 ;  /* 0x0007a82a01007387 */ /* 0x0001e80000100a00 */
[----:B0-----:R-:W3:Y:S04]  /*d7f80*/  LDL.LU.64 R42, [R1+0xa330] ;  /* 0x00a33000012a7983 */ /* 0x001ee80000300a00 */
[----:B------:R-:W3:Y:S04]  /*d7f90*/  LDL.LU.64 R40, [R1+0xa328] ;  /* 0x00a3280001287983 */ /* 0x000ee80000300a00 */
[----:B------:R-:W-:Y:S04]  /*d7fa0*/  STL.64 [R1+0x790], R44 ;  /* 0x0007902c01007387 */ /* 0x000fe80000100a00 */
[----:B------:R0:W-:Y:S04]  /*d7fb0*/  STL.64 [R1+0x798], R46 ;  /* 0x0007982e01007387 */ /* 0x0001e80000100a00 */
[----:B0-----:R-:W3:Y:S04]  /*d7fc0*/  LDL.LU.64 R46, [R1+0xa320] ;  /* 0x00a32000012e7983 */ /* 0x001ee80000300a00 */
[----:B------:R-:W3:Y:S04]  /*d7fd0*/  LDL.LU.64 R44, [R1+0xa318] ;  /* 0x00a31800012c7983 */ /* 0x000ee80000300a00 */
[----:B------:R-:W-:Y:S04]  /*d7fe0*/  STL.64 [R1+0x780], R36 ;  /* 0x0007802401007387 */ /* 0x000fe80000100a00 */
[----:B------:R0:W-:Y:S04]  /*d7ff0*/  STL.64 [R1+0x788], R38 ;  /* 0x0007882601007387 */ /* 0x0001e80000100a00 */
[----:B0-----:R-:W3:Y:S04]  /*d8000*/  LDL.LU.64 R38, [R1+0xa310] ;  /* 0x00a3100001267983 */ /* 0x001ee80000300a00 */
[----:B------:R-:W3:Y:S01]  /*d8010*/  LDL.LU.64 R36, [R1+0xa308] ;  /* 0x00a3080001247983 */ /* 0x000ee20000300a00 */
[----:B----4-:R-:W-:Y:S01]  /*d8020*/  HMMA.16816.F32 R52, R28, R56, R52 ;  /* 0x000000381c34723c */ /* 0x010fe20000001834 */
[----:B------:R-:W-:-:S07]  /*d8030*/  IMAD.MOV.U32 R0, RZ, RZ, R57 ;  /* 0x000000ffff007224 */ /* 0x000fce00078e0039 */
[C---:B-----5:R-:W-:Y:S11]  /*d8040*/  HMMA.16816.F32 R16, R28.reuse, R58, R16 ;  /* 0x0000003a1c10723c */ /* 0x060ff60000001810 */
[----:B------:R0:W-:Y:S04]  /*d8050*/  STL.64 [R1+0x770], R52 ;  /* 0x0007703401007387 */ /* 0x0001e80000100a00 */
[----:B------:R1:W-:Y:S04]  /*d8060*/  STL.64 [R1+0x778], R54 ;  /* 0x0007783601007387 */ /* 0x0003e80000100a00 */
[----:B------:R-:W4:Y:S04]  /*d8070*/  LDL.LU.64 R56, [R1+0xb40] ;  /* 0x000b400001387983 */ /* 0x000f280000300a00 */
[----:B------:R-:W4:Y:S01]  /*d8080*/  LDL.LU.64 R58, [R1+0xb48] ;  /* 0x000b4800013a7983 */ /* 0x000f220000300a00 */
[C---:B--2---:R-:W-:Y:S08]  /*d8090*/  HMMA.16816.F32 R8, R28.reuse, R10, R32 ;  /* 0x0000000a1c08723c */ /* 0x044ff00000001820 */
[C---:B------:R-:W-:Y:S08]  /*d80a0*/  HMMA.16816.F32 R24, R28.reuse, R22, R24 ;  /* 0x000000161c18723c */ /* 0x040ff00000001818 */
[C---:B------:R-:W-:Y:S08]  /*d80b0*/  HMMA.16816.F32 R20, R28.reuse, R48, R12 ;  /* 0x000000301c14723c */ /* 0x040ff0000000180c */
[C---:B---3--:R-:W-:Y:S01]  /*d80c0*/  HMMA.16816.F32 R12, R28.reuse, R50, R4 ;  /* 0x000000321c0c723c */ /* 0x048fe20000001804 */
[----:B------:R2:W-:Y:S04]  /*d80d0*/  STL.64 [R1+0x760], R16 ;  /* 0x0007601001007387 */ /* 0x0005e80000100a00 */
[----:B------:R3:W-:Y:S04]  /*d80e0*/  STL.64 [R1+0x768], R18 ;  /* 0x0007681201007387 */ /* 0x0007e80000100a00 */
[----:B0-----:R-:W5:Y:S04]  /*d80f0*/  LDL.LU.64 R52, [R1+0xb30] ;  /* 0x000b300001347983 */ /* 0x001f680000300a00 */
[----:B-1----:R-:W5:Y:S04]  /*d8100*/  LDL.LU.64 R54, [R1+0xb38] ;  /* 0x000b380001367983 */ /* 0x002f680000300a00 */
[----:B--2---:R-:W2:Y:S04]  /*d8110*/  LDL.LU.64 R16, [R1+0xb20] ;  /* 0x000b200001107983 */ /* 0x004ea80000300a00 */
[----:B---3--:R-:W2:Y:S04]  /*d8120*/  LDL.LU.64 R18, [R1+0xb28] ;  /* 0x000b280001127983 */ /* 0x008ea80000300a00 */
[----:B------:R-:W3:Y:S04]  /*d8130*/  LDL.LU.64 R34, [R1+0xa300] ;  /* 0x00a3000001227983 */ /* 0x000ee80000300a00 */
[----:B------:R-:W2:Y:S04]  /*d8140*/  LDL.LU.64 R32, [R1+0xa2f8] ;  /* 0x00a2f80001207983 */ /* 0x000ea80000300a00 */
[----:B------:R-:W-:Y:S04]  /*d8150*/  STL.64 [R1+0x750], R8 ;  /* 0x0007500801007387 */ /* 0x000fe80000100a00 */
[----:B------:R0:W-:Y:S04]  /*d8160*/  STL.64 [R1+0x758], R10 ;  /* 0x0007580a01007387 */ /* 0x0001e80000100a00 */
[----:B0-----:R-:W2:Y:S04]  /*d8170*/  LDL.LU.64 R10, [R1+0xa2f0] ;  /* 0x00a2f000010a7983 */ /* 0x001ea80000300a00 */
[----:B------:R-:W2:Y:S04]  /*d8180*/  LDL.LU.64 R8, [R1+0xa2e8] ;  /* 0x00a2e80001087983 */ /* 0x000ea80000300a00 */
[----:B------:R0:W-:Y:S04]  /*d8190*/  STL.64 [R1+0x740], R24 ;  /* 0x0007401801007387 */ /* 0x0001e80000100a00 */
[----:B------:R1:W-:Y:S04]  /*d81a0*/  STL.64 [R1+0x748], R26 ;  /* 0x0007481a01007387 */ /* 0x0003e80000100a00 */
[----:B------:R-:W2:Y:S04]  /*d81b0*/  LDL.LU.64 R4, [R1+0xb10] ;  /* 0x000b100001047983 */ /* 0x000ea80000300a00 */
[----:B------:R0:W-:Y:S04]  /*d81c0*/  STL.64 [R1+0x730], R20 ;  /* 0x0007301401007387 */ /* 0x0001e80000100a00 */
[----:B------:R0:W-:Y:S04]  /*d81d0*/  STL.64 [R1+0x738], R22 ;  /* 0x0007381601007387 */ /* 0x0001e80000100a00 */
[----:B------:R-:W2:Y:S04]  /*d81e0*/  LDL.LU.64 R6, [R1+0xb18] ;  /* 0x000b180001067983 */ /* 0x000ea80000300a00 */
[----:B------:R0:W-:Y:S04]  /*d81f0*/  STL.64 [R1+0x720], R12 ;  /* 0x0007200c01007387 */ /* 0x0001e80000100a00 */
[----:B------:R0:W-:Y:S04]  /*d8200*/  STL.64 [R1+0x728], R14 ;  /* 0x0007280e01007387 */ /* 0x0001e80000100a00 */
[----:B------:R-:W2:Y:S04]  /*d8210*/  LDL.LU.64 R48, [R1+0xb00] ;  /* 0x000b000001307983 */ /* 0x000ea80000300a00 */
[----:B------:R-:W2:Y:S04]  /*d8220*/  LDL.LU.64 R50, [R1+0xb08] ;  /* 0x000b080001327983 */ /* 0x000ea80000300a00 */
[----:B0-----:R-:W2:Y:S04]  /*d8230*/  LDL.LU.64 R24, [R1+0xae0] ;  /* 0x000ae00001187983 */ /* 0x001ea80000300a00 */
[----:B-1----:R-:W2:Y:S04]  /*d8240*/  LDL.LU.64 R26, [R1+0xae8] ;  /* 0x000ae800011a7983 */ /* 0x002ea80000300a00 */
[----:B------:R-:W2:Y:S04]  /*d8250*/  LDL.LU.64 R20, [R1+0xad0] ;  /* 0x000ad00001147983 */ /* 0x000ea80000300a00 */
[----:B------:R-:W2:Y:S04]  /*d8260*/  LDL.LU.64 R22, [R1+0xad8] ;  /* 0x000ad80001167983 */ /* 0x000ea80000300a00 */
[----:B------:R-:W2:Y:S04]  /*d8270*/  LDL.LU.64 R12, [R1+0xab0] ;  /* 0x000ab000010c7983 */ /* 0x000ea80000300a00 */
[----:B------:R-:W2:Y:S01]  /*d8280*/  LDL.LU.64 R14, [R1+0xab8] ;  /* 0x000ab800010e7983 */ /* 0x000ea20000300a00 */
[----:B----4-:R-:W-:-:S15]  /*d8290*/  HMMA.16816.F32 R56, R28, R60, R56 ;  /* 0x0000003c1c38723c */ /* 0x010fde0000001838 */
[----:B------:R-:W-:-:S04]  /*d82a0*/  NOP ;  /* 0x0000000000007918 */ /* 0x000fc80000000000 */
[----:B------:R-:W-:Y:S04]  /*d82b0*/  STL.64 [R1+0x710], R56 ;  /* 0x0007103801007387 */ /* 0x000fe80000100a00 */
[----:B------:R0:W-:Y:S04]  /*d82c0*/  STL.64 [R1+0x718], R58 ;  /* 0x0007183a01007387 */ /* 0x0001e80000100a00 */
[----:B0-----:R-:W5:Y:S04]  /*d82d0*/  LDL.LU.64 R58, [R1+0xa2e0] ;  /* 0x00a2e000013a7983 */ /* 0x001f680000300a00 */
[----:B------:R-:W2:Y:S01]  /*d82e0*/  LDL.LU.64 R56, [R1+0xa2d8] ;  /* 0x00a2d80001387983 */ /* 0x000ea20000300a00 */
[----:B-----5:R-:W-:-:S15]  /*d82f0*/  HMMA.16816.F32 R52, R28, R58, R52 ;  /* 0x0000003a1c34723c */ /* 0x020fde0000001834 */
[----:B------:R-:W-:-:S04]  /*d8300*/  NOP ;  /* 0x0000000000007918 */ /* 0x000fc80000000000 */
[----:B------:R-:W-:Y:S04]  /*d8310*/  STL.64 [R1+0x700], R52 ;  /* 0x0007003401007387 */ /* 0x000fe80000100a00 */
[----:B------:R0:W-:Y:S04]  /*d8320*/  STL.64 [R1+0x708], R54 ;  /* 0x0007083601007387 */ /* 0x0001e80000100a00 */
[----:B0-----:R-:W4:Y:S04]  /*d8330*/  LDL.LU.64 R54, [R1+0xa2d0] ;  /* 0x00a2d00001367983 */ /* 0x001f280000300a00 */
[----:B------:R-:W5:Y:S01]  /*d8340*/  LDL.LU.64 R52, [R1+0xa2c8] ;  /* 0x00a2c80001347983 */ /* 0x000f620000300a00 */
[----:B--2---:R-:W-:-:S15]  /*d8350*/  HMMA.16816.F32 R16, R28, R56, R16 ;  /* 0x000000381c10723c */ /* 0x004fde0000001810 */
[----:B------:R-:W-:-:S04]  /*d8360*/  NOP ;  /* 0x0000000000007918 */ /* 0x000fc80000000000 */
[----:B------:R0:W-:Y:S04]  /*d8370*/  STL.64 [R1+0x6f0], R16 ;  /* 0x0006f01001007387 */ /* 0x0001e80000100a00 */
[----:B------:R1:W-:Y:S04]  /*d8380*/  STL.64 [R1+0x6f8], R18 ;  /* 0x0006f81201007387 */ /* 0x0003e80000100a00 */
[----:B0-----:R-:W2:Y:S04]  /*d8390*/  LDL.LU.64 R16, [R1+0xaa0] ;  /* 0x000aa00001107983 */ /* 0x001ea80000300a00 */
[----:B-1----:R-:W2:Y:S04]  /*d83a0*/  LDL.LU.64 R18, [R1+0xaa8] ;  /* 0x000aa80001127983 */ /* 0x002ea80000300a00 */
[----:B------:R-:W-:Y:S04]  /*d83b0*/  STL.64 [R1+0xa1b0], R58 ;  /* 0x00a1b03a01007387 */ /* 0x000fe80000100a00 */
[----:B------:R0:W-:Y:S04]  /*d83c0*/  STL.64 [R1+0xa1a8], R56 ;  /* 0x00a1a83801007387 */ /* 0x0001e80000100a00 */
[----:B0-----:R-:W2:Y:S04]  /*d83d0*/  LDL.LU.64 R56, [R1+0xaf0] ;  /* 0x000af00001387983 */ /* 0x001ea80000300a00 */
[----:B------:R-:W2:Y:S01]  /*d83e0*/  LDL.LU.64 R58, [R1+0xaf8] ;  /* 0x000af800013a7983 */ /* 0x000ea20000300a00 */
[C---:B----4-:R-:W-:Y:S08]  /*d83f0*/  HMMA.16816.F32 R4, R28.reuse, R54, R4 ;  /* 0x000000361c04723c */ /* 0x050ff00000001804 */
[C---:B-----5:R-:W-:Y:S11]  /*d8400*/  HMMA.16816.F32 R48, R28.reuse, R52, R48 ;  /* 0x000000341c30723c */ /* 0x060ff60000001830 */
[----:B------:R-:W-:Y:S04]  /*d8410*/  STL.64 [R1+0x6e0], R4 ;  /* 0x0006e00401007387 */ /* 0x000fe80000100a00 */
[----:B------:R0:W-:Y:S04]  /*d8420*/  STL.64 [R1+0x6e8], R6 ;  /* 0x0006e80601007387 */ /* 0x0001e80000100a00 */
[----:B0-----:R-:W4:Y:S04]  /*d8430*/  LDL.LU.64 R6, [R1+0xa2c0] ;  /* 0x00a2c00001067983 */ /* 0x001f280000300a00 */
[----:B------:R-:W5:Y:S04]  /*d8440*/  LDL.LU.64 R4, [R1+0xa2b8] ;  /* 0x00a2b80001047983 */ /* 0x000f680000300a00 */
[----:B------:R-:W-:Y:S04]  /*d8450*/  STL.64 [R1+0x6d0], R48 ;  /* 0x0006d03001007387 */ /* 0x000fe80000100a00 */
[----:B------:R0:W-:Y:S04]  /*d8460*/  STL.64 [R1+0x6d8], R50 ;  /* 0x0006d83201007387 */ /* 0x0001e80000100a00 */
[----:B0-----:R-:W2:Y:S04]  /*d8470*/  LDL.LU.64 R50, [R1+0xa2b0] ;  /* 0x00a2b00001327983 */ /* 0x001ea80000300a00 */
[----:B------:R-:W3:Y:S04]  /*d8480*/  LDL.LU.64 R48, [R1+0xa2a8] ;  /* 0x00a2a80001307983 */ /* 0x000ee80000300a00 */
[----:B------:R-:W-:Y:S04]  /*d8490*/  STL.64 [R1+0xa1a0], R54 ;  /* 0x00a1a03601007387 */ /* 0x000fe80000100a00 */
[----:B------:R2:W-:Y:S01]  /*d84a0*/  STL.64 [R1+0xa198], R52 ;  /* 0x00a1983401007387 */ /* 0x0005e20000100a00 */
[C---:B------:R-:W-:Y:S08]  /*d84b0*/  HMMA.16816.F32 R20, R28.reuse, R2, R20 ;  /* 0x000000021c14723c */ /* 0x040ff00000001814 */
[C---:B-----5:R-:W-:Y:S08]  /*d84c0*/  HMMA.16816.F32 R12, R28.reuse, R4, R12 ;  /* 0x000000041c0c723c */ /* 0x060ff0000000180c */
[C---:B--2---:R-:W-:Y:S08]  /*d84d0*/  HMMA.16816.F32 R52, R28.reuse, R50, R56 ;  /* 0x000000321c34723c */ /* 0x044ff00000001838 */
[C---:B---3--:R-:W-:Y:S01]  /*d84e0*/  HMMA.16816.F32 R24, R28.reuse, R48, R24 ;  /* 0x000000301c18723c */ /* 0x048fe20000001818 */
[----:B------:R-:W-:Y:S10]  /*d84f0*/  STL.64 [R1+0xa190], R50 ;  /* 0x00a1903201007387 */ /* 0x000ff40000100a00 */
[----:B------:R-:W-:Y:S04]  /*d8500*/  STL.64 [R1+0x6c0], R52 ;  /* 0x0006c03401007387 */ /* 0x000fe80000100a00 */
[----:B------:R-:W-:Y:S04]  /*d8510*/  STL.64 [R1+0x6c8], R54 ;  /* 0x0006c83601007387 */ /* 0x000fe80000100a00 */
[----:B------:R-:W-:Y:S04]  /*d8520*/  STL.64 [R1+0xa188], R48 ;  /* 0x00a1883001007387 */ /* 0x000fe80000100a00 */
[----:B------:R0:W-:Y:S04]  /*d8530*/  STL.64 [R1+0x6b0], R24 ;  /* 0x0006b01801007387 */ /* 0x0001e80000100a00 */
[----:B------:R1:W-:Y:S04]  /*d8540*/  STL.64 [R1+0x6b8], R26 ;  /* 0x0006b81a01007387 */ /* 0x0003e80000100a00 */
[----:B0-----:R-:W2:Y:S04]  /*d8550*/  LDL.LU.64 R24, [R1+0xa80] ;  /* 0x000a800001187983 */ /* 0x001ea80000300a00 */
[----:B------:R-:W-:Y:S04]  /*d8560*/  STL.64 [R1+0x6a0], R20 ;  /* 0x0006a01401007387 */ /* 0x000fe80000100a00 */
[----:B------:R-:W-:Y:S04]  /*d8570*/  STL.64 [R1+0x6a8], R22 ;  /* 0x0006a81601007387 */ /* 0x000fe80000100a00 */
[----:B-1----:R-:W2:Y:S04]  /*d8580*/  LDL.LU.64 R26, [R1+0xa88] ;  /* 0x000a8800011a7983 */ /* 0x002ea80000300a00 */
[----:B------:R0:W-:Y:S04]  /*d8590*/  STL.64 [R1+0x690], R12 ;  /* 0x0006900c01007387 */ /* 0x0001e80000100a00 */
[----:B------:R1:W-:Y:S04]  /*d85a0*/  STL.64 [R1+0x698], R14 ;  /* 0x0006980e01007387 */ /* 0x0003e80000100a00 */
[----:B0-----:R-:W3:Y:S04]  /*d85b0*/  LDL.LU.64 R12, [R1+0xa70] ;  /* 0x000a7000010c7983 */ /* 0x001ee80000300a00 */
[----:B-1----:R-:W3:Y:S01]  /*d85c0*/  LDL.LU.64 R14, [R1+0xa78] ;  /* 0x000a7800010e7983 */ /* 0x002ee20000300a00 */
[----:B----4-:R-:W-:Y:S03]  /*d85d0*/  HMMA.16816.F32 R16, R28, R6, R16 ;  /* 0x000000061c10723c */ /* 0x010fe60000001810 */
[----:B------:R-:W4:Y:S04]  /*d85e0*/  LDL.LU.64 R20, [R1+0x1410] ;  /* 0x0014100001147983 */ /* 0x000f280000300a00 */
[----:B------:R-:W4:-:S12]  /*d85f0*/  LDL.LU.64 R22, [R1+0x1418] ;  /* 0x0014180001167983 */ /* 0x000f180000300a00 */
[----:B------:R0:W-:Y:S04]  /*d8600*/  STL.64 [R1+0x680], R16 ;  /* 0x0006801001007387 */ /* 0x0001e80000100a00 */
[----:B------:R1:W-:Y:S04]  /*d8610*/  STL.64 [R1+0x688], R18 ;  /* 0x0006881201007387 */ /* 0x0003e80000100a00 */
[----:B0-----:R-:W5:Y:S04]  /*d8620*/  LDL.LU.64 R16, [R1+0x1400] ;  /* 0x0014000001107983 */ /* 0x001f680000300a00 */
[----:B-1----:R-:W5:Y:S04]  /*d8630*/  LDL.LU.64 R18, [R1+0x1408] ;  /* 0x0014080001127983 */ /* 0x002f680000300a00 */
[----:B------:R-:W4:Y:S04]  /*d8640*/  LDL.LU.64 R56, [R1+0xa40] ;  /* 0x000a400001387983 */ /* 0x000f280000300a00 */
[----:B------:R-:W4:Y:S04]  /*d8650*/  LDL.LU.64 R58, [R1+0xa48] ;  /* 0x000a4800013a7983 */ /* 0x000f280000300a00 */
[----:B------:R-:W4:Y:S04]  /*d8660*/  LDL.LU.64 R52, [R1+0xa20] ;  /* 0x000a200001347983 */ /* 0x000f280000300a00 */
[----:B------:R-:W4:Y:S04]  /*d8670*/  LDL.LU.64 R54, [R1+0xa28] ;  /* 0x000a280001367983 */ /* 0x000f280000300a00 */
[----:B------:R-:W4:Y:S04]  /*d8680*/  LDL.LU.64 R48, [R1+0xa10] ;  /* 0x000a100001307983 */ /* 0x000f280000300a00 */
[----:B------:R-:W4:Y:S04]  /*d8690*/  LDL.LU.64 R50, [R1+0xa18] ;  /* 0x000a180001327983 */ /* 0x000f280000300a00 */
[----:B------:R-:W-:Y:S04]  /*d86a0*/  STL.64 [R1+0xa1c0], R6 ;  /* 0x00a1c00601007387 */ /* 0x000fe80000100a00 */
[----:B------:R0:W-:Y:S04]  /*d86b0*/  STL.64 [R1+0xa1b8], R4 ;  /* 0x00a1b80401007387 */ /* 0x0001e80000100a00 */
[----:B0-----:R-:W4:Y:S04]  /*d86c0*/  LDL.LU.64 R4, [R1+0xa50] ;  /* 0x000a500001047983 */ /* 0x001f280000300a00 */
[----:B------:R-:W4:Y:S01]  /*d86d0*/  LDL.LU.64 R6, [R1+0xa58] ;  /* 0x000a580001067983 */ /* 0x000f220000300a00 */
[C---:B--2---:R-:W-:Y:S08]  /*d86e0*/  HMMA.16816.F32 R24, R28.reuse, R8, R24 ;  /* 0x000000081c18723c */ /* 0x044ff00000001818 */
[C---:B---3--:R-:W-:Y:S11]  /*d86f0*/  HMMA.16816.F32 R12, R28.reuse, R10, R12 ;  /* 0x0000000a1c0c723c */ /* 0x048ff6000000180c */
[----:B------:R-:W-:Y:S04]  /*d8700*/  STL.64 [R1+0x670], R24 ;  /* 0x0006701801007387 */ /* 0x000fe80000100a00 */
[----:B------:R0:W-:Y:S04]  /*d8710*/  STL.64 [R1+0x678], R26 ;  /* 0x0006781a01007387 */ /* 0x0001e80000100a00 */
[----:B0-----:R-:W2:Y:S04]  /*d8720*/  LDL.LU.64 R26, [R1+0xa2a0] ;  /* 0x00a2a000011a7983 */ /* 0x001ea80000300a00 */
[----:B------:R-:W3:Y:S04]  /*d8730*/  LDL.LU.64 R24, [R1+0xa298] ;  /* 0x00a2980001187983 */ /* 0x000ee80000300a00 */
[----:B------:R-:W-:Y:S04]  /*d8740*/  STL.64 [R1+0x660], R12 ;  /* 0x0006600c01007387 */ /* 0x000fe80000100a00 */
[----:B------:R0:W-:Y:S04]  /*d8750*/  STL.64 [R1+0x668], R14 ;  /* 0x0006680e01007387 */ /* 0x0001e80000100a00 */
[----:B0-----:R-:W5:Y:S04]  /*d8760*/  LDL.LU.64 R14, [R1+0xa290] ;  /* 0x00a29000010e7983 */ /* 0x001f680000300a00 */
[----:B------:R-:W4:Y:S04]  /*d8770*/  LDL.LU.64 R12, [R1+0xa288] ;  /* 0x00a28800010c7983 */ /* 0x000f280000300a00 */
        /* <DEDUP_REMOVED lines=13> */
[----:B------:R-:W2:Y:S04]  /*d8850*/  LDL.LU.64 R16, [R1+0xa268] ;  /* 0x00a2680001107983 */ /* 0x000ea80000300a00 */
[----:B------:R-:W-:Y:S04]  /*d8860*/  STL.64 [R1+0xa180], R14 ;  /* 0x00a1800e01007387 */ /* 0x000fe80000100a00 */
[----:B------:R-:W-:Y:S01]  /*d8870*/  STL.64 [R1+0xa178], R12 ;  /* 0x00a1780c01007387 */ /* 0x000fe20000100a00 */
[C---:B--2---:R-:W-:Y:S08]  /*d8880*/  HMMA.16816.F32 R8, R28.reuse, R16, R8 ;  /* 0x000000101c08723c */ /* 0x044ff00000001808 */
[C---:B------:R-:W-:Y:S01]  /*d8890*/  HMMA.16816.F32 R4, R28.reuse, R18, R4 ;  /* 0x000000121c04723c */ /* 0x040fe20000001804 */
[----:B------:R-:W-:Y:S10]  /*d88a0*/  STL.64 [R1+0xa1e0], R18 ;  /* 0x00a1e01201007387 */ /* 0x000ff40000100a00 */
[----:B------:R-:W-:Y:S04]  /*d88b0*/  STL.64 [R1+0x630], R8 ;  /* 0x0006300801007387 */ /* 0x000fe80000100a00 */
[----:B------:R5:W-:Y:S04]  /*d88c0*/  STL.64 [R1+0x638], R10 ;  /* 0x0006380a01007387 */ /* 0x000be80000100a00 */
[----:B------:R-:W-:Y:S04]  /*d88d0*/  STL.64 [R1+0xa1d8], R16 ;  /* 0x00a1d81001007387 */ /* 0x000fe80000100a00 */
[----:B------:R-:W-:Y:S04]  /*d88e0*/  STL.64 [R1+0x620], R4 ;  /* 0x0006200401007387 */ /* 0x000fe80000100a00 */
[----:B------:R4:W-:Y:S01]  /*d88f0*/  STL.64 [R1+0x628], R6 ;  /* 0x0006280601007387 */ /* 0x0009e20000100a00 */
[C---:B-----5:R-:W-:Y:S08]  /*d8900*/  HMMA.16816.F32 R8, R28.reuse, R20, R56 ;  /* 0x000000141c08723c */ /* 0x060ff00000001838 */
[C---:B----4-:R-:W-:Y:S01]  /*d8910*/  HMMA.16816.F32 R4, R28.reuse, R22, R52 ;  /* 0x000000161c04723c */ /* 0x050fe20000001834 */
[----:B------:R-:W-:Y:S10]  /*d8920*/  STL.64 [R1+0xa1f0], R22 ;  /* 0x00a1f01601007387 */ /* 0x000ff40000100a00 */
[----:B------:R-:W-:Y:S04]  /*d8930*/  STL.64 [R1+0x610], R8 ;  /* 0x0006100801007387 */ /* 0x000fe80000100a00 */
[----:B------:R-:W-:Y:S04]  /*d8940*/  STL.64 [R1+0x618], R10 ;  /* 0x0006180a01007387 */ /* 0x000fe80000100a00 */
[----:B------:R-:W-:Y:S04]  /*d8950*/  STL.64 [R1+0xa1e8], R20 ;  /* 0x00a1e81401007387 */ /* 0x000fe80000100a00 */
[----:B------:R-:W-:Y:S04]  /*d8960*/  STL.64 [R1+0x600], R4 ;  /* 0x0006000401007387 */ /* 0x000fe80000100a00 */
[----:B------:R3:W-:Y:S04]  /*d8970*/  STL.64 [R1+0x608], R6 ;  /* 0x0006080601007387 */ /* 0x0007e80000100a00 */
[----:B------:R-:W2:Y:S04]  /*d8980*/  LDL.LU.64 R56, [R1+0xa00] ;  /* 0x000a000001387983 */ /* 0x000ea80000300a00 */
[----:B------:R-:W2:Y:S01]  /*d8990*/  LDL.LU.64 R58, [R1+0xa08] ;  /* 0x000a0800013a7983 */ /* 0x000ea20000300a00 */
[----:B---3--:R-:W-:-:S15]  /*d89a0*/  HMMA.16816.F32 R4, R28, R24, R48 ;  /* 0x000000181c04723c */ /* 0x008fde0000001830 */
[----:B------:R-:W-:-:S04]  /*d89b0*/  NOP ;  /* 0x0000000000007918 */ /* 0x000fc80000000000 */
[----:B------:R0:W-:Y:S04]  /*d89c0*/  STL.64 [R1+0x5f0], R4 ;  /* 0x0005f00401007387 */ /* 0x0001e80000100a00 */
[----:B------:R1:W-:Y:S04]  /*d89d0*/  STL.64 [R1+0x5f8], R6 ;  /* 0x0005f80601007387 */ /* 0x0003e80000100a00 */
[----:B------:R-:W3:Y:S04]  /*d89e0*/  LDL.LU.64 R52, [R1+0x980] ;  /* 0x0009800001347983 */ /* 0x000ee80000300a00 */
[----:B------:R-:W3:Y:S04]  /*d89f0*/  LDL.LU.64 R54, [R1+0x988] ;  /* 0x0009880001367983 */ /* 0x000ee80000300a00 */
[----:B------:R-:W4:Y:S04]  /*d8a00*/  LDL.LU.64 R20, [R1+0x9b0] ;  /* 0x0009b00001147983 */ /* 0x000f280000300a00 */
[----:B------:R-:W4:Y:S04]  /*d8a10*/  LDL.LU.64 R22, [R1+0x9b8] ;  /* 0x0009b80001167983 */ /* 0x000f280000300a00 */
[----:B------:R-:W5:Y:S04]  /*d8a20*/  LDL.LU.64 R16, [R1+0x1510] ;  /* 0x0015100001107983 */ /* 0x000f680000300a00 */
[----:B------:R-:W5:Y:S04]  /*d8a30*/  LDL.LU.64 R18, [R1+0x1518] ;  /* 0x0015180001127983 */ /* 0x000f680000300a00 */
[----:B------:R-:W5:Y:S04]  /*d8a40*/  LDL.LU.64 R8, [R1+0x1920] ;  /* 0x0019200001087983 */ /* 0x000f680000300a00 */
[----:B------:R-:W5:Y:S04]  /*d8a50*/  LDL.LU.64 R10, [R1+0x1928] ;  /* 0x00192800010a7983 */ /* 0x000f680000300a00 */
[----:B------:R-:W5:Y:S04]  /*d8a60*/  LDL.LU R12, [R1+0x232c] ;  /* 0x00232c00010c7983 */ /* 0x000f680000300800 */
[----:B------:R-:W5:Y:S04]  /*d8a70*/  LDL.LU R13, [R1+0x2328] ;  /* 0x00232800010d7983 */ /* 0x000f680000300800 */
[----:B------:R-:W5:Y:S04]  /*d8a80*/  LDL.LU R14, [R1+0x233c] ;  /* 0x00233c00010e7983 */ /* 0x000f680000300800 */
[----:B------:R-:W5:Y:S04]  /*d8a90*/  LDL.LU R15, [R1+0x2334] ;  /* 0x00233400010f7983 */ /* 0x000f680000300800 */
[----:B0-----:R-:W5:Y:S04]  /*d8aa0*/  LDL.LU R4, [R1+0x2348] ;  /* 0x0023480001047983 */ /* 0x001f680000300800 */
[----:B------:R-:W5:Y:S04]  /*d8ab0*/  LDL.LU R5, [R1+0x2344] ;  /* 0x0023440001057983 */ /* 0x000f680000300800 */
[----:B------:R-:W5:Y:S04]  /*d8ac0*/  LDL.LU R50, [R1+0x2358] ;  /* 0x0023580001327983 */ /* 0x000f680000300800 */
[----:B------:R-:W5:Y:S04]  /*d8ad0*/  LDL.LU R51, [R1+0x2354] ;  /* 0x0023540001337983 */ /* 0x000f680000300800 */
[----:B------:R-:W-:Y:S04]  /*d8ae0*/  STL.64 [R1+0xa200], R26 ;  /* 0x00a2001a01007387 */ /* 0x000fe80000100a00 */
[----:B------:R0:W-:Y:S01]  /*d8af0*/  STL.64 [R1+0xa1f8], R24 ;  /* 0x00a1f81801007387 */ /* 0x0001e20000100a00 */
[----:B-1----:R-:W-:-:S02]  /*d8b00*/  IMAD.MOV.U32 R6, RZ, RZ, R44 ;  /* 0x000000ffff067224 */ /* 0x002fc400078e002c */
[----:B------:R-:W-:Y:S01]  /*d8b10*/  IMAD.MOV.U32 R7, RZ, RZ, R45 ;  /* 0x000000ffff077224 */ /* 0x000fe200078e002d */
[C---:B--2---:R-:W-:Y:S08]  /*d8b20*/  HMMA.16816.F32 R56, R28.reuse, R26, R56 ;  /* 0x0000001a1c38723c */ /* 0x044ff00000001838 */
[C---:B---3--:R-:W-:Y:S08]  /*d8b30*/  HMMA.16816.F32 R52, R28.reuse, R32, R52 ;  /* 0x000000201c34723c */ /* 0x048ff00000001834 */
[C---:B----4-:R-:W-:Y:S03]  /*d8b40*/  HMMA.16816.F32 R20, R28.reuse, R34, R20 ;  /* 0x000000221c14723c */ /* 0x050fe60000001814 */
[----:B------:R-:W-:Y:S04]  /*d8b50*/  STL.64 [R1+0x5e0], R56 ;  /* 0x0005e03801007387 */ /* 0x000fe80000100a00 */
[----:B------:R-:W-:Y:S04]  /*d8b60*/  STL.64 [R1+0x5e8], R58 ;  /* 0x0005e83a01007387 */ /* 0x000fe80000100a00 */
[----:B0-----:R-:W2:Y:S01]  /*d8b70*/  LDL.LU.64 R24, [R1+0x1930] ;  /* 0x0019300001187983 */ /* 0x001ea20000300a00 */
[C---:B-----5:R-:W-:Y:S03]  /*d8b80*/  HMMA.16816.F32 R8, R28.reuse, R38, R8 ;  /* 0x000000261c08723c */ /* 0x060fe60000001808 */
[----:B------:R-:W-:Y:S04]  /*d8b90*/  STL.64 [R1+0x570], R52 ;  /* 0x0005703401007387 */ /* 0x000fe80000100a00 */
[----:B------:R-:W-:Y:S04]  /*d8ba0*/  STL.64 [R1+0x578], R54 ;  /* 0x0005783601007387 */ /* 0x000fe80000100a00 */
[----:B------:R-:W2:Y:S04]  /*d8bb0*/  LDL.LU.64 R26, [R1+0x1938] ;  /* 0x00193800011a7983 */ /* 0x000ea80000300a00 */
[----:B------:R0:W-:Y:S04]  /*d8bc0*/  STL.64 [R1+0x580], R20 ;  /* 0x0005801401007387 */ /* 0x0001e80000100a00 */
[----:B------:R1:W-:Y:S04]  /*d8bd0*/  STL.64 [R1+0x588], R22 ;  /* 0x0005881601007387 */ /* 0x0003e80000100a00 */
[----:B0-----:R-:W3:Y:S04]  /*d8be0*/  LDL.LU.64 R20, [R1+0x1960] ;  /* 0x0019600001147983 */ /* 0x001ee80000300a00 */
[----:B-1----:R-:W3:Y:S04]  /*d8bf0*/  LDL.LU.64 R22, [R1+0x1968] ;  /* 0x0019680001167983 */ /* 0x002ee80000300a00 */
[----:B------:R-:W-:Y:S04]  /*d8c00*/  STL.64 [R1+0xa160], R34 ;  /* 0x00a1602201007387 */ /* 0x000fe80000100a00 */
[----:B------:R0:W-:Y:S02]  /*d8c10*/  STL.64 [R1+0xa158], R32 ;  /* 0x00a1582001007387 */ /* 0x0001e40000100a00 */
[----:B0-----:R-:W-:Y:S02]  /*d8c20*/  HMMA.16816.F32 R32, R28, R36, R16 ;  /* 0x000000241c20723c */ /* 0x001fe40000001810 */
[----:B------:R-:W4:Y:S01]  /*d8c30*/  LDL.LU.64 R16, [R1+0x9d0] ;  /* 0x0009d00001107983 */ /* 0x000f220000300a00 */
[----:B------:R-:W-:-:S02]  /*d8c40*/  IMAD.MOV.U32 R56, RZ, RZ, R42 ;  /* 0x000000ffff387224 */ /* 0x000fc400078e002a */
[----:B------:R-:W-:Y:S02]  /*d8c50*/  IMAD.MOV.U32 R57, RZ, RZ, R40 ;  /* 0x000000ffff397224 */ /* 0x000fe400078e0028 */
[----:B------:R-:W-:Y:S02]  /*d8c60*/  IMAD.MOV.U32 R58, RZ, RZ, R41 ;  /* 0x000000ffff3a7224 */ /* 0x000fe400078e0029 */
[----:B------:R-:W-:-:S10]  /*d8c70*/  IMAD.MOV.U32 R59, RZ, RZ, R43 ;  /* 0x000000ffff3b7224 */ /* 0x000fd400078e002b */
[----:B------:R-:W-:Y:S04]  /*d8c80*/  STL.64 [R1+0x590], R32 ;  /* 0x0005902001007387 */ /* 0x000fe80000100a00 */
[----:B------:R-:W-:Y:S04]  /*d8c90*/  STL.64 [R1+0x598], R34 ;  /* 0x0005982201007387 */ /* 0x000fe80000100a00 */
[----:B------:R-:W4:Y:S04]  /*d8ca0*/  LDL.LU.64 R18, [R1+0x9d8] ;  /* 0x0009d80001127983 */ /* 0x000f280000300a00 */
[----:B------:R0:W-:Y:S04]  /*d8cb0*/  STL.64 [R1+0x5a0], R8 ;  /* 0x0005a00801007387 */ /* 0x0001e80000100a00 */
[----:B------:R1:W-:Y:S04]  /*d8cc0*/  STL.64 [R1+0x5a8], R10 ;  /* 0x0005a80a01007387 */ /* 0x0003e80000100a00 */
[----:B------:R-:W3:Y:S04]  /*d8cd0*/  LDL.LU R42, [R1+0xa264] ;  /* 0x00a26400012a7983 */ /* 0x000ee80000300800 */
[----:B------:R-:W2:Y:S04]  /*d8ce0*/  LDL.LU R40, [R1+0xa260] ;  /* 0x00a2600001287983 */ /* 0x000ea80000300800 */
[----:B------:R-:W2:Y:S04]  /*d8cf0*/  LDL.LU R41, [R1+0xa25c] ;  /* 0x00a25c0001297983 */ /* 0x000ea80000300800 */
[----:B------:R-:W3:Y:S04]  /*d8d00*/  LDL.LU R43, [R1+0xa258] ;  /* 0x00a25800012b7983 */ /* 0x000ee80000300800 */
[----:B0-----:R-:W5:Y:S04]  /*d8d10*/  LDL.LU.64 R8, [R1+0x1950] ;  /* 0x0019500001087983 */ /* 0x001f680000300a00 */
[----:B-1----:R-:W5:Y:S04]  /*d8d20*/  LDL.LU.64 R10, [R1+0x1958] ;  /* 0x00195800010a7983 */ /* 0x002f680000300a00 */
[----:B------:R-:W4:Y:S04]  /*d8d30*/  LDL.LU R44, [R1+0xa254] ;  /* 0x00a25400012c7983 */ /* 0x000f280000300800 */
[----:B------:R-:W4:Y:S04]  /*d8d40*/  LDL.LU R45, [R1+0xa250] ;  /* 0x00a25000012d7983 */ /* 0x000f280000300800 */
[----:B------:R-:W5:Y:S04]  /*d8d50*/  LDL.64 R54, [R1+0x110] ;  /* 0x0001100001367983 */ /* 0x000f680000100a00 */
[----:B------:R-:W-:Y:S04]  /*d8d60*/  STL.64 [R1+0xa170], R38 ;  /* 0x00a1702601007387 */ /* 0x000fe80000100a00 */
[----:B------:R-:W-:Y:S04]  /*d8d70*/  STL.64 [R1+0xa168], R36 ;  /* 0x00a1682401007387 */ /* 0x000fe80000100a00 */
[----:B------:R-:W5:Y:S01]  /*d8d80*/  LDL.64 R52, [R1+0xf8] ;  /* 0x0000f80001347983 */ /* 0x000f620000100a00 */
[----:B------:R-:W-:-:S02]  /*d8d90*/  IMAD R5, R5, 0x100, R4 ;  /* 0x0000010005057824 */ /* 0x000fc400078e0204 */
[----:B------:R-:W-:Y:S01]  /*d8da0*/  IMAD R4, R51, 0x100, R50 ;  /* 0x0000010033047824 */ /* 0x000fe200078e0232 */
[C---:B--2---:R-:W-:Y:S08]  /*d8db0*/  HMMA.16816.F32 R24, R28.reuse, R40, R24 ;  /* 0x000000281c18723c */ /* 0x044ff00000001818 */
[C---:B---3--:R-:W-:Y:S08]  /*d8dc0*/  HMMA.16816.F32 R20, R28.reuse, R42, R20 ;  /* 0x0000002a1c14723c */ /* 0x048ff00000001814 */
[C---:B----4-:R-:W-:Y:S08]  /*d8dd0*/  HMMA.16816.F32 R16, R28.reuse, R44, R16 ;  /* 0x0000002c1c10723c */ /* 0x050ff00000001810 */
[----:B-----5:R-:W-:Y:S01]  /*d8de0*/  HMMA.16816.F32 R8, R28, R46, R8 ;  /* 0x0000002e1c08723c */ /* 0x020fe20000001808 */
[----:B------:R0:W-:Y:S04]  /*d8df0*/  STL.64 [R1+0x5b0], R24 ;  /* 0x0005b01801007387 */ /* 0x0001e80000100a00 */
[----:B------:R1:W-:Y:S04]  /*d8e00*/  STL.64 [R1+0x5b8], R26 ;  /* 0x0005b81a01007387 */ /* 0x0003e80000100a00 */
[----:B------:R-:W-:Y:S04]  /*d8e10*/  STL.64 [R1+0xa210], R42 ;  /* 0x00a2102a01007387 */ /* 0x000fe80000100a00 */
[----:B------:R2:W-:Y:S04]  /*d8e20*/  STL.64 [R1+0x5c0], R20 ;  /* 0x0005c01401007387 */ /* 0x0005e80000100a00 */
[----:B------:R3:W-:Y:S04]  /*d8e30*/  STL.64 [R1+0x5c8], R22 ;  /* 0x0005c81601007387 */ /* 0x0007e80000100a00 */
[----:B------:R-:W-:Y:S04]  /*d8e40*/  STL.64 [R1+0xa208], R40 ;  /* 0x00a2082801007387 */ /* 0x000fe80000100a00 */
[----:B------:R-:W4:Y:S04]  /*d8e50*/  LDL.64 R48, [R1+0xf0] ;  /* 0x0000f00001307983 */ /* 0x000f280000100a00 */
[----:B------:R5:W-:Y:S04]  /*d8e60*/  STL.64 [R1+0x5d0], R16 ;  /* 0x0005d01001007387 */ /* 0x000be80000100a00 */
[----:B------:R2:W-:Y:S04]  /*d8e70*/  STL.64 [R1+0x5d8], R18 ;  /* 0x0005d81201007387 */ /* 0x0005e80000100a00 */
[----:B0-----:R-:W4:Y:S04]  /*d8e80*/  LDL.LU.64 R24, [R1+0x1910] ;  /* 0x0019100001187983 */ /* 0x001f280000300a00 */
[----:B-1----:R-:W4:Y:S04]  /*d8e90*/  LDL.LU.64 R26, [R1+0x1918] ;  /* 0x00191800011a7983 */ /* 0x002f280000300a00 */
[----:B------:R0:W-:Y:S04]  /*d8ea0*/  STL.64 [R1+0x510], R8 ;  /* 0x0005100801007387 */ /* 0x0001e80000100a00 */
[----:B------:R1:W-:Y:S04]  /*d8eb0*/  STL.64 [R1+0x518], R10 ;  /* 0x0005180a01007387 */ /* 0x0003e80000100a00 */
[----:B--2---:R-:W2:Y:S04]  /*d8ec0*/  LDL.LU.64 R20, [R1+0x1900] ;  /* 0x0019000001147983 */ /* 0x004ea80000300a00 */
[----:B---3--:R-:W2:Y:S04]  /*d8ed0*/  LDL.LU.64 R22, [R1+0x1908] ;  /* 0x0019080001167983 */ /* 0x008ea80000300a00 */
[----:B-----5:R-:W3:Y:S04]  /*d8ee0*/  LDL.LU.64 R16, [R1+0x18f0] ;  /* 0x0018f00001107983 */ /* 0x020ee80000300a00 */
[----:B------:R-:W3:Y:S04]  /*d8ef0*/  LDL.LU.64 R18, [R1+0x18f8] ;  /* 0x0018f80001127983 */ /* 0x000ee80000300a00 */
[----:B------:R-:W5:Y:S04]  /*d8f00*/  LDL R50, [R1+0xe8] ;  /* 0x0000e80001327983 */ /* 0x000f680000100800 */
[----:B------:R-:W5:Y:S04]  /*d8f10*/  LDL R51, [R1+0xec] ;  /* 0x0000ec0001337983 */ /* 0x000f680000100800 */
[----:B0-----:R-:W3:Y:S04]  /*d8f20*/  LDL.LU.64 R8, [R1+0x18e0] ;  /* 0x0018e00001087983 */ /* 0x001ee80000300a00 */
[----:B-1----:R-:W3:Y:S01]  /*d8f30*/  LDL.LU.64 R10, [R1+0x18e8] ;  /* 0x0018e800010a7983 */ /* 0x002ee20000300a00 */
[----:B------:R-:W-:-:S02]  /*d8f40*/  IMAD R13, R13, 0x100, R12 ;  /* 0x000001000d0d7824 */ /* 0x000fc400078e020c */
[----:B------:R-:W-:Y:S01]  /*d8f50*/  IMAD R12, R15, 0x100, R14 ;  /* 0x000001000f0c7824 */ /* 0x000fe200078e020e */
[----:B------:R-:W-:Y:S02]  /*d8f60*/  F2FP.F16.E5M2.UNPACK_B R30, R5 ;  /* 0x00000005ff1e723e */ /* 0x000fe400020004ff */
[----:B------:R-:W-:Y:S02]  /*d8f70*/  F2FP.F16.E5M2.UNPACK_B R31, R4 ;  /* 0x00000004ff1f723e */ /* 0x000fe400020004ff */
[----:B------:R-:W-:Y:S02]  /*d8f80*/  F2FP.F16.E5M2.UNPACK_B R28, R13 ;  /* 0x0000000dff1c723e */ /* 0x000fe400020004ff */
[----:B------:R-:W-:Y:S01]  /*d8f90*/  F2FP.F16.E5M2.UNPACK_B R29, R12 ;  /* 0x0000000cff1d723e */ /* 0x000fe200020004ff */
[----:B------:R-:W-:Y:S04]  /*d8fa0*/  STL [R1+0xa144], R46 ;  /* 0x00a1442e01007387 */ /* 0x000fe80000100800 */
[----:B------:R0:W-:Y:S04]  /*d8fb0*/  STL [R1+0xa140], R47 ;  /* 0x00a1402f01007387 */ /* 0x0001e80000100800 */
[----:B------:R-:W5:Y:S04]  /*d8fc0*/  LDL.LU.64 R12, [R1+0x18d0] ;  /* 0x0018d000010c7983 */ /* 0x000f680000300a00 */
[----:B------:R-:W5:Y:S04]  /*d8fd0*/  LDL.LU.64 R14, [R1+0x18d8] ;  /* 0x0018d800010e7983 */ /* 0x000f680000300a00 */
[----:B------:R-:W5:Y:S01]  /*d8fe0*/  LDL.LU.64 R4, [R1+0x18c0] ;  /* 0x0018c00001047983 */ /* 0x000f620000300a00 */
[----:B0-----:R-:W-:Y:S01]  /*d8ff0*/  IMAD.MOV.U32 R47, RZ, RZ, R54 ;  /* 0x000000ffff2f7224 */ /* 0x001fe200078e0036 */
[C---:B----4-:R-:W-:Y:S08]  /*d9000*/  HMMA.16816.F32 R24, R28.reuse, R6, R24 ;  /* 0x000000061c18723c */ /* 0x050ff00000001818 */
[C---:B--2---:R-:W-:Y:S01]  /*d9010*/  HMMA.16816.F32 R20, R28.reuse, R54, R20 ;  /* 0x000000361c14723c */ /* 0x044fe20000001814 */
[----:B------:R-:W2:Y:S10]  /*d9020*/  LDL.LU.64 R6, [R1+0x18c8] ;  /* 0x0018c80001067983 */ /* 0x000eb40000300a00 */
[----:B------:R-:W-:Y:S04]  /*d9030*/  STL.64 [R1+0x560], R24 ;  /* 0x0005601801007387 */ /* 0x000fe80000100a00 */
[----:B------:R-:W-:Y:S04]  /*d9040*/  STL.64 [R1+0x568], R26 ;  /* 0x0005681a01007387 */ /* 0x000fe80000100a00 */
[----:B------:R-:W-:Y:S04]  /*d9050*/  STL [R1+0xa148], R47 ;  /* 0x00a1482f01007387 */ /* 0x000fe80000100800 */
[----:B------:R-:W-:Y:S04]  /*d9060*/  STL.64 [R1+0x550], R20 ;  /* 0x0005501401007387 */ /* 0x000fe80000100a00 */
[----:B------:R3:W-:Y:S02]  /*d9070*/  STL.64 [R1+0x558], R22 ;  /* 0x0005581601007387 */ /* 0x0007e40000100a00 */
[C---:B---3--:R-:W-:Y:S02]  /*d9080*/  HMMA.16816.F32 R20, R28.reuse, R58, R16 ;  /* 0x0000003a1c14723c */ /* 0x048fe40000001810 */
[----:B------:R-:W3:Y:S06]  /*d9090*/  LDL.64 R58, [R1+0xd0] ;  /* 0x0000d000013a7983 */ /* 0x000eec0000100a00 */
[C---:B------:R-:W-:Y:S11]  /*d90a0*/  HMMA.16816.F32 R16, R28.reuse, R56, R8 ;  /* 0x000000381c10723c */ /* 0x040ff60000001808 */
[----:B------:R-:W-:Y:S04]  /*d90b0*/  STL.64 [R1+0x540], R20 ;  /* 0x0005401401007387 */ /* 0x000fe80000100a00 */
[----:B------:R-:W-:Y:S04]  /*d90c0*/  STL.64 [R1+0x548], R22 ;  /* 0x0005481601007387 */ /* 0x000fe80000100a00 */
[----:B------:R-:W4:Y:S04]  /*d90d0*/  LDL.LU.64 R8, [R1+0x18b0] ;  /* 0x0018b00001087983 */ /* 0x000f280000300a00 */
[----:B------:R-:W4:Y:S01]  /*d90e0*/  LDL.LU.64 R10, [R1+0x18b8] ;  /* 0x0018b800010a7983 */ /* 0x000f220000300a00 */
[----:B-----5:R-:W-:Y:S03]  /*d90f0*/  HMMA.16816.F32 R12, R28, R52, R12 ;  /* 0x000000341c0c723c */ /* 0x020fe6000000180c */
[----:B------:R-:W-:Y:S04]  /*d9100*/  STL.64 [R1+0x980], R16 ;  /* 0x0009801001007387 */ /* 0x000fe80000100a00 */
[----:B------:R-:W-:Y:S01]  /*d9110*/  STL.64 [R1+0x988], R18 ;  /* 0x0009881201007387 */ /* 0x000fe20000100a00 */
[----:B------:R-:W-:-:S03]  /*d9120*/  IMAD.MOV.U32 R46, RZ, RZ, R53 ;  /* 0x000000ffff2e7224 */ /* 0x000fc600078e0035 */
[----:B------:R-:W5:Y:S04]  /*d9130*/  LDL.64 R54, [R1+0xe0] ;  /* 0x0000e00001367983 */ /* 0x000f680000100a00 */
[----:B------:R-:W3:Y:S04]  /*d9140*/  LDL R56, [R1+0xd8] ;  /* 0x0000d80001387983 */ /* 0x000ee80000100800 */
[----:B------:R-:W3:Y:S04]  /*d9150*/  LDL R57, [R1+0xdc] ;  /* 0x0000dc0001397983 */ /* 0x000ee80000100800 */
[----:B------:R-:W3:Y:S01]  /*d9160*/  LDL R52, [R1+0x90] ;  /* 0x0000900001347983 */ /* 0x000ee20000100800 */
[----:B------:R-:W-:-:S03]  /*d9170*/  IMAD.MOV.U32 R47, RZ, RZ, R49 ;  /* 0x000000ffff2f7224 */ /* 0x000fc600078e0031 */
[----:B------:R-:W-:Y:S04]  /*d9180*/  STL.64 [R1+0x990], R12 ;  /* 0x0009900c01007387 */ /* 0x000fe80000100a00 */
[----:B------:R-:W-:Y:S04]  /*d9190*/  STL.64 [R1+0x998], R14 ;  /* 0x0009980e01007387 */ /* 0x000fe80000100a00 */
[----:B------:R-:W3:Y:S04]  /*d91a0*/  LDL R53, [R1+0x94] ;  /* 0x0000940001357983 */ /* 0x000ee80000100800 */
[----:B------:R-:W-:Y:S04]  /*d91b0*/  STL [R1+0xa14c], R46 ;  /* 0x00a14c2e01007387 */ /* 0x000fe80000100800 */
[----:B------:R-:W5:Y:S01]  /*d91c0*/  LDL.LU.64 R24, [R1+0x18a0] ;  /* 0x0018a00001187983 */ /* 0x000f620000300a00 */
[----:B--2---:R-:W-:-:S15]  /*d91d0*/  HMMA.16816.F32 R4, R28, R48, R4 ;  /* 0x000000301c04723c */ /* 0x004fde0000001804 */
[----:B------:R-:W-:-:S04]  /*d91e0*/  NOP ;  /* 0x0000000000007918 */ /* 0x000fc80000000000 */
[----:B------:R-:W-:Y:S04]  /*d91f0*/  STL.64 [R1+0x9b0], R4 ;  /* 0x0009b00401007387 */ /* 0x000fe80000100a00 */
[----:B------:R0:W-:Y:S04]  /*d9200*/  STL.64 [R1+0x9b8], R6 ;  /* 0x0009b80601007387 */ /* 0x0001e80000100a00 */
[----:B------:R-:W5:Y:S04]  /*d9210*/  LDL.LU.64 R26, [R1+0x18a8] ;  /* 0x0018a800011a7983 */ /* 0x000f680000300a00 */
[----:B------:R-:W2:Y:S04]  /*d9220*/  LDL R48, [R1+0x98] ;  /* 0x0000980001307983 */ /* 0x000ea80000100800 */
[----:B------:R-:W2:Y:S04]  /*d9230*/  LDL R49, [R1+0x9c] ;  /* 0x00009c0001317983 */ /* 0x000ea80000100800 */
[----:B0-----:R-:W2:Y:S04]  /*d9240*/  LDL R6, [R1+0xa0] ;  /* 0x0000a00001067983 */ /* 0x001ea80000100800 */
[----:B------:R-:W2:Y:S04]  /*d9250*/  LDL R7, [R1+0xa4] ;  /* 0x0000a40001077983 */ /* 0x000ea80000100800 */
[----:B------:R-:W-:Y:S04]  /*d9260*/  STL [R1+0xa150], R47 ;  /* 0x00a1502f01007387 */ /* 0x000fe80000100800 */
[----:B------:R-:W3:Y:S04]  /*d9270*/  LDL.LU.64 R20, [R1+0x1890] ;  /* 0x0018900001147983 */ /* 0x000ee80000300a00 */
[----:B------:R-:W3:Y:S01]  /*d9280*/  LDL.LU.64 R22, [R1+0x1898] ;  /* 0x0018980001167983 */ /* 0x000ee20000300a00 */
[----:B----4-:R-:W-:-:S15]  /*d9290*/  HMMA.16816.F32 R8, R28, R50, R8 ;  /* 0x000000321c08723c */ /* 0x010fde0000001808 */
[----:B------:R-:W-:-:S04]  /*d92a0*/  NOP ;  /* 0x0000000000007918 */ /* 0x000fc80000000000 */
[----:B------:R0:W-:Y:S04]  /*d92b0*/  STL.64 [R1+0x9c0], R8 ;  /* 0x0009c00801007387 */ /* 0x0001e80000100a00 */
[----:B------:R-:W-:Y:S04]  /*d92c0*/  STL.64 [R1+0x9c8], R10 ;  /* 0x0009c80a01007387 */ /* 0x000fe80000100a00 */
[----:B------:R-:W4:Y:S04]  /*d92d0*/  LDL.LU.64 R12, [R1+0x1880] ;  /* 0x00188000010c7983 */ /* 0x000f280000300a00 */
[----:B------:R-:W4:Y:S04]  /*d92e0*/  LDL.LU.64 R14, [R1+0x1888] ;  /* 0x00188800010e7983 */ /* 0x000f280000300a00 */
[----:B------:R-:W2:Y:S04]  /*d92f0*/  LDL R38, [R1+0xb0] ;  /* 0x0000b00001267983 */ /* 0x000ea80000100800 */
[----:B------:R-:W2:Y:S04]  /*d9300*/  LDL R39, [R1+0xb4] ;  /* 0x0000b40001277983 */ /* 0x000ea80000100800 */
[----:B0-----:R-:W3:Y:S04]  /*d9310*/  LDL R8, [R1+0xa8] ;  /* 0x0000a80001087983 */ /* 0x001ee80000100800 */
[----:B------:R-:W3:Y:S04]  /*d9320*/  LDL R9, [R1+0xac] ;  /* 0x0000ac0001097983 */ /* 0x000ee80000100800 */
[----:B--2---:R-:W-:Y:S04]  /*d9330*/  STL.64 [R1+0xa228], R38 ;  /* 0x00a2282601007387 */ /* 0x004fe80000100a00 */
[----:B------:R-:W2:Y:S04]  /*d9340*/  LDL R18, [R1+0xb8] ;  /* 0x0000b80001127983 */ /* 0x000ea80000100800 */
[----:B------:R-:W2:Y:S04]  /*d9350*/  LDL R19, [R1+0xbc] ;  /* 0x0000bc0001137983 */ /* 0x000ea80000100800 */
[----:B------:R-:W2:Y:S04]  /*d9360*/  LDL R16, [R1+0xc0] ;  /* 0x0000c00001107983 */ /* 0x000ea80000100800 */
[----:B------:R-:W2:Y:S01]  /*d9370*/  LDL R17, [R1+0xc4] ;  /* 0x0000c40001117983 */ /* 0x000ea20000100800 */
[C---:B-----5:R-:W-:Y:S08]  /*d9380*/  HMMA.16816.F32 R24, R28.reuse, R54, R24 ;  /* 0x000000361c18723c */ /* 0x060ff00000001818 */
[C---:B---3--:R-:W-:Y:S08]  /*d9390*/  HMMA.16816.F32 R20, R28.reuse, R56, R20 ;  /* 0x000000381c14723c */ /* 0x048ff00000001814 */
[----:B----4-:R-:W-:Y:S01]  /*d93a0*/  HMMA.16816.F32 R12, R28, R58, R12 ;  /* 0x0000003a1c0c723c */ /* 0x010fe2000000180c */
[----:B--2---:R0:W-:Y:S04]  /*d93b0*/  STL.64 [R1+0xa238], R18 ;  /* 0x00a2381201007387 */ /* 0x0041e80000100a00 */
[----:B------:R-:W-:Y:S04]  /*d93c0*/  STL.64 [R1+0xa230], R16 ;  /* 0x00a2301001007387 */ /* 0x000fe80000100a00 */
[----:B0-----:R-:W2:Y:S04]  /*d93d0*/  LDL R18, [R1+0xc8] ;  /* 0x0000c80001127983 */ /* 0x001ea80000100800 */
[----:B------:R-:W-:Y:S04]  /*d93e0*/  STL.64 [R1+0x9f0], R24 ;  /* 0x0009f01801007387 */ /* 0x000fe80000100a00 */
[----:B------:R-:W-:Y:S04]  /*d93f0*/  STL.64 [R1+0x9f8], R26 ;  /* 0x0009f81a01007387 */ /* 0x000fe80000100a00 */
[----:B------:R-:W2:Y:S04]  /*d9400*/  LDL R19, [R1+0xcc] ;  /* 0x0000cc0001137983 */ /* 0x000ea80000100800 */
[----:B------:R-:W-:Y:S04]  /*d9410*/  STL.64 [R1+0xa00], R20 ;  /* 0x000a001401007387 */ /* 0x000fe80000100a00 */
[----:B------:R-:W-:Y:S04]  /*d9420*/  STL.64 [R1+0xa08], R22 ;  /* 0x000a081601007387 */ /* 0x000fe80000100a00 */
[----:B------:R-:W3:Y:S04]  /*d9430*/  LDL R58, [R1+0x88] ;  /* 0x00008800013a7983 */ /* 0x000ee80000100800 */
[----:B------:R-:W-:Y:S04]  /*d9440*/  STL.64 [R1+0xa10], R12 ;  /* 0x000a100c01007387 */ /* 0x000fe80000100a00 */
[----:B------:R-:W-:Y:S04]  /*d9450*/  STL.64 [R1+0xa18], R14 ;  /* 0x000a180e01007387 */ /* 0x000fe80000100a00 */
[----:B------:R-:W4:Y:S04]  /*d9460*/  LDL R4, [R1+0x70] ;  /* 0x0000700001047983 */ /* 0x000f280000100800 */
[----:B------:R-:W4:Y:S01]  /*d9470*/  LDL R5, [R1+0x74] ;  /* 0x0000740001057983 */ /* 0x000f220000100800 */
[----:B------:R-:W-:-:S03]  /*d9480*/  IMAD.MOV.U32 R46, RZ, RZ, R59 ;  /* 0x000000ffff2e7224 */ /* 0x000fc600078e003b */
[----:B------:R-:W3:Y:S04]  /*d9490*/  LDL R59, [R1+0x8c] ;  /* 0x00008c00013b7983 */ /* 0x000ee80000100800 */
[----:B------:R-:W-:Y:S04]  /*d94a0*/  STL.64 [R1+0xa248], R6 ;  /* 0x00a2480601007387 */ /* 0x000fe80000100a00 */
[----:B----4-:R0:W-:Y:S04]  /*d94b0*/  STL.64 [R1+0xa240], R4 ;  /* 0x00a2400401007387 */ /* 0x0101e80000100a00 */
[----:B0-----:R-:W2:Y:S04]  /*d94c0*/  LDL.LU.64 R4, [R1+0x1870] ;  /* 0x0018700001047983 */ /* 0x001ea80000300a00 */
[----:B------:R-:W2:Y:S04]  /*d94d0*/  LDL.LU.64 R6, [R1+0x1878] ;  /* 0x0018780001067983 */ /* 0x000ea80000300a00 */
[----:B------:R-:W4:Y:S04]  /*d94e0*/  LDL.LU.64 R36, [R1+0x1860] ;  /* 0x0018600001247983 */ /* 0x000f280000300a00 */
[----:B------:R-:W4:Y:S04]  /*d94f0*/  LDL.LU.64 R38, [R1+0x1868] ;  /* 0x0018680001267983 */ /* 0x000f280000300a00 */
[----:B------:R-:W5:Y:S04]  /*d9500*/  LDL.LU.64 R40, [R1+0x1840] ;  /* 0x0018400001287983 */ /* 0x000f680000300a00 */
[----:B------:R-:W5:Y:S04]  /*d9510*/  LDL.LU.64 R42, [R1+0x1848] ;  /* 0x00184800012a7983 */ /* 0x000f680000300a00 */
[----:B------:R-:W3:Y:S04]  /*d9520*/  LDL.LU.64 R32, [R1+0x1830] ;  /* 0x0018300001207983 */ /* 0x000ee80000300a00 */
[----:B------:R-:W3:Y:S04]  /*d9530*/  LDL.LU.64 R34, [R1+0x1838] ;  /* 0x0018380001227983 */ /* 0x000ee80000300a00 */
[----:B------:R-:W3:Y:S04]  /*d9540*/  LDL.LU.64 R24, [R1+0x1820] ;  /* 0x0018200001187983 */ /* 0x000ee80000300a00 */
[----:B------:R-:W3:Y:S01]  /*d9550*/  LDL.LU.64 R26, [R1+0x1828] ;  /* 0x00182800011a7983 */ /* 0x000ee20000300a00 */
[----:B------:R-:W-:-:S03]  /*d9560*/  IMAD.MOV.U32 R47, RZ, RZ, R55 ;  /* 0x000000ffff2f7224 */ /* 0x000fc600078e0037 */
[----:B------:R-:W3:Y:S04]  /*d9570*/  LDL.LU.64 R20, [R1+0x1810] ;  /* 0x0018100001147983 */ /* 0x000ee80000300a00 */
[----:B------:R-:W3:Y:S04]  /*d9580*/  LDL.LU.64 R22, [R1+0x1818] ;  /* 0x0018180001167983 */ /* 0x000ee80000300a00 */
[----:B------:R-:W3:Y:S04]  /*d9590*/  LDL.LU.64 R12, [R1+0x1800] ;  /* 0x00180000010c7983 */ /* 0x000ee80000300a00 */
[----:B------:R-:W3:Y:S04]  /*d95a0*/  LDL.LU.64 R14, [R1+0x1808] ;  /* 0x00180800010e7983 */ /* 0x000ee80000300a00 */
[----:B------:R-:W3:Y:S04]  /*d95b0*/  LDL.64 R50, [R1+0x68] ;  /* 0x0000680001327983 */ /* 0x000ee80000100a00 */
[----:B------:R-:W3:Y:S04]  /*d95c0*/  LDL R54, [R1+0x60] ;  /* 0x0000600001367983 */ /* 0x000ee80000100800 */
[----:B------:R-:W3:Y:S04]  /*d95d0*/  LDL R55, [R1+0x64] ;  /* 0x0000640001377983 */ /* 0x000ee80000100800 */
[----:B------:R-:W3:Y:S04]  /*d95e0*/  LDL R56, [R1+0x80] ;  /* 0x0000800001387983 */ /* 0x000ee80000100800 */
[----:B------:R-:W3:Y:S04]  /*d95f0*/  LDL R57, [R1+0x84] ;  /* 0x0000840001397983 */ /* 0x000ee80000100800 */
[----:B------:R-:W3:Y:S04]  /*d9600*/  LDL R10, [R1+0x78] ;  /* 0x00007800010a7983 */ /* 0x000ee80000100800 */
[----:B------:R-:W3:Y:S04]  /*d9610*/  LDL R11, [R1+0x7c] ;  /* 0x00007c00010b7983 */ /* 0x000ee80000100800 */
[----:B------:R-:W-:Y:S04]  /*d9620*/  STL.64 [R1+0xa220], R46 ;  /* 0x00a2202e01007387 */ /* 0x000fe80000100a00 */
[----:B------:R0:W-:Y:S04]  /*d9630*/  STL.64 [R1+0xa218], R44 ;  /* 0x00a2182c01007387 */ /* 0x0001e80000100a00 */
[----:B0-----:R-:W3:Y:S04]  /*d9640*/  LDL.LU.64 R44, [R1+0x1850] ;  /* 0x00185000012c7983 */ /* 0x001ee80000300a00 */
[----:B------:R-:W3:Y:S01]  /*d9650*/  LDL.LU.64 R46, [R1+0x1858] ;  /* 0x00185800012e7983 */ /* 0x000ee20000300a00 */
[----:B--2---:R-:W-:Y:S03]  /*d9660*/  HMMA.16816.F32 R16, R28, R18, R4 ;  /* 0x000000121c10723c */ /* 0x004fe60000001804 */
[----:B------:R-:W2:Y:S04]  /*d9670*/  LDL.LU.64 R6, [R1+0xa248] ;  /* 0x00a2480001067983 */ /* 0x000ea80000300a00 */
[----:B------:R-:W2:-:S12]  /*d9680*/  LDL.LU.64 R4, [R1+0xa240] ;  /* 0x00a2400001047983 */ /* 0x000e980000300a00 */
[----:B------:R-:W-:Y:S04]  /*d9690*/  STL.64 [R1+0xa20], R16 ;  /* 0x000a201001007387 */ /* 0x000fe80000100a00 */
[----:B------:R0:W-:Y:S04]  /*d96a0*/  STL.64 [R1+0xa28], R18 ;  /* 0x000a281201007387 */ /* 0x0001e80000100a00 */
[----:B0-----:R-:W3:Y:S04]  /*d96b0*/  LDL.LU.64 R18, [R1+0xa238] ;  /* 0x00a2380001127983 */ /* 0x001ee80000300a00 */
[----:B------:R-:W4:Y:S02]  /*d96c0*/  LDL.LU.64 R16, [R1+0xa230] ;  /* 0x00a2300001107983 */ /* 0x000f240000300a00 */
[----:B----4-:R-:W-:-:S15]  /*d96d0*/  HMMA.16816.F32 R36, R28, R16, R36 ;  /* 0x000000101c24723c */ /* 0x010fde0000001824 */
[----:B------:R-:W-:-:S04]  /*d96e0*/  NOP ;  /* 0x0000000000007918 */ /* 0x000fc80000000000 */
[----:B------:R-:W-:Y:S04]  /*d96f0*/  STL.64 [R1+0xa40], R36 ;  /* 0x000a402401007387 */ /* 0x000fe80000100a00 */
[----:B------:R0:W-:Y:S04]  /*d9700*/  STL.64 [R1+0xa48], R38 ;  /* 0x000a482601007387 */ /* 0x0001e80000100a00 */
[----:B0-----:R-:W5:Y:S01]  /*d9710*/  LDL.LU.64 R38, [R1+0xa228] ;  /* 0x00a2280001267983 */ /* 0x001f620000300a00 */
[C---:B---3--:R-:W-:Y:S08]  /*d9720*/  HMMA.16816.F32 R44, R28.reuse, R18, R44 ;  /* 0x000000121c2c723c */ /* 0x048ff0000000182c */
[C---:B------:R-:W-:Y:S08]  /*d9730*/  HMMA.16816.F32 R32, R28.reuse, R8, R32 ;  /* 0x000000081c20723c */ /* 0x040ff00000001820 */
[C---:B--2---:R-:W-:Y:S08]  /*d9740*/  HMMA.16816.F32 R24, R28.reuse, R6, R24 ;  /* 0x000000061c18723c */ /* 0x044ff00000001818 */
[C---:B------:R-:W-:Y:S08]  /*d9750*/  HMMA.16816.F32 R20, R28.reuse, R48, R20 ;  /* 0x000000301c14723c */ /* 0x040ff00000001814 */
[C---:B------:R-:W-:Y:S01]  /*d9760*/  HMMA.16816.F32 R12, R28.reuse, R52, R12 ;  /* 0x000000341c0c723c */ /* 0x040fe2000000180c */
[----:B------:R-:W2:Y:S04]  /*d9770*/  LDL.LU.64 R16, [R1+0x17f0] ;  /* 0x0017f00001107983 */ /* 0x000ea80000300a00 */
[----:B------:R-:W2:Y:S04]  /*d9780*/  LDL.LU.64 R18, [R1+0x17f8] ;  /* 0x0017f80001127983 */ /* 0x000ea80000300a00 */
[----:B------:R-:W-:Y:S04]  /*d9790*/  STL.64 [R1+0xa50], R44 ;  /* 0x000a502c01007387 */ /* 0x000fe80000100a00 */
[----:B------:R-:W-:Y:S01]  /*d97a0*/  STL.64 [R1+0xa58], R46 ;  /* 0x000a582e01007387 */ /* 0x000fe20000100a00 */
[----:B-----5:R-:W-:-:S15]  /*d97b0*/  HMMA.16816.F32 R36, R28, R38, R40 ;  /* 0x000000261c24723c */ /* 0x020fde0000001828 */
[----:B------:R-:W-:-:S04]  /*d97c0*/  NOP ;  /* 0x0000000000007918 */ /* 0x000fc80000000000 */
[----:B------:R0:W-:Y:S04]  /*d97d0*/  STL.64 [R1+0xa70], R36 ;  /* 0x000a702401007387 */ /* 0x0001e80000100a00 */
[----:B------:R1:W-:Y:S04]  /*d97e0*/  STL.64 [R1+0xa78], R38 ;  /* 0x000a782601007387 */ /* 0x0003e80000100a00 */
[----:B------:R3:W-:Y:S04]  /*d97f0*/  STL.64 [R1+0xa80], R32 ;  /* 0x000a802001007387 */ /* 0x0007e80000100a00 */
[----:B------:R4:W-:Y:S04]  /*d9800*/  STL.64 [R1+0xa88], R34 ;  /* 0x000a882201007387 */ /* 0x0009e80000100a00 */
[----:B------:R-:W-:Y:S04]  /*d9810*/  STL.64 [R1+0xaa0], R24 ;  /* 0x000aa01801007387 */ /* 0x000fe80000100a00 */
[----:B------:R-:W-:Y:S04]  /*d9820*/  STL.64 [R1+0xaa8], R26 ;  /* 0x000aa81a01007387 */ /* 0x000fe80000100a00 */
[----:B------:R-:W5:Y:S04]  /*d9830*/  LDL R6, [R1+0x58] ;  /* 0x0000580001067983 */ /* 0x000f680000100800 */
[----:B------:R0:W-:Y:S04]  /*d9840*/  STL.64 [R1+0xab0], R20 ;  /* 0x000ab01401007387 */ /* 0x0001e80000100a00 */
[----:B------:R0:W-:Y:S04]  /*d9850*/  STL.64 [R1+0xab8], R22 ;  /* 0x000ab81601007387 */ /* 0x0001e80000100a00 */
[----:B------:R0:W-:Y:S04]  /*d9860*/  STL.64 [R1+0xad0], R12 ;  /* 0x000ad00c01007387 */ /* 0x0001e80000100a00 */
[----:B------:R1:W-:Y:S04]  /*d9870*/  STL.64 [R1+0xad8], R14 ;  /* 0x000ad80e01007387 */ /* 0x0003e80000100a00 */
[----:B------:R-:W5:Y:S04]  /*d9880*/  LDL R7, [R1+0x5c] ;  /* 0x00005c0001077983 */ /* 0x000f680000100800 */
[----:B0-----:R-:W5:Y:S04]  /*d9890*/  LDL.LU.64 R36, [R1+0x17e0] ;  /* 0x0017e00001247983 */ /* 0x001f680000300a00 */
[----:B-1----:R-:W5:Y:S04]  /*d98a0*/  LDL.LU.64 R38, [R1+0x17e8] ;  /* 0x0017e80001267983 */ /* 0x002f680000300a00 */
[----:B---3--:R-:W3:Y:S04]  /*d98b0*/  LDL.LU.64 R32, [R1+0x17d0] ;  /* 0x0017d00001207983 */ /* 0x008ee80000300a00 */
[----:B----4-:R-:W3:Y:S04]  /*d98c0*/  LDL.LU.64 R34, [R1+0x17d8] ;  /* 0x0017d80001227983 */ /* 0x010ee80000300a00 */
[----:B------:R-:W4:Y:S04]  /*d98d0*/  LDL.LU.64 R20, [R1+0x17c0] ;  /* 0x0017c00001147983 */ /* 0x000f280000300a00 */
[----:B------:R-:W4:Y:S04]  /*d98e0*/  LDL.LU.64 R22, [R1+0x17c8] ;  /* 0x0017c80001167983 */ /* 0x000f280000300a00 */
[----:B------:R-:W3:Y:S04]  /*d98f0*/  LDL.LU.64 R12, [R1+0x17b0] ;  /* 0x0017b000010c7983 */ /* 0x000ee80000300a00 */
[----:B------:R-:W3:Y:S01]  /*d9900*/  LDL.LU.64 R14, [R1+0x17b8] ;  /* 0x0017b800010e7983 */ /* 0x000ee20000300a00 */
[C---:B--2---:R-:W-:Y:S03]  /*d9910*/  HMMA.16816.F32 R24, R28.reuse, R58, R16 ;  /* 0x0000003a1c18723c */ /* 0x044fe60000001810 */
[----:B------:R-:W2:Y:S04]  /*d9920*/  LDL.64 R52, [R1+0x30] ;  /* 0x0000300001347983 */ /* 0x000ea80000100a00 */
[----:B------:R-:W2:Y:S04]  /*d9930*/  LDL.LU.64 R16, [R1+0x17a0] ;  /* 0x0017a00001107983 */ /* 0x000ea80000300a00 */
[----:B------:R-:W2:Y:S08]  /*d9940*/  LDL.LU.64 R18, [R1+0x17a8] ;  /* 0x0017a80001127983 */ /* 0x000eb00000300a00 */
[----:B------:R0:W-:Y:S04]  /*d9950*/  STL.64 [R1+0xae0], R24 ;  /* 0x000ae01801007387 */ /* 0x0001e80000100a00 */
[----:B------:R1:W-:Y:S04]  /*d9960*/  STL.64 [R1+0xae8], R26 ;  /* 0x000ae81a01007387 */ /* 0x0003e80000100a00 */
[----:B------:R-:W2:Y:S04]  /*d9970*/  LDL.64 R8, [R1+0x40] ;  /* 0x0000400001087983 */ /* 0x000ea80000100a00 */
[----:B------:R-:W2:Y:S04]  /*d9980*/  LDL R48, [R1+0x38] ;  /* 0x0000380001307983 */ /* 0x000ea80000100800 */
[----:B------:R-:W2:Y:S04]  /*d9990*/  LDL R49, [R1+0x3c] ;  /* 0x00003c0001317983 */ /* 0x000ea80000100800 */
[----:B------:R-:W2:Y:S04]  /*d99a0*/  LDL.64 R58, [R1+0x20] ;  /* 0x00002000013a7983 */ /* 0x000ea80000100a00 */
[----:B0-----:R-:W2:Y:S04]  /*d99b0*/  LDL.64 R24, [R1+0x50] ;  /* 0x0000500001187983 */ /* 0x001ea80000100a00 */
[----:B-1----:R-:W2:Y:S04]  /*d99c0*/  LDL R26, [R1+0x48] ;  /* 0x00004800011a7983 */ /* 0x002ea80000100800 */
[----:B------:R-:W2:Y:S01]  /*d99d0*/  LDL R27, [R1+0x4c] ;  /* 0x00004c00011b7983 */ /* 0x000ea20000100800 */
[----:B-----5:R-:W-:Y:S03]  /*d99e0*/  HMMA.16816.F32 R36, R28, R56, R36 ;  /* 0x000000381c24723c */ /* 0x020fe60000001824 */
[----:B------:R-:W5:-:S15]  /*d99f0*/  LDL R56, [R1+0x28] ;  /* 0x0000280001387983 */ /* 0x000f5e0000100800 */
[----:B------:R-:W-:Y:S01]  /*d9a00*/  NOP ;  /* 0x0000000000007918 */ /* 0x000fe20000000000 */
[----:B------:R-:W-:Y:S04]  /*d9a10*/  STL.64 [R1+0xaf0], R36 ;  /* 0x000af02401007387 */ /* 0x000fe80000100a00 */
[----:B------:R3:W-:Y:S02]  /*d9a20*/  STL.64 [R1+0xaf8], R38 ;  /* 0x000af82601007387 */ /* 0x0007e40000100a00 */
[C---:B---3--:R-:W-:Y:S08]  /*d9a30*/  HMMA.16816.F32 R36, R28.reuse, R10, R32 ;  /* 0x0000000a1c24723c */ /* 0x048ff00000001820 */
[C---:B----4-:R-:W-:Y:S08]  /*d9a40*/  HMMA.16816.F32 R32, R28.reuse, R4, R20 ;  /* 0x000000041c20723c */ /* 0x050ff00000001814 */
[C---:B------:R-:W-:Y:S03]  /*d9a50*/  HMMA.16816.F32 R20, R28.reuse, R50, R12 ;  /* 0x000000321c14723c */ /* 0x040fe6000000180c */
[----:B------:R0:W-:Y:S04]  /*d9a60*/  STL.64 [R1+0xb00], R36 ;  /* 0x000b002401007387 */ /* 0x0001e80000100a00 */
[----:B------:R1:W-:Y:S04]  /*d9a70*/  STL.64 [R1+0xb08], R38 ;  /* 0x000b082601007387 */ /* 0x0003e80000100a00 */
[----:B------:R-:W-:Y:S04]  /*d9a80*/  STL.64 [R1+0xb10], R32 ;  /* 0x000b102001007387 */ /* 0x000fe80000100a00 */
[----:B------:R-:W-:Y:S04]  /*d9a90*/  STL.64 [R1+0xb18], R34 ;  /* 0x000b182201007387 */ /* 0x000fe80000100a00 */
[----:B------:R-:W3:Y:S04]  /*d9aa0*/  LDL.LU.64 R12, [R1+0x1790] ;  /* 0x00179000010c7983 */ /* 0x000ee80000300a00 */
[----:B------:R4:W-:Y:S04]  /*d9ab0*/  STL.64 [R1+0xb20], R20 ;  /* 0x000b201401007387 */ /* 0x0009e80000100a00 */
[----:B------:R0:W-:Y:S04]  /*d9ac0*/  STL.64 [R1+0xb28], R22 ;  /* 0x000b281601007387 */ /* 0x0001e80000100a00 */
[----:B------:R-:W3:Y:S01]  /*d9ad0*/  LDL.LU.64 R14, [R1+0x1798] ;  /* 0x00179800010e7983 */ /* 0x000ee20000300a00 */
[----:B--2---:R-:W-:Y:S01]  /*d9ae0*/  HMMA.16816.F32 R16, R28, R54, R16 ;  /* 0x000000361c10723c */ /* 0x004fe20000001810 */
[----:B------:R-:W-:-:S02]  /*d9af0*/  IMAD.MOV.U32 R57, RZ, RZ, R0 ;  /* 0x000000ffff397224 */ /* 0x000fc400078e0000 */
[----:B------:R-:W-:-:S05]  /*d9b00*/  IMAD.MOV.U32 R0, RZ, RZ, R51 ;  /* 0x000000ffff007224 */ /* 0x000fca00078e0033 */
[----:B------:R-:W-:Y:S04]  /*d9b10*/  STL [R1+0xa100], R0 ;  /* 0x00a1000001007387 */ /* 0x000fe80000100800 */
[----:B------:R-:W2:Y:S07]  /*d9b20*/  LDL R54, [R1+0x18] ;  /* 0x0000180001367983 */ /* 0x000eae0000100800 */
[----:B------:R0:W-:Y:S04]  /*d9b30*/  STL.64 [R1+0xb30], R16 ;  /* 0x000b301001007387 */ /* 0x0001e80000100a00 */
[----:B------:R0:W-:Y:S04]  /*d9b40*/  STL.64 [R1+0xb38], R18 ;  /* 0x000b381201007387 */ /* 0x0001e80000100a00 */
[----:B------:R-:W2:Y:S04]  /*d9b50*/  LDL R55, [R1+0x1c] ;  /* 0x00001c0001377983 */ /* 0x000ea80000100800 */
[----:B------:R-:W2:Y:S04]  /*d9b60*/  LDL.LU.64 R44, [R1+0x1780] ;  /* 0x00178000012c7983 */ /* 0x000ea80000300a00 */
[----:B------:R-:W2:Y:S04]  /*d9b70*/  LDL.LU.64 R46, [R1+0x1788] ;  /* 0x00178800012e7983 */ /* 0x000ea80000300a00 */
[----:B------:R-:W2:Y:S04]  /*d9b80*/  LDL.LU.64 R40, [R1+0x1770] ;  /* 0x0017700001287983 */ /* 0x000ea80000300a00 */
[----:B------:R-:W2:Y:S04]  /*d9b90*/  LDL.LU.64 R42, [R1+0x1778] ;  /* 0x00177800012a7983 */ /* 0x000ea80000300a00 */
[----:B0-----:R-:W5:Y:S04]  /*d9ba0*/  LDL.LU.64 R36, [R1+0x1760] ;  /* 0x0017600001247983 */ /* 0x001f680000300a00 */
[----:B-1----:R-:W5:Y:S04]  /*d9bb0*/  LDL.LU.64 R38, [R1+0x1768] ;  /* 0x0017680001267983 */ /* 0x002f680000300a00 */
[----:B----4-:R-:W4:Y:S04]  /*d9bc0*/  LDL.LU.64 R20, [R1+0x1750] ;  /* 0x0017500001147983 */ /* 0x010f280000300a00 */
[----:B------:R-:W4:Y:S04]  /*d9bd0*/  LDL.LU.64 R22, [R1+0x1758] ;  /* 0x0017580001167983 */ /* 0x000f280000300a00 */
[----:B------:R-:W4:Y:S04]  /*d9be0*/  LDL.LU.64 R16, [R1+0x1740] ;  /* 0x0017400001107983 */ /* 0x000f280000300a00 */
[----:B------:R-:W4:Y:S04]  /*d9bf0*/  LDL.LU.64 R18, [R1+0x1748] ;  /* 0x0017480001127983 */ /* 0x000f280000300a00 */
[----:B------:R-:W4:Y:S04]  /*d9c00*/  LDL.64 R50, [R1+0x10] ;  /* 0x0000100001327983 */ /* 0x000f280000100a00 */
[----:B------:R-:W4:Y:S01]  /*d9c10*/  LDL R10, [R1+0x8] ;  /* 0x00000800010a7983 */ /* 0x000f220000100800 */
[----:B---3--:R-:W-:-:S15]  /*d9c20*/  HMMA.16816.F32 R4, R28, R6, R12 ;  /* 0x000000061c04723c */ /* 0x008fde000000180c */
[----:B------:R-:W-:-:S04]  /*d9c30*/  NOP ;  /* 0x0000000000007918 */ /* 0x000fc80000000000 */
[----:B------:R0:W-:Y:S04]  /*d9c40*/  STL.64 [R1+0xb40], R4 ;  /* 0x000b400401007387 */ /* 0x0001e80000100a00 */
[----:B------:R1:W-:Y:S04]  /*d9c50*/  STL.64 [R1+0xb48], R6 ;  /* 0x000b480601007387 */ /* 0x0003e80000100a00 */
[----:B------:R-:W3:Y:S04]  /*d9c60*/  LDL R11, [R1+0xc] ;  /* 0x00000c00010b7983 */ /* 0x000ee80000100800 */
[----:B------:R-:W3:Y:S04]  /*d9c70*/  LDL.LU.64 R12, [R1+0x1730] ;  /* 0x00173000010c7983 */ /* 0x000ee80000300a00 */
[----:B------:R-:W3:Y:S04]  /*d9c80*/  LDL.LU.64 R14, [R1+0x1738] ;  /* 0x00173800010e7983 */ /* 0x000ee80000300a00 */
[----:B0-----:R-:W3:Y:S04]  /*d9c90*/  LDL.LU.64 R4, [R1+0x1720] ;  /* 0x0017200001047983 */ /* 0x001ee80000300a00 */
[----:B-1----:R-:W3:Y:S01]  /*d9ca0*/  LDL.LU.64 R6, [R1+0x1728] ;  /* 0x0017280001067983 */ /* 0x002ee20000300a00 */
[----:B--2---:R-:W-:Y:S01]  /*d9cb0*/  HMMA.16816.F32 R44, R28, R24, R44 ;  /* 0x000000181c2c723c */ /* 0x004fe2000000182c */
[----:B------:R-:W-:-:S07]  /*d9cc0*/  IMAD.MOV.U32 R0, RZ, RZ, R25 ;  /* 0x000000ffff007224 */ /* 0x000fce00078e0019 */
[C---:B------:R-:W-:Y:S08]  /*d9cd0*/  HMMA.16816.F32 R24, R28.reuse, R26, R40 ;  /* 0x0000001a1c18723c */ /* 0x040ff00000001828 */
[C---:B-----5:R-:W-:Y:S08]  /*d9ce0*/  HMMA.16816.F32 R36, R28.reuse, R8, R36 ;  /* 0x000000081c24723c */ /* 0x060ff00000001824 */
[C---:B----4-:R-:W-:Y:S08]  /*d9cf0*/  HMMA.16816.F32 R20, R28.reuse, R48, R20 ;  /* 0x000000301c14723c */ /* 0x050ff00000001814 */
[----:B------:R-:W-:Y:S01]  /*d9d00*/  HMMA.16816.F32 R16, R28, R52, R16 ;  /* 0x000000341c10723c */ /* 0x000fe20000001810 */
[----:B------:R-:W2:Y:S04]  /*d9d10*/  LDL.64 R34, [R1] ;  /* 0x0000000001227983 */ /* 0x000ea80000100a00 */
[----:B------:R-:W-:Y:S04]  /*d9d20*/  STL.64 [R1+0xb60], R44 ;  /* 0x000b602c01007387 */ /* 0x000fe80000100a00 */
[----:B------:R0:W-:Y:S04]  /*d9d30*/  STL.64 [R1+0xb68], R46 ;  /* 0x000b682e01007387 */ /* 0x0001e80000100a00 */
[----:B0-----:R-:W4:Y:S04]  /*d9d40*/  LDL.LU.64 R46, [R1+0xa220] ;  /* 0x00a22000012e7983 */ /* 0x001f280000300a00 */
[----:B------:R-:W5:Y:S04]  /*d9d50*/  LDL.LU.64 R44, [R1+0xa218] ;  /* 0x00a21800012c7983 */ /* 0x000f680000300a00 */
[----:B------:R0:W-:Y:S04]  /*d9d60*/  STL [R1+0xa104], R0 ;  /* 0x00a1040001007387 */ /* 0x0001e80000100800 */
[----:B------:R-:W2:Y:S04]  /*d9d70*/  LDL.LU.64 R42, [R1+0xa210] ;  /* 0x00a21000012a7983 */ /* 0x000ea80000300a00 */
[----:B------:R-:W2:Y:S04]  /*d9d80*/  LDL.LU.64 R40, [R1+0xa208] ;  /* 0x00a2080001287983 */ /* 0x000ea80000300a00 */
[----:B------:R-:W-:Y:S04]  /*d9d90*/  STL.64 [R1+0xb70], R24 ;  /* 0x000b701801007387 */ /* 0x000fe80000100a00 */
[----:B------:R1:W-:Y:S01]  /*d9da0*/  STL.64 [R1+0xb78], R26 ;  /* 0x000b781a01007387 */ /* 0x0003e20000100a00 */
[----:B0-----:R-:W-:-:S03]  /*d9db0*/  IMAD.MOV.U32 R0, RZ, RZ, R9 ;  /* 0x000000ffff007224 */ /* 0x001fc600078e0009 */
[----:B-1----:R-:W2:Y:S04]  /*d9dc0*/  LDL.LU.64 R26, [R1+0xa200] ;  /* 0x00a20000011a7983 */ /* 0x002ea80000300a00 */
[----:B------:R-:W2:Y:S04]  /*d9dd0*/  LDL.LU.64 R24, [R1+0xa1f8] ;  /* 0x00a1f80001187983 */ /* 0x000ea80000300a00 */
[----:B------:R0:W-:Y:S04]  /*d9de0*/  STL [R1+0xa108], R0 ;  /* 0x00a1080001007387 */ /* 0x0001e80000100800 */
[----:B------:R-:W-:Y:S04]  /*d9df0*/  STL.64 [R1+0xb90], R36 ;  /* 0x000b902401007387 */ /* 0x000fe80000100a00 */
[----:B------:R-:W-:Y:S04]  /*d9e00*/  STL.64 [R1+0xb98], R38 ;  /* 0x000b982601007387 */ /* 0x000fe80000100a00 */
[----:B------:R1:W-:Y:S04]  /*d9e10*/  STL.64 [R1+0xba0], R20 ;  /* 0x000ba01401007387 */ /* 0x0003e80000100a00 */
[----:B------:R1:W-:Y:S01]  /*d9e20*/  STL.64 [R1+0xba8], R22 ;  /* 0x000ba81601007387 */ /* 0x0003e20000100a00 */
[----:B0-----:R-:W-:-:S03]  /*d9e30*/  IMAD.MOV.U32 R0, RZ, RZ, R53 ;  /* 0x000000ffff007224 */ /* 0x001fc600078e0035 */
[----:B-1----:R-:W2:Y:S04]  /*d9e40*/  LDL.LU.64 R20, [R1+0x1710] ;  /* 0x0017100001147983 */ /* 0x002ea80000300a00 */
[----:B------:R-:W-:Y:S04]  /*d9e50*/  STL.64 [R1+0xbc0], R16 ;  /* 0x000bc01001007387 */ /* 0x000fe80000100a00 */
[----:B------:R-:W-:Y:S04]  /*d9e60*/  STL.64 [R1+0xbc8], R18 ;  /* 0x000bc81201007387 */ /* 0x000fe80000100a00 */
[----:B------:R-:W2:Y:S04]  /*d9e70*/  LDL.LU.64 R22, [R1+0x1718] ;  /* 0x0017180001167983 */ /* 0x000ea80000300a00 */
[----:B------:R-:W4:Y:S04]  /*d9e80*/  LDL.LU.64 R36, [R1+0x1700] ;  /* 0x0017000001247983 */ /* 0x000f280000300a00 */
[----:B------:R-:W4:Y:S04]  /*d9e90*/  LDL.LU.64 R38, [R1+0x1708] ;  /* 0x0017080001267983 */ /* 0x000f280000300a00 */
[----:B------:R0:W-:Y:S02]  /*d9ea0*/  STL [R1+0xa10c], R0 ;  /* 0x00a10c0001007387 */ /* 0x0001e40000100800 */
[----:B0-----:R-:W-:Y:S01]  /*d9eb0*/  IMAD.MOV.U32 R0, RZ, RZ, R59 ;  /* 0x000000ffff007224 */ /* 0x001fe200078e003b */
[C---:B---3--:R-:W-:Y:S08]  /*d9ec0*/  HMMA.16816.F32 R12, R28.reuse, R56, R12 ;  /* 0x000000381c0c723c */ /* 0x048ff0000000180c */
[C---:B------:R-:W-:Y:S11]  /*d9ed0*/  HMMA.16816.F32 R4, R28.reuse, R58, R4 ;  /* 0x0000003a1c04723c */ /* 0x040ff60000001804 */
[----:B------:R-:W-:Y:S04]  /*d9ee0*/  STL.64 [R1+0xbd0], R12 ;  /* 0x000bd00c01007387 */ /* 0x000fe80000100a00 */
[----:B------:R-:W-:Y:S04]  /*d9ef0*/  STL.64 [R1+0xbd8], R14 ;  /* 0x000bd80e01007387 */ /* 0x000fe80000100a00 */
[----:B------:R-:W3:Y:S04]  /*d9f00*/  LDL.LU.64 R16, [R1+0x16f0] ;  /* 0x0016f00001107983 */ /* 0x000ee80000300a00 */
[----:B------:R0:W-:Y:S04]  /*d9f10*/  STL.64 [R1+0xbf0], R4 ;  /* 0x000bf00401007387 */ /* 0x0001e80000100a00 */
[----:B------:R1:W-:Y:S04]  /*d9f20*/  STL.64 [R1+0xbf8], R6 ;  /* 0x000bf80601007387 */ /* 0x0003e80000100a00 */
[----:B------:R-:W3:Y:S04]  /*d9f30*/  LDL.LU.64 R18, [R1+0x16f8] ;  /* 0x0016f80001127983 */ /* 0x000ee80000300a00 */
[----:B0-----:R-:W5:Y:S04]  /*d9f40*/  LDL.LU.64 R4, [R1+0x16e0] ;  /* 0x0016e00001047983 */ /* 0x001f680000300a00 */
[----:B-1----:R-:W5:Y:S04]  /*d9f50*/  LDL.LU.64 R6, [R1+0x16e8] ;  /* 0x0016e80001067983 */ /* 0x002f680000300a00 */
[----:B------:R-:W5:Y:S04]  /*d9f60*/  LDL.LU.64 R56, [R1+0x16d0] ;  /* 0x0016d00001387983 */ /* 0x000f680000300a00 */
[----:B------:R-:W5:Y:S04]  /*d9f70*/  LDL.LU.64 R58, [R1+0x16d8] ;  /* 0x0016d800013a7983 */ /* 0x000f680000300a00 */
[----:B------:R-:W5:Y:S04]  /*d9f80*/  LDL.LU.64 R12, [R1+0x16c0] ;  /* 0x0016c000010c7983 */ /* 0x000f680000300a00 */
[----:B------:R-:W5:Y:S04]  /*d9f90*/  LDL.LU.64 R14, [R1+0x16c8] ;  /* 0x0016c800010e7983 */ /* 0x000f680000300a00 */
[----:B------:R0:W-:Y:S02]  /*d9fa0*/  STL [R1+0xa110], R0 ;  /* 0x00a1100001007387 */ /* 0x0001e40000100800 */
[----:B0-----:R-:W-:Y:S01]  /*d9fb0*/  IMAD.MOV.U32 R0, RZ, RZ, R51 ;  /* 0x000000ffff007224 */ /* 0x001fe200078e0033 */
[C---:B--2---:R-:W-:Y:S08]  /*d9fc0*/  HMMA.16816.F32 R52, R28.reuse, R54, R20 ;  /* 0x000000361c34723c */ /* 0x044ff00000001814 */
[C---:B----4-:R-:W-:Y:S01]  /*d9fd0*/  HMMA.16816.F32 R36, R28.reuse, R50, R36 ;  /* 0x000000321c24723c */ /* 0x050fe20000001824 */
[----:B------:R-:W2:Y:S04]  /*d9fe0*/  LDL.LU.64 R22, [R1+0xa1f0] ;  /* 0x00a1f00001167983 */ /* 0x000ea80000300a00 */
[----:B------:R-:W4:Y:S06]  /*d9ff0*/  LDL.LU.64 R20, [R1+0xa1e8] ;  /* 0x00a1e80001147983 */ /* 0x000f2c0000300a00 */
[----:B------:R0:W-:Y:S04]  /*da000*/  STL.64 [R1+0xc10], R52 ;  /* 0x000c103401007387 */ /* 0x0001e80000100a00 */
[----:B------:R1:W-:Y:S04]  /*da010*/  STL.64 [R1+0xc18], R54 ;  /* 0x000c183601007387 */ /* 0x0003e80000100a00 */
[----:B0-----:R-:W2:Y:S04]  /*da020*/  LDL.LU.64 R52, [R1+0x16b0] ;  /* 0x0016b00001347983 */ /* 0x001ea80000300a00 */
[----:B-1----:R-:W2:Y:S04]  /*da030*/  LDL.LU.64 R54, [R1+0x16b8] ;  /* 0x0016b80001367983 */ /* 0x002ea80000300a00 */
[----:B------:R-:W2:Y:S04]  /*da040*/  LDL.LU.64 R48, [R1+0x16a0] ;  /* 0x0016a00001307983 */ /* 0x000ea80000300a00 */
[----:B------:R0:W-:Y:S04]  /*da050*/  STL.64 [R1+0xc20], R36 ;  /* 0x000c202401007387 */ /* 0x0001e80000100a00 */
[----:B------:R1:W-:Y:S04]  /*da060*/  STL.64 [R1+0xc28], R38 ;  /* 0x000c282601007387 */ /* 0x0003e80000100a00 */
[----:B------:R-:W2:Y:S04]  /*da070*/  LDL.LU.64 R50, [R1+0x16a8] ;  /* 0x0016a80001327983 */ /* 0x000ea80000300a00 */
[----:B0-----:R-:W2:Y:S04]  /*da080*/  LDL.LU.64 R36, [R1+0x1690] ;  /* 0x0016900001247983 */ /* 0x001ea80000300a00 */
[----:B-1----:R-:W2:Y:S04]  /*da090*/  LDL.LU.64 R38, [R1+0x1698] ;  /* 0x0016980001267983 */ /* 0x002ea80000300a00 */
[----:B------:R0:W-:Y:S02]  /*da0a0*/  STL [R1+0xa114], R0 ;  /* 0x00a1140001007387 */ /* 0x0001e40000100800 */
[----:B0-----:R-:W-:Y:S01]  /*da0b0*/  IMAD.MOV.U32 R0, RZ, RZ, R35 ;  /* 0x000000ffff007224 */ /* 0x001fe200078e0023 */
[C---:B---3--:R-:W-:Y:S01]  /*da0c0*/  HMMA.16816.F32 R8, R28.reuse, R10, R16 ;  /* 0x0000000a1c08723c */ /* 0x048fe20000001810 */
[----:B------:R-:W3:Y:S04]  /*da0d0*/  LDL.LU.64 R18, [R1+0xa1e0] ;  /* 0x00a1e00001127983 */ /* 0x000ee80000300a00 */
[----:B------:R-:W2:Y:S03]  /*da0e0*/  LDL.LU.64 R16, [R1+0xa1d8] ;  /* 0x00a1d80001107983 */ /* 0x000ea60000300a00 */
[C---:B-----5:R-:W-:Y:S08]  /*da0f0*/  HMMA.16816.F32 R4, R28.reuse, R34, R4 ;  /* 0x000000221c04723c */ /* 0x060ff00000001804 */
[C---:B------:R-:W-:Y:S03]  /*da100*/  HMMA.16816.F32 R56, R28.reuse, R60, R56 ;  /* 0x0000003c1c38723c */ /* 0x040fe60000001838 */
[----:B------:R-:W-:Y:S04]  /*da110*/  STL.64 [R1+0xc40], R8 ;  /* 0x000c400801007387 */ /* 0x000fe80000100a00 */
[----:B------:R0:W-:Y:S04]  /*da120*/  STL.64 [R1+0xc48], R10 ;  /* 0x000c480a01007387 */ /* 0x0001e80000100a00 */
[----:B0-----:R-:W5:Y:S04]  /*da130*/  LDL.LU.64 R10, [R1+0xa1d0] ;  /* 0x00a1d000010a7983 */ /* 0x001f680000300a00 */
[----:B------:R-:W2:Y:S04]  /*da140*/  LDL.LU.64 R8, [R1+0xa1c8] ;  /* 0x00a1c80001087983 */ /* 0x000ea80000300a00 */
[----:B------:R-:W-:Y:S04]  /*da150*/  STL.64 [R1+0xc50], R4 ;  /* 0x000c500401007387 */ /* 0x000fe80000100a00 */
[----:B------:R0:W-:Y:S04]  /*da160*/  STL.64 [R1+0xc58], R6 ;  /* 0x000c580601007387 */ /* 0x0001e80000100a00 */
[----:B0-----:R-:W2:Y:S04]  /*da170*/  LDL.LU.64 R6, [R1+0xa1c0] ;  /* 0x00a1c00001067983 */ /* 0x001ea80000300a00 */
[----:B------:R-:W2:Y:S04]  /*da180*/  LDL.LU.64 R4, [R1+0xa1b8] ;  /* 0x00a1b80001047983 */ /* 0x000ea80000300a00 */
[----:B------:R-:W2:Y:S04]  /*da190*/  LDL.LU.64 R32, [R1+0x1670] ;  /* 0x0016700001207983 */ /* 0x000ea80000300a00 */
[----:B------:R-:W2:Y:S04]  /*da1a0*/  LDL.LU.64 R34, [R1+0x1678] ;  /* 0x0016780001227983 */ /* 0x000ea80000300a00 */
[----:B------:R-:W-:Y:S04]  /*da1b0*/  STL.64 [R1+0xc70], R56 ;  /* 0x000c703801007387 */ /* 0x000fe80000100a00 */
[----:B------:R0:W-:Y:S04]  /*da1c0*/  STL.64 [R1+0xc78], R58 ;  /* 0x000c783a01007387 */ /* 0x0001e80000100a00 */
[----:B0-----:R-:W2:Y:S04]  /*da1d0*/  LDL.LU.64 R58, [R1+0xa1b0] ;  /* 0x00a1b000013a7983 */ /* 0x001ea80000300a00 */
[----:B------:R-:W3:Y:S01]  /*da1e0*/  LDL.LU.64 R56, [R1+0xa1a8] ;  /* 0x00a1a80001387983 */ /* 0x000ee20000300a00 */
[C---:B--2---:R-:W-:Y:S08]  /*da1f0*/  HMMA.16816.F32 R12, R28.reuse, R58, R12 ;  /* 0x0000003a1c0c723c */ /* 0x044ff0000000180c */
[C---:B---3--:R-:W-:Y:S11]  /*da200*/  HMMA.16816.F32 R52, R28.reuse, R56, R52 ;  /* 0x000000381c34723c */ /* 0x048ff60000001834 */
[----:B------:R0:W-:Y:S04]  /*da210*/  STL.64 [R1+0xc90], R12 ;  /* 0x000c900c01007387 */ /* 0x0001e80000100a00 */
[----:B------:R1:W-:Y:S04]  /*da220*/  STL.64 [R1+0xc98], R14 ;  /* 0x000c980e01007387 */ /* 0x0003e80000100a00 */
[----:B0-----:R-:W2:Y:S04]  /*da230*/  LDL.LU.64 R12, [R1+0x1650] ;  /* 0x00165000010c7983 */ /* 0x001ea80000300a00 */
[----:B-1----:R-:W2:Y:S04]  /*da240*/  LDL.LU.64 R14, [R1+0x1658] ;  /* 0x00165800010e7983 */ /* 0x002ea80000300a00 */
[----:B------:R-:W-:Y:S04]  /*da250*/  STL.64 [R1+0xca0], R52 ;  /* 0x000ca03401007387 */ /* 0x000fe80000100a00 */
[----:B------:R0:W-:Y:S04]  /*da260*/  STL.64 [R1+0xca8], R54 ;  /* 0x000ca83601007387 */ /* 0x0001e80000100a00 */
[----:B0-----:R-:W3:Y:S04]  /*da270*/  LDL.LU.64 R54, [R1+0xa1a0] ;  /* 0x00a1a00001367983 */ /* 0x001ee80000300a00 */
[----:B------:R-:W2:Y:S04]  /*da280*/  LDL.LU.64 R52, [R1+0xa198] ;  /* 0x00a1980001347983 */ /* 0x000ea80000300a00 */
[----:B------:R-:W-:Y:S04]  /*da290*/  STL.64 [R1+0xa020], R58 ;  /* 0x00a0203a01007387 */ /* 0x000fe80000100a00 */
[----:B------:R0:W-:Y:S04]  /*da2a0*/  STL.64 [R1+0xa018], R56 ;  /* 0x00a0183801007387 */ /* 0x0001e80000100a00 */
[----:B0-----:R-:W4:Y:S04]  /*da2b0*/  LDL.LU.64 R56, [R1+0x1660] ;  /* 0x0016600001387983 */ /* 0x001f280000300a00 */
[----:B------:R-:W4:Y:S01]  /*da2c0*/  LDL.LU.64 R58, [R1+0x1668] ;  /* 0x00166800013a7983 */ /* 0x000f220000300a00 */
[C---:B---3--:R-:W-:Y:S08]  /*da2d0*/  HMMA.16816.F32 R48, R28.reuse, R54, R48 ;  /* 0x000000361c30723c */ /* 0x048ff00000001830 */
[C---:B--2---:R-:W-:Y:S11]  /*da2e0*/  HMMA.16816.F32 R36, R28.reuse, R52, R36 ;  /* 0x000000341c24723c */ /* 0x044ff60000001824 */
[----:B------:R-:W-:Y:S04]  /*da2f0*/  STL.64 [R1+0xcc0], R48 ;  /* 0x000cc03001007387 */ /* 0x000fe80000100a00 */
[----:B------:R0:W-:Y:S04]  /*da300*/  STL.64 [R1+0xcc8], R50 ;  /* 0x000cc83201007387 */ /* 0x0001e80000100a00 */
[----:B0-----:R-:W2:Y:S04]  /*da310*/  LDL.LU.64 R50, [R1+0xa190] ;  /* 0x00a1900001327983 */ /* 0x001ea80000300a00 */
[----:B------:R-:W3:Y:S04]  /*da320*/  LDL.LU.64 R48, [R1+0xa188] ;  /* 0x00a1880001307983 */ /* 0x000ee80000300a00 */
[----:B------:R0:W-:Y:S04]  /*da330*/  STL.64 [R1+0xcd0], R36 ;  /* 0x000cd02401007387 */ /* 0x0001e80000100a00 */
[----:B------:R1:W-:Y:S04]  /*da340*/  STL.64 [R1+0xcd8], R38 ;  /* 0x000cd82601007387 */ /* 0x0003e80000100a00 */
[----:B0-----:R-:W2:Y:S04]  /*da350*/  LDL.LU.64 R36, [R1+0x1640] ;  /* 0x0016400001247983 */ /* 0x001ea80000300a00 */
[----:B-1----:R-:W2:Y:S04]  /*da360*/  LDL.LU.64 R38, [R1+0x1648] ;  /* 0x0016480001267983 */ /* 0x002ea80000300a00 */
[----:B------:R-:W-:Y:S04]  /*da370*/  STL.64 [R1+0xa030], R54 ;  /* 0x00a0303601007387 */ /* 0x000fe80000100a00 */
[----:B------:R0:W-:Y:S04]  /*da380*/  STL.64 [R1+0xa028], R52 ;  /* 0x00a0283401007387 */ /* 0x0001e80000100a00 */
[----:B0-----:R-:W2:Y:S04]  /*da390*/  LDL.LU.64 R52, [R1+0x1680] ;  /* 0x0016800001347983 */ /* 0x001ea80000300a00 */
[----:B------:R-:W2:Y:S02]  /*da3a0*/  LDL.LU.64 R54, [R1+0x1688] ;  /* 0x0016880001367983 */ /* 0x000ea40000300a00 */
[----:B--2---:R-:W-:-:S15]  /*da3b0*/  HMMA.16816.F32 R52, R28, R50, R52 ;  /* 0x000000321c34723c */ /* 0x004fde0000001834 */
[----:B------:R-:W-:-:S04]  /*da3c0*/  NOP ;  /* 0x0000000000007918 */ /* 0x000fc80000000000 */
[----:B------:R-:W-:Y:S04]  /*da3d0*/  STL.64 [R1+0xce0], R52 ;  /* 0x000ce03401007387 */ /* 0x000fe80000100a00 */
[----:B------:R3:W-:Y:S02]  /*da3e0*/  STL.64 [R1+0xce8], R54 ;  /* 0x000ce83601007387 */ /* 0x0007e40000100a00 */
[----:B---3--:R-:W-:Y:S02]  /*da3f0*/  HMMA.16816.F32 R52, R28, R48, R32 ;  /* 0x000000301c34723c */ /* 0x008fe40000001820 */
[----:B------:R-:W2:Y:S04]  /*da400*/  LDL.LU.64 R32, [R1+0x1630] ;  /* 0x0016300001207983 */ /* 0x000ea80000300a00 */
[----:B------:R-:W2:-:S13]  /*da410*/  LDL.LU.64 R34, [R1+0x1638] ;  /* 0x0016380001227983 */ /* 0x000e9a0000300a00 */
[----:B------:R-:W-:Y:S04]  /*da420*/  STL.64 [R1+0xcf0], R52 ;  /* 0x000cf03401007387 */ /* 0x000fe80000100a00 */
[----:B------:R4:W-:Y:S02]  /*da430*/  STL.64 [R1+0xcf8], R54 ;  /* 0x000cf83601007387 */ /* 0x0009e40000100a00 */
[C---:B----4-:R-:W-:Y:S02]  /*da440*/  HMMA.16816.F32 R52, R28.reuse, R2, R56 ;  /* 0x000000021c34723c */ /* 0x050fe40000001838 */
[----:B------:R-:W-:Y:S04]  /*da450*/  STL.64 [R1+0xa010], R50 ;  /* 0x00a0103201007387 */ /* 0x000fe80000100a00 */
[----:B------:R0:W-:Y:S02]  /*da460*/  STL.64 [R1+0xa008], R48 ;  /* 0x00a0083001007387 */ /* 0x0001e40000100a00 */
[C---:B0-----:R-:W-:Y:S02]  /*da470*/  HMMA.16816.F32 R48, R28.reuse, R4, R12 ;  /* 0x000000041c30723c */ /* 0x041fe4000000180c */
[----:B------:R-:W5:Y:S09]  /*da480*/  LDL.LU.64 R12, [R1+0x1620] ;  /* 0x00162000010c7983 */ /* 0x000f720000300a00 */
[----:B------:R0:W-:Y:S04]  /*da490*/  STL.64 [R1+0xd00], R52 ;  /* 0x000d003401007387 */ /* 0x0001e80000100a00 */
[----:B------:R1:W-:Y:S04]  /*da4a0*/  STL.64 [R1+0xd08], R54 ;  /* 0x000d083601007387 */ /* 0x0003e80000100a00 */
[----:B------:R-:W5:Y:S01]  /*da4b0*/  LDL.LU.64 R14, [R1+0x1628] ;  /* 0x00162800010e7983 */ /* 0x000f620000300a00 */
[C---:B------:R-:W-:Y:S03]  /*da4c0*/  HMMA.16816.F32 R36, R28.reuse, R6, R36 ;  /* 0x000000061c24723c */ /* 0x040fe60000001824 */
[----:B------:R3:W-:Y:S04]  /*da4d0*/  STL.64 [R1+0xd10], R48 ;  /* 0x000d103001007387 */ /* 0x0007e80000100a00 */
[----:B------:R4:W-:Y:S04]  /*da4e0*/  STL.64 [R1+0xd18], R50 ;  /* 0x000d183201007387 */ /* 0x0009e80000100a00 */
[----:B------:R-:W5:Y:S04]  /*da4f0*/  LDL.LU.64 R56, [R1+0x1610] ;  /* 0x0016100001387983 */ /* 0x000f680000300a00 */
[----:B------:R-:W5:Y:S04]  /*da500*/  LDL.LU.64 R58, [R1+0x1618] ;  /* 0x00161800013a7983 */ /* 0x000f680000300a00 */
[----:B0-----:R-:W5:Y:S04]  /*da510*/  LDL.LU.64 R52, [R1+0x1600] ;  /* 0x0016000001347983 */ /* 0x001f680000300a00 */
[----:B-1----:R-:W5:Y:S04]  /*da520*/  LDL.LU.64 R54, [R1+0x1608] ;  /* 0x0016080001367983 */ /* 0x002f680000300a00 */
[----:B---3--:R-:W3:Y:S04]  /*da530*/  LDL.LU.64 R48, [R1+0x15f0] ;  /* 0x0015f00001307983 */ /* 0x008ee80000300a00 */
[----:B----4-:R-:W3:Y:S04]  /*da540*/  LDL.LU.64 R50, [R1+0x15f8] ;  /* 0x0015f80001327983 */ /* 0x010ee80000300a00 */
[----:B------:R0:W-:Y:S04]  /*da550*/  STL.64 [R1+0xd20], R36 ;  /* 0x000d202401007387 */ /* 0x0001e80000100a00 */
[----:B------:R1:W-:Y:S04]  /*da560*/  STL.64 [R1+0xd28], R38 ;  /* 0x000d282601007387 */ /* 0x0003e80000100a00 */
[----:B0-----:R-:W4:Y:S04]  /*da570*/  LDL.LU.64 R36, [R1+0x15e0] ;  /* 0x0015e00001247983 */ /* 0x001f280000300a00 */
[----:B-1----:R-:W4:Y:S04]  /*da580*/  LDL.LU.64 R38, [R1+0x15e8] ;  /* 0x0015e80001267983 */ /* 0x002f280000300a00 */
[----:B------:R-:W-:Y:S04]  /*da590*/  STL.64 [R1+0xa040], R6 ;  /* 0x00a0400601007387 */ /* 0x000fe80000100a00 */
[----:B------:R2:W-:Y:S02]  /*da5a0*/  STL.64 [R1+0xa038], R4 ;  /* 0x00a0380401007387 */ /* 0x0005e40000100a00 */
[----:B--2---:R-:W-:Y:S02]  /*da5b0*/  HMMA.16816.F32 R4, R28, R8, R32 ;  /* 0x000000081c04723c */ /* 0x004fe40000001820 */
[----:B------:R-:W2:Y:S04]  /*da5c0*/  LDL.LU.64 R32, [R1+0x15d0] ;  /* 0x0015d00001207983 */ /* 0x000ea80000300a00 */
[----:B------:R-:W2:-:S13]  /*da5d0*/  LDL.LU.64 R34, [R1+0x15d8] ;  /* 0x0015d80001227983 */ /* 0x000e9a0000300a00 */
[----:B------:R0:W-:Y:S04]  /*da5e0*/  STL.64 [R1+0xd30], R4 ;  /* 0x000d300401007387 */ /* 0x0001e80000100a00 */
[----:B------:R1:W-:Y:S04]  /*da5f0*/  STL.64 [R1+0xd38], R6 ;  /* 0x000d380601007387 */ /* 0x0003e80000100a00 */
[----:B0-----:R-:W2:Y:S04]  /*da600*/  LDL.LU.64 R4, [R1+0x15c0] ;  /* 0x0015c00001047983 */ /* 0x001ea80000300a00 */
[----:B-1----:R-:W2:Y:S01]  /*da610*/  LDL.LU.64 R6, [R1+0x15c8] ;  /* 0x0015c80001067983 */ /* 0x002ea20000300a00 */
[----:B-----5:R-:W-:-:S15]  /*da620*/  HMMA.16816.F32 R12, R28, R10, R12 ;  /* 0x0000000a1c0c723c */ /* 0x020fde000000180c */
[----:B------:R-:W-:-:S04]  /*da630*/  NOP ;  /* 0x0000000000007918 */ /* 0x000fc80000000000 */
[----:B------:R-:W-:Y:S04]  /*da640*/  STL.64 [R1+0xd40], R12 ;  /* 0x000d400c01007387 */ /* 0x000fe80000100a00 */
[----:B------:R0:W-:Y:S04]  /*da650*/  STL.64 [R1+0xd48], R14 ;  /* 0x000d480e01007387 */ /* 0x0001e80000100a00 */
[----:B0-----:R-:W5:Y:S04]  /*da660*/  LDL.LU.64 R14, [R1+0xa180] ;  /* 0x00a18000010e7983 */ /* 0x001f680000300a00 */
[----:B------:R-:W2:Y:S04]  /*da670*/  LDL.LU.64 R12, [R1+0xa178] ;  /* 0x00a17800010c7983 */ /* 0x000ea80000300a00 */
[----:B------:R-:W-:Y:S04]  /*da680*/  STL.64 [R1+0xa050], R10 ;  /* 0x00a0500a01007387 */ /* 0x000fe80000100a00 */
[----:B------:R5:W-:Y:S01]  /*da690*/  STL.64 [R1+0xa048], R8 ;  /* 0x00a0480801007387 */ /* 0x000be20000100a00 */
[C---:B--2---:R-:W-:Y:S08]  /*da6a0*/  HMMA.16816.F32 R56, R28.reuse, R12, R56 ;  /* 0x0000000c1c38723c */ /* 0x044ff00000001838 */
[C---:B-----5:R-:W-:Y:S01]  /*da6b0*/  HMMA.16816.F32 R8, R28.reuse, R14, R52 ;  /* 0x0000000e1c08723c */ /* 0x060fe20000001834 */
[----:B------:R-:W-:Y:S10]  /*da6c0*/  STL.64 [R1+0xa060], R14 ;  /* 0x00a0600e01007387 */ /* 0x000ff40000100a00 */
[----:B------:R-:W-:Y:S04]  /*da6d0*/  STL.64 [R1+0xd50], R56 ;  /* 0x000d503801007387 */ /* 0x000fe80000100a00 */
[----:B------:R-:W-:Y:S04]  /*da6e0*/  STL.64 [R1+0xd58], R58 ;  /* 0x000d583a01007387 */ /* 0x000fe80000100a00 */
[----:B------:R-:W-:Y:S04]  /*da6f0*/  STL.64 [R1+0xa058], R12 ;  /* 0x00a0580c01007387 */ /* 0x000fe80000100a00 */
[----:B------:R-:W-:Y:S04]  /*da700*/  STL.64 [R1+0xd60], R8 ;  /* 0x000d600801007387 */ /* 0x000fe80000100a00 */
[----:B------:R3:W-:Y:S04]  /*da710*/  STL.64 [R1+0xd68], R10 ;  /* 0x000d680a01007387 */ /* 0x0007e80000100a00 */
[----:B------:R-:W2:Y:S04]  /*da720*/  LDL.LU R52, [R1+0x2778] ;  /* 0x0027780001347983 */ /* 0x000ea80000300800 */
[----:B------:R-:W2:Y:S01]  /*da730*/  LDL.LU R53, [R1+0x2770] ;  /* 0x0027700001357983 */ /* 0x000ea20000300800 */
[----:B---3--:R-:W-:-:S15]  /*da740*/  HMMA.16816.F32 R8, R28, R16, R48 ;  /* 0x000000101c08723c */ /* 0x008fde0000001830 */
[----:B------:R-:W-:-:S04]  /*da750*/  NOP ;  /* 0x0000000000007918 */ /* 0x000fc80000000000 */
[----:B------:R-:W-:Y:S04]  /*da760*/  STL.64 [R1+0xd70], R8 ;  /* 0x000d700801007387 */ /* 0x000fe80000100a00 */
[----:B------:R4:W-:Y:S04]  /*da770*/  STL.64 [R1+0xd78], R10 ;  /* 0x000d780a01007387 */ /* 0x0009e80000100a00 */
[----:B------:R-:W3:Y:S04]  /*da780*/  LDL.LU R54, [R1+0x2784] ;  /* 0x0027840001367983 */ /* 0x000ee80000300800 */
[----:B------:R-:W3:Y:S01]  /*da790*/  LDL.LU R55, [R1+0x2780] ;  /* 0x0027800001377983 */ /* 0x000ee20000300800 */
[C---:B----4-:R-:W-:Y:S08]  /*da7a0*/  HMMA.16816.F32 R8, R28.reuse, R18, R36 ;  /* 0x000000121c08723c */ /* 0x050ff00000001824 */
[C---:B------:R-:W-:Y:S11]  /*da7b0*/  HMMA.16816.F32 R4, R28.reuse, R22, R4 ;  /* 0x000000161c04723c */ /* 0x040ff60000001804 */
[----:B------:R-:W-:Y:S04]  /*da7c0*/  STL.64 [R1+0xd80], R8 ;  /* 0x000d800801007387 */ /* 0x000fe80000100a00 */
[----:B------:R0:W-:Y:S02]  /*da7d0*/  STL.64 [R1+0xd88], R10 ;  /* 0x000d880a01007387 */ /* 0x0001e40000100a00 */
[C---:B0-----:R-:W-:Y:S02]  /*da7e0*/  HMMA.16816.F32 R8, R28.reuse, R20, R32 ;  /* 0x000000141c08723c */ /* 0x041fe40000001820 */
[----:B------:R-:W-:Y:S04]  /*da7f0*/  STL.64 [R1+0x9ff0], R18 ;  /* 0x009ff01201007387 */ /* 0x000fe80000100a00 */
[----:B------:R0:W-:Y:S04]  /*da800*/  STL.64 [R1+0x9fe8], R16 ;  /* 0x009fe81001007387 */ /* 0x0001e80000100a00 */
[----:B------:R-:W4:Y:S09]  /*da810*/  LDL.LU.64 R36, [R1+0x15b0] ;  /* 0x0015b00001247983 */ /* 0x000f320000300a00 */
[----:B------:R1:W-:Y:S04]  /*da820*/  STL.64 [R1+0xd90], R8 ;  /* 0x000d900801007387 */ /* 0x0003e80000100a00 */
[----:B------:R5:W-:Y:S04]  /*da830*/  STL.64 [R1+0xd98], R10 ;  /* 0x000d980a01007387 */ /* 0x000be80000100a00 */
[----:B------:R-:W4:Y:S04]  /*da840*/  LDL.LU.64 R38, [R1+0x15b8] ;  /* 0x0015b80001267983 */ /* 0x000f280000300a00 */
[----:B------:R0:W-:Y:S04]  /*da850*/  STL.64 [R1+0xda0], R4 ;  /* 0x000da00401007387 */ /* 0x0001e80000100a00 */
[----:B------:R0:W-:Y:S04]  /*da860*/  STL.64 [R1+0xda8], R6 ;  /* 0x000da80601007387 */ /* 0x0001e80000100a00 */
[----:B------:R-:W2:Y:S04]  /*da870*/  LDL.LU.64 R32, [R1+0x15a0] ;  /* 0x0015a00001207983 */ /* 0x000ea80000300a00 */
[----:B------:R-:W2:Y:S04]  /*da880*/  LDL.LU.64 R34, [R1+0x15a8] ;  /* 0x0015a80001227983 */ /* 0x000ea80000300a00 */
[----:B------:R-:W3:Y:S04]  /*da890*/  LDL.LU.64 R56, [R1+0x1580] ;  /* 0x0015800001387983 */ /* 0x000ee80000300a00 */
[----:B------:R-:W3:Y:S04]  /*da8a0*/  LDL.LU.64 R58, [R1+0x1588] ;  /* 0x00158800013a7983 */ /* 0x000ee80000300a00 */
[----:B------:R-:W3:Y:S04]  /*da8b0*/  LDL.LU.64 R48, [R1+0x1570] ;  /* 0x0015700001307983 */ /* 0x000ee80000300a00 */
[----:B------:R-:W3:Y:S04]  /*da8c0*/  LDL.LU.64 R50, [R1+0x1578] ;  /* 0x0015780001327983 */ /* 0x000ee80000300a00 */
[----:B0-----:R-:W3:Y:S04]  /*da8d0*/  LDL.LU.64 R16, [R1+0x1560] ;  /* 0x0015600001107983 */ /* 0x001ee80000300a00 */
[----:B------:R-:W3:Y:S04]  /*da8e0*/  LDL.LU.64 R18, [R1+0x1568] ;  /* 0x0015680001127983 */ /* 0x000ee80000300a00 */
[----:B------:R-:W3:Y:S04]  /*da8f0*/  LDL.LU.64 R12, [R1+0x1550] ;  /* 0x00155000010c7983 */ /* 0x000ee80000300a00 */
[----:B------:R-:W3:Y:S04]  /*da900*/  LDL.LU.64 R14, [R1+0x1558] ;  /* 0x00155800010e7983 */ /* 0x000ee80000300a00 */
[----:B-1----:R-:W3:Y:S04]  /*da910*/  LDL.LU.64 R8, [R1+0x1540] ;  /* 0x0015400001087983 */ /* 0x002ee80000300a00 */
[----:B-----5:R-:W5:Y:S04]  /*da920*/  LDL.LU.64 R10, [R1+0x1548] ;  /* 0x00154800010a7983 */ /* 0x020f680000300a00 */
[----:B------:R-:W3:Y:S04]  /*da930*/  LDL.LU.64 R4, [R1+0x1530] ;  /* 0x0015300001047983 */ /* 0x000ee80000300a00 */
[----:B------:R-:W3:Y:S04]  /*da940*/  LDL.LU.64 R6, [R1+0x1538] ;  /* 0x0015380001067983 */ /* 0x000ee80000300a00 */
[----:B------:R-:W-:Y:S04]  /*da950*/  STL.64 [R1+0x9fd0], R22 ;  /* 0x009fd01601007387 */ /* 0x000fe80000100a00 */
[----:B------:R0:W-:Y:S04]  /*da960*/  STL.64 [R1+0x9fc8], R20 ;  /* 0x009fc81401007387 */ /* 0x0001e80000100a00 */
[----:B0-----:R-:W3:Y:S04]  /*da970*/  LDL.LU.64 R20, [R1+0x1590] ;  /* 0x0015900001147983 */ /* 0x001ee80000300a00 */
[----:B------:R-:W3:Y:S01]  /*da980*/  LDL.LU.64 R22, [R1+0x1598] ;  /* 0x0015980001167983 */ /* 0x000ee20000300a00 */
[C---:B----4-:R-:W-:Y:S08]  /*da990*/  HMMA.16816.F32 R36, R28.reuse, R24, R36 ;  /* 0x000000181c24723c */ /* 0x050ff00000001824 */
[C---:B--2---:R-:W-:Y:S11]  /*da9a0*/  HMMA.16816.F32 R32, R28.reuse, R26, R32 ;  /* 0x0000001a1c20723c */ /* 0x044ff60000001820 */
[----:B------:R-:W-:Y:S04]  /*da9b0*/  STL.64 [R1+0xdb0], R36 ;  /* 0x000db02401007387 */ /* 0x000fe80000100a00 */
[----:B------:R0:W-:Y:S04]  /*da9c0*/  STL.64 [R1+0xdb8], R38 ;  /* 0x000db82601007387 */ /* 0x0001e80000100a00 */
[----:B0-----:R-:W2:Y:S04]  /*da9d0*/  LDL.LU.64 R38, [R1+0xa170] ;  /* 0x00a1700001267983 */ /* 0x001ea80000300a00 */
[----:B------:R-:W4:Y:S04]  /*da9e0*/  LDL.LU.64 R36, [R1+0xa168] ;  /* 0x00a1680001247983 */ /* 0x000f280000300a00 */
[----:B------:R-:W-:Y:S04]  /*da9f0*/  STL.64 [R1+0xdc0], R32 ;  /* 0x000dc02001007387 */ /* 0x000fe80000100a00 */
[----:B------:R0:W-:Y:S04]  /*daa00*/  STL.64 [R1+0xdc8], R34 ;  /* 0x000dc82201007387 */ /* 0x0001e80000100a00 */
[----:B0-----:R-:W5:Y:S04]  /*daa10*/  LDL.LU.64 R34, [R1+0xa160] ;  /* 0x00a1600001227983 */ /* 0x001f680000300a00 */
[----:B------:R-:W5:Y:S01]  /*daa20*/  LDL.LU.64 R32, [R1+0xa158] ;  /* 0x00a1580001207983 */ /* 0x000f620000300a00 */
[C---:B---3--:R-:W-:Y:S03]  /*daa30*/  HMMA.16816.F32 R20, R28.reuse, R44, R20 ;  /* 0x0000002c1c14723c */ /* 0x048fe60000001814 */
[----:B------:R-:W-:Y:S04]  /*daa40*/  STL.64 [R1+0x9fb0], R26 ;  /* 0x009fb01a01007387 */ /* 0x000fe80000100a00 */
[----:B------:R0:W-:Y:S02]  /*daa50*/  STL.64 [R1+0x9fa8], R24 ;  /* 0x009fa81801007387 */ /* 0x0001e40000100a00 */
[C---:B0-----:R-:W-:Y:S10]  /*daa60*/  HMMA.16816.F32 R24, R28.reuse, R42, R56 ;  /* 0x0000002a1c18723c */ /* 0x041ff40000001838 */
[----:B------:R-:W-:Y:S04]  /*daa70*/  STL.64 [R1+0xdd0], R20 ;  /* 0x000dd01401007387 */ /* 0x000fe80000100a00 */
[----:B------:R0:W-:Y:S04]  /*daa80*/  STL.64 [R1+0xdd8], R22 ;  /* 0x000dd81601007387 */ /* 0x0001e80000100a00 */
[----:B------:R-:W3:Y:S01]  /*daa90*/  LDL.LU R58, [R1+0x2794] ;  /* 0x00279400013a7983 */ /* 0x000ee20000300800 */
[C---:B0-----:R-:W-:Y:S03]  /*daaa0*/  HMMA.16816.F32 R20, R28.reuse, R40, R48 ;  /* 0x000000281c14723c */ /* 0x041fe60000001830 */
[----:B------:R-:W-:Y:S04]  /*daab0*/  STL.64 [R1+0xde0], R24 ;  /* 0x000de01801007387 */ /* 0x000fe80000100a00 */
[----:B------:R-:W-:Y:S04]  /*daac0*/  STL.64 [R1+0xde8], R26 ;  /* 0x000de81a01007387 */ /* 0x000fe80000100a00 */
[----:B------:R-:W3:Y:S08]  /*daad0*/  LDL.LU R59, [R1+0x2790] ;  /* 0x00279000013b7983 */ /* 0x000ef00000300800 */
[----:B------:R-:W-:Y:S04]  /*daae0*/  STL.64 [R1+0xdf0], R20 ;  /* 0x000df01401007387 */ /* 0x000fe80000100a00 */
[----:B------:R-:W-:Y:S04]  /*daaf0*/  STL.64 [R1+0xdf8], R22 ;  /* 0x000df81601007387 */ /* 0x000fe80000100a00 */
[----:B------:R-:W-:Y:S04]  /*dab00*/  STL.64 [R1+0x9f90], R42 ;  /* 0x009f902a01007387 */ /* 0x000fe80000100a00 */
[----:B------:R-:W-:Y:S01]  /*dab10*/  STL.64 [R1+0x9f88], R40 ;  /* 0x009f882801007387 */ /* 0x000fe20000100a00 */
[C---:B--2---:R-:W-:Y:S08]  /*dab20*/  HMMA.16816.F32 R16, R28.reuse, R38, R16 ;  /* 0x000000261c10723c */ /* 0x044ff00000001810 */
[C---:B----4-:R-:W-:Y:S01]  /*dab30*/  HMMA.16816.F32 R12, R28.reuse, R36, R12 ;  /* 0x000000241c0c723c */ /* 0x050fe2000000180c */
[----:B------:R-:W-:Y:S07]  /*dab40*/  STL.64 [R1+0x9fa0], R38 ;  /* 0x009fa02601007387 */ /* 0x000fee0000100a00 */
[C---:B-----5:R-:W-:Y:S08]  /*dab50*/  HMMA.16816.F32 R8, R28.reuse, R34, R8 ;  /* 0x000000221c08723c */ /* 0x060ff00000001808 */
[----:B------:R-:W-:Y:S01]  /*dab60*/  HMMA.16816.F32 R4, R28, R32, R4 ;  /* 0x000000201c04723c */ /* 0x000fe20000001804 */
[----:B------:R0:W-:Y:S04]  /*dab70*/  STL.64 [R1+0xe00], R16 ;  /* 0x000e001001007387 */ /* 0x0001e80000100a00 */
[----:B------:R1:W-:Y:S04]  /*dab80*/  STL.64 [R1+0xe08], R18 ;  /* 0x000e081201007387 */ /* 0x0003e80000100a00 */
[----:B------:R-:W-:Y:S04]  /*dab90*/  STL.64 [R1+0x9f98], R36 ;  /* 0x009f982401007387 */ /* 0x000fe80000100a00 */
[----:B------:R2:W-:Y:S04]  /*daba0*/  STL.64 [R1+0xe10], R12 ;  /* 0x000e100c01007387 */ /* 0x0005e80000100a00 */
[----:B------:R-:W-:Y:S04]  /*dabb0*/  STL.64 [R1+0xe18], R14 ;  /* 0x000e180e01007387 */ /* 0x000fe80000100a00 */
[----:B------:R-:W4:Y:S04]  /*dabc0*/  LDL.LU R56, [R1+0x27a4] ;  /* 0x0027a40001387983 */ /* 0x000f280000300800 */
[----:B------:R-:W-:Y:S04]  /*dabd0*/  STL.64 [R1+0xe20], R8 ;  /* 0x000e200801007387 */ /* 0x000fe80000100a00 */
[----:B------:R-:W-:Y:S04]  /*dabe0*/  STL.64 [R1+0xe28], R10 ;  /* 0x000e280a01007387 */ /* 0x000fe80000100a00 */
[----:B------:R-:W4:Y:S04]  /*dabf0*/  LDL.LU R57, [R1+0x279c] ;  /* 0x00279c0001397983 */ /* 0x000f280000300800 */
[----:B------:R-:W-:Y:S04]  /*dac00*/  STL.64 [R1+0xe50], R4 ;  /* 0x000e500401007387 */ /* 0x000fe80000100a00 */
[----:B------:R5:W-:Y:S04]  /*dac10*/  STL.64 [R1+0xe58], R6 ;  /* 0x000e580601007387 */ /* 0x000be80000100a00 */
[----:B------:R-:W-:Y:S04]  /*dac20*/  STL.64 [R1+0x9fc0], R34 ;  /* 0x009fc02201007387 */ /* 0x000fe80000100a00 */
[----:B------:R-:W-:Y:S04]  /*dac30*/  STL.64 [R1+0x9fb8], R32 ;  /* 0x009fb82001007387 */ /* 0x000fe80000100a00 */
[----:B------:R-:W3:Y:S04]  /*dac40*/  LDL.LU R50, [R1+0xd8] ;  /* 0x0000d80001327983 */ /* 0x000ee80000300800 */
[----:B------:R-:W3:Y:S04]  /*dac50*/  LDL.LU R51, [R1+0xdc] ;  /* 0x0000dc0001337983 */ /* 0x000ee80000300800 */
[----:B0-----:R-:W4:Y:S04]  /*dac60*/  LDL.LU.64 R16, [R1+0x1940] ;  /* 0x0019400001107983 */ /* 0x001f280000300a00 */
[----:B-1----:R-:W4:Y:S04]  /*dac70*/  LDL.LU.64 R18, [R1+0x1948] ;  /* 0x0019480001127983 */ /* 0x002f280000300a00 */
[----:B------:R-:W4:Y:S01]  /*dac80*/  LDL.LU R48, [R1+0xe0] ;  /* 0x0000e00001307983 */ /* 0x000f220000300800 */
[----:B------:R-:W-:-:S03]  /*dac90*/  IMAD.MOV.U32 R49, RZ, RZ, R47 ;  /* 0x000000ffff317224 */ /* 0x000fc600078e002f */
[----:B------:R-:W5:Y:S01]  /*daca0*/  LDL.LU R47, [R1+0xa150] ;  /* 0x00a15000012f7983 */ /* 0x000f620000300800 */
[----:B--2---:R-:W-:Y:S02]  /*dacb0*/  IMAD R13, R53, 0x100, R52 ;  /* 0x00000100350d7824 */ /* 0x004fe400078e0234 */
[----:B------:R-:W-:Y:S01]  /*dacc0*/  IMAD.MOV.U32 R53, RZ, RZ, R46 ;  /* 0x000000ffff357224 */ /* 0x000fe200078e002e */
[----:B---3--:R-:W-:Y:S04]  /*dacd0*/  STL.64 [R1+0xa120], R50 ;  /* 0x00a1203201007387 */ /* 0x008fe80000100a00 */
[----:B----4-:R-:W-:Y:S04]  /*dace0*/  STL.64 [R1+0xa118], R48 ;  /* 0x00a1183001007387 */ /* 0x010fe80000100a00 */
[----:B------:R-:W2:Y:S04]  /*dacf0*/  LDL.LU R22, [R1+0xe8] ;  /* 0x0000e80001167983 */ /* 0x000ea80000300800 */
[----:B------:R-:W2:Y:S04]  /*dad00*/  LDL.LU R23, [R1+0xec] ;  /* 0x0000ec0001177983 */ /* 0x000ea80000300800 */
[----:B------:R-:W3:Y:S04]  /*dad10*/  LDL.LU R52, [R1+0xd0] ;  /* 0x0000d00001347983 */ /* 0x000ee80000300800 */
[----:B------:R-:W4:Y:S04]  /*dad20*/  LDL.LU R46, [R1+0xa14c] ;  /* 0x00a14c00012e7983 */ /* 0x000f280000300800 */
[----:B------:R-:W3:Y:S01]  /*dad30*/  LDL.LU R20, [R1+0xf0] ;  /* 0x0000f00001147983 */ /* 0x000ee20000300800 */
[----:B-----5:R-:W-:-:S03]  /*dad40*/  IMAD.MOV.U32 R21, RZ, RZ, R47 ;  /* 0x000000ffff157224 */ /* 0x020fc600078e002f */
[----:B------:R-:W5:Y:S04]  /*dad50*/  LDL.LU R47, [R1+0xa148] ;  /* 0x00a14800012f7983 */ /* 0x000f680000300800 */
[----:B--2---:R-:W-:Y:S04]  /*dad60*/  STL.64 [R1+0xa130], R22 ;  /* 0x00a1301601007387 */ /* 0x004fe80000100a00 */
[----:B---3--:R-:W-:Y:S04]  /*dad70*/  STL.64 [R1+0xa128], R20 ;  /* 0x00a1281401007387 */ /* 0x008fe80000100a00 */
[----:B------:R-:W2:Y:S04]  /*dad80*/  LDL.LU R6, [R1+0x100] ;  /* 0x0001000001067983 */ /* 0x000ea80000300800 */
[----:B------:R-:W2:Y:S04]  /*dad90*/  LDL.LU R7, [R1+0x104] ;  /* 0x0001040001077983 */ /* 0x000ea80000300800 */
[----:B------:R-:W3:Y:S01]  /*dada0*/  LDL.LU R42, [R1+0xf8] ;  /* 0x0000f800012a7983 */ /* 0x000ee20000300800 */
[----:B----4-:R-:W-:-:S02]  /*dadb0*/  IMAD.MOV.U32 R43, RZ, RZ, R46 ;  /* 0x000000ffff2b7224 */ /* 0x010fc400078e002e */
[----:B------:R-:W-:Y:S01]  /*dadc0*/  IMAD R9, R59, 0x100, R58 ;  /* 0x000001003b097824 */ /* 0x000fe200078e023a */
[----:B------:R-:W4:Y:S01]  /*dadd0*/  LDL.LU R46, [R1+0xa144] ;  /* 0x00a14400012e7983 */ /* 0x000f220000300800 */
[----:B-----5:R-:W-:-:S03]  /*dade0*/  IMAD.MOV.U32 R58, RZ, RZ, R47 ;  /* 0x000000ffff3a7224 */ /* 0x020fc600078e002f */
[----:B---3--:R0:W-:Y:S04]  /*dadf0*/  STL.64 [R1+0xa138], R42 ;  /* 0x00a1382a01007387 */ /* 0x0081e80000100a00 */
[----:B------:R-:W4:Y:S04]  /*dae00*/  LDL.LU R47, [R1+0xa140] ;  /* 0x00a14000012f7983 */ /* 0x000f280000300800 */
[----:B------:R-:W3:Y:S04]  /*dae10*/  LDL.LU R59, [R1+0x114] ;  /* 0x00011400013b7983 */ /* 0x000ee80000300800 */
[----:B------:R-:W5:Y:S04]  /*dae20*/  LDL.LU R10, [R1+0x118] ;  /* 0x00011800010a7983 */ /* 0x000f680000300800 */
[----:B------:R-:W5:Y:S04]  /*dae30*/  LDL.LU R11, [R1+0x11c] ;  /* 0x00011c00010b7983 */ /* 0x000f680000300800 */
[----:B------:R-:W2:Y:S04]  /*dae40*/  LDL.LU R4, [R1+0x108] ;  /* 0x0001080001047983 */ /* 0x000ea80000300800 */
[----:B------:R-:W2:Y:S04]  /*dae50*/  LDL.LU R5, [R1+0x10c] ;  /* 0x00010c0001057983 */ /* 0x000ea80000300800 */
[----:B------:R-:W5:Y:S01]  /*dae60*/  LDL.LU.64 R40, [R1+0x1520] ;  /* 0x0015200001287983 */ /* 0x000f620000300a00 */
[----:B------:R-:W-:-:S03]  /*dae70*/  IMAD R8, R57, 0x100, R56 ;  /* 0x0000010039087824 */ /* 0x000fc600078e0238 */
[----:B0-----:R-:W5:Y:S01]  /*dae80*/  LDL.LU.64 R42, [R1+0x1528] ;  /* 0x00152800012a7983 */ /* 0x001f620000300a00 */
[----:B------:R-:W-:Y:S01]  /*dae90*/  IMAD R12, R55, 0x100, R54 ;  /* 0x00000100370c7824 */ /* 0x000fe200078e0236 */
[----:B----4-:R-:W-:-:S15]  /*daea0*/  HMMA.16816.F32 R16, R28, R46, R16 ;  /* 0x0000002e1c10723c */ /* 0x010fde0000001810 */
[----:B------:R-:W-:-:S04]  /*daeb0*/  NOP ;  /* 0x0000000000007918 */ /* 0x000fc80000000000 */
[----:B------:R-:W-:Y:S04]  /*daec0*/  STL.64 [R1+0xe40], R16 ;  /* 0x000e401001007387 */ /* 0x000fe80000100a00 */
[----:B------:R-:W-:Y:S04]  /*daed0*/  STL.64 [R1+0xe48], R18 ;  /* 0x000e481201007387 */ /* 0x000fe80000100a00 */
[----:B------:R-:W4:Y:S04]  /*daee0*/  LDL.LU R56, [R1+0xc8] ;  /* 0x0000c80001387983 */ /* 0x000f280000300800 */
[----:B------:R-:W4:Y:S04]  /*daef0*/  LDL.LU R57, [R1+0xcc] ;  /* 0x0000cc0001397983 */ /* 0x000f280000300800 */
[----:B------:R-:W-:Y:S04]  /*daf00*/  STL.64 [R1+0x9fe0], R46 ;  /* 0x009fe02e01007387 */ /* 0x000fe80000100a00 */
[----:B------:R0:W-:Y:S04]  /*daf10*/  STL.64 [R1+0x9fd8], R44 ;  /* 0x009fd82c01007387 */ /* 0x0001e80000100a00 */
[----:B------:R-:W2:Y:S04]  /*daf20*/  LDL.LU R54, [R1+0xc0] ;  /* 0x0000c00001367983 */ /* 0x000ea80000300800 */
[----:B------:R-:W2:Y:S04]  /*daf30*/  LDL.LU R55, [R1+0xc4] ;  /* 0x0000c40001377983 */ /* 0x000ea80000300800 */
[----:B------:R-:W3:Y:S04]  /*daf40*/  LDL.LU.64 R20, [R1+0x1500] ;  /* 0x0015000001147983 */ /* 0x000ee80000300a00 */
[----:B------:R-:W3:Y:S04]  /*daf50*/  LDL.LU.64 R22, [R1+0x1508] ;  /* 0x0015080001167983 */ /* 0x000ee80000300a00 */
[----:B------:R-:W2:Y:S04]  /*daf60*/  LDL.LU.64 R48, [R1+0x14f0] ;  /* 0x0014f00001307983 */ /* 0x000ea80000300a00 */
[----:B------:R-:W2:Y:S01]  /*daf70*/  LDL.LU.64 R50, [R1+0x14f8] ;  /* 0x0014f80001327983 */ /* 0x000ea20000300a00 */
[----:B------:R-:W-:-:S02]  /*daf80*/  F2FP.F16.E5M2.UNPACK_B R28, R13 ;  /* 0x0000000dff1c723e */ /* 0x000fc400020004ff */
[----:B------:R-:W-:Y:S02]  /*daf90*/  F2FP.F16.E5M2.UNPACK_B R29, R12 ;  /* 0x0000000cff1d723e */ /* 0x000fe400020004ff */
[----:B------:R-:W-:Y:S02]  /*dafa0*/  F2FP.F16.E5M2.UNPACK_B R30, R9 ;  /* 0x00000009ff1e723e */ /* 0x000fe400020004ff */
[----:B------:R-:W-:Y:S01]  /*dafb0*/  F2FP.F16.E5M2.UNPACK_B R31, R8 ;  /* 0x00000008ff1f723e */ /* 0x000fe200020004ff */
[----:B0-----:R-:W4:Y:S04]  /*dafc0*/  LDL.LU.64 R44, [R1+0x14e0] ;  /* 0x0014e000012c7983 */ /* 0x001f280000300a00 */
[----:B------:R-:W4:Y:S04]  /*dafd0*/  LDL.LU.64 R46, [R1+0x14e8] ;  /* 0x0014e800012e7983 */ /* 0x000f280000300a00 */
[----:B------:R-:W4:Y:S04]  /*dafe0*/  LDL.LU.64 R36, [R1+0x14c0] ;  /* 0x0014c00001247983 */ /* 0x000f280000300a00 */
[----:B------:R-:W4:Y:S04]  /*daff0*/  LDL.LU.64 R38, [R1+0x14c8] ;  /* 0x0014c80001267983 */ /* 0x000f280000300a00 */
[----:B------:R-:W4:Y:S01]  /*db000*/  LDL.LU.64 R32, [R1+0x14b0] ;  /* 0x0014b00001207983 */ /* 0x000f220000300a00 */
[C---:B-----5:R-:W-:Y:S03]  /*db010*/  HMMA.16816.F32 R8, R28.reuse, R10, R40 ;  /* 0x0000000a1c08723c */ /* 0x060fe60000001828 */
        /* <DEDUP_REMOVED lines=8> */
[----:B------:R0:W-:Y:S04]  /*db0a0*/  STL.64 [R1+0x1240], R8 ;  /* 0x0012400801007387 */ /* 0x0001e80000100a00 */
[----:B------:R1:W-:Y:S04]  /*db0b0*/  STL.64 [R1+0x1248], R10 ;  /* 0x0012480a01007387 */ /* 0x0003e80000100a00 */
[----:B0-----:R-:W5:Y:S04]  /*db0c0*/  LDL.LU.64 R8, [R1+0x1460] ;  /* 0x0014600001087983 */ /* 0x001f680000300a00 */
[----:B-1----:R-:W5:Y:S01]  /*db0d0*/  LDL.LU.64 R10, [R1+0x1468] ;  /* 0x00146800010a7983 */ /* 0x002f620000300a00 */
[C---:B---3--:R-:W-:Y:S08]  /*db0e0*/  HMMA.16816.F32 R20, R28.reuse, R58, R20 ;  /* 0x0000003a1c14723c */ /* 0x048ff00000001814 */
[C---:B--2---:R-:W-:Y:S11]  /*db0f0*/  HMMA.16816.F32 R48, R28.reuse, R4, R48 ;  /* 0x000000041c30723c */ /* 0x044ff60000001830 */
[----:B------:R-:W-:Y:S04]  /*db100*/  STL.64 [R1+0x1230], R20 ;  /* 0x0012301401007387 */ /* 0x000fe80000100a00 */
[----:B------:R0:W-:Y:S04]  /*db110*/  STL.64 [R1+0x1238], R22 ;  /* 0x0012381601007387 */ /* 0x0001e80000100a00 */
[----:B0-----:R-:W2:Y:S04]  /*db120*/  LDL.LU.64 R22, [R1+0xa130] ;  /* 0x00a1300001167983 */ /* 0x001ea80000300a00 */
[----:B------:R-:W5:Y:S04]  /*db130*/  LDL.LU.64 R20, [R1+0xa128] ;  /* 0x00a1280001147983 */ /* 0x000f680000300a00 */
[----:B------:R-:W3:Y:S04]  /*db140*/  LDL.LU R58, [R1+0xb8] ;  /* 0x0000b800013a7983 */ /* 0x000ee80000300800 */
[----:B------:R-:W3:Y:S04]  /*db150*/  LDL.LU R59, [R1+0xbc] ;  /* 0x0000bc00013b7983 */ /* 0x000ee80000300800 */
[----:B------:R-:W-:Y:S04]  /*db160*/  STL.64 [R1+0x1220], R48 ;  /* 0x0012203001007387 */ /* 0x000fe80000100a00 */
[----:B------:R0:W-:Y:S04]  /*db170*/  STL.64 [R1+0x1228], R50 ;  /* 0x0012283201007387 */ /* 0x0001e80000100a00 */
[----:B0-----:R-:W3:Y:S04]  /*db180*/  LDL.LU.64 R50, [R1+0xa120] ;  /* 0x00a1200001327983 */ /* 0x001ee80000300a00 */
[----:B------:R-:W3:Y:S01]  /*db190*/  LDL.LU.64 R48, [R1+0xa118] ;  /* 0x00a1180001307983 */ /* 0x000ee20000300a00 */
[C---:B----4-:R-:W-:Y:S08]  /*db1a0*/  HMMA.16816.F32 R44, R28.reuse, R6, R44 ;  /* 0x000000061c2c723c */ /* 0x050ff0000000182c */
[C---:B------:R-:W-:Y:S01]  /*db1b0*/  HMMA.16816.F32 R36, R28.reuse, R42, R36 ;  /* 0x0000002a1c24723c */ /* 0x040fe20000001824 */
[----:B------:R-:W4:Y:S04]  /*db1c0*/  LDL.LU.64 R4, [R1+0x1450] ;  /* 0x0014500001047983 */ /* 0x000f280000300a00 */
[----:B------:R-:W4:Y:S06]  /*db1d0*/  LDL.LU.64 R6, [R1+0x1458] ;  /* 0x0014580001067983 */ /* 0x000f2c0000300a00 */
[----:B------:R-:W-:Y:S04]  /*db1e0*/  STL.64 [R1+0x1210], R44 ;  /* 0x0012102c01007387 */ /* 0x000fe80000100a00 */
[----:B------:R-:W-:Y:S04]  /*db1f0*/  STL.64 [R1+0x1218], R46 ;  /* 0x0012182e01007387 */ /* 0x000fe80000100a00 */
[----:B------:R-:W-:Y:S04]  /*db200*/  STL.64 [R1+0x1200], R36 ;  /* 0x0012002401007387 */ /* 0x000fe80000100a00 */
[----:B------:R-:W-:Y:S01]  /*db210*/  STL.64 [R1+0x1208], R38 ;  /* 0x0012082601007387 */ /* 0x000fe20000100a00 */
[C---:B-----5:R-:W-:Y:S08]  /*db220*/  HMMA.16816.F32 R32, R28.reuse, R20, R32 ;  /* 0x000000141c20723c */ /* 0x060ff00000001820 */
[C---:B--2---:R-:W-:Y:S08]  /*db230*/  HMMA.16816.F32 R24, R28.reuse, R22, R24 ;  /* 0x000000161c18723c */ /* 0x044ff00000001818 */
[C---:B---3--:R-:W-:Y:S08]  /*db240*/  HMMA.16816.F32 R20, R28.reuse, R48, R16 ;  /* 0x000000301c14723c */ /* 0x048ff00000001810 */
[C---:B------:R-:W-:Y:S01]  /*db250*/  HMMA.16816.F32 R16, R28.reuse, R50, R12 ;  /* 0x000000321c10723c */ /* 0x040fe2000000180c */
[----:B------:R-:W-:Y:S04]  /*db260*/  STL.64 [R1+0x11f0], R32 ;  /* 0x0011f02001007387 */ /* 0x000fe80000100a00 */
[----:B------:R-:W-:Y:S04]  /*db270*/  STL.64 [R1+0x11f8], R34 ;  /* 0x0011f82201007387 */ /* 0x000fe80000100a00 */
[----:B------:R-:W-:Y:S04]  /*db280*/  STL.64 [R1+0x11e0], R24 ;  /* 0x0011e01801007387 */ /* 0x000fe80000100a00 */
[----:B------:R-:W-:Y:S04]  /*db290*/  STL.64 [R1+0x11e8], R26 ;  /* 0x0011e81a01007387 */ /* 0x000fe80000100a00 */
[----:B------:R-:W2:Y:S04]  /*db2a0*/  LDL.LU.64 R12, [R1+0x1440] ;  /* 0x00144000010c7983 */ /* 0x000ea80000300a00 */
[----:B------:R-:W-:Y:S04]  /*db2b0*/  STL.64 [R1+0x11d0], R20 ;  /* 0x0011d01401007387 */ /* 0x000fe80000100a00 */
[----:B------:R-:W-:Y:S04]  /*db2c0*/  STL.64 [R1+0x11d8], R22 ;  /* 0x0011d81601007387 */ /* 0x000fe80000100a00 */
[----:B------:R-:W2:Y:S04]  /*db2d0*/  LDL.LU.64 R14, [R1+0x1448] ;  /* 0x00144800010e7983 */ /* 0x000ea80000300a00 */
[----:B------:R-:W-:Y:S04]  /*db2e0*/  STL.64 [R1+0x11c0], R16 ;  /* 0x0011c01001007387 */ /* 0x000fe80000100a00 */
[----:B------:R0:W-:Y:S04]  /*db2f0*/  STL.64 [R1+0x11c8], R18 ;  /* 0x0011c81201007387 */ /* 0x0001e80000100a00 */
[----:B------:R-:W3:Y:S01]  /*db300*/  LDL.LU R50, [R1] ;  /* 0x0000000001327983 */ /* 0x000ee20000300800 */
[----:B0-----:R-:W-:Y:S01]  /*db310*/  HMMA.16816.F32 R16, R28, R52, R8 ;  /* 0x000000341c10723c */ /* 0x001fe20000001808 */
[----:B------:R-:W-:-:S02]  /*db320*/  IMAD.MOV.U32 R51, RZ, RZ, R0 ;  /* 0x000000ffff337224 */ /* 0x000fc400078e0000 */
[----:B------:R-:W5:Y:S04]  /*db330*/  LDL.LU R0, [R1+0xa114] ;  /* 0x00a1140001007983 */ /* 0x000f680000300800 */
[----:B------:R-:W5:Y:S04]  /*db340*/  LDL.LU.64 R8, [R1+0x1420] ;  /* 0x0014200001087983 */ /* 0x000f680000300a00 */
[----:B------:R-:W5:Y:S08]  /*db350*/  LDL.LU.64 R10, [R1+0x1428] ;  /* 0x00142800010a7983 */ /* 0x000f700000300a00 */
[----:B------:R-:W-:Y:S04]  /*db360*/  STL.64 [R1+0x11b0], R16 ;  /* 0x0011b01001007387 */ /* 0x000fe80000100a00 */
[----:B------:R-:W-:Y:S04]  /*db370*/  STL.64 [R1+0x11b8], R18 ;  /* 0x0011b81201007387 */ /* 0x000fe80000100a00 */
[----:B------:R-:W5:Y:S04]  /*db380*/  LDL.LU R48, [R1+0x8] ;  /* 0x0000080001307983 */ /* 0x000f680000300800 */
[----:B------:R-:W5:Y:S01]  /*db390*/  LDL.LU R49, [R1+0xc] ;  /* 0x00000c0001317983 */ /* 0x000f620000300800 */
[C---:B----4-:R-:W-:Y:S08]  /*db3a0*/  HMMA.16816.F32 R4, R28.reuse, R56, R4 ;  /* 0x000000381c04723c */ /* 0x050ff00000001804 */
[----:B--2---:R-:W-:Y:S01]  /*db3b0*/  HMMA.16816.F32 R12, R28, R54, R12 ;  /* 0x000000361c0c723c */ /* 0x004fe2000000180c */
[----:B---3--:R-:W-:Y:S01]  /*db3c0*/  STL.64 [R1+0xa070], R50 ;  /* 0x00a0703201007387 */ /* 0x008fe20000100a00 */
[----:B-----5:R-:W-:-:S03]  /*db3d0*/  IMAD.MOV.U32 R43, RZ, RZ, R0 ;  /* 0x000000ffff2b7224 */ /* 0x020fc600078e0000 */
[----:B------:R-:W-:Y:S04]  /*db3e0*/  STL.64 [R1+0xa068], R48 ;  /* 0x00a0683001007387 */ /* 0x000fe80000100a00 */
[----:B------:R-:W2:Y:S04]  /*db3f0*/  LDL.LU R56, [R1+0xb0] ;  /* 0x0000b00001387983 */ /* 0x000ea80000300800 */
[----:B------:R0:W-:Y:S04]  /*db400*/  STL.64 [R1+0x11a0], R4 ;  /* 0x0011a00401007387 */ /* 0x0001e80000100a00 */
[----:B------:R1:W-:Y:S04]  /*db410*/  STL.64 [R1+0x11a8], R6 ;  /* 0x0011a80601007387 */ /* 0x0003e80000100a00 */
[----:B------:R-:W2:Y:S04]  /*db420*/  LDL.LU R57, [R1+0xb4] ;  /* 0x0000b40001397983 */ /* 0x000ea80000300800 */
[----:B0-----:R-:W3:Y:S04]  /*db430*/  LDL.LU R4, [R1+0xa8] ;  /* 0x0000a80001047983 */ /* 0x001ee80000300800 */
[----:B------:R-:W3:Y:S04]  /*db440*/  LDL.LU R5, [R1+0xac] ;  /* 0x0000ac0001057983 */ /* 0x000ee80000300800 */
[----:B------:R-:W4:Y:S04]  /*db450*/  LDL.LU R42, [R1+0x10] ;  /* 0x00001000012a7983 */ /* 0x000f280000300800 */
[----:B------:R-:W5:Y:S04]  /*db460*/  LDL.LU R0, [R1+0xa110] ;  /* 0x00a1100001007983 */ /* 0x000f680000300800 */
[----:B-1----:R-:W2:Y:S04]  /*db470*/  LDL.LU R6, [R1+0xa0] ;  /* 0x0000a00001067983 */ /* 0x002ea80000300800 */
[----:B------:R-:W-:Y:S04]  /*db480*/  STL.64 [R1+0x1190], R12 ;  /* 0x0011900c01007387 */ /* 0x000fe80000100a00 */
[----:B------:R-:W-:Y:S04]  /*db490*/  STL.64 [R1+0x1198], R14 ;  /* 0x0011980e01007387 */ /* 0x000fe80000100a00 */
[----:B------:R-:W2:Y:S04]  /*db4a0*/  LDL.LU R7, [R1+0xa4] ;  /* 0x0000a40001077983 */ /* 0x000ea80000300800 */
[----:B------:R-:W2:Y:S04]  /*db4b0*/  LDL.LU R40, [R1+0x18] ;  /* 0x0000180001287983 */ /* 0x000ea80000300800 */
[----:B------:R-:W2:Y:S04]  /*db4c0*/  LDL.LU R41, [R1+0x1c] ;  /* 0x00001c0001297983 */ /* 0x000ea80000300800 */
[----:B------:R-:W3:Y:S04]  /*db4d0*/  LDL.LU R54, [R1+0x70] ;  /* 0x0000700001367983 */ /* 0x000ee80000300800 */
[----:B------:R-:W3:Y:S01]  /*db4e0*/  LDL.LU R55, [R1+0x74] ;  /* 0x0000740001377983 */ /* 0x000ee20000300800 */
[----:B------:R-:W-:Y:S03]  /*db4f0*/  HMMA.16816.F32 R8, R28, R58, R8 ;  /* 0x0000003a1c08723c */ /* 0x000fe60000001808 */
[----:B----4-:R-:W-:Y:S04]  /*db500*/  STL.64 [R1+0xa080], R42 ;  /* 0x00a0802a01007387 */ /* 0x010fe80000100a00 */
[----:B--2---:R-:W-:Y:S04]  /*db510*/  STL.64 [R1+0xa078], R40 ;  /* 0x00a0782801007387 */ /* 0x004fe80000100a00 */
[----:B------:R-:W2:Y:S04]  /*db520*/  LDL.LU.64 R20, [R1+0x13e0] ;  /* 0x0013e00001147983 */ /* 0x000ea80000300a00 */
[----:B------:R-:W2:Y:S04]  /*db530*/  LDL.LU.64 R22, [R1+0x13e8] ;  /* 0x0013e80001167983 */ /* 0x000ea80000300a00 */
[----:B------:R0:W-:Y:S04]  /*db540*/  STL.64 [R1+0x1180], R8 ;  /* 0x0011800801007387 */ /* 0x0001e80000100a00 */
[----:B------:R1:W-:Y:S04]  /*db550*/  STL.64 [R1+0x1188], R10 ;  /* 0x0011880a01007387 */ /* 0x0003e80000100a00 */
[----:B0-----:R-:W3:Y:S04]  /*db560*/  LDL.LU.64 R8, [R1+0x13c0] ;  /* 0x0013c00001087983 */ /* 0x001ee80000300a00 */
[----:B-1----:R-:W3:Y:S04]  /*db570*/  LDL.LU.64 R10, [R1+0x13c8] ;  /* 0x0013c800010a7983 */ /* 0x002ee80000300a00 */
        /* <DEDUP_REMOVED lines=8> */
[----:B------:R-:W4:Y:S04]  /*db600*/  LDL.LU.64 R12, [R1+0x13b0] ;  /* 0x0013b000010c7983 */ /* 0x000f280000300a00 */
[----:B------:R-:W4:Y:S04]  /*db610*/  LDL.LU.64 R14, [R1+0x13b8] ;  /* 0x0013b800010e7983 */ /* 0x000f280000300a00 */
[----:B------:R-:W4:Y:S04]  /*db620*/  LDL.LU R18, [R1+0x80] ;  /* 0x0000800001127983 */ /* 0x000f280000300800 */
[----:B------:R-:W4:Y:S04]  /*db630*/  LDL.LU R19, [R1+0x84] ;  /* 0x0000840001137983 */ /* 0x000f280000300800 */
[----:B------:R-:W4:Y:S01]  /*db640*/  LDL.LU R58, [R1+0x20] ;  /* 0x00002000013a7983 */ /* 0x000f220000300800 */
[----:B-----5:R-:W-:-:S03]  /*db650*/  IMAD.MOV.U32 R59, RZ, RZ, R0 ;  /* 0x000000ffff3b7224 */ /* 0x020fc600078e0000 */
[----:B------:R-:W5:Y:S01]  /*db660*/  LDL.LU R0, [R1+0xa10c] ;  /* 0x00a10c0001007983 */ /* 0x000f620000300800 */
[----:B--2---:R-:W-:Y:S03]  /*db670*/  HMMA.16816.F32 R20, R28, R56, R20 ;  /* 0x000000381c14723c */ /* 0x004fe60000001814 */
[----:B------:R-:W2:-:S15]  /*db680*/  LDL.LU R56, [R1+0x28] ;  /* 0x0000280001387983 */ /* 0x000e9e0000300800 */
[----:B------:R-:W-:Y:S01]  /*db690*/  NOP ;  /* 0x0000000000007918 */ /* 0x000fe20000000000 */
[----:B------:R-:W-:Y:S04]  /*db6a0*/  STL.64 [R1+0x1170], R20 ;  /* 0x0011701401007387 */ /* 0x000fe80000100a00 */
[----:B------:R-:W-:Y:S04]  /*db6b0*/  STL.64 [R1+0x1178], R22 ;  /* 0x0011781601007387 */ /* 0x000fe80000100a00 */
[----:B------:R-:W2:Y:S01]  /*db6c0*/  LDL.LU R57, [R1+0x2c] ;  /* 0x00002c0001397983 */ /* 0x000ea20000300800 */
[C---:B---3--:R-:W-:Y:S08]  /*db6d0*/  HMMA.16816.F32 R8, R28.reuse, R4, R8 ;  /* 0x000000041c08723c */ /* 0x048ff00000001808 */
[----:B----4-:R-:W-:Y:S01]  /*db6e0*/  HMMA.16816.F32 R4, R28, R6, R12 ;  /* 0x000000061c04723c */ /* 0x010fe2000000180c */
[----:B------:R-:W-:Y:S04]  /*db6f0*/  STL.64 [R1+0xa090], R58 ;  /* 0x00a0903a01007387 */ /* 0x000fe80000100a00 */
[----:B--2---:R-:W-:Y:S04]  /*db700*/  STL.64 [R1+0xa088], R56 ;  /* 0x00a0883801007387 */ /* 0x004fe80000100a00 */
[----:B------:R-:W2:Y:S04]  /*db710*/  LDL.LU.64 R40, [R1+0x1390] ;  /* 0x0013900001287983 */ /* 0x000ea80000300a00 */
[----:B------:R-:W2:Y:S04]  /*db720*/  LDL.LU.64 R42, [R1+0x1398] ;  /* 0x00139800012a7983 */ /* 0x000ea80000300a00 */
[----:B------:R-:W-:Y:S04]  /*db730*/  STL.64 [R1+0x1160], R8 ;  /* 0x0011600801007387 */ /* 0x000fe80000100a00 */
[----:B------:R0:W-:Y:S04]  /*db740*/  STL.64 [R1+0x1168], R10 ;  /* 0x0011680a01007387 */ /* 0x0001e80000100a00 */
[----:B0-----:R-:W3:Y:S01]  /*db750*/  LDL.LU R10, [R1+0x30] ;  /* 0x00003000010a7983 */ /* 0x001ee20000300800 */
[----:B-----5:R-:W-:-:S03]  /*db760*/  IMAD.MOV.U32 R11, RZ, RZ, R0 ;  /* 0x000000ffff0b7224 */ /* 0x020fc600078e0000 */
[----:B------:R-:W4:Y:S04]  /*db770*/  LDL.LU R0, [R1+0xa108] ;  /* 0x00a1080001007983 */ /* 0x000f280000300800 */
[----:B------:R-:W5:Y:S04]  /*db780*/  LDL.LU.64 R32, [R1+0x1360] ;  /* 0x0013600001207983 */ /* 0x000f680000300a00 */
[----:B------:R-:W5:Y:S04]  /*db790*/  LDL.LU.64 R34, [R1+0x1368] ;  /* 0x0013680001227983 */ /* 0x000f680000300a00 */
[----:B------:R-:W2:Y:S04]  /*db7a0*/  LDL.LU.64 R24, [R1+0x1350] ;  /* 0x0013500001187983 */ /* 0x000ea80000300a00 */
[----:B------:R-:W2:Y:S04]  /*db7b0*/  LDL.LU.64 R26, [R1+0x1358] ;  /* 0x00135800011a7983 */ /* 0x000ea80000300a00 */
[----:B------:R0:W-:Y:S04]  /*db7c0*/  STL.64 [R1+0x1150], R4 ;  /* 0x0011500401007387 */ /* 0x0001e80000100a00 */
[----:B------:R1:W-:Y:S04]  /*db7d0*/  STL.64 [R1+0x1158], R6 ;  /* 0x0011580601007387 */ /* 0x0003e80000100a00 */
[----:B------:R-:W2:Y:S04]  /*db7e0*/  LDL.LU R8, [R1+0x38] ;  /* 0x0000380001087983 */ /* 0x000ea80000300800 */
[----:B------:R-:W2:Y:S04]  /*db7f0*/  LDL.LU R9, [R1+0x3c] ;  /* 0x00003c0001097983 */ /* 0x000ea80000300800 */
[----:B------:R-:W4:Y:S04]  /*db800*/  LDL.LU.64 R20, [R1+0x1340] ;  /* 0x0013400001147983 */ /* 0x000f280000300a00 */
[----:B------:R-:W4:Y:S04]  /*db810*/  LDL.LU.64 R22, [R1+0x1348] ;  /* 0x0013480001167983 */ /* 0x000f280000300a00 */
[----:B------:R-:W4:Y:S04]  /*db820*/  LDL.LU.64 R12, [R1+0x1330] ;  /* 0x00133000010c7983 */ /* 0x000f280000300a00 */
[----:B------:R-:W4:Y:S04]  /*db830*/  LDL.LU.64 R14, [R1+0x1338] ;  /* 0x00133800010e7983 */ /* 0x000f280000300a00 */
[----:B0-----:R-:W4:Y:S04]  /*db840*/  LDL.LU.64 R4, [R1+0x1320] ;  /* 0x0013200001047983 */ /* 0x001f280000300a00 */
[----:B-1----:R-:W4:Y:S04]  /*db850*/  LDL.LU.64 R6, [R1+0x1328] ;  /* 0x0013280001067983 */ /* 0x002f280000300a00 */
[----:B---3--:R-:W-:Y:S04]  /*db860*/  STL.64 [R1+0xa0a0], R10 ;  /* 0x00a0a00a01007387 */ /* 0x008fe80000100a00 */
[----:B--2---:R0:W-:Y:S02]  /*db870*/  STL.64 [R1+0xa098], R8 ;  /* 0x00a0980801007387 */ /* 0x0041e40000100a00 */
[----:B0-----:R-:W-:Y:S02]  /*db880*/  HMMA.16816.F32 R8, R28, R36, R40 ;  /* 0x000000241c08723c */ /* 0x001fe40000001828 */
[----:B------:R-:W2:-:S15]  /*db890*/  LDL.LU R42, [R1+0x40] ;  /* 0x00004000012a7983 */ /* 0x000e9e0000300800 */
[----:B------:R-:W-:Y:S02]  /*db8a0*/  NOP ;  /* 0x0000000000007918 */ /* 0x000fe40000000000 */
[----:B------:R-:W-:Y:S04]  /*db8b0*/  STL.64 [R1+0x1140], R8 ;  /* 0x0011400801007387 */ /* 0x000fe80000100a00 */
[----:B------:R5:W-:Y:S02]  /*db8c0*/  STL.64 [R1+0x1148], R10 ;  /* 0x0011480a01007387 */ /* 0x000be40000100a00 */
[----:B-----5:R-:W-:Y:S01]  /*db8d0*/  HMMA.16816.F32 R8, R28, R38, R32 ;  /* 0x000000261c08723c */ /* 0x020fe20000001820 */
[----:B----4-:R-:W-:Y:S02]  /*db8e0*/  IMAD.MOV.U32 R43, RZ, RZ, R0 ;  /* 0x000000ffff2b7224 */ /* 0x010fe400078e0000 */
[----:B------:R-:W3:Y:S04]  /*db8f0*/  LDL.LU R0, [R1+0xa104] ;  /* 0x00a1040001007983 */ /* 0x000ee80000300800 */
[----:B------:R-:W4:-:S12]  /*db900*/  LDL.LU R40, [R1+0x48] ;  /* 0x0000480001287983 */ /* 0x000f180000300800 */
[----:B------:R-:W-:Y:S04]  /*db910*/  STL.64 [R1+0x1130], R8 ;  /* 0x0011300801007387 */ /* 0x000fe80000100a00 */
[----:B------:R-:W-:Y:S04]  /*db920*/  STL.64 [R1+0x1138], R10 ;  /* 0x0011380a01007387 */ /* 0x000fe80000100a00 */
[----:B------:R-:W4:Y:S04]  /*db930*/  LDL.LU R41, [R1+0x4c] ;  /* 0x00004c0001297983 */ /* 0x000f280000300800 */
[----:B--2---:R0:W-:Y:S04]  /*db940*/  STL.64 [R1+0xa0b0], R42 ;  /* 0x00a0b02a01007387 */ /* 0x0041e80000100a00 */
[----:B----4-:R-:W-:Y:S04]  /*db950*/  STL.64 [R1+0xa0a8], R40 ;  /* 0x00a0a82801007387 */ /* 0x010fe80000100a00 */
[----:B0-----:R-:W2:Y:S01]  /*db960*/  LDL.LU R42, [R1+0x50] ;  /* 0x00005000012a7983 */ /* 0x001ea20000300800 */
[C---:B------:R-:W-:Y:S08]  /*db970*/  HMMA.16816.F32 R8, R28.reuse, R16, R24 ;  /* 0x000000101c08723c */ /* 0x040ff00000001818 */
[C---:B------:R-:W-:Y:S08]  /*db980*/  HMMA.16816.F32 R16, R28.reuse, R18, R20 ;  /* 0x000000121c10723c */ /* 0x040ff00000001814 */
[----:B------:R-:W-:Y:S01]  /*db990*/  HMMA.16816.F32 R4, R28, R54, R4 ;  /* 0x000000361c04723c */ /* 0x000fe20000001804 */
[----:B---3--:R-:W-:-:S02]  /*db9a0*/  IMAD.MOV.U32 R43, RZ, RZ, R0 ;  /* 0x000000ffff2b7224 */ /* 0x008fc400078e0000 */
[----:B------:R-:W-:Y:S04]  /*db9b0*/  STL.64 [R1+0x1120], R8 ;  /* 0x0011200801007387 */ /* 0x000fe80000100a00 */
[----:B------:R0:W-:Y:S04]  /*db9c0*/  STL.64 [R1+0x1128], R10 ;  /* 0x0011280a01007387 */ /* 0x0001e80000100a00 */
[----:B------:R-:W3:Y:S01]  /*db9d0*/  LDL.LU R0, [R1+0xa100] ;  /* 0x00a1000001007983 */ /* 0x000ee20000300800 */
[----:B0-----:R-:W-:Y:S03]  /*db9e0*/  HMMA.16816.F32 R8, R28, R52, R12 ;  /* 0x000000341c08723c */ /* 0x001fe6000000180c */
[----:B--2---:R0:W-:Y:S04]  /*db9f0*/  STL.64 [R1+0xa0c8], R42 ;  /* 0x00a0c82a01007387 */ /* 0x0041e80000100a00 */
[----:B------:R-:W-:Y:S04]  /*dba00*/  STL.64 [R1+0x1110], R16 ;  /* 0x0011101001007387 */ /* 0x000fe80000100a00 */
[----:B------:R1:W-:Y:S04]  /*dba10*/  STL.64 [R1+0x1118], R18 ;  /* 0x0011181201007387 */ /* 0x0003e80000100a00 */
[----:B------:R-:W2:Y:S04]  /*dba20*/  LDL.LU R40, [R1+0x58] ;  /* 0x0000580001287983 */ /* 0x000ea80000300800 */
[----:B------:R-:W-:Y:S04]  /*dba30*/  STL.64 [R1+0x1100], R8 ;  /* 0x0011000801007387 */ /* 0x000fe80000100a00 */
[----:B------:R-:W-:Y:S04]  /*dba40*/  STL.64 [R1+0x1108], R10 ;  /* 0x0011080a01007387 */ /* 0x000fe80000100a00 */
[----:B------:R-:W-:Y:S04]  /*dba50*/  STL.64 [R1+0x10f0], R4 ;  /* 0x0010f00401007387 */ /* 0x000fe80000100a00 */
[----:B------:R-:W-:Y:S04]  /*dba60*/  STL.64 [R1+0x10f8], R6 ;  /* 0x0010f80601007387 */ /* 0x000fe80000100a00 */
[----:B------:R-:W2:Y:S04]  /*dba70*/  LDL.LU R41, [R1+0x5c] ;  /* 0x00005c0001297983 */ /* 0x000ea80000300800 */
[----:B0-----:R-:W4:Y:S04]  /*dba80*/  LDL.LU R42, [R1+0x60] ;  /* 0x00006000012a7983 */ /* 0x001f280000300800 */
[----:B------:R-:W4:Y:S04]  /*dba90*/  LDL.LU R43, [R1+0x64] ;  /* 0x00006400012b7983 */ /* 0x000f280000300800 */
[----:B-1----:R-:W5:Y:S04]  /*dbaa0*/  LDL.LU R18, [R1+0x68] ;  /* 0x0000680001127983 */ /* 0x002f680000300800 */
[----:B--2---:R0:W-:Y:S04]  /*dbab0*/  STL.64 [R1+0xa0e0], R40 ;  /* 0x00a0e02801007387 */ /* 0x0041e80000100a00 */
[----:B----4-:R1:W-:Y:S04]  /*dbac0*/  STL.64 [R1+0xa0f8], R42 ;  /* 0x00a0f82a01007387 */ /* 0x0103e80000100a00 */
[----:B0-----:R-:W5:Y:S04]  /*dbad0*/  LDL.LU.64 R40, [R1+0x1310] ;  /* 0x0013100001287983 */ /* 0x001f680000300a00 */
[----:B-1----:R-:W5:Y:S04]  /*dbae0*/  LDL.LU.64 R42, [R1+0x1318] ;  /* 0x00131800012a7983 */ /* 0x002f680000300a00 */
[----:B------:R-:W2:Y:S04]  /*dbaf0*/  LDL.LU.64 R8, [R1+0x12d0] ;  /* 0x0012d00001087983 */ /* 0x000ea80000300a00 */
[----:B------:R-:W4:Y:S04]  /*dbb00*/  LDL.LU.64 R10, [R1+0x12d8] ;  /* 0x0012d800010a7983 */ /* 0x000f280000300a00 */
[----:B----4-:R-:W-:Y:S04]  /*dbb10*/  STL.64 [R1+0xa0c0], R10 ;  /* 0x00a0c00a01007387 */ /* 0x010fe80000100a00 */
[----:B--2---:R0:W-:Y:S04]  /*dbb20*/  STL.64 [R1+0xa0b8], R8 ;  /* 0x00a0b80801007387 */ /* 0x0041e80000100a00 */
[----:B0-----:R-:W2:Y:S04]  /*dbb30*/  LDL.LU.64 R8, [R1+0x12e0] ;  /* 0x0012e00001087983 */ /* 0x001ea80000300a00 */
[----:B------:R-:W4:Y:S04]  /*dbb40*/  LDL.LU.64 R10, [R1+0x12e8] ;  /* 0x0012e800010a7983 */ /* 0x000f280000300a00 */
[----:B----4-:R-:W-:Y:S04]  /*dbb50*/  STL.64 [R1+0xa0d8], R10 ;  /* 0x00a0d80a01007387 */ /* 0x010fe80000100a00 */
[----:B--2---:R0:W-:Y:S04]  /*dbb60*/  STL.64 [R1+0xa0d0], R8 ;  /* 0x00a0d00801007387 */ /* 0x0041e80000100a00 */
[----:B0-----:R-:W2:Y:S04]  /*dbb70*/  LDL.LU.64 R8, [R1+0x12f0] ;  /* 0x0012f00001087983 */ /* 0x001ea80000300a00 */
[----:B------:R-:W4:Y:S01]  /*dbb80*/  LDL.LU.64 R10, [R1+0x12f8] ;  /* 0x0012f800010a7983 */ /* 0x000f220000300a00 */
[----:B---3--:R-:W-:-:S07]  /*dbb90*/  IMAD.MOV.U32 R19, RZ, RZ, R0 ;  /* 0x000000ffff137224 */ /* 0x008fce00078e0000 */
[C---:B-----5:R-:W-:Y:S01]  /*dbba0*/  HMMA.16816.F32 R16, R28.reuse, R18, R40 ;  /* 0x000000121c10723c */ /* 0x060fe20000001828 */
[----:B----4-:R-:W-:Y:S04]  /*dbbb0*/  STL.64 [R1+0xa0f0], R10 ;  /* 0x00a0f00a01007387 */ /* 0x010fe80000100a00 */
[----:B--2---:R0:W-:Y:S04]  /*dbbc0*/  STL.64 [R1+0xa0e8], R8 ;  /* 0x00a0e80801007387 */ /* 0x0041e80000100a00 */
[----:B0-----:R-:W2:Y:S04]  /*dbbd0*/  LDL.LU.64 R8, [R1+0x1300] ;  /* 0x0013000001087983 */ /* 0x001ea80000300a00 */
[----:B------:R-:W2:Y:S04]  /*dbbe0*/  LDL.LU.64 R10, [R1+0x1308] ;  /* 0x00130800010a7983 */ /* 0x000ea80000300a00 */
[----:B------:R-:W3:Y:S04]  /*dbbf0*/  LDL.LU.64 R56, [R1+0x12c0] ;  /* 0x0012c00001387983 */ /* 0x000ee80000300a00 */
[----:B------:R-:W3:Y:S04]  /*dbc00*/  LDL.LU.64 R58, [R1+0x12c8] ;  /* 0x0012c800013a7983 */ /* 0x000ee80000300a00 */
[----:B------:R-:W4:Y:S04]  /*dbc10*/  LDL.LU.64 R48, [R1+0x12b0] ;  /* 0x0012b00001307983 */ /* 0x000f280000300a00 */
[----:B------:R-:W4:Y:S04]  /*dbc20*/  LDL.LU.64 R50, [R1+0x12b8] ;  /* 0x0012b80001327983 */ /* 0x000f280000300a00 */
[----:B------:R-:W5:Y:S04]  /*dbc30*/  LDL.LU.64 R12, [R1+0x12a0] ;  /* 0x0012a000010c7983 */ /* 0x000f680000300a00 */
[----:B------:R-:W5:Y:S04]  /*dbc40*/  LDL.LU.64 R14, [R1+0x12a8] ;  /* 0x0012a800010e7983 */ /* 0x000f680000300a00 */
[----:B------:R-:W2:Y:S04]  /*dbc50*/  LDL.LU.64 R4, [R1+0x1290] ;  /* 0x0012900001047983 */ /* 0x000ea80000300a00 */
        /* <DEDUP_REMOVED lines=14> */
[----:B------:R0:W-:Y:S04]  /*dbd40*/  STL.64 [R1+0x10e0], R16 ;  /* 0x0010e01001007387 */ /* 0x0001e80000100a00 */
[----:B------:R1:W-:Y:S04]  /*dbd50*/  STL.64 [R1+0x10e8], R18 ;  /* 0x0010e81201007387 */ /* 0x0003e80000100a00 */
[----:B0-----:R-:W3:Y:S04]  /*dbd60*/  LDL.LU.64 R16, [R1+0xef0] ;  /* 0x000ef00001107983 */ /* 0x001ee80000300a00 */
[----:B-1----:R-:W3:Y:S01]  /*dbd70*/  LDL.LU.64 R18, [R1+0xef8] ;  /* 0x000ef80001127983 */ /* 0x002ee20000300a00 */
[----:B--2---:R-:W-:Y:S03]  /*dbd80*/  HMMA.16816.F32 R40, R28, R42, R8 ;  /* 0x0000002a1c28723c */ /* 0x004fe60000001808 */
[----:B------:R-:W2:Y:S04]  /*dbd90*/  LDL.LU.64 R10, [R1+0xa0f0] ;  /* 0x00a0f000010a7983 */ /* 0x000ea80000300a00 */
[----:B------:R-:W2:-:S12]  /*dbda0*/  LDL.LU.64 R8, [R1+0xa0e8] ;  /* 0x00a0e80001087983 */ /* 0x000e980000300a00 */
[----:B------:R0:W-:Y:S04]  /*dbdb0*/  STL.64 [R1+0x10d0], R40 ;  /* 0x0010d02801007387 */ /* 0x0001e80000100a00 */
[----:B------:R2:W-:Y:S04]  /*dbdc0*/  STL.64 [R1+0x10d8], R42 ;  /* 0x0010d82a01007387 */ /* 0x0005e80000100a00 */
[----:B0-----:R-:W2:Y:S02]  /*dbdd0*/  LDL.LU.64 R40, [R1+0xa0e0] ;  /* 0x00a0e00001287983 */ /* 0x001ea40000300a00 */
[----:B--2---:R-:W-:Y:S02]  /*dbde0*/  HMMA.16816.F32 R40, R28, R40, R8 ;  /* 0x000000281c28723c */ /* 0x004fe40000001808 */
[----:B------:R-:W2:Y:S04]  /*dbdf0*/  LDL.LU.64 R10, [R1+0xa0d8] ;  /* 0x00a0d800010a7983 */ /* 0x000ea80000300a00 */
[----:B------:R-:W2:-:S13]  /*dbe00*/  LDL.LU.64 R8, [R1+0xa0d0] ;  /* 0x00a0d00001087983 */ /* 0x000e9a0000300a00 */
[----:B------:R-:W-:Y:S04]  /*dbe10*/  STL.64 [R1+0x10c0], R40 ;  /* 0x0010c02801007387 */ /* 0x000fe80000100a00 */
[----:B------:R0:W-:Y:S04]  /*dbe20*/  STL.64 [R1+0x10c8], R42 ;  /* 0x0010c82a01007387 */ /* 0x0001e80000100a00 */
[----:B0-----:R-:W2:Y:S02]  /*dbe30*/  LDL.LU.64 R42, [R1+0xa0c8] ;  /* 0x00a0c800012a7983 */ /* 0x001ea40000300a00 */
[----:B--2---:R-:W-:Y:S02]  /*dbe40*/  HMMA.16816.F32 R40, R28, R42, R8 ;  /* 0x0000002a1c28723c */ /* 0x004fe40000001808 */
[----:B------:R-:W2:Y:S04]  /*dbe50*/  LDL.LU.64 R10, [R1+0xa0c0] ;  /* 0x00a0c000010a7983 */ /* 0x000ea80000300a00 */
[----:B------:R-:W2:-:S13]  /*dbe60*/  LDL.LU.64 R8, [R1+0xa0b8] ;  /* 0x00a0b80001087983 */ /* 0x000e9a0000300a00 */
[----:B------:R-:W-:Y:S04]  /*dbe70*/  STL.64 [R1+0x10b0], R40 ;  /* 0x0010b02801007387 */ /* 0x000fe80000100a00 */
[----:B------:R0:W-:Y:S04]  /*dbe80*/  STL.64 [R1+0x10b8], R42 ;  /* 0x0010b82a01007387 */ /* 0x0001e80000100a00 */
[----:B0-----:R-:W3:Y:S04]  /*dbe90*/  LDL.LU.64 R42, [R1+0xa0b0] ;  /* 0x00a0b000012a7983 */ /* 0x001ee80000300a00 */
[----:B------:R-:W2:Y:S02]  /*dbea0*/  LDL.LU.64 R40, [R1+0xa0a8] ;  /* 0x00a0a80001287983 */ /* 0x000ea40000300a00 */
[----:B--2---:R-:W-:-:S15]  /*dbeb0*/  HMMA.16816.F32 R8, R28, R40, R8 ;  /* 0x000000281c08723c */ /* 0x004fde0000001808 */
[----:B------:R-:W-:-:S04]  /*dbec0*/  NOP ;  /* 0x0000000000007918 */ /* 0x000fc80000000000 */
[----:B------:R-:W-:Y:S04]  /*dbed0*/  STL.64 [R1+0x10a0], R8 ;  /* 0x0010a00801007387 */ /* 0x000fe80000100a00 */
[----:B------:R0:W-:Y:S04]  /*dbee0*/  STL.64 [R1+0x10a8], R10 ;  /* 0x0010a80a01007387 */ /* 0x0001e80000100a00 */
[----:B0-----:R-:W5:Y:S04]  /*dbef0*/  LDL.LU.64 R10, [R1+0xa0a0] ;  /* 0x00a0a000010a7983 */ /* 0x001f680000300a00 */
[----:B------:R-:W4:Y:S01]  /*dbf00*/  LDL.LU.64 R8, [R1+0xa098] ;  /* 0x00a0980001087983 */ /* 0x000f220000300a00 */
[----:B---3--:R-:W-:Y:S03]  /*dbf10*/  HMMA.16816.F32 R40, R28, R42, R56 ;  /* 0x0000002a1c28723c */ /* 0x008fe60000001838 */
[----:B------:R-:W2:Y:S04]  /*dbf20*/  LDL.LU.64 R58, [R1+0xa090] ;  /* 0x00a09000013a7983 */ /* 0x000ea80000300a00 */
[----:B------:R-:W3:-:S12]  /*dbf30*/  LDL.LU.64 R56, [R1+0xa088] ;  /* 0x00a0880001387983 */ /* 0x000ed80000300a00 */
[----:B------:R-:W-:Y:S04]  /*dbf40*/  STL.64 [R1+0x1090], R40 ;  /* 0x0010902801007387 */ /* 0x000fe80000100a00 */
[----:B------:R0:W-:Y:S04]  /*dbf50*/  STL.64 [R1+0x1098], R42 ;  /* 0x0010982a01007387 */ /* 0x0001e80000100a00 */
[----:B0-----:R-:W2:Y:S04]  /*dbf60*/  LDL.LU.64 R42, [R1+0xa080] ;  /* 0x00a08000012a7983 */ /* 0x001ea80000300a00 */
[----:B------:R-:W2:Y:S01]  /*dbf70*/  LDL.LU.64 R40, [R1+0xa078] ;  /* 0x00a0780001287983 */ /* 0x000ea20000300a00 */
[C---:B----4-:R-:W-:Y:S08]  /*dbf80*/  HMMA.16816.F32 R48, R28.reuse, R8, R48 ;  /* 0x000000081c30723c */ /* 0x050ff00000001830 */
[C---:B-----5:R-:W-:Y:S08]  /*dbf90*/  HMMA.16816.F32 R8, R28.reuse, R10, R12 ;  /* 0x0000000a1c08723c */ /* 0x060ff0000000180c */
[C---:B---3--:R-:W-:Y:S08]  /*dbfa0*/  HMMA.16816.F32 R4, R28.reuse, R56, R4 ;  /* 0x000000381c04723c */ /* 0x048ff00000001804 */
[C---:B--2---:R-:W-:Y:S01]  /*dbfb0*/  HMMA.16816.F32 R56, R28.reuse, R58, R52 ;  /* 0x0000003a1c38723c */ /* 0x044fe20000001834 */
[----:B------:R-:W-:Y:S04]  /*dbfc0*/  STL.64 [R1+0x1080], R48 ;  /* 0x0010803001007387 */ /* 0x000fe80000100a00 */
[----:B------:R0:W-:Y:S04]  /*dbfd0*/  STL.64 [R1+0x1088], R50 ;  /* 0x0010883201007387 */ /* 0x0001e80000100a00 */
[----:B0-----:R-:W2:Y:S04]  /*dbfe0*/  LDL.LU.64 R50, [R1+0xa070] ;  /* 0x00a0700001327983 */ /* 0x001ea80000300a00 */
[----:B------:R-:W3:Y:S04]  /*dbff0*/  LDL.LU.64 R48, [R1+0xa068] ;  /* 0x00a0680001307983 */ /* 0x000ee80000300a00 */
[----:B------:R-:W4:Y:S04]  /*dc000*/  LDL.LU.64 R14, [R1+0xa060] ;  /* 0x00a06000010e7983 */ /* 0x000f280000300a00 */
[----:B------:R-:W5:Y:S04]  /*dc010*/  LDL.LU.64 R12, [R1+0xa058] ;  /* 0x00a05800010c7983 */ /* 0x000f680000300a00 */
[----:B------:R-:W-:Y:S04]  /*dc020*/  STL.64 [R1+0x1070], R8 ;  /* 0x0010700801007387 */ /* 0x000fe80000100a00 */
[----:B------:R0:W-:Y:S04]  /*dc030*/  STL.64 [R1+0x1078], R10 ;  /* 0x0010780a01007387 */ /* 0x0001e80000100a00 */
[----:B0-----:R-:W4:Y:S04]  /*dc040*/  LDL.LU.64 R10, [R1+0xa050] ;  /* 0x00a05000010a7983 */ /* 0x001f280000300a00 */
[----:B------:R-:W4:Y:S04]  /*dc050*/  LDL.LU.64 R8, [R1+0xa048] ;  /* 0x00a0480001087983 */ /* 0x000f280000300a00 */
[----:B------:R-:W-:Y:S04]  /*dc060*/  STL.64 [R1+0x1060], R4 ;  /* 0x0010600401007387 */ /* 0x000fe80000100a00 */
[----:B------:R0:W-:Y:S04]  /*dc070*/  STL.64 [R1+0x1068], R6 ;  /* 0x0010680601007387 */ /* 0x0001e80000100a00 */
[----:B0-----:R-:W4:Y:S04]  /*dc080*/  LDL.LU.64 R6, [R1+0xa040] ;  /* 0x00a0400001067983 */ /* 0x001f280000300a00 */
[----:B------:R-:W4:Y:S04]  /*dc090*/  LDL.LU.64 R4, [R1+0xa038] ;  /* 0x00a0380001047983 */ /* 0x000f280000300a00 */
[----:B------:R-:W4:Y:S04]  /*dc0a0*/  LDL.LU.64 R54, [R1+0xa030] ;  /* 0x00a0300001367983 */ /* 0x000f280000300a00 */
[----:B------:R-:W4:Y:S04]  /*dc0b0*/  LDL.LU.64 R52, [R1+0xa028] ;  /* 0x00a0280001347983 */ /* 0x000f280000300a00 */
[----:B------:R-:W-:Y:S04]  /*dc0c0*/  STL.64 [R1+0x1050], R56 ;  /* 0x0010503801007387 */ /* 0x000fe80000100a00 */
[----:B------:R0:W-:Y:S04]  /*dc0d0*/  STL.64 [R1+0x1058], R58 ;  /* 0x0010583a01007387 */ /* 0x0001e80000100a00 */
[----:B0-----:R-:W4:Y:S01]  /*dc0e0*/  LDL.LU.64 R58, [R1+0xa020] ;  /* 0x00a02000013a7983 */ /* 0x001f220000300a00 */
[C---:B------:R-:W-:Y:S08]  /*dc0f0*/  HMMA.16816.F32 R44, R28.reuse, R40, R44 ;  /* 0x000000281c2c723c */ /* 0x040ff0000000182c */
[C---:B------:R-:W-:Y:S08]  /*dc100*/  HMMA.16816.F32 R36, R28.reuse, R42, R36 ;  /* 0x0000002a1c24723c */ /* 0x040ff00000001824 */
[C---:B------:R-:W-:Y:S01]  /*dc110*/  HMMA.16816.F32 R20, R28.reuse, R60, R20 ;  /* 0x0000003c1c14723c */ /* 0x040fe20000001814 */
[----:B------:R-:W5:Y:S04]  /*dc120*/  LDL.LU.64 R56, [R1+0xa018] ;  /* 0x00a0180001387983 */ /* 0x000f680000300a00 */
[----:B------:R-:W-:Y:S04]  /*dc130*/  STL.64 [R1+0x1040], R44 ;  /* 0x0010402c01007387 */ /* 0x000fe80000100a00 */
[----:B------:R-:W-:Y:S04]  /*dc140*/  STL.64 [R1+0x1048], R46 ;  /* 0x0010482e01007387 */ /* 0x000fe80000100a00 */
[----:B------:R-:W-:Y:S04]  /*dc150*/  STL.64 [R1+0x1030], R36 ;  /* 0x0010302401007387 */ /* 0x000fe80000100a00 */
[----:B------:R-:W-:Y:S01]  /*dc160*/  STL.64 [R1+0x1038], R38 ;  /* 0x0010382601007387 */ /* 0x000fe20000100a00 */
[C---:B---3--:R-:W-:Y:S08]  /*dc170*/  HMMA.16816.F32 R32, R28.reuse, R48, R32 ;  /* 0x000000301c20723c */ /* 0x048ff00000001820 */
[C---:B--2---:R-:W-:Y:S11]  /*dc180*/  HMMA.16816.F32 R24, R28.reuse, R50, R24 ;  /* 0x000000321c18723c */ /* 0x044ff60000001818 */
[----:B------:R-:W-:Y:S04]  /*dc190*/  STL.64 [R1+0x1020], R32 ;  /* 0x0010202001007387 */ /* 0x000fe80000100a00 */
[----:B------:R-:W-:Y:S04]  /*dc1a0*/  STL.64 [R1+0x1028], R34 ;  /* 0x0010282201007387 */ /* 0x000fe80000100a00 */
[----:B------:R-:W2:Y:S04]  /*dc1b0*/  LDL.LU R60, [R1+0x2be0] ;  /* 0x002be000013c7983 */ /* 0x000ea80000300800 */
[----:B------:R-:W-:Y:S04]  /*dc1c0*/  STL.64 [R1+0x1010], R24 ;  /* 0x0010101801007387 */ /* 0x000fe80000100a00 */
[----:B------:R-:W-:Y:S04]  /*dc1d0*/  STL.64 [R1+0x1018], R26 ;  /* 0x0010181a01007387 */ /* 0x000fe80000100a00 */
[----:B------:R-:W2:Y:S04]  /*dc1e0*/  LDL.LU R61, [R1+0x2bd8] ;  /* 0x002bd800013d7983 */ /* 0x000ea80000300800 */
[----:B------:R-:W-:Y:S04]  /*dc1f0*/  STL.64 [R1+0x1000], R20 ;  /* 0x0010001401007387 */ /* 0x000fe80000100a00 */
[----:B------:R4:W-:Y:S02]  /*dc200*/  STL.64 [R1+0x1008], R22 ;  /* 0x0010081601007387 */ /* 0x0009e40000100a00 */
[----:B----4-:R-:W-:Y:S02]  /*dc210*/  HMMA.16816.F32 R20, R28, R58, R16 ;  /* 0x0000003a1c14723c */ /* 0x010fe40000001810 */
[----:B------:R-:W5:Y:S04]  /*dc220*/  LDL.LU.64 R16, [R1+0xee0] ;  /* 0x000ee00001107983 */ /* 0x000f680000300a00 */
[----:B------:R-:W5:-:S13]  /*dc230*/  LDL.LU.64 R18, [R1+0xee8] ;  /* 0x000ee80001127983 */ /* 0x000f5a0000300a00 */
[----:B------:R0:W-:Y:S04]  /*dc240*/  STL.64 [R1+0xff0], R20 ;  /* 0x000ff01401007387 */ /* 0x0001e80000100a00 */
[----:B------:R1:W-:Y:S04]  /*dc250*/  STL.64 [R1+0xff8], R22 ;  /* 0x000ff81601007387 */ /* 0x0003e80000100a00 */
[----:B------:R-:W3:Y:S04]  /*dc260*/  LDL.LU.64 R48, [R1+0xed0] ;  /* 0x000ed00001307983 */ /* 0x000ee80000300a00 */
[----:B------:R-:W3:Y:S04]  /*dc270*/  LDL.LU.64 R50, [R1+0xed8] ;  /* 0x000ed80001327983 */ /* 0x000ee80000300a00 */
[----:B------:R-:W4:Y:S04]  /*dc280*/  LDL.LU.64 R44, [R1+0xeb0] ;  /* 0x000eb000012c7983 */ /* 0x000f280000300a00 */
[----:B------:R-:W4:Y:S04]  /*dc290*/  LDL.LU.64 R46, [R1+0xeb8] ;  /* 0x000eb800012e7983 */ /* 0x000f280000300a00 */
        /* <DEDUP_REMOVED lines=8> */
[----:B0-----:R-:W2:Y:S04]  /*dc320*/  LDL.LU.64 R20, [R1+0xe60] ;  /* 0x000e600001147983 */ /* 0x001ea80000300a00 */
[----:B-1----:R-:W2:Y:S04]  /*dc330*/  LDL.LU.64 R22, [R1+0xe68] ;  /* 0x000e680001167983 */ /* 0x002ea80000300a00 */
[----:B------:R-:W2:Y:S04]  /*dc340*/  LDL.LU R58, [R1+0x2bd0] ;  /* 0x002bd000013a7983 */ /* 0x000ea80000300800 */
[----:B------:R-:W2:Y:S01]  /*dc350*/  LDL.LU R59, [R1+0x2bcc] ;  /* 0x002bcc00013b7983 */ /* 0x000ea20000300800 */
[----:B-----5:R-:W-:-:S15]  /*dc360*/  HMMA.16816.F32 R16, R28, R56, R16 ;  /* 0x000000381c10723c */ /* 0x020fde0000001810 */
[----:B------:R-:W-:-:S04]  /*dc370*/  NOP ;  /* 0x0000000000007918 */ /* 0x000fc80000000000 */
[----:B------:R0:W-:Y:S04]  /*dc380*/  STL.64 [R1+0xfe0], R16 ;  /* 0x000fe01001007387 */ /* 0x0001e80000100a00 */
[----:B------:R1:W-:Y:S04]  /*dc390*/  STL.64 [R1+0xfe8], R18 ;  /* 0x000fe81201007387 */ /* 0x0003e80000100a00 */
[----:B0-----:R-:W5:Y:S04]  /*dc3a0*/  LDL.LU.64 R16, [R1+0xe30] ;  /* 0x000e300001107983 */ /* 0x001f680000300a00 */
[----:B-1----:R-:W5:Y:S04]  /*dc3b0*/  LDL.LU.64 R18, [R1+0xe38] ;  /* 0x000e380001127983 */ /* 0x002f680000300a00 */
[----:B------:R-:W4:Y:S04]  /*dc3c0*/  LDL.LU R56, [R1+0x2bc0] ;  /* 0x002bc00001387983 */ /* 0x000f280000300800 */
[----:B------:R-:W4:Y:S01]  /*dc3d0*/  LDL.LU R57, [R1+0x2bbc] ;  /* 0x002bbc0001397983 */ /* 0x000f220000300800 */
[C---:B---3--:R-:W-:Y:S03]  /*dc3e0*/  HMMA.16816.F32 R48, R28.reuse, R54, R48 ;  /* 0x000000361c30723c */ /* 0x048fe60000001830 */
[----:B--2---:R-:W-:Y:S04]  /*dc3f0*/  STL.64 [R1+0xa000], R58 ;  /* 0x00a0003a01007387 */ /* 0x004fe80000100a00 */
[----:B----4-:R0:W-:Y:S04]  /*dc400*/  STL.64 [R1+0x9ff8], R56 ;  /* 0x009ff83801007387 */ /* 0x0101e80000100a00 */
[----:B0-----:R-:W2:Y:S04]  /*dc410*/  LDL.LU.64 R56, [R1+0xec0] ;  /* 0x000ec00001387983 */ /* 0x001ea80000300a00 */
[----:B------:R-:W2:Y:S04]  /*dc420*/  LDL.LU.64 R58, [R1+0xec8] ;  /* 0x000ec800013a7983 */ /* 0x000ea80000300a00 */
[----:B------:R-:W-:Y:S04]  /*dc430*/  STL.64 [R1+0xfd0], R48 ;  /* 0x000fd03001007387 */ /* 0x000fe80000100a00 */
[----:B------:R0:W-:Y:S04]  /*dc440*/  STL.64 [R1+0xfd8], R50 ;  /* 0x000fd83201007387 */ /* 0x0001e80000100a00 */
[----:B0-----:R-:W3:Y:S04]  /*dc450*/  LDL.LU.64 R50, [R1+0xa010] ;  /* 0x00a0100001327983 */ /* 0x001ee80000300a00 */
[----:B------:R-:W4:Y:S01]  /*dc460*/  LDL.LU.64 R48, [R1+0xa008] ;  /* 0x00a0080001307983 */ /* 0x000f220000300a00 */
[C---:B------:R-:W-:Y:S08]  /*dc470*/  HMMA.16816.F32 R36, R28.reuse, R2, R36 ;  /* 0x000000021c24723c */ /* 0x040ff00000001824 */
[C---:B------:R-:W-:Y:S08]  /*dc480*/  HMMA.16816.F32 R32, R28.reuse, R4, R32 ;  /* 0x000000041c20723c */ /* 0x040ff00000001820 */
[C---:B------:R-:W-:Y:S08]  /*dc490*/  HMMA.16816.F32 R24, R28.reuse, R6, R24 ;  /* 0x000000061c18723c */ /* 0x040ff00000001818 */
[C---:B------:R-:W-:Y:S08]  /*dc4a0*/  HMMA.16816.F32 R4, R28.reuse, R8, R20 ;  /* 0x000000081c04723c */ /* 0x040ff00000001814 */
[C---:B--2---:R-:W-:Y:S08]  /*dc4b0*/  HMMA.16816.F32 R52, R28.reuse, R52, R56 ;  /* 0x000000341c34723c */ /* 0x044ff00000001838 */
[C---:B---3--:R-:W-:Y:S08]  /*dc4c0*/  HMMA.16816.F32 R44, R28.reuse, R50, R44 ;  /* 0x000000321c2c723c */ /* 0x048ff0000000182c */
[C---:B----4-:R-:W-:Y:S03]  /*dc4d0*/  HMMA.16816.F32 R40, R28.reuse, R48, R40 ;  /* 0x000000301c28723c */ /* 0x050fe60000001828 */
[----:B------:R0:W-:Y:S04]  /*dc4e0*/  STL.64 [R1+0xfc0], R52 ;  /* 0x000fc03401007387 */ /* 0x0001e80000100a00 */
[----:B------:R1:W-:Y:S04]  /*dc4f0*/  STL.64 [R1+0xfc8], R54 ;  /* 0x000fc83601007387 */ /* 0x0003e80000100a00 */
        /* <DEDUP_REMOVED lines=8> */
[----:B0-----:R-:W2:Y:S04]  /*dc580*/  LDL.LU.64 R52, [R1+0xa30] ;  /* 0x000a300001347983 */ /* 0x001ea80000300a00 */
[----:B------:R-:W-:Y:S04]  /*dc590*/  STL.64 [R1+0xf70], R24 ;  /* 0x000f701801007387 */ /* 0x000fe80000100a00 */
[----:B------:R-:W-:Y:S04]  /*dc5a0*/  STL.64 [R1+0xf78], R26 ;  /* 0x000f781a01007387 */ /* 0x000fe80000100a00 */
[----:B-1----:R-:W2:Y:S04]  /*dc5b0*/  LDL.LU.64 R54, [R1+0xa38] ;  /* 0x000a380001367983 */ /* 0x002ea80000300a00 */
[----:B------:R-:W-:Y:S04]  /*dc5c0*/  STL.64 [R1+0xf60], R4 ;  /* 0x000f600401007387 */ /* 0x000fe80000100a00 */
[----:B------:R5:W-:Y:S04]  /*dc5d0*/  STL.64 [R1+0xf68], R6 ;  /* 0x000f680601007387 */ /* 0x000be80000100a00 */
[----:B------:R-:W3:Y:S04]  /*dc5e0*/  LDL.LU.64 R48, [R1+0x9a0] ;  /* 0x0009a00001307983 */ /* 0x000ee80000300a00 */
[----:B------:R-:W3:Y:S04]  /*dc5f0*/  LDL.LU.64 R50, [R1+0x9a8] ;  /* 0x0009a80001327983 */ /* 0x000ee80000300a00 */
[----:B------:R-:W4:Y:S04]  /*dc600*/  LDL.LU.64 R56, [R1+0xcb0] ;  /* 0x000cb00001387983 */ /* 0x000f280000300a00 */
[----:B------:R-:W4:Y:S01]  /*dc610*/  LDL.LU.64 R58, [R1+0xcb8] ;  /* 0x000cb800013a7983 */ /* 0x000f220000300a00 */
[----:B-----5:R-:W-:-:S15]  /*dc620*/  HMMA.16816.F32 R4, R28, R10, R16 ;  /* 0x0000000a1c04723c */ /* 0x020fde0000001810 */
[----:B------:R-:W-:-:S04]  /*dc630*/  NOP ;  /* 0x0000000000007918 */ /* 0x000fc80000000000 */
[----:B------:R0:W-:Y:S04]  /*dc640*/  STL.64 [R1+0xf50], R4 ;  /* 0x000f500401007387 */ /* 0x0001e80000100a00 */
[----:B------:R1:W-:Y:S04]  /*dc650*/  STL.64 [R1+0xf58], R6 ;  /* 0x000f580601007387 */ /* 0x0003e80000100a00 */
        /* <DEDUP_REMOVED lines=17> */
[----:B-1----:R-:W2:Y:S01]  /*dc770*/  LDL.LU.64 R6, [R1+0x978] ;  /* 0x0009780001067983 */ /* 0x002ea20000300a00 */
[----:B----4-:R-:W-:-:S15]  /*dc780*/  HMMA.16816.F32 R56, R28, R12, R56 ;  /* 0x0000000c1c38723c */ /* 0x010fde0000001838 */
[----:B------:R-:W-:-:S04]  /*dc790*/  NOP ;  /* 0x0000000000007918 */ /* 0x000fc80000000000 */
[----:B------:R-:W-:Y:S04]  /*dc7a0*/  STL.64 [R1+0xf40], R56 ;  /* 0x000f403801007387 */ /* 0x000fe80000100a00 */
[----:B------:R0:W-:Y:S01]  /*dc7b0*/  STL.64 [R1+0xf48], R58 ;  /* 0x000f483a01007387 */ /* 0x0001e20000100a00 */
[C---:B-----5:R-:W-:Y:S03]  /*dc7c0*/  HMMA.16816.F32 R12, R28.reuse, R14, R16 ;  /* 0x0000000e1c0c723c */ /* 0x060fe60000001810 */
[----:B0-----:R-:W4:Y:S04]  /*dc7d0*/  LDL.LU.64 R58, [R1+0xa000] ;  /* 0x00a00000013a7983 */ /* 0x001f280000300a00 */
[----:B------:R-:W5:Y:S04]  /*dc7e0*/  LDL.LU.64 R56, [R1+0x9ff8] ;  /* 0x009ff80001387983 */ /* 0x000f680000300a00 */
[----:B------:R-:W2:Y:S04]  /*dc7f0*/  LDL.LU.64 R18, [R1+0x9ff0] ;  /* 0x009ff00001127983 */ /* 0x000ea80000300a00 */
[----:B------:R-:W2:Y:S04]  /*dc800*/  LDL.LU.64 R16, [R1+0x9fe8] ;  /* 0x009fe80001107983 */ /* 0x000ea80000300a00 */
[----:B------:R0:W-:Y:S04]  /*dc810*/  STL.64 [R1+0xf30], R12 ;  /* 0x000f300c01007387 */ /* 0x0001e80000100a00 */
[----:B------:R1:W-:Y:S04]  /*dc820*/  STL.64 [R1+0xf38], R14 ;  /* 0x000f380e01007387 */ /* 0x0003e80000100a00 */
[----:B0-----:R-:W3:Y:S04]  /*dc830*/  LDL.LU.64 R12, [R1+0xa90] ;  /* 0x000a9000010c7983 */ /* 0x001ee80000300a00 */
[----:B-1----:R-:W3:Y:S01]  /*dc840*/  LDL.LU.64 R14, [R1+0xa98] ;  /* 0x000a9800010e7983 */ /* 0x002ee20000300a00 */
[C---:B--2---:R-:W-:Y:S08]  /*dc850*/  HMMA.16816.F32 R44, R28.reuse, R16, R44 ;  /* 0x000000101c2c723c */ /* 0x044ff0000000182c */
[C---:B------:R-:W-:Y:S11]  /*dc860*/  HMMA.16816.F32 R16, R28.reuse, R18, R20 ;  /* 0x000000121c10723c */ /* 0x040ff60000001814 */
[----:B------:R-:W-:Y:S04]  /*dc870*/  STL.64 [R1+0xf20], R44 ;  /* 0x000f202c01007387 */ /* 0x000fe80000100a00 */
[----:B------:R0:W-:Y:S04]  /*dc880*/  STL.64 [R1+0xf28], R46 ;  /* 0x000f282e01007387 */ /* 0x0001e80000100a00 */
[----:B0-----:R-:W2:Y:S04]  /*dc890*/  LDL.LU.64 R46, [R1+0x9fe0] ;  /* 0x009fe000012e7983 */ /* 0x001ea80000300a00 */
[----:B------:R-:W2:Y:S04]  /*dc8a0*/  LDL.LU.64 R44, [R1+0x9fd8] ;  /* 0x009fd800012c7983 */ /* 0x000ea80000300a00 */
        /* <DEDUP_REMOVED lines=25> */
[----:B------:R-:W2:Y:S01]  /*dca40*/  LDL.LU.64 R40, [R1+0x9f88] ;  /* 0x009f880001287983 */ /* 0x000ea20000300a00 */
[C---:B---3--:R-:W-:Y:S03]  /*dca50*/  HMMA.16816.F32 R20, R28.reuse, R44, R20 ;  /* 0x0000002c1c14723c */ /* 0x048fe60000001814 */
[----:B------:R-:W-:Y:S04]  /*dca60*/  STL.64 [R1+0xed0], R24 ;  /* 0x000ed01801007387 */ /* 0x000fe80000100a00 */
[----:B------:R2:W-:Y:S01]  /*dca70*/  STL.64 [R1+0xed8], R26 ;  /* 0x000ed81a01007387 */ /* 0x0005e20000100a00 */
[----:B------:R-:W-:Y:S11]  /*dca80*/  HMMA.16816.F32 R4, R28, R32, R4 ;  /* 0x000000201c04723c */ /* 0x000ff60000001804 */
[----:B------:R-:W-:Y:S04]  /*dca90*/  STL.64 [R1+0xec0], R20 ;  /* 0x000ec01401007387 */ /* 0x000fe80000100a00 */
[----:B------:R0:W-:Y:S01]  /*dcaa0*/  STL.64 [R1+0xec8], R22 ;  /* 0x000ec81601007387 */ /* 0x0001e20000100a00 */
[----:B-----5:R-:W-:-:S02]  /*dcab0*/  IMAD R2, R57, 0x100, R56 ;  /* 0x0000010039027824 */ /* 0x020fc400078e0238 */
[----:B----4-:R-:W-:Y:S01]  /*dcac0*/  IMAD R3, R59, 0x100, R58 ;  /* 0x000001003b037824 */ /* 0x010fe200078e023a */
[C---:B--2---:R-:W-:Y:S08]  /*dcad0*/  HMMA.16816.F32 R24, R28.reuse, R42, R16 ;  /* 0x0000002a1c18723c */ /* 0x044ff00000001810 */
[C---:B0-----:R-:W-:Y:S08]  /*dcae0*/  HMMA.16816.F32 R20, R28.reuse, R40, R12 ;  /* 0x000000281c14723c */ /* 0x041ff0000000180c */
[C---:B------:R-:W-:Y:S08]  /*dcaf0*/  HMMA.16816.F32 R16, R28.reuse, R38, R8 ;  /* 0x000000261c10723c */ /* 0x040ff00000001808 */
[C---:B------:R-:W-:Y:S08]  /*dcb00*/  HMMA.16816.F32 R8, R28.reuse, R34, R48 ;  /* 0x000000221c08723c */ /* 0x040ff00000001830 */
[----:B------:R-:W-:Y:S01]  /*dcb10*/  HMMA.16816.F32 R12, R28, R36, R52 ;  /* 0x000000241c0c723c */ /* 0x000fe20000001834 */
[----:B------:R-:W-:Y:S04]  /*dcb20*/  STL.64 [R1+0xeb0], R24 ;  /* 0x000eb01801007387 */ /* 0x000fe80000100a00 */
[----:B------:R-:W-:Y:S04]  /*dcb30*/  STL.64 [R1+0xeb8], R26 ;  /* 0x000eb81a01007387 */ /* 0x000fe80000100a00 */
[----:B------:R-:W-:Y:S04]  /*dcb40*/  STL.64 [R1+0xea0], R20 ;  /* 0x000ea01401007387 */ /* 0x000fe80000100a00 */
[----:B------:R-:W-:Y:S04]  /*dcb50*/  STL.64 [R1+0xea8], R22 ;  /* 0x000ea81601007387 */ /* 0x000fe80000100a00 */
[----:B------:R-:W-:Y:S04]  /*dcb60*/  STL.64 [R1+0xe90], R16 ;  /* 0x000e901001007387 */ /* 0x000fe80000100a00 */
[----:B------:R-:W-:Y:S01]  /*dcb70*/  STL.64 [R1+0xe98], R18 ;  /* 0x000e981201007387 */ /* 0x000fe20000100a00 */
[----:B------:R-:W-:-:S03]  /*dcb80*/  IMAD.MOV.U32 R0, RZ, RZ, R11 ;  /* 0x000000ffff007224 */ /* 0x000fc600078e000b */
[----:B------:R-:W-:Y:S04]  /*dcb90*/  STL.64 [R1+0xe70], R8 ;  /* 0x000e700801007387 */ /* 0x000fe80000100a00 */
[----:B------:R0:W-:Y:S04]  /*dcba0*/  STL.64 [R1+0xe80], R12 ;  /* 0x000e800c01007387 */ /* 0x0001e80000100a00 */
[----:B------:R1:W-:Y:S04]  /*dcbb0*/  STL.64 [R1+0xe88], R14 ;  /* 0x000e880e01007387 */ /* 0x0003e80000100a00 */
[----:B------:R-:W-:Y:S04]  /*dcbc0*/  STL [R1+0xe78], R10 ;  /* 0x000e780a01007387 */ /* 0x000fe80000100800 */
[----:B------:R-:W-:Y:S04]  /*dcbd0*/  STL [R1+0x9670], R0 ;  /* 0x0096700001007387 */ /* 0x000fe80000100800 */
[----:B------:R2:W-:Y:S04]  /*dcbe0*/  STL.64 [R1+0xe60], R4 ;  /* 0x000e600401007387 */ /* 0x0005e80000100a00 */
[----:B------:R3:W-:Y:S04]  /*dcbf0*/  STL.64 [R1+0xe68], R6 ;  /* 0x000e680601007387 */ /* 0x0007e80000100a00 */
[----:B------:R-:W4:Y:S04]  /*dcc00*/  LDL.LU R52, [R1+0x190] ;  /* 0x0001900001347983 */ /* 0x000f280000300800 */
[----:B------:R-:W4:Y:S04]  /*dcc10*/  LDL.LU R53, [R1+0x194] ;  /* 0x0001940001357983 */ /* 0x000f280000300800 */
[----:B------:R-:W4:Y:S04]  /*dcc20*/  LDL.LU R54, [R1+0x198] ;  /* 0x0001980001367983 */ /* 0x000f280000300800 */
[----:B------:R-:W4:Y:S04]  /*dcc30*/  LDL.LU R55, [R1+0x19c] ;  /* 0x00019c0001377983 */ /* 0x000f280000300800 */
[----:B0-----:R-:W5:Y:S04]  /*dcc40*/  LDL.LU R12, [R1+0x170] ;  /* 0x00017000010c7983 */ /* 0x001f680000300800 */
[----:B------:R-:W5:Y:S04]  /*dcc50*/  LDL.LU R13, [R1+0x174] ;  /* 0x00017400010d7983 */ /* 0x000f680000300800 */
[----:B-1----:R-:W5:Y:S04]  /*dcc60*/  LDL.LU R14, [R1+0x178] ;  /* 0x00017800010e7983 */ /* 0x002f680000300800 */
[----:B------:R-:W5:Y:S04]  /*dcc70*/  LDL.LU R15, [R1+0x17c] ;  /* 0x00017c00010f7983 */ /* 0x000f680000300800 */
[----:B------:R-:W4:Y:S04]  /*dcc80*/  LDL.LU R16, [R1+0x160] ;  /* 0x0001600001107983 */ /* 0x000f280000300800 */
[----:B------:R-:W4:Y:S04]  /*dcc90*/  LDL.LU R17, [R1+0x164] ;  /* 0x0001640001117983 */ /* 0x000f280000300800 */
[----:B------:R-:W4:Y:S04]  /*dcca0*/  LDL.LU R18, [R1+0x168] ;  /* 0x0001680001127983 */ /* 0x000f280000300800 */
[----:B------:R-:W4:Y:S04]  /*dccb0*/  LDL.LU R19, [R1+0x16c] ;  /* 0x00016c0001137983 */ /* 0x000f280000300800 */
[----:B------:R-:W4:Y:S04]  /*dccc0*/  LDL.LU R38, [R1+0x2bec] ;  /* 0x002bec0001267983 */ /* 0x000f280000300800 */
[----:B--2---:R-:W4:Y:S04]  /*dccd0*/  LDL.LU R5, [R1+0x2be8] ;  /* 0x002be80001057983 */ /* 0x004f280000300800 */
[----:B------:R-:W2:Y:S04]  /*dcce0*/  LDL.LU.64 R32, [R1+0x9e0] ;  /* 0x0009e00001207983 */ /* 0x000ea80000300a00 */
[----:B------:R-:W2:Y:S04]  /*dccf0*/  LDL.LU.64 R34, [R1+0x9e8] ;  /* 0x0009e80001227983 */ /* 0x000ea80000300a00 */
        /* <DEDUP_REMOVED lines=24> */
[----:B------:R-:W-:-:S03]  /*dce80*/  IMAD R4, R61, 0x100, R60 ;  /* 0x000001003d047824 */ /* 0x000fc600078e023c */
[----:B------:R-:W3:Y:S04]  /*dce90*/  LDL.LU R51, [R1+0x19a0] ;  /* 0x0019a00001337983 */ /* 0x000ee80000300800 */
[----:B------:R-:W3:Y:S04]  /*dcea0*/  LDL.LU R60, [R1+0x19a4] ;  /* 0x0019a400013c7983 */ /* 0x000ee80000300800 */
[----:B------:R-:W3:Y:S04]  /*dceb0*/  LDL.LU R61, [R1+0x19c0] ;  /* 0x0019c000013d7983 */ /* 0x000ee80000300800 */
[----:B------:R-:W3:Y:S04]  /*dcec0*/  LDL.LU R56, [R1+0x1a0] ;  /* 0x0001a00001387983 */ /* 0x000ee80000300800 */
[----:B------:R-:W3:Y:S04]  /*dced0*/  LDL.LU R57, [R1+0x1a4] ;  /* 0x0001a40001397983 */ /* 0x000ee80000300800 */
[----:B------:R-:W3:Y:S04]  /*dcee0*/  LDL.LU R58, [R1+0x1a8] ;  /* 0x0001a800013a7983 */ /* 0x000ee80000300800 */
[----:B------:R-:W3:Y:S01]  /*dcef0*/  LDL.LU R59, [R1+0x1ac] ;  /* 0x0001ac00013b7983 */ /* 0x000ee20000300800 */
[----:B--2---:R-:W-:Y:S01]  /*dcf00*/  HMMA.16816.F32 R32, R28, R46, R32 ;  /* 0x0000002e1c20723c */ /* 0x004fe20000001820 */
[----:B----4-:R-:W-:Y:S01]  /*dcf10*/  IMAD R5, R5, 0x100, R38 ;  /* 0x0000010005057824 */ /* 0x010fe200078e0226 */
[----:B------:R-:W-:-:S02]  /*dcf20*/  F2FP.F16.E5M2.UNPACK_B R28, R2 ;  /* 0x00000002ff1c723e */ /* 0x000fc400020004ff */
[----:B------:R-:W-:Y:S02]  /*dcf30*/  F2FP.F16.E5M2.UNPACK_B R29, R3 ;  /* 0x00000003ff1d723e */ /* 0x000fe400020004ff */
[----:B------:R-:W-:Y:S02]  /*dcf40*/  F2FP.F16.E5M2.UNPACK_B R30, R4 ;  /* 0x00000004ff1e723e */ /* 0x000fe400020004ff */
[----:B------:R-:W-:Y:S02]  /*dcf50*/  F2FP.F16.E5M2.UNPACK_B R31, R5 ;  /* 0x00000005ff1f723e */ /* 0x000fe400020004ff */
[----:B-----5:R-:W-:Y:S02]  /*dcf60*/  F2FP.F16.E5M2.UNPACK_B R2, R45.H1 ;  /* 0x0000002dff02723e */ /* 0x020fe400030004ff */
[----:B------:R-:W-:-:S07]  /*dcf70*/  F2FP.F16.E5M2.UNPACK_B R3, R22.H1 ;  /* 0x00000016ff03723e */ /* 0x000fce00030004ff */
[----:B------:R0:W-:Y:S04]  /*dcf80*/  STL.64 [R1+0xe30], R32 ;  /* 0x000e302001007387 */ /* 0x0001e80000100a00 */
[----:B------:R-:W-:Y:S01]  /*dcf90*/  STL.64 [R1+0xe38], R34 ;  /* 0x000e382201007387 */ /* 0x000fe20000100a00 */
[----:B0-----:R-:W-:Y:S02]  /*dcfa0*/  F2FP.F16.E5M2.UNPACK_B R32, R39.H1 ;  /* 0x00000027ff20723e */ /* 0x001fe400030004ff */
[----:B------:R-:W-:-:S05]  /*dcfb0*/  F2FP.F16.E5M2.UNPACK_B R33, R44.H1 ;  /* 0x0000002cff21723e */ /* 0x000fca00030004ff */
[----:B------:R0:W-:Y:S01]  /*dcfc0*/  STL.64 [R1+0x118], R32 ;  /* 0x0001182001007387 */ /* 0x0001e20000100a00 */
[C---:B------:R-:W-:Y:S08]  /*dcfd0*/  HMMA.16816.F32 R24, R28.reuse, R2, R24 ;  /* 0x000000021c18723c */ /* 0x040ff00000001818 */
[----:B0-----:R-:W-:Y:S01]  /*dcfe0*/  HMMA.16816.F32 R32, R28, R32, R40 ;  /* 0x000000201c20723c */ /* 0x001fe20000001828 */
[----:B------:R-:W-:-:S02]  /*dcff0*/  F2FP.F16.E5M2.UNPACK_B R4, R23.H1 ;  /* 0x00000017ff04723e */ /* 0x000fc400030004ff */
[----:B------:R-:W-:-:S07]  /*dd000*/  F2FP.F16.E5M2.UNPACK_B R5, R20.H1 ;  /* 0x00000014ff05723e */ /* 0x000fce00030004ff */
[----:B------:R-:W-:Y:S09]  /*dd010*/  HMMA.16816.F32 R16, R28, R4, R16 ;  /* 0x000000041c10723c */ /* 0x000ff20000001810 */
[----:B------:R-:W-:Y:S04]  /*dd020*/  STL.64 [R1+0x1270], R32 ;  /* 0x0012702001007387 */ /* 0x000fe80000100a00 */
[----:B------:R-:W-:Y:S04]  /*dd030*/  STL.64 [R1+0x1278], R34 ;  /* 0x0012782201007387 */ /* 0x000fe80000100a00 */
[----:B------:R0:W-:Y:S04]  /*dd040*/  STL.64 [R1+0x110], R2 ;  /* 0x0001100201007387 */ /* 0x0001e80000100a00 */
[----:B------:R-:W-:Y:S04]  /*dd050*/  STL.64 [R1+0x1290], R24 ;  /* 0x0012901801007387 */ /* 0x000fe80000100a00 */
[----:B------:R-:W-:Y:S04]  /*dd060*/  STL.64 [R1+0x1298], R26 ;  /* 0x0012981a01007387 */ /* 0x000fe80000100a00 */
[----:B------:R1:W-:Y:S01]  /*dd070*/  STL.64 [R1+0x108], R4 ;  /* 0x0001080401007387 */ /* 0x0003e20000100a00 */
[----:B0-----:R-:W-:-:S02]  /*dd080*/  F2FP.F16.E5M2.UNPACK_B R2, R21.H1 ;  /* 0x00000015ff02723e */ /* 0x001fc400030004ff */
[----:B---3--:R-:W-:Y:S02]  /*dd090*/  F2FP.F16.E5M2.UNPACK_B R3, R6.H1 ;  /* 0x00000006ff03723e */ /* 0x008fe400030004ff */
[----:B-1----:R-:W-:Y:S02]  /*dd0a0*/  F2FP.F16.E5M2.UNPACK_B R4, R7.H1 ;  /* 0x00000007ff04723e */ /* 0x002fe400030004ff */
[----:B------:R-:W-:-:S03]  /*dd0b0*/  F2FP.F16.E5M2.UNPACK_B R5, R48.H1 ;  /* 0x00000030ff05723e */ /* 0x000fc600030004ff */
[C---:B------:R-:W-:Y:S08]  /*dd0c0*/  HMMA.16816.F32 R12, R28.reuse, R2, R12 ;  /* 0x000000021c0c723c */ /* 0x040ff0000000180c */
[----:B------:R-:W-:Y:S01]  /*dd0d0*/  HMMA.16816.F32 R8, R28, R4, R8 ;  /* 0x000000041c08723c */ /* 0x000fe20000001808 */
[----:B------:R-:W-:Y:S04]  /*dd0e0*/  STL.64 [R1+0x12a0], R16 ;  /* 0x0012a01001007387 */ /* 0x000fe80000100a00 */
[----:B------:R-:W-:Y:S04]  /*dd0f0*/  STL.64 [R1+0x12a8], R18 ;  /* 0x0012a81201007387 */ /* 0x000fe80000100a00 */
[----:B------:R0:W-:Y:S02]  /*dd100*/  STL.64 [R1+0x100], R2 ;  /* 0x0001000201007387 */ /* 0x0001e40000100a00 */
[----:B0-----:R-:W-:Y:S01]  /*dd110*/  F2FP.F16.E5M2.UNPACK_B R2, R49.H1 ;  /* 0x00000031ff02723e */ /* 0x001fe200030004ff */
[----:B------:R-:W-:Y:S01]  /*dd120*/  IMAD.MOV.U32 R0, RZ, RZ, R15 ;  /* 0x000000ffff007224 */ /* 0x000fe200078e000f */
[----:B------:R-:W-:Y:S01]  /*dd130*/  STL.64 [R1+0x12c0], R12 ;  /* 0x0012c00c01007387 */ /* 0x000fe20000100a00 */
[----:B------:R-:W-:-:S03]  /*dd140*/  F2FP.F16.E5M2.UNPACK_B R3, R50.H1 ;  /* 0x00000032ff03723e */ /* 0x000fc600030004ff */
[----:B------:R-:W-:Y:S04]  /*dd150*/  STL [R1+0x12c8], R14 ;  /* 0x0012c80e01007387 */ /* 0x000fe80000100800 */
[----:B------:R-:W-:Y:S04]  /*dd160*/  STL [R1+0x9818], R0 ;  /* 0x0098180001007387 */ /* 0x000fe80000100800 */
[----:B------:R-:W-:Y:S04]  /*dd170*/  STL [R1+0xf8], R4 ;  /* 0x0000f80401007387 */ /* 0x000fe80000100800 */
[----:B------:R-:W-:Y:S04]  /*dd180*/  STL [R1+0xfc], R5 ;  /* 0x0000fc0501007387 */ /* 0x000fe80000100800 */
[----:B------:R-:W-:Y:S04]  /*dd190*/  STL.64 [R1+0x12e0], R8 ;  /* 0x0012e00801007387 */ /* 0x000fe80000100a00 */
[----:B------:R0:W-:Y:S02]  /*dd1a0*/  STL.64 [R1+0x12e8], R10 ;  /* 0x0012e80a01007387 */ /* 0x0001e40000100a00 */
[----:B0-----:R-:W-:Y:S01]  /*dd1b0*/  HMMA.16816.F32 R8, R28, R2, R52 ;  /* 0x000000021c08723c */ /* 0x001fe20000001834 */
[----:B------:R-:W-:-:S02]  /*dd1c0*/  F2FP.F16.E5M2.UNPACK_B R4, R51.H1 ;  /* 0x00000033ff04723e */ /* 0x000fc400030004ff */
[----:B------:R-:W-:Y:S01]  /*dd1d0*/  F2FP.F16.E5M2.UNPACK_B R5, R60.H1 ;  /* 0x0000003cff05723e */ /* 0x000fe200030004ff */
[----:B------:R0:W-:-:S15]  /*dd1e0*/  STL.64 [R1+0xf0], R2 ;  /* 0x0000f00201007387 */ /* 0x0001de0000100a00 */
[----:B------:R-:W-:Y:S04]  /*dd1f0*/  STL.64 [R1+0x12f0], R8 ;  /* 0x0012f00801007387 */ /* 0x000fe80000100a00 */
[----:B------:R-:W-:Y:S04]  /*dd200*/  STL.64 [R1+0x12f8], R10 ;  /* 0x0012f80a01007387 */ /* 0x000fe80000100a00 */
[----:B------:R1:W-:Y:S01]  /*dd210*/  STL.64 [R1+0xe8], R4 ;  /* 0x0000e80401007387 */ /* 0x0003e20000100a00 */
[----:B0-----:R-:W-:-:S03]  /*dd220*/  F2FP.F16.E5M2.UNPACK_B R2, R61.H1 ;  /* 0x0000003dff02723e */ /* 0x001fc600030004ff */
[----:B------:R-:W2:Y:S01]  /*dd230*/  LDL.LU R48, [R1+0x230] ;  /* 0x0002300001307983 */ /* 0x000ea20000300800 */
[----:B-1----:R-:W-:-:S15]  /*dd240*/  HMMA.16816.F32 R4, R28, R4, R56 ;  /* 0x000000041c04723c */ /* 0x002fde0000001838 */
[----:B------:R-:W-:-:S04]  /*dd250*/  NOP ;  /* 0x0000000000007918 */ /* 0x000fc80000000000 */
[----:B------:R-:W-:Y:S04]  /*dd260*/  STL.64 [R1+0x1310], R4 ;  /* 0x0013100401007387 */ /* 0x000fe80000100a00 */
[----:B------:R-:W-:Y:S04]  /*dd270*/  STL.64 [R1+0x1318], R6 ;  /* 0x0013180601007387 */ /* 0x000fe80000100a00 */
[----:B------:R-:W2:Y:S04]  /*dd280*/  LDL.LU R49, [R1+0x234] ;  /* 0x0002340001317983 */ /* 0x000ea80000300800 */
[----:B------:R-:W-:Y:S04]  /*dd290*/  STL [R1+0xe0], R2 ;  /* 0x0000e00201007387 */ /* 0x000fe80000100800 */
[----:B------:R-:W3:Y:S04]  /*dd2a0*/  LDL.LU R50, [R1+0x238] ;  /* 0x0002380001327983 */ /* 0x000ee80000300800 */
[----:B------:R-:W3:Y:S04]  /*dd2b0*/  LDL.LU R51, [R1+0x23c] ;  /* 0x00023c0001337983 */ /* 0x000ee80000300800 */
[----:B---3--:R-:W-:Y:S04]  /*dd2c0*/  STL.64 [R1+0x9f70], R50 ;  /* 0x009f703201007387 */ /* 0x008fe80000100a00 */
[----:B--2---:R-:W-:Y:S04]  /*dd2d0*/  STL.64 [R1+0x9f68], R48 ;  /* 0x009f683001007387 */ /* 0x004fe80000100a00 */
[----:B------:R-:W2:Y:S04]  /*dd2e0*/  LDL.LU R8, [R1+0x220] ;  /* 0x0002200001087983 */ /* 0x000ea80000300800 */
[----:B------:R-:W2:Y:S04]  /*dd2f0*/  LDL.LU R9, [R1+0x224] ;  /* 0x0002240001097983 */ /* 0x000ea80000300800 */
[----:B------:R-:W3:Y:S04]  /*dd300*/  LDL.LU R10, [R1+0x228] ;  /* 0x00022800010a7983 */ /* 0x000ee80000300800 */
[----:B------:R-:W3:Y:S04]  /*dd310*/  LDL.LU R11, [R1+0x22c] ;  /* 0x00022c00010b7983 */ /* 0x000ee80000300800 */
[----:B---3--:R-:W-:Y:S04]  /*dd320*/  STL.64 [R1+0x9f80], R10 ;  /* 0x009f800a01007387 */ /* 0x008fe80000100a00 */
[----:B--2---:R0:W-:Y:S04]  /*dd330*/  STL.64 [R1+0x9f78], R8 ;  /* 0x009f780801007387 */ /* 0x0041e80000100a00 */
[----:B------:R-:W2:Y:S04]  /*dd340*/  LDL.LU R12, [R1+0x210] ;  /* 0x00021000010c7983 */ /* 0x000ea80000300800 */
[----:B------:R-:W2:Y:S04]  /*dd350*/  LDL.LU R13, [R1+0x214] ;  /* 0x00021400010d7983 */ /* 0x000ea80000300800 */
[----:B------:R-:W2:Y:S04]  /*dd360*/  LDL.LU R14, [R1+0x218] ;  /* 0x00021800010e7983 */ /* 0x000ea80000300800 */
[----:B------:R-:W2:Y:S04]  /*dd370*/  LDL.LU R15, [R1+0x21c] ;  /* 0x00021c00010f7983 */ /* 0x000ea80000300800 */
[----:B------:R-:W3:Y:S04]  /*dd380*/  LDL.LU R24, [R1+0x1f0] ;  /* 0x0001f00001187983 */ /* 0x000ee80000300800 */
[----:B------:R-:W3:Y:S04]  /*dd390*/  LDL.LU R25, [R1+0x1f4] ;  /* 0x0001f40001197983 */ /* 0x000ee80000300800 */
[----:B------:R-:W3:Y:S04]  /*dd3a0*/  LDL.LU R26, [R1+0x1f8] ;  /* 0x0001f800011a7983 */ /* 0x000ee80000300800 */
[----:B------:R-:W3:Y:S04]  /*dd3b0*/  LDL.LU R27, [R1+0x1fc] ;  /* 0x0001fc00011b7983 */ /* 0x000ee80000300800 */
[----:B------:R-:W4:Y:S04]  /*dd3c0*/  LDL.LU R40, [R1+0x1e0] ;  /* 0x0001e00001287983 */ /* 0x000f280000300800 */
[----:B------:R-:W4:Y:S04]  /*dd3d0*/  LDL.LU R41, [R1+0x1e4] ;  /* 0x0001e40001297983 */ /* 0x000f280000300800 */
[----:B------:R-:W4:Y:S04]  /*dd3e0*/  LDL.LU R42, [R1+0x1e8] ;  /* 0x0001e800012a7983 */ /* 0x000f280000300800 */
[----:B------:R-:W4:Y:S04]  /*dd3f0*/  LDL.LU R43, [R1+0x1ec] ;  /* 0x0001ec00012b7983 */ /* 0x000f280000300800 */
[----:B------:R-:W5:Y:S04]  /*dd400*/  LDL.LU R32, [R1+0x1d0] ;  /* 0x0001d00001207983 */ /* 0x000f680000300800 */
[----:B------:R-:W5:Y:S04]  /*dd410*/  LDL.LU R33, [R1+0x1d4] ;  /* 0x0001d40001217983 */ /* 0x000f680000300800 */
[----:B------:R-:W5:Y:S04]  /*dd420*/  LDL.LU R34, [R1+0x1d8] ;  /* 0x0001d80001227983 */ /* 0x000f680000300800 */
[----:B------:R-:W5:Y:S04]  /*dd430*/  LDL.LU R35, [R1+0x1dc] ;  /* 0x0001dc0001237983 */ /* 0x000f680000300800 */
[----:B0-----:R-:W2:Y:S04]  /*dd440*/  LDL.LU R8, [R1+0x1b0] ;  /* 0x0001b00001087983 */ /* 0x001ea80000300800 */
[----:B------:R-:W2:Y:S04]  /*dd450*/  LDL.LU R9, [R1+0x1b4] ;  /* 0x0001b40001097983 */ /* 0x000ea80000300800 */
[----:B------:R-:W2:Y:S04]  /*dd460*/  LDL.LU R10, [R1+0x1b8] ;  /* 0x0001b800010a7983 */ /* 0x000ea80000300800 */
[----:B------:R-:W2:Y:S04]  /*dd470*/  LDL.LU R11, [R1+0x1bc] ;  /* 0x0001bc00010b7983 */ /* 0x000ea80000300800 */
[----:B------:R-:W2:Y:S04]  /*dd480*/  LDL.LU R3, [R1+0x19c4] ;  /* 0x0019c40001037983 */ /* 0x000ea80000300800 */
[----:B------:R-:W3:Y:S04]  /*dd490*/  LDL.LU R46, [R1+0x19f0] ;  /* 0x0019f000012e7983 */ /* 0x000ee80000300800 */
[----:B------:R-:W3:Y:S04]  /*dd4a0*/  LDL.LU R47, [R1+0x19f4] ;  /* 0x0019f400012f7983 */ /* 0x000ee80000300800 */
[----:B------:R-:W4:Y:S04]  /*dd4b0*/  LDL.LU R36, [R1+0x1a00] ;  /* 0x001a000001247983 */ /* 0x000f280000300800 */
        /* <DEDUP_REMOVED lines=29> */
[----:B--2---:R-:W-:-:S07]  /*dd690*/  F2FP.F16.E5M2.UNPACK_B R3, R3.H1 ;  /* 0x00000003ff03723e */ /* 0x004fce00030004ff */
[C---:B------:R-:W-:Y:S01]  /*dd6a0*/  HMMA.16816.F32 R8, R28.reuse, R2, R8 ;  /* 0x000000021c08723c */ /* 0x040fe20000001808 */
[----:B---3--:R-:W-:Y:S02]  /*dd6b0*/  F2FP.F16.E5M2.UNPACK_B R4, R46.H1 ;  /* 0x0000002eff04723e */ /* 0x008fe400030004ff */
[----:B------:R-:W-:Y:S01]  /*dd6c0*/  F2FP.F16.E5M2.UNPACK_B R5, R47.H1 ;  /* 0x0000002fff05723e */ /* 0x000fe200030004ff */
[----:B------:R-:W-:Y:S06]  /*dd6d0*/  STL [R1+0xe4], R3 ;  /* 0x0000e40301007387 */ /* 0x000fec0000100800 */
[----:B----4-:R-:W-:Y:S09]  /*dd6e0*/  HMMA.16816.F32 R48, R28, R4, R48 ;  /* 0x000000041c30723c */ /* 0x010ff20000001830 */
[----:B------:R-:W-:Y:S04]  /*dd6f0*/  STL.64 [R1+0x1330], R8 ;  /* 0x0013300801007387 */ /* 0x000fe80000100a00 */
[----:B------:R0:W-:Y:S04]  /*dd700*/  STL.64 [R1+0x1338], R10 ;  /* 0x0013380a01007387 */ /* 0x0001e80000100a00 */
[----:B0-----:R-:W2:Y:S04]  /*dd710*/  LDL.LU.64 R10, [R1+0x9f80] ;  /* 0x009f8000010a7983 */ /* 0x001ea80000300a00 */
[----:B------:R-:W2:Y:S04]  /*dd720*/  LDL.LU.64 R8, [R1+0x9f78] ;  /* 0x009f780001087983 */ /* 0x000ea80000300a00 */
[----:B------:R-:W-:Y:S04]  /*dd730*/  STL.64 [R1+0xd8], R4 ;  /* 0x0000d80401007387 */ /* 0x000fe80000100a00 */
[----:B------:R-:W-:Y:S04]  /*dd740*/  STL.64 [R1+0x1350], R48 ;  /* 0x0013503001007387 */ /* 0x000fe80000100a00 */
[----:B------:R0:W-:Y:S04]  /*dd750*/  STL.64 [R1+0x1358], R50 ;  /* 0x0013583201007387 */ /* 0x0001e80000100a00 */
[----:B0-----:R-:W3:Y:S04]  /*dd760*/  LDL.LU.64 R50, [R1+0x9f70] ;  /* 0x009f700001327983 */ /* 0x001ee80000300a00 */
[----:B------:R-:W3:Y:S01]  /*dd770*/  LDL.LU.64 R48, [R1+0x9f68] ;  /* 0x009f680001307983 */ /* 0x000ee20000300a00 */
[----:B------:R-:W-:-:S02]  /*dd780*/  F2FP.F16.E5M2.UNPACK_B R2, R36.H1 ;  /* 0x00000024ff02723e */ /* 0x000fc400030004ff */
[----:B-----5:R-:W-:-:S07]  /*dd790*/  F2FP.F16.E5M2.UNPACK_B R3, R37.H1 ;  /* 0x00000025ff03723e */ /* 0x020fce00030004ff */
[----:B------:R-:W-:Y:S01]  /*dd7a0*/  HMMA.16816.F32 R32, R28, R2, R32 ;  /* 0x000000021c20723c */ /* 0x000fe20000001820 */
[----:B------:R-:W-:Y:S02]  /*dd7b0*/  F2FP.F16.E5M2.UNPACK_B R4, R38.H1 ;  /* 0x00000026ff04723e */ /* 0x000fe400030004ff */
[----:B------:R-:W-:Y:S01]  /*dd7c0*/  F2FP.F16.E5M2.UNPACK_B R5, R39.H1 ;  /* 0x00000027ff05723e */ /* 0x000fe200030004ff */
[----:B------:R0:W-:Y:S02]  /*dd7d0*/  STL.64 [R1+0xd0], R2 ;  /* 0x0000d00201007387 */ /* 0x0001e40000100a00 */
[----:B0-----:R-:W-:Y:S02]  /*dd7e0*/  F2FP.F16.E5M2.UNPACK_B R2, R44.H1 ;  /* 0x0000002cff02723e */ /* 0x001fe400030004ff */
[----:B------:R-:W-:-:S11]  /*dd7f0*/  F2FP.F16.E5M2.UNPACK_B R3, R45.H1 ;  /* 0x0000002dff03723e */ /* 0x000fd600030004ff */
[----:B------:R-:W-:Y:S04]  /*dd800*/  STL.64 [R1+0x1360], R32 ;  /* 0x0013602001007387 */ /* 0x000fe80000100a00 */
[----:B------:R0:W-:Y:S01]  /*dd810*/  STL.64 [R1+0x1368], R34 ;  /* 0x0013682201007387 */ /* 0x0001e20000100a00 */
[C---:B------:R-:W-:Y:S08]  /*dd820*/  HMMA.16816.F32 R24, R28.reuse, R2, R24 ;  /* 0x000000021c18723c */ /* 0x040ff00000001818 */
[----:B0-----:R-:W-:Y:S01]  /*dd830*/  HMMA.16816.F32 R32, R28, R4, R40 ;  /* 0x000000041c20723c */ /* 0x001fe20000001828 */
[----:B------:R0:W-:Y:S02]  /*dd840*/  STL.64 [R1+0xc8], R4 ;  /* 0x0000c80401007387 */ /* 0x0001e40000100a00 */
[----:B0-----:R-:W-:-:S02]  /*dd850*/  F2FP.F16.E5M2.UNPACK_B R4, R18.H1 ;  /* 0x00000012ff04723e */ /* 0x001fc400030004ff */
[----:B------:R-:W-:-:S14]  /*dd860*/  F2FP.F16.E5M2.UNPACK_B R5, R19.H1 ;  /* 0x00000013ff05723e */ /* 0x000fdc00030004ff */
[----:B------:R-:W-:Y:S04]  /*dd870*/  STL.64 [R1+0x1380], R32 ;  /* 0x0013802001007387 */ /* 0x000fe80000100a00 */
[----:B------:R-:W-:Y:S04]  /*dd880*/  STL.64 [R1+0x1388], R34 ;  /* 0x0013882201007387 */ /* 0x000fe80000100a00 */
[----:B------:R0:W-:Y:S04]  /*dd890*/  STL.64 [R1+0xc0], R2 ;  /* 0x0000c00201007387 */ /* 0x0001e80000100a00 */
[----:B------:R-:W-:Y:S04]  /*dd8a0*/  STL.64 [R1+0x13a0], R24 ;  /* 0x0013a01801007387 */ /* 0x000fe80000100a00 */
[----:B------:R-:W-:Y:S04]  /*dd8b0*/  STL.64 [R1+0x13a8], R26 ;  /* 0x0013a81a01007387 */ /* 0x000fe80000100a00 */
[----:B------:R1:W-:Y:S01]  /*dd8c0*/  STL.64 [R1+0xb8], R4 ;  /* 0x0000b80401007387 */ /* 0x0003e20000100a00 */
[----:B------:R-:W-:Y:S01]  /*dd8d0*/  HMMA.16816.F32 R20, R28, R4, R20 ;  /* 0x000000041c14723c */ /* 0x000fe20000001814 */
[----:B0-----:R-:W-:-:S02]  /*dd8e0*/  F2FP.F16.E5M2.UNPACK_B R2, R16.H1 ;  /* 0x00000010ff02723e */ /* 0x001fc400030004ff */
[----:B------:R-:W-:Y:S02]  /*dd8f0*/  F2FP.F16.E5M2.UNPACK_B R3, R17.H1 ;  /* 0x00000011ff03723e */ /* 0x000fe400030004ff */
[----:B-1----:R-:W-:Y:S02]  /*dd900*/  F2FP.F16.E5M2.UNPACK_B R4, R6.H1 ;  /* 0x00000006ff04723e */ /* 0x002fe400030004ff */
[----:B------:R-:W-:-:S03]  /*dd910*/  F2FP.F16.E5M2.UNPACK_B R5, R7.H1 ;  /* 0x00000007ff05723e */ /* 0x000fc600030004ff */
[----:B------:R-:W-:Y:S09]  /*dd920*/  HMMA.16816.F32 R12, R28, R2, R12 ;  /* 0x000000021c0c723c */ /* 0x000ff2000000180c */
[----:B------:R-:W-:Y:S04]  /*dd930*/  STL.64 [R1+0x13c0], R20 ;  /* 0x0013c01401007387 */ /* 0x000fe80000100a00 */
[----:B------:R-:W-:Y:S04]  /*dd940*/  STL.64 [R1+0x13c8], R22 ;  /* 0x0013c81601007387 */ /* 0x000fe80000100a00 */
[----:B------:R0:W-:Y:S02]  /*dd950*/  STL.64 [R1+0xb0], R2 ;  /* 0x0000b00201007387 */ /* 0x0001e40000100a00 */
[----:B0-----:R-:W-:-:S02]  /*dd960*/  F2FP.F16.E5M2.UNPACK_B R2, R52.H1 ;  /* 0x00000034ff02723e */ /* 0x001fc400030004ff */
[----:B------:R-:W-:Y:S01]  /*dd970*/  F2FP.F16.E5M2.UNPACK_B R3, R53.H1 ;  /* 0x00000035ff03723e */ /* 0x000fe200030004ff */
[----:B------:R-:W-:Y:S04]  /*dd980*/  STL.64 [R1+0x13d0], R12 ;  /* 0x0013d00c01007387 */ /* 0x000fe80000100a00 */
[----:B------:R-:W-:Y:S04]  /*dd990*/  STL.64 [R1+0x13d8], R14 ;  /* 0x0013d80e01007387 */ /* 0x000fe80000100a00 */
[----:B------:R0:W-:Y:S01]  /*dd9a0*/  STL.64 [R1+0xa8], R4 ;  /* 0x0000a80401007387 */ /* 0x0001e20000100a00 */
[----:B--2---:R-:W-:Y:S01]  /*dd9b0*/  HMMA.16816.F32 R8, R28, R4, R8 ;  /* 0x000000041c08723c */ /* 0x004fe20000001808 */
[----:B0-----:R-:W-:-:S02]  /*dd9c0*/  F2FP.F16.E5M2.UNPACK_B R4, R54.H1 ;  /* 0x00000036ff04723e */ /* 0x001fc400030004ff */
[----:B------:R-:W-:-:S15]  /*dd9d0*/  F2FP.F16.E5M2.UNPACK_B R5, R55.H1 ;  /* 0x00000037ff05723e */ /* 0x000fde00030004ff */
[----:B------:R-:W-:Y:S01]  /*dd9e0*/  NOP ;  /* 0x0000000000007918 */ /* 0x000fe20000000000 */
[----:B------:R-:W-:Y:S04]  /*dd9f0*/  STL.64 [R1+0x13f0], R8 ;  /* 0x0013f00801007387 */ /* 0x000fe80000100a00 */
[----:B------:R3:W-:Y:S02]  /*dda00*/  STL.64 [R1+0x13f8], R10 ;  /* 0x0013f80a01007387 */ /* 0x0007e40000100a00 */
[----:B---3--:R-:W-:Y:S02]  /*dda10*/  HMMA.16816.F32 R8, R28, R2, R48 ;  /* 0x000000021c08723c */ /* 0x008fe40000001830 */
[----:B------:R0:W-:-:S15]  /*dda20*/  STL.64 [R1+0xa0], R2 ;  /* 0x0000a00201007387 */ /* 0x0001de0000100a00 */
[----:B------:R-:W-:Y:S02]  /*dda30*/  NOP ;  /* 0x0000000000007918 */ /* 0x000fe40000000000 */
[----:B------:R-:W-:Y:S04]  /*dda40*/  STL.64 [R1+0x1410], R8 ;  /* 0x0014100801007387 */ /* 0x000fe80000100a00 */
[----:B------:R-:W-:Y:S04]  /*dda50*/  STL.64 [R1+0x1418], R10 ;  /* 0x0014180a01007387 */ /* 0x000fe80000100a00 */
[----:B------:R1:W-:Y:S01]  /*dda60*/  STL.64 [R1+0x98], R4 ;  /* 0x0000980401007387 */ /* 0x0003e20000100a00 */
[----:B0-----:R-:W-:-:S03]  /*dda70*/  F2FP.F16.E5M2.UNPACK_B R2, R60.H1 ;  /* 0x0000003cff02723e */ /* 0x001fc600030004ff */
[----:B------:R-:W2:Y:S01]  /*dda80*/  LDL.LU R48, [R1+0x2c0] ;  /* 0x0002c00001307983 */ /* 0x000ea20000300800 */
[----:B-1----:R-:W-:Y:S01]  /*dda90*/  HMMA.16816.F32 R4, R28, R4, R56 ;  /* 0x000000041c04723c */ /* 0x002fe20000001838 */
[----:B------:R-:W-:-:S15]  /*ddaa0*/  F2FP.F16.E5M2.UNPACK_B R3, R61.H1 ;  /* 0x0000003dff03723e */ /* 0x000fde00030004ff */
[----:B------:R-:W-:-:S03]  /*ddab0*/  NOP ;  /* 0x0000000000007918 */ /* 0x000fc60000000000 */
[----:B------:R-:W-:Y:S04]  /*ddac0*/  STL.64 [R1+0x1430], R4 ;  /* 0x0014300401007387 */ /* 0x000fe80000100a00 */
[----:B------:R-:W-:Y:S04]  /*ddad0*/  STL.64 [R1+0x1438], R6 ;  /* 0x0014380601007387 */ /* 0x000fe80000100a00 */
[----:B------:R-:W-:Y:S04]  /*ddae0*/  STL [R1+0x90], R2 ;  /* 0x0000900201007387 */ /* 0x000fe80000100800 */
[----:B------:R-:W2:Y:S04]  /*ddaf0*/  LDL.LU R49, [R1+0x2c4] ;  /* 0x0002c40001317983 */ /* 0x000ea80000300800 */
[----:B------:R-:W3:Y:S04]  /*ddb00*/  LDL.LU R50, [R1+0x2c8] ;  /* 0x0002c80001327983 */ /* 0x000ee80000300800 */
[----:B------:R-:W-:Y:S04]  /*ddb10*/  STL [R1+0x94], R3 ;  /* 0x0000940301007387 */ /* 0x000fe80000100800 */
        /* <DEDUP_REMOVED lines=19> */
[----:B------:R-:W2:Y:S04]  /*ddc50*/  LDL.LU R36, [R1+0x1a90] ;  /* 0x001a900001247983 */ /* 0x000ea80000300800 */
[----:B0-----:R-:W2:Y:S04]  /*ddc60*/  LDL.LU R48, [R1+0x250] ;  /* 0x0002500001307983 */ /* 0x001ea80000300800 */
[----:B------:R-:W2:Y:S04]  /*ddc70*/  LDL.LU R49, [R1+0x254] ;  /* 0x0002540001317983 */ /* 0x000ea80000300800 */
[----:B------:R-:W2:Y:S04]  /*ddc80*/  LDL.LU R50, [R1+0x258] ;  /* 0x0002580001327983 */ /* 0x000ea80000300800 */
[----:B------:R-:W2:Y:S04]  /*ddc90*/  LDL.LU R51, [R1+0x25c] ;  /* 0x00025c0001337983 */ /* 0x000ea80000300800 */
        /* <DEDUP_REMOVED lines=29> */
[----:B--2---:R-:W-:-:S15]  /*dde70*/  HMMA.16816.F32 R48, R28, R2, R48 ;  /* 0x000000021c30723c */ /* 0x004fde0000001830 */
[----:B------:R-:W-:-:S04]  /*dde80*/  NOP ;  /* 0x0000000000007918 */ /* 0x000fc80000000000 */
[----:B------:R-:W-:Y:S04]  /*dde90*/  STL.64 [R1+0x1440], R48 ;  /* 0x0014403001007387 */ /* 0x000fe80000100a00 */
[----:B------:R0:W-:Y:S04]  /*ddea0*/  STL.64 [R1+0x1448], R50 ;  /* 0x0014483201007387 */ /* 0x0001e80000100a00 */
[----:B0-----:R-:W2:Y:S04]  /*ddeb0*/  LDL.LU.64 R50, [R1+0x9f60] ;  /* 0x009f600001327983 */ /* 0x001ea80000300a00 */
[----:B------:R-:W2:Y:S01]  /*ddec0*/  LDL.LU.64 R48, [R1+0x9f58] ;  /* 0x009f580001307983 */ /* 0x000ea20000300a00 */
[----:B------:R-:W-:-:S02]  /*dded0*/  F2FP.F16.E5M2.UNPACK_B R4, R36.H1 ;  /* 0x00000024ff04723e */ /* 0x000fc400030004ff */
[----:B---3--:R-:W-:-:S07]  /*ddee0*/  F2FP.F16.E5M2.UNPACK_B R5, R37.H1 ;  /* 0x00000025ff05723e */ /* 0x008fce00030004ff */
[----:B-----5:R-:W-:Y:S01]  /*ddef0*/  HMMA.16816.F32 R32, R28, R4, R32 ;  /* 0x000000041c20723c */ /* 0x020fe20000001820 */
        /* <DEDUP_REMOVED lines=8> */
[----:B----4-:R-:W-:Y:S01]  /*ddf80*/  HMMA.16816.F32 R32, R28, R2, R40 ;  /* 0x000000021c20723c */ /* 0x010fe20000001828 */
        /* <DEDUP_REMOVED lines=14> */
[C---:B------:R-:W-:Y:S08]  /*de070*/  HMMA.16816.F32 R12, R28.reuse, R4, R12 ;  /* 0x000000041c0c723c */ /* 0x040ff0000000180c */
[----:B------:R-:W-:Y:S01]  /*de080*/  HMMA.16816.F32 R8, R28, R2, R8 ;  /* 0x000000021c08723c */ /* 0x000fe20000001808 */
[----:B------:R-:W-:Y:S01]  /*de090*/  IMAD.MOV.U32 R0, RZ, RZ, R5 ;  /* 0x000000ffff007224 */ /* 0x000fe200078e0005 */
[----:B------:R-:W-:Y:S04]  /*de0a0*/  STL.64 [R1+0x14b0], R20 ;  /* 0x0014b01401007387 */ /* 0x000fe80000100a00 */
[----:B------:R-:W-:Y:S04]  /*de0b0*/  STL.64 [R1+0x14b8], R22 ;  /* 0x0014b81601007387 */ /* 0x000fe80000100a00 */
[----:B------:R0:W-:Y:S04]  /*de0c0*/  STL.64 [R1+0x68], R4 ;  /* 0x0000680401007387 */ /* 0x0001e80000100a00 */
[----:B------:R-:W-:Y:S01]  /*de0d0*/  STL [R1+0x9df8], R0 ;  /* 0x009df80001007387 */ /* 0x000fe20000100800 */
[----:B0-----:R-:W-:-:S02]  /*de0e0*/  F2FP.F16.E5M2.UNPACK_B R4, R52.H1 ;  /* 0x00000034ff04723e */ /* 0x001fc400030004ff */
[----:B------:R-:W-:Y:S01]  /*de0f0*/  F2FP.F16.E5M2.UNPACK_B R5, R53.H1 ;  /* 0x00000035ff05723e */ /* 0x000fe200030004ff */
[----:B------:R-:W-:Y:S04]  /*de100*/  STL.64 [R1+0x14d0], R12 ;  /* 0x0014d00c01007387 */ /* 0x000fe80000100a00 */
[----:B------:R-:W-:Y:S04]  /*de110*/  STL.64 [R1+0x14d8], R14 ;  /* 0x0014d80e01007387 */ /* 0x000fe80000100a00 */
[----:B------:R0:W-:Y:S04]  /*de120*/  STL [R1+0x60], R2 ;  /* 0x0000600201007387 */ /* 0x0001e80000100800 */
[----:B------:R1:W-:Y:S04]  /*de130*/  STL [R1+0x64], R3 ;  /* 0x0000640301007387 */ /* 0x0003e80000100800 */
[----:B------:R-:W-:Y:S04]  /*de140*/  STL.64 [R1+0x14f0], R8 ;  /* 0x0014f00801007387 */ /* 0x000fe80000100a00 */
[----:B------:R2:W-:Y:S01]  /*de150*/  STL.64 [R1+0x14f8], R10 ;  /* 0x0014f80a01007387 */ /* 0x0005e20000100a00 */
[----:B0-----:R-:W-:-:S02]  /*de160*/  F2FP.F16.E5M2.UNPACK_B R2, R54.H1 ;  /* 0x00000036ff02723e */ /* 0x001fc400030004ff */
[----:B-1----:R-:W-:-:S07]  /*de170*/  F2FP.F16.E5M2.UNPACK_B R3, R55.H1 ;  /* 0x00000037ff03723e */ /* 0x002fce00030004ff */
[C---:B------:R-:W-:Y:S01]  /*de180*/  HMMA.16816.F32 R12, R28.reuse, R2, R56 ;  /* 0x000000021c0c723c */ /* 0x040fe20000001838 */
[----:B------:R-:W-:Y:S01]  /*de190*/  IMAD.MOV.U32 R0, RZ, RZ, R5 ;  /* 0x000000ffff007224 */ /* 0x000fe200078e0005 */
[----:B------:R0:W-:Y:S04]  /*de1a0*/  STL.64 [R1+0x58], R4 ;  /* 0x0000580401007387 */ /* 0x0001e80000100a00 */
[----:B------:R-:W-:Y:S02]  /*de1b0*/  STL [R1+0x9dfc], R0 ;  /* 0x009dfc0001007387 */ /* 0x000fe40000100800 */
[----:B--2---:R-:W-:Y:S01]  /*de1c0*/  HMMA.16816.F32 R8, R28, R4, R48 ;  /* 0x000000041c08723c */ /* 0x004fe20000001830 */
[----:B0-----:R-:W-:Y:S02]  /*de1d0*/  F2FP.F16.E5M2.UNPACK_B R4, R60.H1 ;  /* 0x0000003cff04723e */ /* 0x001fe400030004ff */
[----:B------:R-:W-:-:S15]  /*de1e0*/  F2FP.F16.E5M2.UNPACK_B R5, R61.H1 ;  /* 0x0000003dff05723e */ /* 0x000fde00030004ff */
[----:B------:R-:W-:Y:S01]  /*de1f0*/  NOP ;  /* 0x0000000000007918 */ /* 0x000fe20000000000 */
[----:B------:R0:W-:Y:S04]  /*de200*/  STL.64 [R1+0x1500], R8 ;  /* 0x0015000801007387 */ /* 0x0001e80000100a00 */
[----:B------:R1:W-:Y:S04]  /*de210*/  STL.64 [R1+0x1508], R10 ;  /* 0x0015080a01007387 */ /* 0x0003e80000100a00 */
[----:B------:R-:W-:Y:S04]  /*de220*/  STL [R1+0x50], R2 ;  /* 0x0000500201007387 */ /* 0x000fe80000100800 */
[----:B------:R-:W-:Y:S04]  /*de230*/  STL [R1+0x54], R3 ;  /* 0x0000540301007387 */ /* 0x000fe80000100800 */
[----:B0-----:R-:W2:Y:S04]  /*de240*/  LDL.LU R8, [R1+0x320] ;  /* 0x0003200001087983 */ /* 0x001ea80000300800 */
[----:B------:R0:W-:Y:S04]  /*de250*/  STL.64 [R1+0x1520], R12 ;  /* 0x0015200c01007387 */ /* 0x0001e80000100a00 */
[----:B------:R3:W-:Y:S04]  /*de260*/  STL.64 [R1+0x1528], R14 ;  /* 0x0015280e01007387 */ /* 0x0007e80000100a00 */
[----:B------:R4:W-:Y:S04]  /*de270*/  STL [R1+0x48], R4 ;  /* 0x0000480401007387 */ /* 0x0009e80000100800 */
[----:B------:R-:W2:Y:S04]  /*de280*/  LDL.LU R9, [R1+0x324] ;  /* 0x0003240001097983 */ /* 0x000ea80000300800 */
[----:B-1----:R-:W2:Y:S04]  /*de290*/  LDL.LU R10, [R1+0x328] ;  /* 0x00032800010a7983 */ /* 0x002ea80000300800 */
[----:B------:R1:W-:Y:S04]  /*de2a0*/  STL [R1+0x4c], R5 ;  /* 0x00004c0501007387 */ /* 0x0003e80000100800 */
[----:B------:R-:W2:Y:S04]  /*de2b0*/  LDL.LU R11, [R1+0x32c] ;  /* 0x00032c00010b7983 */ /* 0x000ea80000300800 */
[----:B------:R-:W5:Y:S04]  /*de2c0*/  LDL.LU R24, [R1+0x2f0] ;  /* 0x0002f00001187983 */ /* 0x000f680000300800 */
[----:B------:R-:W5:Y:S04]  /*de2d0*/  LDL.LU R25, [R1+0x2f4] ;  /* 0x0002f40001197983 */ /* 0x000f680000300800 */
[----:B------:R-:W5:Y:S04]  /*de2e0*/  LDL.LU R26, [R1+0x2f8] ;  /* 0x0002f800011a7983 */ /* 0x000f680000300800 */
[----:B------:R-:W5:Y:S04]  /*de2f0*/  LDL.LU R27, [R1+0x2fc] ;  /* 0x0002fc00011b7983 */ /* 0x000f680000300800 */
[----:B------:R-:W2:Y:S04]  /*de300*/  LDL.LU R44, [R1+0x1b20] ;  /* 0x001b2000012c7983 */ /* 0x000ea80000300800 */
[----:B------:R-:W4:Y:S04]  /*de310*/  LDL.LU R40, [R1+0x2e0] ;  /* 0x0002e00001287983 */ /* 0x000f280000300800 */
[----:B------:R-:W4:Y:S04]  /*de320*/  LDL.LU R41, [R1+0x2e4] ;  /* 0x0002e40001297983 */ /* 0x000f280000300800 */
[----:B------:R-:W4:Y:S04]  /*de330*/  LDL.LU R42, [R1+0x2e8] ;  /* 0x0002e800012a7983 */ /* 0x000f280000300800 */
[----:B------:R-:W4:Y:S04]  /*de340*/  LDL.LU R43, [R1+0x2ec] ;  /* 0x0002ec00012b7983 */ /* 0x000f280000300800 */
[----:B------:R-:W4:Y:S04]  /*de350*/  LDL.LU R45, [R1+0x1b24] ;  /* 0x001b2400012d7983 */ /* 0x000f280000300800 */
[----:B------:R-:W5:Y:S04]  /*de360*/  LDL.LU R18, [R1+0x1b30] ;  /* 0x001b300001127983 */ /* 0x000f680000300800 */
[----:B------:R-:W1:Y:S04]  /*de370*/  LDL.LU R19, [R1+0x1b34] ;  /* 0x001b340001137983 */ /* 0x000e680000300800 */
        /* <DEDUP_REMOVED lines=26> */
[----:B------:R-:W-:-:S05]  /*de520*/  IMAD.MOV.U32 R0, RZ, RZ, R5 ;  /* 0x000000ffff007224 */ /* 0x000fca00078e0005 */
[----:B------:R0:W-:Y:S01]  /*de530*/  STL [R1+0x9e00], R0 ;  /* 0x009e000001007387 */ /* 0x0001e20000100800 */
[----:B--2---:R-:W-:Y:S02]  /*de540*/  F2FP.F16.E5M2.UNPACK_B R2, R44.H1 ;  /* 0x0000002cff02723e */ /* 0x004fe400030004ff */
[----:B----4-:R-:W-:Y:S01]  /*de550*/  F2FP.F16.E5M2.UNPACK_B R3, R45.H1 ;  /* 0x0000002dff03723e */ /* 0x010fe200030004ff */
[C---:B------:R-:W-:Y:S08]  /*de560*/  HMMA.16816.F32 R32, R28.reuse, R4, R40 ;  /* 0x000000041c20723c */ /* 0x040ff00000001828 */
[----:B-----5:R-:W-:Y:S01]  /*de570*/  HMMA.16816.F32 R24, R28, R2, R24 ;  /* 0x000000021c18723c */ /* 0x020fe20000001818 */
[----:B------:R-:W-:-:S02]  /*de580*/  F2FP.F16.E5M2.UNPACK_B R4, R18.H1 ;  /* 0x00000012ff04723e */ /* 0x000fc400030004ff */
[----:B-1----:R-:W-:-:S05]  /*de590*/  F2FP.F16.E5M2.UNPACK_B R5, R19.H1 ;  /* 0x00000013ff05723e */ /* 0x002fca00030004ff */
[----:B0-----:R-:W-:Y:S02]  /*de5a0*/  IMAD.MOV.U32 R0, RZ, RZ, R5 ;  /* 0x000000ffff007224 */ /* 0x001fe400078e0005 */
[----:B------:R-:W-:Y:S01]  /*de5b0*/  HMMA.16816.F32 R20, R28, R4, R20 ;  /* 0x000000041c14723c */ /* 0x000fe20000001814 */
[----:B------:R-:W-:Y:S04]  /*de5c0*/  STL.64 [R1+0x1540], R32 ;  /* 0x0015402001007387 */ /* 0x000fe80000100a00 */
[----:B------:R-:W-:Y:S04]  /*de5d0*/  STL.64 [R1+0x1548], R34 ;  /* 0x0015482201007387 */ /* 0x000fe80000100a00 */
[----:B------:R0:W-:Y:S04]  /*de5e0*/  STL [R1+0x40], R2 ;  /* 0x0000400201007387 */ /* 0x0001e80000100800 */
[----:B------:R1:W-:Y:S04]  /*de5f0*/  STL [R1+0x44], R3 ;  /* 0x0000440301007387 */ /* 0x0003e80000100800 */
[----:B------:R-:W-:Y:S04]  /*de600*/  STL.64 [R1+0x1560], R24 ;  /* 0x0015601801007387 */ /* 0x000fe80000100a00 */
[----:B------:R-:W-:Y:S04]  /*de610*/  STL.64 [R1+0x1568], R26 ;  /* 0x0015681a01007387 */ /* 0x000fe80000100a00 */
[----:B------:R2:W-:Y:S01]  /*de620*/  STL.64 [R1+0x38], R4 ;  /* 0x0000380401007387 */ /* 0x0005e20000100a00 */
[----:B0-----:R-:W-:-:S02]  /*de630*/  F2FP.F16.E5M2.UNPACK_B R2, R16.H1 ;  /* 0x00000010ff02723e */ /* 0x001fc400030004ff */
[----:B-1----:R-:W-:Y:S02]  /*de640*/  F2FP.F16.E5M2.UNPACK_B R3, R17.H1 ;  /* 0x00000011ff03723e */ /* 0x002fe400030004ff */
[----:B--2---:R-:W-:Y:S02]  /*de650*/  F2FP.F16.E5M2.UNPACK_B R4, R6.H1 ;  /* 0x00000006ff04723e */ /* 0x004fe400030004ff */
[----:B---3--:R-:W-:-:S03]  /*de660*/  F2FP.F16.E5M2.UNPACK_B R5, R7.H1 ;  /* 0x00000007ff05723e */ /* 0x008fc600030004ff */
[C---:B------:R-:W-:Y:S08]  /*de670*/  HMMA.16816.F32 R12, R28.reuse, R2, R12 ;  /* 0x000000021c0c723c */ /* 0x040ff0000000180c */
[----:B------:R-:W-:Y:S01]  /*de680*/  HMMA.16816.F32 R8, R28, R4, R8 ;  /* 0x000000041c08723c */ /* 0x000fe20000001808 */
[----:B------:R0:W-:Y:S04]  /*de690*/  STL [R1+0x9e04], R0 ;  /* 0x009e040001007387 */ /* 0x0001e80000100800 */
[----:B------:R-:W-:Y:S04]  /*de6a0*/  STL.64 [R1+0x1570], R20 ;  /* 0x0015701401007387 */ /* 0x000fe80000100a00 */
[----:B------:R-:W-:Y:S04]  /*de6b0*/  STL.64 [R1+0x1578], R22 ;  /* 0x0015781601007387 */ /* 0x000fe80000100a00 */
[----:B------:R1:W-:Y:S04]  /*de6c0*/  STL [R1+0x30], R2 ;  /* 0x0000300201007387 */ /* 0x0003e80000100800 */
[----:B------:R2:W-:Y:S01]  /*de6d0*/  STL [R1+0x34], R3 ;  /* 0x0000340301007387 */ /* 0x0005e20000100800 */
[----:B0-----:R-:W-:Y:S01]  /*de6e0*/  IMAD.MOV.U32 R0, RZ, RZ, R3 ;  /* 0x000000ffff007224 */ /* 0x001fe200078e0003 */
[----:B-1----:R-:W-:-:S02]  /*de6f0*/  F2FP.F16.E5M2.UNPACK_B R2, R52.H1 ;  /* 0x00000034ff02723e */ /* 0x002fc400030004ff */
[----:B--2---:R-:W-:Y:S02]  /*de700*/  F2FP.F16.E5M2.UNPACK_B R3, R53.H1 ;  /* 0x00000035ff03723e */ /* 0x004fe400030004ff */
[----:B------:R-:W-:Y:S04]  /*de710*/  STL [R1+0x9e08], R0 ;  /* 0x009e080001007387 */ /* 0x000fe80000100800 */
[----:B------:R-:W-:Y:S04]  /*de720*/  STL.64 [R1+0x1590], R12 ;  /* 0x0015900c01007387 */ /* 0x000fe80000100a00 */
[----:B------:R-:W-:Y:S04]  /*de730*/  STL.64 [R1+0x1598], R14 ;  /* 0x0015980e01007387 */ /* 0x000fe80000100a00 */
[----:B------:R-:W-:Y:S04]  /*de740*/  STL [R1+0x28], R4 ;  /* 0x0000280401007387 */ /* 0x000fe80000100800 */
[----:B------:R-:W-:Y:S04]  /*de750*/  STL [R1+0x2c], R5 ;  /* 0x00002c0501007387 */ /* 0x000fe80000100800 */
[----:B------:R-:W-:Y:S04]  /*de760*/  STL.64 [R1+0x15a0], R8 ;  /* 0x0015a00801007387 */ /* 0x000fe80000100a00 */
[----:B------:R0:W-:Y:S02]  /*de770*/  STL.64 [R1+0x15a8], R10 ;  /* 0x0015a80a01007387 */ /* 0x0001e40000100a00 */
[----:B0-----:R-:W-:Y:S01]  /*de780*/  HMMA.16816.F32 R8, R28, R2, R48 ;  /* 0x000000021c08723c */ /* 0x001fe20000001830 */
[----:B------:R-:W-:Y:S01]  /*de790*/  IMAD.MOV.U32 R0, RZ, RZ, R3 ;  /* 0x000000ffff007224 */ /* 0x000fe200078e0003 */
[----:B------:R-:W-:-:S02]  /*de7a0*/  F2FP.F16.E5M2.UNPACK_B R4, R54.H1 ;  /* 0x00000036ff04723e */ /* 0x000fc400030004ff */
[----:B------:R-:W-:Y:S01]  /*de7b0*/  F2FP.F16.E5M2.UNPACK_B R5, R55.H1 ;  /* 0x00000037ff05723e */ /* 0x000fe200030004ff */
[----:B------:R-:W-:Y:S04]  /*de7c0*/  STL.64 [R1+0x20], R2 ;  /* 0x0000200201007387 */ /* 0x000fe80000100a00 */
[----:B------:R-:W-:Y:S10]  /*de7d0*/  STL [R1+0x9e0c], R0 ;  /* 0x009e0c0001007387 */ /* 0x000ff40000100800 */
[----:B------:R-:W-:Y:S04]  /*de7e0*/  STL.64 [R1+0x15c0], R8 ;  /* 0x0015c00801007387 */ /* 0x000fe80000100a00 */
[----:B------:R0:W-:Y:S02]  /*de7f0*/  STL.64 [R1+0x15c8], R10 ;  /* 0x0015c80a01007387 */ /* 0x0001e40000100a00 */
[----:B0-----:R-:W-:Y:S01]  /*de800*/  HMMA.16816.F32 R8, R28, R4, R56 ;  /* 0x000000041c08723c */ /* 0x001fe20000001838 */
[----:B------:R-:W-:Y:S01]  /*de810*/  IMAD.MOV.U32 R0, RZ, RZ, R5 ;  /* 0x000000ffff007224 */ /* 0x000fe200078e0005 */
[----:B------:R-:W-:Y:S01]  /*de820*/  STL [R1+0x18], R4 ;  /* 0x0000180401007387 */ /* 0x000fe20000100800 */
[----:B------:R-:W-:-:S03]  /*de830*/  F2FP.F16.E5M2.UNPACK_B R2, R60.H1 ;  /* 0x0000003cff02723e */ /* 0x000fc600030004ff */
[----:B------:R-:W-:Y:S04]  /*de840*/  STL [R1+0x1c], R5 ;  /* 0x00001c0501007387 */ /* 0x000fe80000100800 */
[----:B------:R-:W-:Y:S01]  /*de850*/  STL [R1+0x9e10], R0 ;  /* 0x009e100001007387 */ /* 0x000fe20000100800 */
[----:B------:R-:W-:-:S08]  /*de860*/  F2FP.F16.E5M2.UNPACK_B R3, R61.H1 ;  /* 0x0000003dff03723e */ /* 0x000fd000030004ff */
[----:B------:R0:W-:Y:S04]  /*de870*/  STL.64 [R1+0x15e0], R8 ;  /* 0x0015e00801007387 */ /* 0x0001e80000100a00 */
[----:B------:R1:W-:Y:S04]  /*de880*/  STL.64 [R1+0x15e8], R10 ;  /* 0x0015e80a01007387 */ /* 0x0003e80000100a00 */
[----:B------:R-:W-:Y:S04]  /*de890*/  STL [R1+0x10], R2 ;  /* 0x0000100201007387 */ /* 0x000fe80000100800 */
[----:B------:R-:W2:Y:S04]  /*de8a0*/  LDL.LU R12, [R1+0x3b0] ;  /* 0x0003b000010c7983 */ /* 0x000ea80000300800 */
[----:B------:R-:W2:Y:S04]  /*de8b0*/  LDL.LU R13, [R1+0x3b4] ;  /* 0x0003b400010d7983 */ /* 0x000ea80000300800 */
[----:B------:R-:W2:Y:S04]  /*de8c0*/  LDL.LU R14, [R1+0x3b8] ;  /* 0x0003b800010e7983 */ /* 0x000ea80000300800 */
[----:B------:R-:W-:Y:S04]  /*de8d0*/  STL [R1+0x14], R3 ;  /* 0x0000140301007387 */ /* 0x000fe80000100800 */
        /* <DEDUP_REMOVED lines=42> */
[----:B-1----:R-:W4:Y:S04]  /*deb80*/  LDL.LU R10, [R1+0x3c8] ;  /* 0x0003c800010a7983 */ /* 0x002f280000300800 */
[----:B------:R-:W4:Y:S01]  /*deb90*/  LDL.LU R11, [R1+0x3cc] ;  /* 0x0003cc00010b7983 */ /* 0x000f220000300800 */
[----:B------:R-:W-:-:S03]  /*deba0*/  IMAD.MOV.U32 R0, RZ, RZ, R3 ;  /* 0x000000ffff007224 */ /* 0x000fc600078e0003 */
[----:B------:R-:W4:Y:S04]  /*debb0*/  LDL.LU R51, [R1+0x1c04] ;  /* 0x001c040001337983 */ /* 0x000f280000300800 */
[----:B------:R-:W-:Y:S01]  /*debc0*/  STL [R1+0x9e14], R0 ;  /* 0x009e140001007387 */ /* 0x000fe20000100800 */
[----:B-----5:R-:W-:Y:S01]  /*debd0*/  HMMA.16816.F32 R32, R28, R2, R32 ;  /* 0x000000021c20723c */ /* 0x020fe20000001820 */
[----:B--2---:R-:W-:Y:S02]  /*debe0*/  F2FP.F16.E5M2.UNPACK_B R4, R6.H1 ;  /* 0x00000006ff04723e */ /* 0x004fe400030004ff */
[----:B---3--:R-:W-:-:S15]  /*debf0*/  F2FP.F16.E5M2.UNPACK_B R5, R7.H1 ;  /* 0x00000007ff05723e */ /* 0x008fde00030004ff */
[----:B------:R-:W-:Y:S01]  /*dec00*/  NOP ;  /* 0x0000000000007918 */ /* 0x000fe20000000000 */
[----:B------:R-:W-:Y:S04]  /*dec10*/  STL.64 [R1+0x1600], R32 ;  /* 0x0016002001007387 */ /* 0x000fe80000100a00 */
[----:B------:R-:W-:Y:S04]  /*dec20*/  STL.64 [R1+0x1608], R34 ;  /* 0x0016082201007387 */ /* 0x000fe80000100a00 */
[----:B------:R-:W-:Y:S04]  /*dec30*/  STL [R1+0x8], R4 ;  /* 0x0000080401007387 */ /* 0x000fe80000100800 */
[----:B------:R0:W-:Y:S02]  /*dec40*/  STL [R1+0xc], R5 ;  /* 0x00000c0501007387 */ /* 0x0001e40000100800 */
[----:B0-----:R-:W-:Y:S01]  /*dec50*/  HMMA.16816.F32 R4, R28, R4, R36 ;  /* 0x000000041c04723c */ /* 0x001fe20000001824 */
[----:B----4-:R-:W-:-:S02]  /*dec60*/  F2FP.F16.E5M2.UNPACK_B R2, R48.H1 ;  /* 0x00000030ff02723e */ /* 0x010fc400030004ff */
[----:B------:R-:W-:Y:S02]  /*dec70*/  F2FP.F16.E5M2.UNPACK_B R3, R49.H1 ;  /* 0x00000031ff03723e */ /* 0x000fe400030004ff */
[----:B------:R-:W-:-:S14]  /*dec80*/  F2FP.F16.E5M2.UNPACK_B R60, R60.H1 ;  /* 0x0000003cff3c723e */ /* 0x000fdc00030004ff */
[----:B------:R-:W-:Y:S04]  /*dec90*/  STL.64 [R1+0x1610], R4 ;  /* 0x0016100401007387 */ /* 0x000fe80000100a00 */
[----:B------:R0:W-:Y:S02]  /*deca0*/  STL.64 [R1+0x1618], R6 ;  /* 0x0016180601007387 */ /* 0x0001e40000100a00 */
[----:B0-----:R-:W-:Y:S01]  /*decb0*/  HMMA.16816.F32 R4, R28, R2, R40 ;  /* 0x000000021c04723c */ /* 0x001fe20000001828 */
[----:B------:R-:W-:Y:S01]  /*decc0*/  IMAD.MOV.U32 R0, RZ, RZ, R3 ;  /* 0x000000ffff007224 */ /* 0x000fe200078e0003 */
[----:B------:R-:W-:Y:S01]  /*decd0*/  F2FP.F16.E5M2.UNPACK_B R61, R61.H1 ;  /* 0x0000003dff3d723e */ /* 0x000fe200030004ff */
[----:B------:R-:W-:Y:S04]  /*dece0*/  STL.64 [R1], R2 ;  /* 0x0000000201007387 */ /* 0x000fe80000100a00 */
[----:B------:R-:W-:-:S12]  /*decf0*/  STL [R1+0x9f38], R0 ;  /* 0x009f380001007387 */ /* 0x000fd80000100800 */
[----:B------:R-:W-:Y:S04]  /*ded00*/  STL.64 [R1+0x1630], R4 ;  /* 0x0016300401007387 */ /* 0x000fe80000100a00 */
[----:B------:R0:W-:Y:S02]  /*ded10*/  STL.64 [R1+0x1638], R6 ;  /* 0x0016380601007387 */ /* 0x0001e40000100a00 */
[----:B0-----:R-:W-:Y:S01]  /*ded20*/  HMMA.16816.F32 R4, R28, R60, R24 ;  /* 0x0000003c1c04723c */ /* 0x001fe20000001818 */
[----:B------:R-:W-:Y:S02]  /*ded30*/  F2FP.F16.E5M2.UNPACK_B R58, R58.H1 ;  /* 0x0000003aff3a723e */ /* 0x000fe400030004ff */
[----:B------:R-:W-:Y:S01]  /*ded40*/  F2FP.F16.E5M2.UNPACK_B R59, R59.H1 ;  /* 0x0000003bff3b723e */ /* 0x000fe200030004ff */
[----:B------:R-:W-:-:S15]  /*ded50*/  STL.64 [R1+0x9d50], R60 ;  /* 0x009d503c01007387 */ /* 0x000fde0000100a00 */
[----:B------:R-:W-:Y:S04]  /*ded60*/  STL.64 [R1+0x1650], R4 ;  /* 0x0016500401007387 */ /* 0x000fe80000100a00 */
[----:B------:R0:W-:Y:S02]  /*ded70*/  STL.64 [R1+0x1658], R6 ;  /* 0x0016580601007387 */ /* 0x0001e40000100a00 */
[----:B0-----:R-:W-:Y:S01]  /*ded80*/  HMMA.16816.F32 R4, R28, R58, R20 ;  /* 0x0000003a1c04723c */ /* 0x001fe20000001814 */
[----:B------:R-:W-:Y:S02]  /*ded90*/  F2FP.F16.E5M2.UNPACK_B R56, R56.H1 ;  /* 0x00000038ff38723e */ /* 0x000fe400030004ff */
[----:B------:R-:W-:Y:S02]  /*deda0*/  F2FP.F16.E5M2.UNPACK_B R57, R57.H1 ;  /* 0x00000039ff39723e */ /* 0x000fe400030004ff */
[----:B------:R-:W-:-:S14]  /*dedb0*/  F2FP.F16.E5M2.UNPACK_B R54, R54.H1 ;  /* 0x00000036ff36723e */ /* 0x000fdc00030004ff */
[----:B------:R-:W-:Y:S04]  /*dedc0*/  STL.64 [R1+0x1670], R4 ;  /* 0x0016700401007387 */ /* 0x000fe80000100a00 */
[----:B------:R0:W-:Y:S02]  /*dedd0*/  STL.64 [R1+0x1678], R6 ;  /* 0x0016780601007387 */ /* 0x0001e40000100a00 */
[----:B0-----:R-:W-:Y:S01]  /*dede0*/  HMMA.16816.F32 R4, R28, R56, R16 ;  /* 0x000000381c04723c */ /* 0x001fe20000001810 */
[----:B------:R-:W-:Y:S01]  /*dedf0*/  F2FP.F16.E5M2.UNPACK_B R55, R55.H1 ;  /* 0x00000037ff37723e */ /* 0x000fe200030004ff */
[----:B------:R-:W-:Y:S04]  /*dee00*/  STL.64 [R1+0x9ce8], R58 ;  /* 0x009ce83a01007387 */ /* 0x000fe80000100a00 */
[----:B------:R-:W-:-:S13]  /*dee10*/  STL.64 [R1+0x9ce0], R56 ;  /* 0x009ce03801007387 */ /* 0x000fda0000100a00 */
[----:B------:R-:W-:Y:S04]  /*dee20*/  STL.64 [R1+0x1680], R4 ;  /* 0x0016800401007387 */ /* 0x000fe80000100a00 */
[----:B------:R0:W-:Y:S02]  /*dee30*/  STL.64 [R1+0x1688], R6 ;  /* 0x0016880601007387 */ /* 0x0001e40000100a00 */
[----:B0-----:R-:W-:Y:S01]  /*dee40*/  HMMA.16816.F32 R4, R28, R54, R12 ;  /* 0x000000361c04723c */ /* 0x001fe2000000180c */
[----:B------:R-:W-:Y:S02]  /*dee50*/  F2FP.F16.E5M2.UNPACK_B R52, R52.H1 ;  /* 0x00000034ff34723e */ /* 0x000fe400030004ff */
[----:B------:R-:W-:-:S15]  /*dee60*/  F2FP.F16.E5M2.UNPACK_B R53, R53.H1 ;  /* 0x00000035ff35723e */ /* 0x000fde00030004ff */
[----:B------:R-:W-:Y:S01]  /*dee70*/  NOP ;  /* 0x0000000000007918 */ /* 0x000fe20000000000 */
[----:B------:R-:W-:Y:S04]  /*dee80*/  STL.64 [R1+0x16a0], R4 ;  /* 0x0016a00401007387 */ /* 0x000fe80000100a00 */
[----:B------:R0:W-:Y:S02]  /*dee90*/  STL.64 [R1+0x16a8], R6 ;  /* 0x0016a80601007387 */ /* 0x0001e40000100a00 */
[----:B0-----:R-:W-:Y:S02]  /*deea0*/  HMMA.16816.F32 R4, R28, R52, R8 ;  /* 0x000000341c04723c */ /* 0x001fe40000001808 */
[----:B------:R-:W-:Y:S04]  /*deeb0*/  STL.64 [R1+0x9cf8], R54 ;  /* 0x009cf83601007387 */ /* 0x000fe80000100a00 */
[----:B------:R0:W-:-:S13]  /*deec0*/  STL.64 [R1+0x9cf0], R52 ;  /* 0x009cf03401007387 */ /* 0x0001da0000100a00 */
[----:B------:R-:W-:Y:S04]  /*deed0*/  STL.64 [R1+0x16c0], R4 ;  /* 0x0016c00401007387 */ /* 0x000fe80000100a00 */
[----:B------:R1:W-:Y:S04]  /*deee0*/  STL.64 [R1+0x16c8], R6 ;  /* 0x0016c80601007387 */ /* 0x0003e80000100a00 */
        /* <DEDUP_REMOVED lines=12> */
[----:B0-----:R-:W5:Y:S04]  /*defb0*/  LDL.LU R52, [R1+0x3d0] ;  /* 0x0003d00001347983 */ /* 0x001f680000300800 */
[----:B------:R-:W5:Y:S04]  /*defc0*/  LDL.LU R53, [R1+0x3d4] ;  /* 0x0003d40001357983 */ /* 0x000f680000300800 */
[----:B------:R-:W5:Y:S04]  /*defd0*/  LDL.LU R54, [R1+0x3d8] ;  /* 0x0003d80001367983 */ /* 0x000f680000300800 */
[----:B------:R-:W5:Y:S04]  /*defe0*/  LDL.LU R55, [R1+0x3dc] ;  /* 0x0003dc0001377983 */ /* 0x000f680000300800 */
        /* <DEDUP_REMOVED lines=30> */
[----:B------:R-:W-:-:S02]  /*df1d0*/  F2FP.F16.E5M2.UNPACK_B R50, R50.H1 ;  /* 0x00000032ff32723e */ /* 0x000fc400030004ff */
[----:B------:R-:W-:Y:S01]  /*df1e0*/  F2FP.F16.E5M2.UNPACK_B R51, R51.H1 ;  /* 0x00000033ff33723e */ /* 0x000fe200030004ff */
[----:B------:R-:W4:Y:S04]  /*df1f0*/  LDL.LU R14, [R1+0x1c80] ;  /* 0x001c8000010e7983 */ /* 0x000f280000300800 */
[----:B------:R-:W4:Y:S02]  /*df200*/  LDL.LU R15, [R1+0x1c84] ;  /* 0x001c8400010f7983 */ /* 0x000f240000300800 */
[----:B-----5:R-:W-:Y:S01]  /*df210*/  HMMA.16816.F32 R52, R28, R50, R52 ;  /* 0x000000321c34723c */ /* 0x020fe20000001834 */
[----:B--2---:R-:W-:Y:S02]  /*df220*/  F2FP.F16.E5M2.UNPACK_B R48, R48.H1 ;  /* 0x00000030ff30723e */ /* 0x004fe400030004ff */
[----:B---3--:R-:W-:-:S02]  /*df230*/  F2FP.F16.E5M2.UNPACK_B R49, R49.H1 ;  /* 0x00000031ff31723e */ /* 0x008fc400030004ff */
[----:B----4-:R-:W-:Y:S02]  /*df240*/  F2FP.F16.E5M2.UNPACK_B R2, R46.H1 ;  /* 0x0000002eff02723e */ /* 0x010fe400030004ff */
[----:B------:R-:W-:-:S12]  /*df250*/  F2FP.F16.E5M2.UNPACK_B R3, R47.H1 ;  /* 0x0000002fff03723e */ /* 0x000fd800030004ff */
[----:B------:R-:W-:Y:S04]  /*df260*/  STL.64 [R1+0x16e0], R52 ;  /* 0x0016e03401007387 */ /* 0x000fe80000100a00 */
[----:B------:R0:W-:Y:S01]  /*df270*/  STL.64 [R1+0x16e8], R54 ;  /* 0x0016e83601007387 */ /* 0x0001e20000100a00 */
[C---:B------:R-:W-:Y:S08]  /*df280*/  HMMA.16816.F32 R32, R28.reuse, R2, R32 ;  /* 0x000000021c20723c */ /* 0x040ff00000001820 */
[----:B0-----:R-:W-:Y:S01]  /*df290*/  HMMA.16816.F32 R52, R28, R48, R56 ;  /* 0x000000301c34723c */ /* 0x001fe20000001838 */
[----:B------:R-:W-:Y:S04]  /*df2a0*/  STL.64 [R1+0x9d08], R50 ;  /* 0x009d083201007387 */ /* 0x000fe80000100a00 */
[----:B------:R-:W-:Y:S01]  /*df2b0*/  STL.64 [R1+0x9d00], R48 ;  /* 0x009d003001007387 */ /* 0x000fe20000100a00 */
[----:B------:R-:W-:-:S02]  /*df2c0*/  F2FP.F16.E5M2.UNPACK_B R4, R44.H1 ;  /* 0x0000002cff04723e */ /* 0x000fc400030004ff */
[----:B------:R-:W-:-:S11]  /*df2d0*/  F2FP.F16.E5M2.UNPACK_B R5, R45.H1 ;  /* 0x0000002dff05723e */ /* 0x000fd600030004ff */
[----:B------:R-:W-:Y:S04]  /*df2e0*/  STL.64 [R1+0x16f0], R52 ;  /* 0x0016f03401007387 */ /* 0x000fe80000100a00 */
[----:B------:R-:W-:Y:S04]  /*df2f0*/  STL.64 [R1+0x16f8], R54 ;  /* 0x0016f83601007387 */ /* 0x000fe80000100a00 */
[----:B------:R-:W-:Y:S04]  /*df300*/  STL [R1+0x9f40], R2 ;  /* 0x009f400201007387 */ /* 0x000fe80000100800 */
[----:B------:R-:W-:Y:S04]  /*df310*/  STL [R1+0x9f3c], R3 ;  /* 0x009f3c0301007387 */ /* 0x000fe80000100800 */
[----:B------:R-:W-:Y:S04]  /*df320*/  STL.64 [R1+0x1710], R32 ;  /* 0x0017102001007387 */ /* 0x000fe80000100a00 */
[----:B------:R0:W-:Y:S02]  /*df330*/  STL.64 [R1+0x1718], R34 ;  /* 0x0017182201007387 */ /* 0x0001e40000100a00 */
[----:B0-----:R-:W-:Y:S01]  /*df340*/  HMMA.16816.F32 R32, R28, R4, R36 ;  /* 0x000000041c20723c */ /* 0x001fe20000001824 */
[----:B------:R-:W-:-:S02]  /*df350*/  F2FP.F16.E5M2.UNPACK_B R6, R6.H1 ;  /* 0x00000006ff06723e */ /* 0x000fc400030004ff */
[----:B------:R-:W-:Y:S02]  /*df360*/  F2FP.F16.E5M2.UNPACK_B R7, R7.H1 ;  /* 0x00000007ff07723e */ /* 0x000fe400030004ff */
[----:B------:R-:W-:Y:S02]  /*df370*/  F2FP.F16.E5M2.UNPACK_B R8, R8.H1 ;  /* 0x00000008ff08723e */ /* 0x000fe400030004ff */
[----:B------:R-:W-:-:S12]  /*df380*/  F2FP.F16.E5M2.UNPACK_B R9, R9.H1 ;  /* 0x00000009ff09723e */ /* 0x000fd800030004ff */
[----:B------:R-:W-:Y:S04]  /*df390*/  STL.64 [R1+0x1730], R32 ;  /* 0x0017302001007387 */ /* 0x000fe80000100a00 */
[----:B------:R0:W-:Y:S04]  /*df3a0*/  STL.64 [R1+0x1738], R34 ;  /* 0x0017382201007387 */ /* 0x0001e80000100a00 */
[----:B------:R-:W-:Y:S04]  /*df3b0*/  STL.64 [R1+0x9cb8], R6 ;  /* 0x009cb80601007387 */ /* 0x000fe80000100a00 */
[----:B------:R1:W-:Y:S01]  /*df3c0*/  STL.64 [R1+0x9cb0], R4 ;  /* 0x009cb00401007387 */ /* 0x0003e20000100a00 */
[C---:B0-----:R-:W-:Y:S08]  /*df3d0*/  HMMA.16816.F32 R32, R28.reuse, R6, R40 ;  /* 0x000000061c20723c */ /* 0x041ff00000001828 */
[----:B-1----:R-:W-:Y:S01]  /*df3e0*/  HMMA.16816.F32 R4, R28, R8, R24 ;  /* 0x000000081c04723c */ /* 0x002fe20000001818 */
[----:B------:R-:W-:-:S02]  /*df3f0*/  F2FP.F16.E5M2.UNPACK_B R10, R10.H1 ;  /* 0x0000000aff0a723e */ /* 0x000fc400030004ff */
[----:B------:R-:W-:-:S08]  /*df400*/  F2FP.F16.E5M2.UNPACK_B R11, R11.H1 ;  /* 0x0000000bff0b723e */ /* 0x000fd000030004ff */
[----:B------:R-:W-:Y:S04]  /*df410*/  STL.64 [R1+0x1740], R32 ;  /* 0x0017402001007387 */ /* 0x000fe80000100a00 */
[----:B------:R-:W-:Y:S04]  /*df420*/  STL.64 [R1+0x1748], R34 ;  /* 0x0017482201007387 */ /* 0x000fe80000100a00 */
[----:B------:R-:W-:Y:S04]  /*df430*/  STL.64 [R1+0x1760], R4 ;  /* 0x0017600401007387 */ /* 0x000fe80000100a00 */
[----:B------:R0:W-:Y:S02]  /*df440*/  STL.64 [R1+0x1768], R6 ;  /* 0x0017680601007387 */ /* 0x0001e40000100a00 */
[----:B0-----:R-:W-:Y:S01]  /*df450*/  HMMA.16816.F32 R4, R28, R10, R20 ;  /* 0x0000000a1c04723c */ /* 0x001fe20000001814 */
[----:B------:R-:W-:-:S02]  /*df460*/  F2FP.F16.E5M2.UNPACK_B R12, R12.H1 ;  /* 0x0000000cff0c723e */ /* 0x000fc400030004ff */
[----:B------:R-:W-:Y:S01]  /*df470*/  F2FP.F16.E5M2.UNPACK_B R13, R13.H1 ;  /* 0x0000000dff0d723e */ /* 0x000fe200030004ff */
[----:B------:R-:W-:Y:S04]  /*df480*/  STL.64 [R1+0x9c98], R10 ;  /* 0x009c980a01007387 */ /* 0x000fe80000100a00 */
[----:B------:R-:W-:Y:S11]  /*df490*/  STL.64 [R1+0x9c90], R8 ;  /* 0x009c900801007387 */ /* 0x000ff60000100a00 */
[----:B------:R-:W-:Y:S04]  /*df4a0*/  STL.64 [R1+0x1780], R4 ;  /* 0x0017800401007387 */ /* 0x000fe80000100a00 */
[----:B------:R0:W-:Y:S04]  /*df4b0*/  STL.64 [R1+0x1788], R6 ;  /* 0x0017880601007387 */ /* 0x0001e80000100a00 */
[----:B------:R-:W2:Y:S01]  /*df4c0*/  LDL.LU R36, [R1+0x4b0] ;  /* 0x0004b00001247983 */ /* 0x000ea20000300800 */
[----:B0-----:R-:W-:-:S15]  /*df4d0*/  HMMA.16816.F32 R4, R28, R12, R16 ;  /* 0x0000000c1c04723c */ /* 0x001fde0000001810 */
[----:B------:R-:W-:-:S04]  /*df4e0*/  NOP ;  /* 0x0000000000007918 */ /* 0x000fc80000000000 */
[----:B------:R0:W-:Y:S04]  /*df4f0*/  STL.64 [R1+0x17a0], R4 ;  /* 0x0017a00401007387 */ /* 0x0001e80000100a00 */
[----:B------:R1:W-:Y:S04]  /*df500*/  STL.64 [R1+0x17a8], R6 ;  /* 0x0017a80601007387 */ /* 0x0003e80000100a00 */
[----:B------:R-:W2:Y:S04]  /*df510*/  LDL.LU R37, [R1+0x4b4] ;  /* 0x0004b40001257983 */ /* 0x000ea80000300800 */
[----:B------:R-:W3:Y:S04]  /*df520*/  LDL.LU R38, [R1+0x4b8] ;  /* 0x0004b80001267983 */ /* 0x000ee80000300800 */
[----:B------:R-:W3:Y:S04]  /*df530*/  LDL.LU R39, [R1+0x4bc] ;  /* 0x0004bc0001277983 */ /* 0x000ee80000300800 */
[----:B---3--:R-:W-:Y:S04]  /*df540*/  STL.64 [R1+0x9f50], R38 ;  /* 0x009f502601007387 */ /* 0x008fe80000100a00 */
[----:B--2---:R2:W-:Y:S04]  /*df550*/  STL.64 [R1+0x9f48], R36 ;  /* 0x009f482401007387 */ /* 0x0045e80000100a00 */
[----:B------:R-:W3:Y:S04]  /*df560*/  LDL.LU R52, [R1+0x490] ;  /* 0x0004900001347983 */ /* 0x000ee80000300800 */
[----:B------:R-:W3:Y:S04]  /*df570*/  LDL.LU R53, [R1+0x494] ;  /* 0x0004940001357983 */ /* 0x000ee80000300800 */
[----:B------:R-:W3:Y:S04]  /*df580*/  LDL.LU R54, [R1+0x498] ;  /* 0x0004980001367983 */ /* 0x000ee80000300800 */
[----:B------:R-:W3:Y:S04]  /*df590*/  LDL.LU R55, [R1+0x49c] ;  /* 0x00049c0001377983 */ /* 0x000ee80000300800 */
[----:B0-----:R-:W4:Y:S04]  /*df5a0*/  LDL.LU R4, [R1+0x470] ;  /* 0x0004700001047983 */ /* 0x001f280000300800 */
[----:B------:R-:W4:Y:S04]  /*df5b0*/  LDL.LU R5, [R1+0x474] ;  /* 0x0004740001057983 */ /* 0x000f280000300800 */
[----:B-1----:R-:W4:Y:S04]  /*df5c0*/  LDL.LU R6, [R1+0x478] ;  /* 0x0004780001067983 */ /* 0x002f280000300800 */
[----:B------:R-:W4:Y:S04]  /*df5d0*/  LDL.LU R7, [R1+0x47c] ;  /* 0x00047c0001077983 */ /* 0x000f280000300800 */
[----:B--2---:R-:W2:Y:S04]  /*df5e0*/  LDL.LU R36, [R1+0x450] ;  /* 0x0004500001247983 */ /* 0x004ea80000300800 */
[----:B------:R-:W2:Y:S04]  /*df5f0*/  LDL.LU R37, [R1+0x454] ;  /* 0x0004540001257983 */ /* 0x000ea80000300800 */
[----:B------:R-:W2:Y:S04]  /*df600*/  LDL.LU R38, [R1+0x458] ;  /* 0x0004580001267983 */ /* 0x000ea80000300800 */
[----:B------:R-:W2:Y:S04]  /*df610*/  LDL.LU R39, [R1+0x45c] ;  /* 0x00045c0001277983 */ /* 0x000ea80000300800 */
[----:B------:R-:W5:Y:S04]  /*df620*/  LDL.LU R16, [R1+0x1c90] ;  /* 0x001c900001107983 */ /* 0x000f680000300800 */
        /* <DEDUP_REMOVED lines=38> */
[----:B-----5:R-:W-:-:S02]  /*df890*/  F2FP.F16.E5M2.UNPACK_B R16, R16.H1 ;  /* 0x00000010ff10723e */ /* 0x020fc400030004ff */
[----:B---3--:R-:W-:Y:S02]  /*df8a0*/  F2FP.F16.E5M2.UNPACK_B R17, R17.H1 ;  /* 0x00000011ff11723e */ /* 0x008fe400030004ff */
[----:B------:R-:W-:Y:S02]  /*df8b0*/  F2FP.F16.E5M2.UNPACK_B R18, R18.H1 ;  /* 0x00000012ff12723e */ /* 0x000fe400030004ff */
[----:B------:R-:W-:-:S03]  /*df8c0*/  F2FP.F16.E5M2.UNPACK_B R19, R19.H1 ;  /* 0x00000013ff13723e */ /* 0x000fc600030004ff */
[C---:B------:R-:W-:Y:S08]  /*df8d0*/  HMMA.16816.F32 R8, R28.reuse, R16, R8 ;  /* 0x000000101c08723c */ /* 0x040ff00000001808 */
[----:B----4-:R-:W-:Y:S01]  /*df8e0*/  HMMA.16816.F32 R4, R28, R18, R4 ;  /* 0x000000121c04723c */ /* 0x010fe20000001804 */
[----:B------:R-:W-:Y:S04]  /*df8f0*/  STL.64 [R1+0x9c78], R14 ;  /* 0x009c780e01007387 */ /* 0x000fe80000100a00 */
[----:B------:R-:W-:Y:S01]  /*df900*/  STL.64 [R1+0x9c70], R12 ;  /* 0x009c700c01007387 */ /* 0x000fe20000100a00 */
[----:B------:R-:W-:-:S02]  /*df910*/  F2FP.F16.E5M2.UNPACK_B R20, R20.H1 ;  /* 0x00000014ff14723e */ /* 0x000fc400030004ff */
[----:B------:R-:W-:-:S03]  /*df920*/  F2FP.F16.E5M2.UNPACK_B R21, R21.H1 ;  /* 0x00000015ff15723e */ /* 0x000fc600030004ff */
[----:B------:R-:W-:Y:S04]  /*df930*/  STL.64 [R1+0x17e0], R8 ;  /* 0x0017e00801007387 */ /* 0x000fe80000100a00 */
[----:B------:R-:W-:Y:S04]  /*df940*/  STL.64 [R1+0x17e8], R10 ;  /* 0x0017e80a01007387 */ /* 0x000fe80000100a00 */
[----:B------:R-:W-:Y:S04]  /*df950*/  STL.64 [R1+0x9c68], R18 ;  /* 0x009c681201007387 */ /* 0x000fe80000100a00 */
[----:B------:R-:W-:Y:S04]  /*df960*/  STL.64 [R1+0x9c60], R16 ;  /* 0x009c601001007387 */ /* 0x000fe80000100a00 */
[----:B------:R-:W-:Y:S04]  /*df970*/  STL.64 [R1+0x1800], R4 ;  /* 0x0018000401007387 */ /* 0x000fe80000100a00 */
[----:B------:R0:W-:Y:S02]  /*df980*/  STL.64 [R1+0x1808], R6 ;  /* 0x0018080601007387 */ /* 0x0001e40000100a00 */
[----:B0-----:R-:W-:Y:S01]  /*df990*/  HMMA.16816.F32 R4, R28, R20, R48 ;  /* 0x000000141c04723c */ /* 0x001fe20000001830 */
[----:B------:R-:W-:-:S02]  /*df9a0*/  F2FP.F16.E5M2.UNPACK_B R22, R22.H1 ;  /* 0x00000016ff16723e */ /* 0x000fc400030004ff */
        /* <DEDUP_REMOVED lines=12> */
[----:B------:R-:W-:Y:S02]  /*dfa70*/  F2FP.F16.E5M2.UNPACK_B R27, R27.H1 ;  /* 0x0000001bff1b723e */ /* 0x000fe400030004ff */
[----:B------:R-:W-:-:S02]  /*dfa80*/  F2FP.F16.E5M2.UNPACK_B R33, R35.H1 ;  /* 0x00000023ff21723e */ /* 0x000fc400030004ff */
[----:B------:R-:W-:-:S07]  /*dfa90*/  F2FP.F16.E5M2.UNPACK_B R32, R44.H1 ;  /* 0x0000002cff20723e */ /* 0x000fce00030004ff */
[C---:B------:R-:W-:Y:S05]  /*dfaa0*/  HMMA.16816.F32 R8, R28.reuse, R32, R40 ;  /* 0x000000201c08723c */ /* 0x040fea0000001828 */
[----:B------:R-:W-:Y:S04]  /*dfab0*/  STL.64 [R1+0x1850], R4 ;  /* 0x0018500401007387 */ /* 0x000fe80000100a00 */
[----:B------:R2:W-:Y:S04]  /*dfac0*/  STL.64 [R1+0x1858], R6 ;  /* 0x0018580601007387 */ /* 0x0005e80000100a00 */
[----:B------:R-:W-:Y:S04]  /*dfad0*/  STL.64 [R1+0x9ca8], R26 ;  /* 0x009ca81a01007387 */ /* 0x000fe80000100a00 */
[----:B------:R-:W-:Y:S01]  /*dfae0*/  STL.64 [R1+0x9ca0], R24 ;  /* 0x009ca01801007387 */ /* 0x000fe20000100a00 */
[----:B------:R-:W-:Y:S01]  /*dfaf0*/  F2FP.F16.E5M2.UNPACK_B R35, R45.H1 ;  /* 0x0000002dff23723e */ /* 0x000fe200030004ff */
[----:B--2---:R-:W-:-:S15]  /*dfb00*/  HMMA.16816.F32 R4, R28, R26, R36 ;  /* 0x0000001a1c04723c */ /* 0x004fde0000001824 */
[----:B------:R-:W-:-:S04]  /*dfb10*/  NOP ;  /* 0x0000000000007918 */ /* 0x000fc80000000000 */
[----:B------:R0:W-:Y:S04]  /*dfb20*/  STL.64 [R1+0x1860], R4 ;  /* 0x0018600401007387 */ /* 0x0001e80000100a00 */
[----:B------:R1:W-:Y:S04]  /*dfb30*/  STL.64 [R1+0x1868], R6 ;  /* 0x0018680601007387 */ /* 0x0003e80000100a00 */
[----:B0-----:R-:W2:Y:S04]  /*dfb40*/  LDL.LU R4, [R1+0x960] ;  /* 0x0009600001047983 */ /* 0x001ea80000300800 */
[----:B------:R0:W-:Y:S04]  /*dfb50*/  STL.64 [R1+0x1960], R8 ;  /* 0x0019600801007387 */ /* 0x0001e80000100a00 */
[----:B------:R3:W-:Y:S04]  /*dfb60*/  STL.64 [R1+0x1968], R10 ;  /* 0x0019680a01007387 */ /* 0x0007e80000100a00 */
[----:B------:R-:W2:Y:S04]  /*dfb70*/  LDL.LU R5, [R1+0x964] ;  /* 0x0009640001057983 */ /* 0x000ea80000300800 */
[----:B-1----:R-:W2:Y:S04]  /*dfb80*/  LDL.LU R6, [R1+0x968] ;  /* 0x0009680001067983 */ /* 0x002ea80000300800 */
[----:B------:R-:W2:Y:S04]  /*dfb90*/  LDL.LU R7, [R1+0x96c] ;  /* 0x00096c0001077983 */ /* 0x000ea80000300800 */
[----:B0-----:R-:W4:Y:S04]  /*dfba0*/  LDL.LU R8, [R1+0x530] ;  /* 0x0005300001087983 */ /* 0x001f280000300800 */
[----:B------:R-:W4:Y:S04]  /*dfbb0*/  LDL.LU R9, [R1+0x534] ;  /* 0x0005340001097983 */ /* 0x000f280000300800 */
[----:B---3--:R-:W4:Y:S04]  /*dfbc0*/  LDL.LU R10, [R1+0x538] ;  /* 0x00053800010a7983 */ /* 0x008f280000300800 */
[----:B------:R-:W4:Y:S04]  /*dfbd0*/  LDL.LU R11, [R1+0x53c] ;  /* 0x00053c00010b7983 */ /* 0x000f280000300800 */
[----:B------:R-:W3:Y:S04]  /*dfbe0*/  LDL.LU R12, [R1+0x500] ;  /* 0x00050000010c7983 */ /* 0x000ee80000300800 */
[----:B------:R-:W3:Y:S04]  /*dfbf0*/  LDL.LU R13, [R1+0x504] ;  /* 0x00050400010d7983 */ /* 0x000ee80000300800 */
[----:B------:R-:W3:Y:S04]  /*dfc00*/  LDL.LU R14, [R1+0x508] ;  /* 0x00050800010e7983 */ /* 0x000ee80000300800 */
[----:B------:R-:W3:Y:S04]  /*dfc10*/  LDL.LU R15, [R1+0x50c] ;  /* 0x00050c00010f7983 */ /* 0x000ee80000300800 */
[----:B------:R-:W5:Y:S04]  /*dfc20*/  LDL.LU R20, [R1+0x4e0] ;  /* 0x0004e00001147983 */ /* 0x000f680000300800 */
        /* <DEDUP_REMOVED lines=36> */
[----:B------:R-:W-:Y:S01]  /*dfe70*/  STL [R1+0x9f44], R33 ;  /* 0x009f442101007387 */ /* 0x000fe20000100800 */
[----:B--2---:R-:W-:-:S02]  /*dfe80*/  F2FP.F16.E5M2.UNPACK_B R34, R34.H1 ;  /* 0x00000022ff22723e */ /* 0x004fc400030004ff */
[----:B---3--:R-:W-:Y:S02]  /*dfe90*/  F2FP.F16.E5M2.UNPACK_B R37, R37.H1 ;  /* 0x00000025ff25723e */ /* 0x008fe400030004ff */
[----:B----4-:R-:W-:Y:S02]  /*dfea0*/  F2FP.F16.E5M2.UNPACK_B R36, R36.H1 ;  /* 0x00000024ff24723e */ /* 0x010fe400030004ff */
[----:B-----5:R-:W-:Y:S02]  /*dfeb0*/  F2FP.F16.E5M2.UNPACK_B R39, R39.H1 ;  /* 0x00000027ff27723e */ /* 0x020fe400030004ff */
[----:B------:R-:W-:Y:S01]  /*dfec0*/  F2FP.F16.E5M2.UNPACK_B R38, R38.H1 ;  /* 0x00000026ff26723e */ /* 0x000fe200030004ff */
[----:B------:R-:W-:Y:S01]  /*dfed0*/  HMMA.16816.F32 R24, R28, R34, R24 ;  /* 0x000000221c18723c */ /* 0x000fe20000001818 */
[----:B------:R-:W-:-:S07]  /*dfee0*/  F2FP.F16.E5M2.UNPACK_B R41, R41.H1 ;  /* 0x00000029ff29723e */ /* 0x000fce00030004ff */
[----:B------:R-:W-:Y:S01]  /*dfef0*/  HMMA.16816.F32 R20, R28, R36, R20 ;  /* 0x000000241c14723c */ /* 0x000fe20000001814 */
[----:B------:R-:W-:Y:S02]  /*dff00*/  F2FP.F16.E5M2.UNPACK_B R40, R40.H1 ;  /* 0x00000028ff28723e */ /* 0x000fe400030004ff */
[----:B------:R-:W-:Y:S02]  /*dff10*/  F2FP.F16.E5M2.UNPACK_B R43, R43.H1 ;  /* 0x0000002bff2b723e */ /* 0x000fe400030004ff */
[----:B------:R-:W-:-:S03]  /*dff20*/  F2FP.F16.E5M2.UNPACK_B R42, R42.H1 ;  /* 0x0000002aff2a723e */ /* 0x000fc600030004ff */
[----:B------:R-:W-:Y:S01]  /*dff30*/  HMMA.16816.F32 R16, R28, R38, R16 ;  /* 0x000000261c10723c */ /* 0x000fe20000001810 */
[----:B------:R-:W-:Y:S02]  /*dff40*/  F2FP.F16.E5M2.UNPACK_B R45, R45.H1 ;  /* 0x0000002dff2d723e */ /* 0x000fe400030004ff */
[----:B------:R-:W-:-:S05]  /*dff50*/  F2FP.F16.E5M2.UNPACK_B R44, R44.H1 ;  /* 0x0000002cff2c723e */ /* 0x000fca00030004ff */
[C---:B------:R-:W-:Y:S08]  /*dff60*/  HMMA.16816.F32 R12, R28.reuse, R40, R12 ;  /* 0x000000281c0c723c */ /* 0x040ff0000000180c */
[C---:B------:R-:W-:Y:S08]  /*dff70*/  HMMA.16816.F32 R8, R28.reuse, R42, R8 ;  /* 0x0000002a1c08723c */ /* 0x040ff00000001808 */
[----:B------:R-:W-:Y:S01]  /*dff80*/  HMMA.16816.F32 R4, R28, R44, R4 ;  /* 0x0000002c1c04723c */ /* 0x000fe20000001804 */
[----:B------:R-:W-:Y:S04]  /*dff90*/  STL [R1+0x9c5c], R34 ;  /* 0x009c5c2201007387 */ /* 0x000fe80000100800 */
[----:B------:R-:W-:Y:S04]  /*dffa0*/  STL [R1+0x9c58], R35 ;  /* 0x009c582301007387 */ /* 0x000fe80000100800 */
        /* <DEDUP_REMOVED lines=9> */
[----:B------:R-:W-:Y:S01]  /*e0040*/  STL.64 [R1+0x1888], R14 ;  /* 0x0018880e01007387 */ /* 0x000fe20000100a00 */
[----:B------:R-:W-:-:S02]  /*e0050*/  F2FP.F16.E5M2.UNPACK_B R46, R46.H1 ;  /* 0x0000002eff2e723e */ /* 0x000fc400030004ff */
[----:B------:R-:W-:Y:S01]  /*e0060*/  F2FP.F16.E5M2.UNPACK_B R47, R47.H1 ;  /* 0x0000002fff2f723e */ /* 0x000fe200030004ff */
[----:B------:R-:W-:Y:S04]  /*e0070*/  STL.64 [R1+0x9c30], R42 ;  /* 0x009c302a01007387 */ /* 0x000fe80000100a00 */
[----:B------:R-:W-:Y:S04]  /*e0080*/  STL.64 [R1+0x9c28], R40 ;  /* 0x009c282801007387 */ /* 0x000fe80000100a00 */
[----:B------:R-:W-:Y:S04]  /*e0090*/  STL.64 [R1+0x1830], R8 ;  /* 0x0018300801007387 */ /* 0x000fe80000100a00 */
[----:B------:R-:W-:Y:S04]  /*e00a0*/  STL.64 [R1+0x1838], R10 ;  /* 0x0018380a01007387 */ /* 0x000fe80000100a00 */
[----:B------:R-:W-:Y:S04]  /*e00b0*/  STL.64 [R1+0x17d0], R4 ;  /* 0x0017d00401007387 */ /* 0x000fe80000100a00 */
[----:B------:R0:W-:Y:S02]  /*e00c0*/  STL.64 [R1+0x17d8], R6 ;  /* 0x0017d80601007387 */ /* 0x0001e40000100a00 */
[----:B0-----:R-:W-:Y:S01]  /*e00d0*/  HMMA.16816.F32 R4, R28, R46, R56 ;  /* 0x0000002e1c04723c */ /* 0x001fe20000001838 */
[----:B------:R-:W-:-:S02]  /*e00e0*/  IMAD R3, R60, 0x100, R55 ;  /* 0x000001003c037824 */ /* 0x000fc400078e0237 */
[----:B------:R-:W2:Y:S01]  /*e00f0*/  LDL R60, [R1+0x78] ;  /* 0x00007800013c7983 */ /* 0x000ea20000100800 */
[----:B------:R-:W-:Y:S02]  /*e0100*/  IMAD R2, R54, 0x100, R53 ;  /* 0x0000010036027824 */ /* 0x000fe400078e0235 */
[----:B------:R-:W-:Y:S02]  /*e0110*/  IMAD R0, R0, 0x100, R61 ;  /* 0x0000010000007824 */ /* 0x000fe400078e023d */
[----:B------:R-:W-:-:S11]  /*e0120*/  IMAD R33, R52, 0x100, R51 ;  /* 0x0000010034217824 */ /* 0x000fd600078e0233 */
[----:B------:R0:W-:Y:S04]  /*e0130*/  STL.64 [R1+0x18f0], R4 ;  /* 0x0018f00401007387 */ /* 0x0001e80000100a00 */
[----:B------:R1:W-:Y:S04]  /*e0140*/  STL.64 [R1+0x18f8], R6 ;  /* 0x0018f80601007387 */ /* 0x0003e80000100a00 */
[----:B------:R-:W2:Y:S04]  /*e0150*/  LDL R61, [R1+0x7c] ;  /* 0x00007c00013d7983 */ /* 0x000ea80000100800 */
[----:B------:R-:W3:Y:S04]  /*e0160*/  LDL R54, [R1+0x80] ;  /* 0x0000800001367983 */ /* 0x000ee80000100800 */
[----:B------:R-:W3:Y:S04]  /*e0170*/  LDL R55, [R1+0x84] ;  /* 0x0000840001377983 */ /* 0x000ee80000100800 */
[----:B------:R-:W4:Y:S04]  /*e0180*/  LDL.LU R48, [R1+0x820] ;  /* 0x0008200001307983 */ /* 0x000f280000300800 */
[----:B------:R-:W4:Y:S04]  /*e0190*/  LDL.LU R49, [R1+0x824] ;  /* 0x0008240001317983 */ /* 0x000f280000300800 */
[----:B------:R-:W5:Y:S04]  /*e01a0*/  LDL.LU R50, [R1+0x828] ;  /* 0x0008280001327983 */ /* 0x000f680000300800 */
[----:B------:R-:W5:Y:S04]  /*e01b0*/  LDL.LU R51, [R1+0x82c] ;  /* 0x00082c0001337983 */ /* 0x000f680000300800 */
[----:B-----5:R5:W-:Y:S04]  /*e01c0*/  STL.64 [R1+0x9e20], R50 ;  /* 0x009e203201007387 */ /* 0x020be80000100a00 */
[----:B----4-:R-:W-:Y:S04]  /*e01d0*/  STL.64 [R1+0x9e18], R48 ;  /* 0x009e183001007387 */ /* 0x010fe80000100a00 */
[----:B------:R-:W4:Y:S04]  /*e01e0*/  LDL R52, [R1+0x88] ;  /* 0x0000880001347983 */ /* 0x000f280000100800 */
[----:B------:R-:W4:Y:S04]  /*e01f0*/  LDL R53, [R1+0x8c] ;  /* 0x00008c0001357983 */ /* 0x000f280000100800 */
[----:B---3--:R-:W-:Y:S04]  /*e0200*/  STL.64 [R1+0x9e30], R54 ;  /* 0x009e303601007387 */ /* 0x008fe80000100a00 */
[----:B----4-:R3:W-:Y:S04]  /*e0210*/  STL.64 [R1+0x9e28], R52 ;  /* 0x009e283401007387 */ /* 0x0107e80000100a00 */
[----:B0-----:R-:W4:Y:S04]  /*e0220*/  LDL.LU R4, [R1+0x830] ;  /* 0x0008300001047983 */ /* 0x001f280000300800 */
[----:B------:R-:W4:Y:S04]  /*e0230*/  LDL.LU R5, [R1+0x834] ;  /* 0x0008340001057983 */ /* 0x000f280000300800 */
[----:B-1----:R-:W2:Y:S04]  /*e0240*/  LDL.LU R6, [R1+0x838] ;  /* 0x0008380001067983 */ /* 0x002ea80000300800 */
[----:B------:R-:W2:Y:S04]  /*e0250*/  LDL.LU R7, [R1+0x83c] ;  /* 0x00083c0001077983 */ /* 0x000ea80000300800 */
[----:B--2---:R-:W-:Y:S04]  /*e0260*/  STL.64 [R1+0x9e40], R6 ;  /* 0x009e400601007387 */ /* 0x004fe80000100a00 */
[----:B----4-:R0:W-:Y:S04]  /*e0270*/  STL.64 [R1+0x9e38], R4 ;  /* 0x009e380401007387 */ /* 0x0101e80000100a00 */
[----:B------:R-:W2:Y:S04]  /*e0280*/  LDL R10, [R1+0x90] ;  /* 0x00009000010a7983 */ /* 0x000ea80000100800 */
[----:B------:R-:W2:Y:S04]  /*e0290*/  LDL R11, [R1+0x94] ;  /* 0x00009400010b7983 */ /* 0x000ea80000100800 */
[----:B------:R-:W4:Y:S04]  /*e02a0*/  LDL.LU R12, [R1+0x840] ;  /* 0x00084000010c7983 */ /* 0x000f280000300800 */
[----:B------:R-:W4:Y:S04]  /*e02b0*/  LDL.LU R13, [R1+0x844] ;  /* 0x00084400010d7983 */ /* 0x000f280000300800 */
[----:B------:R-:W2:Y:S04]  /*e02c0*/  LDL.LU R14, [R1+0x848] ;  /* 0x00084800010e7983 */ /* 0x000ea80000300800 */
[----:B------:R-:W2:Y:S04]  /*e02d0*/  LDL.LU R15, [R1+0x84c] ;  /* 0x00084c00010f7983 */ /* 0x000ea80000300800 */
[----:B--2---:R1:W-:Y:S04]  /*e02e0*/  STL.64 [R1+0x9e50], R14 ;  /* 0x009e500e01007387 */ /* 0x0043e80000100a00 */
[----:B----4-:R-:W-:Y:S04]  /*e02f0*/  STL.64 [R1+0x9e48], R12 ;  /* 0x009e480c01007387 */ /* 0x010fe80000100a00 */
[----:B------:R-:W2:Y:S04]  /*e0300*/  LDL R8, [R1+0x98] ;  /* 0x0000980001087983 */ /* 0x000ea80000100800 */
[----:B------:R-:W2:Y:S04]  /*e0310*/  LDL R9, [R1+0x9c] ;  /* 0x00009c0001097983 */ /* 0x000ea80000100800 */
[----:B------:R-:W-:Y:S04]  /*e0320*/  STL.64 [R1+0x9e60], R10 ;  /* 0x009e600a01007387 */ /* 0x000fe80000100a00 */
[----:B--2---:R2:W-:Y:S04]  /*e0330*/  STL.64 [R1+0x9e58], R8 ;  /* 0x009e580801007387 */ /* 0x0045e80000100a00 */
[----:B------:R-:W4:Y:S04]  /*e0340*/  LDL R22, [R1+0xa0] ;  /* 0x0000a00001167983 */ /* 0x000f280000100800 */
[----:B------:R-:W4:Y:S04]  /*e0350*/  LDL R23, [R1+0xa4] ;  /* 0x0000a40001177983 */ /* 0x000f280000100800 */
[----:B------:R-:W2:Y:S04]  /*e0360*/  LDL.LU R24, [R1+0x860] ;  /* 0x0008600001187983 */ /* 0x000ea80000300800 */
[----:B------:R-:W2:Y:S04]  /*e0370*/  LDL.LU R25, [R1+0x864] ;  /* 0x0008640001197983 */ /* 0x000ea80000300800 */
[----:B------:R-:W2:Y:S04]  /*e0380*/  LDL.LU R26, [R1+0x868] ;  /* 0x00086800011a7983 */ /* 0x000ea80000300800 */
[----:B------:R-:W2:Y:S04]  /*e0390*/  LDL.LU R27, [R1+0x86c] ;  /* 0x00086c00011b7983 */ /* 0x000ea80000300800 */
[----:B--2---:R-:W-:Y:S04]  /*e03a0*/  STL.64 [R1+0x9e70], R26 ;  /* 0x009e701a01007387 */ /* 0x004fe80000100a00 */
[----:B------:R-:W-:Y:S04]  /*e03b0*/  STL.64 [R1+0x9e68], R24 ;  /* 0x009e681801007387 */ /* 0x000fe80000100a00 */
[----:B------:R-:W2:Y:S04]  /*e03c0*/  LDL R20, [R1+0xa8] ;  /* 0x0000a80001147983 */ /* 0x000ea80000100800 */
[----:B------:R-:W2:Y:S04]  /*e03d0*/  LDL R21, [R1+0xac] ;  /* 0x0000ac0001157983 */ /* 0x000ea80000100800 */
[----:B----4-:R4:W-:Y:S04]  /*e03e0*/  STL.64 [R1+0x9e80], R22 ;  /* 0x009e801601007387 */ /* 0x0109e80000100a00 */
[----:B--2---:R-:W-:Y:S04]  /*e03f0*/  STL.64 [R1+0x9e78], R20 ;  /* 0x009e781401007387 */ /* 0x004fe80000100a00 */
[----:B------:R-:W2:Y:S04]  /*e0400*/  LDL.LU R36, [R1+0x870] ;  /* 0x0008700001247983 */ /* 0x000ea80000300800 */
[----:B------:R-:W2:Y:S04]  /*e0410*/  LDL.LU R37, [R1+0x874] ;  /* 0x0008740001257983 */ /* 0x000ea80000300800 */
[----:B------:R-:W2:Y:S04]  /*e0420*/  LDL.LU R38, [R1+0x878] ;  /* 0x0008780001267983 */ /* 0x000ea80000300800 */
[----:B------:R-:W2:Y:S04]  /*e0430*/  LDL.LU R39, [R1+0x87c] ;  /* 0x00087c0001277983 */ /* 0x000ea80000300800 */
[----:B--2---:R-:W-:Y:S04]  /*e0440*/  STL.64 [R1+0x9e90], R38 ;  /* 0x009e902601007387 */ /* 0x004fe80000100a00 */
[----:B------:R2:W-:Y:S04]  /*e0450*/  STL.64 [R1+0x9e88], R36 ;  /* 0x009e882401007387 */ /* 0x0005e80000100a00 */
[----:B------:R-:W2:Y:S04]  /*e0460*/  LDL R42, [R1+0xb0] ;  /* 0x0000b000012a7983 */ /* 0x000ea80000100800 */
[----:B------:R-:W2:Y:S04]  /*e0470*/  LDL R43, [R1+0xb4] ;  /* 0x0000b400012b7983 */ /* 0x000ea80000100800 */
        /* <DEDUP_REMOVED lines=8> */
[----:B------:R0:W-:Y:S04]  /*e0500*/  STL.64 [R1+0x9eb0], R42 ;  /* 0x009eb02a01007387 */ /* 0x0001e80000100a00 */
[----:B--2---:R-:W-:Y:S04]  /*e0510*/  STL.64 [R1+0x9ea8], R40 ;  /* 0x009ea82801007387 */ /* 0x004fe80000100a00 */
[----:B-----5:R-:W2:Y:S04]  /*e0520*/  LDL R50, [R1+0xc0] ;  /* 0x0000c00001327983 */ /* 0x020ea80000100800 */
[----:B------:R-:W2:Y:S04]  /*e0530*/  LDL R51, [R1+0xc4] ;  /* 0x0000c40001337983 */ /* 0x000ea80000100800 */
[----:B---3--:R-:W3:Y:S04]  /*e0540*/  LDL.LU R52, [R1+0x8a0] ;  /* 0x0008a00001347983 */ /* 0x008ee80000300800 */
[----:B------:R-:W3:Y:S04]  /*e0550*/  LDL.LU R53, [R1+0x8a4] ;  /* 0x0008a40001357983 */ /* 0x000ee80000300800 */
[----:B------:R-:W5:Y:S04]  /*e0560*/  LDL.LU R54, [R1+0x8a8] ;  /* 0x0008a80001367983 */ /* 0x000f680000300800 */
[----:B------:R-:W5:Y:S04]  /*e0570*/  LDL.LU R55, [R1+0x8ac] ;  /* 0x0008ac0001377983 */ /* 0x000f680000300800 */
[----:B-----5:R-:W-:Y:S04]  /*e0580*/  STL.64 [R1+0x9ec0], R54 ;  /* 0x009ec03601007387 */ /* 0x020fe80000100a00 */
[----:B---3--:R3:W-:Y:S04]  /*e0590*/  STL.64 [R1+0x9eb8], R52 ;  /* 0x009eb83401007387 */ /* 0x0087e80000100a00 */
[----:B------:R-:W5:Y:S04]  /*e05a0*/  LDL R48, [R1+0xc8] ;  /* 0x0000c80001307983 */ /* 0x000f680000100800 */
[----:B------:R-:W5:Y:S04]  /*e05b0*/  LDL R49, [R1+0xcc] ;  /* 0x0000cc0001317983 */ /* 0x000f680000100800 */
[----:B--2---:R-:W-:Y:S04]  /*e05c0*/  STL.64 [R1+0x9ed0], R50 ;  /* 0x009ed03201007387 */ /* 0x004fe80000100a00 */
[----:B-----5:R-:W-:Y:S04]  /*e05d0*/  STL.64 [R1+0x9ec8], R48 ;  /* 0x009ec83001007387 */ /* 0x020fe80000100a00 */
[----:B0-----:R-:W2:Y:S04]  /*e05e0*/  LDL.LU R4, [R1+0x8b0] ;  /* 0x0008b00001047983 */ /* 0x001ea80000300800 */
[----:B------:R-:W2:Y:S04]  /*e05f0*/  LDL.LU R5, [R1+0x8b4] ;  /* 0x0008b40001057983 */ /* 0x000ea80000300800 */
[----:B------:R-:W5:Y:S04]  /*e0600*/  LDL.LU R6, [R1+0x8b8] ;  /* 0x0008b80001067983 */ /* 0x000f680000300800 */
[----:B------:R-:W5:Y:S04]  /*e0610*/  LDL.LU R7, [R1+0x8bc] ;  /* 0x0008bc0001077983 */ /* 0x000f680000300800 */
[----:B-----5:R-:W-:Y:S04]  /*e0620*/  STL.64 [R1+0x9ee0], R6 ;  /* 0x009ee00601007387 */ /* 0x020fe80000100a00 */
[----:B--2---:R-:W-:Y:S04]  /*e0630*/  STL.64 [R1+0x9ed8], R4 ;  /* 0x009ed80401007387 */ /* 0x004fe80000100a00 */
[----:B-1----:R-:W2:Y:S04]  /*e0640*/  LDL R14, [R1+0xd0] ;  /* 0x0000d000010e7983 */ /* 0x002ea80000100800 */
[----:B------:R-:W2:Y:S04]  /*e0650*/  LDL R15, [R1+0xd4] ;  /* 0x0000d400010f7983 */ /* 0x000ea80000100800 */
[----:B------:R-:W5:Y:S04]  /*e0660*/  LDL.LU R8, [R1+0x8c0] ;  /* 0x0008c00001087983 */ /* 0x000f680000300800 */
[----:B------:R-:W5:Y:S04]  /*e0670*/  LDL.LU R9, [R1+0x8c4] ;  /* 0x0008c40001097983 */ /* 0x000f680000300800 */
[----:B------:R-:W2:Y:S04]  /*e0680*/  LDL.LU R10, [R1+0x8c8] ;  /* 0x0008c800010a7983 */ /* 0x000ea80000300800 */
[----:B------:R-:W2:Y:S04]  /*e0690*/  LDL.LU R11, [R1+0x8cc] ;  /* 0x0008cc00010b7983 */ /* 0x000ea80000300800 */
[----:B--2---:R-:W-:Y:S04]  /*e06a0*/  STL.64 [R1+0x9ef0], R10 ;  /* 0x009ef00a01007387 */ /* 0x004fe80000100a00 */
[----:B-----5:R-:W-:Y:S04]  /*e06b0*/  STL.64 [R1+0x9ee8], R8 ;  /* 0x009ee80801007387 */ /* 0x020fe80000100a00 */
[----:B------:R-:W2:Y:S04]  /*e06c0*/  LDL R12, [R1+0xd8] ;  /* 0x0000d800010c7983 */ /* 0x000ea80000100800 */
[----:B------:R-:W2:Y:S04]  /*e06d0*/  LDL R13, [R1+0xdc] ;  /* 0x0000dc00010d7983 */ /* 0x000ea80000100800 */
[----:B------:R-:W-:Y:S04]  /*e06e0*/  STL.64 [R1+0x9f00], R14 ;  /* 0x009f000e01007387 */ /* 0x000fe80000100a00 */
[----:B--2---:R0:W-:Y:S04]  /*e06f0*/  STL.64 [R1+0x9ef8], R12 ;  /* 0x009ef80c01007387 */ /* 0x0041e80000100a00 */
[----:B----4-:R-:W2:Y:S04]  /*e0700*/  LDL R22, [R1+0xe0] ;  /* 0x0000e00001167983 */ /* 0x010ea80000100800 */
[----:B------:R-:W2:Y:S04]  /*e0710*/  LDL R23, [R1+0xe4] ;  /* 0x0000e40001177983 */ /* 0x000ea80000100800 */
        /* <DEDUP_REMOVED lines=8> */
[----:B--2---:R-:W-:Y:S04]  /*e07a0*/  STL.64 [R1+0x9f20], R22 ;  /* 0x009f201601007387 */ /* 0x004fe80000100a00 */
[----:B----4-:R-:W-:Y:S04]  /*e07b0*/  STL.64 [R1+0x9f18], R20 ;  /* 0x009f181401007387 */ /* 0x010fe80000100a00 */
[----:B------:R-:W2:Y:S04]  /*e07c0*/  LDL.LU R16, [R1+0x8f0] ;  /* 0x0008f00001107983 */ /* 0x000ea80000300800 */
[----:B------:R-:W2:Y:S04]  /*e07d0*/  LDL.LU R17, [R1+0x8f4] ;  /* 0x0008f40001117983 */ /* 0x000ea80000300800 */
[----:B------:R-:W4:Y:S04]  /*e07e0*/  LDL.LU R18, [R1+0x8f8] ;  /* 0x0008f80001127983 */ /* 0x000f280000300800 */
[----:B------:R-:W4:Y:S01]  /*e07f0*/  LDL.LU R19, [R1+0x8fc] ;  /* 0x0008fc0001137983 */ /* 0x000f220000300800 */
[----:B------:R-:W-:-:S03]  /*e0800*/  F2FP.F16.E5M2.UNPACK_B R28, R33 ;  /* 0x00000021ff1c723e */ /* 0x000fc600020004ff */
[----:B----4-:R-:W-:Y:S04]  /*e0810*/  STL.64 [R1+0x9f30], R18 ;  /* 0x009f301201007387 */ /* 0x010fe80000100a00 */
[----:B--2---:R2:W-:Y:S04]  /*e0820*/  STL.64 [R1+0x9f28], R16 ;  /* 0x009f281001007387 */ /* 0x0045e80000100a00 */
[----:B------:R-:W4:Y:S04]  /*e0830*/  LDL R42, [R1+0xf0] ;  /* 0x0000f000012a7983 */ /* 0x000f280000100800 */
[----:B------:R-:W4:Y:S04]  /*e0840*/  LDL R43, [R1+0xf4] ;  /* 0x0000f400012b7983 */ /* 0x000f280000100800 */
[----:B---3--:R-:W4:Y:S04]  /*e0850*/  LDL.LU R52, [R1+0x900] ;  /* 0x0009000001347983 */ /* 0x008f280000300800 */
[----:B------:R-:W4:Y:S04]  /*e0860*/  LDL.LU R53, [R1+0x904] ;  /* 0x0009040001357983 */ /* 0x000f280000300800 */
[----:B------:R-:W4:Y:S04]  /*e0870*/  LDL.LU R54, [R1+0x908] ;  /* 0x0009080001367983 */ /* 0x000f280000300800 */
[----:B------:R-:W4:Y:S04]  /*e0880*/  LDL.LU R55, [R1+0x90c] ;  /* 0x00090c0001377983 */ /* 0x000f280000300800 */
[----:B------:R-:W3:Y:S04]  /*e0890*/  LDL R40, [R1+0xf8] ;  /* 0x0000f80001287983 */ /* 0x000ee80000100800 */
[----:B------:R-:W3:Y:S04]  /*e08a0*/  LDL R41, [R1+0xfc] ;  /* 0x0000fc0001297983 */ /* 0x000ee80000100800 */
[----:B0-----:R-:W5:Y:S04]  /*e08b0*/  LDL.LU R12, [R1+0x930] ;  /* 0x00093000010c7983 */ /* 0x001f680000300800 */
[----:B------:R-:W5:Y:S04]  /*e08c0*/  LDL.LU R13, [R1+0x934] ;  /* 0x00093400010d7983 */ /* 0x000f680000300800 */
[----:B------:R-:W5:Y:S04]  /*e08d0*/  LDL.LU R14, [R1+0x938] ;  /* 0x00093800010e7983 */ /* 0x000f680000300800 */
[----:B------:R-:W5:Y:S04]  /*e08e0*/  LDL.LU R15, [R1+0x93c] ;  /* 0x00093c00010f7983 */ /* 0x000f680000300800 */
[----:B-1----:R-:W3:Y:S04]  /*e08f0*/  LDL R38, [R1+0x110] ;  /* 0x0001100001267983 */ /* 0x002ee80000100800 */
[----:B------:R-:W3:Y:S04]  /*e0900*/  LDL R39, [R1+0x114] ;  /* 0x0001140001277983 */ /* 0x000ee80000100800 */
[----:B--2---:R-:W2:Y:S04]  /*e0910*/  LDL.LU R16, [R1+0x950] ;  /* 0x0009500001107983 */ /* 0x004ea80000300800 */
[----:B------:R-:W2:Y:S04]  /*e0920*/  LDL.LU R17, [R1+0x954] ;  /* 0x0009540001117983 */ /* 0x000ea80000300800 */
[----:B------:R-:W2:Y:S04]  /*e0930*/  LDL.LU R18, [R1+0x958] ;  /* 0x0009580001127983 */ /* 0x000ea80000300800 */
[----:B------:R-:W2:Y:S04]  /*e0940*/  LDL.LU R19, [R1+0x95c] ;  /* 0x00095c0001137983 */ /* 0x000ea80000300800 */
[----:B------:R-:W2:Y:S04]  /*e0950*/  LDL.64 R34, [R1+0x118] ;  /* 0x0001180001227983 */ /* 0x000ea80000100a00 */
[----:B------:R-:W3:Y:S04]  /*e0960*/  LDL.LU R20, [R1+0x940] ;  /* 0x0009400001147983 */ /* 0x000ee80000300800 */
[----:B------:R-:W3:Y:S04]  /*e0970*/  LDL.LU R21, [R1+0x944] ;  /* 0x0009440001157983 */ /* 0x000ee80000300800 */
[----:B------:R-:W3:Y:S04]  /*e0980*/  LDL.LU R22, [R1+0x948] ;  /* 0x0009480001167983 */ /* 0x000ee80000300800 */
[----:B------:R-:W3:Y:S04]  /*e0990*/  LDL.LU R23, [R1+0x94c] ;  /* 0x00094c0001177983 */ /* 0x000ee80000300800 */
[----:B------:R-:W5:Y:S04]  /*e09a0*/  LDL.64 R4, [R1+0x108] ;  /* 0x0001080001047983 */ /* 0x000f680000100a00 */
[----:B------:R-:W4:Y:S04]  /*e09b0*/  LDL R6, [R1+0x100] ;  /* 0x0001000001067983 */ /* 0x000f280000100800 */
[----:B------:R-:W4:Y:S04]  /*e09c0*/  LDL R7, [R1+0x104] ;  /* 0x0001040001077983 */ /* 0x000f280000100800 */
        /* <DEDUP_REMOVED lines=16> */
[----:B------:R-:W-:Y:S04]  /*e0ad0*/  STL.64 [R1+0x9c40], R46 ;  /* 0x009c402e01007387 */ /* 0x000fe80000100a00 */
[----:B------:R0:W-:Y:S04]  /*e0ae0*/  STL.64 [R1+0x9c38], R44 ;  /* 0x009c382c01007387 */ /* 0x0001e80000100a00 */
[----:B0-----:R-:W4:Y:S04]  /*e0af0*/  LDL.LU R44, [R1+0x880] ;  /* 0x00088000012c7983 */ /* 0x001f280000300800 */
[----:B------:R-:W4:Y:S04]  /*e0b00*/  LDL.LU R45, [R1+0x884] ;  /* 0x00088400012d7983 */ /* 0x000f280000300800 */
[----:B------:R-:W4:Y:S04]  /*e0b10*/  LDL.LU R46, [R1+0x888] ;  /* 0x00088800012e7983 */ /* 0x000f280000300800 */
[----:B------:R-:W4:Y:S04]  /*e0b20*/  LDL.LU R47, [R1+0x88c] ;  /* 0x00088c00012f7983 */ /* 0x000f280000300800 */
[----:B------:R-:W4:Y:S01]  /*e0b30*/  LDL.LU R33, [R1+0x9f44] ;  /* 0x009f440001217983 */ /* 0x000f220000300800 */
[----:B------:R-:W-:-:S02]  /*e0b40*/  F2FP.F16.E5M2.UNPACK_B R29, R2 ;  /* 0x00000002ff1d723e */ /* 0x000fc400020004ff */
[----:B------:R-:W-:Y:S02]  /*e0b50*/  F2FP.F16.E5M2.UNPACK_B R30, R3 ;  /* 0x00000003ff1e723e */ /* 0x000fe400020004ff */
[----:B------:R-:W-:Y:S01]  /*e0b60*/  F2FP.F16.E5M2.UNPACK_B R31, R0 ;  /* 0x00000000ff1f723e */ /* 0x000fe200020004ff */
[----:B------:R-:W4:Y:S04]  /*e0b70*/  LDL.LU R2, [R1+0x9f40] ;  /* 0x009f400001027983 */ /* 0x000f280000300800 */
[----:B------:R-:W4:Y:S04]  /*e0b80*/  LDL.LU R3, [R1+0x9f3c] ;  /* 0x009f3c0001037983 */ /* 0x000f280000300800 */
[----:B------:R-:W4:Y:S01]  /*e0b90*/  LDL.LU R0, [R1+0x9f38] ;  /* 0x009f380001007983 */ /* 0x000f220000300800 */
[C---:B--2---:R-:W-:Y:S08]  /*e0ba0*/  HMMA.16816.F32 R16, R28.reuse, R34, R16 ;  /* 0x000000221c10723c */ /* 0x044ff00000001810 */
[C---:B---3--:R-:W-:Y:S08]  /*e0bb0*/  HMMA.16816.F32 R36, R28.reuse, R38, R20 ;  /* 0x000000261c24723c */ /* 0x048ff00000001814 */
[----:B-----5:R-:W-:Y:S01]  /*e0bc0*/  HMMA.16816.F32 R12, R28, R4, R12 ;  /* 0x000000041c0c723c */ /* 0x020fe2000000180c */
[----:B------:R-:W-:-:S02]  /*e0bd0*/  IMAD.MOV.U32 R34, RZ, RZ, R35 ;  /* 0x000000ffff227224 */ /* 0x000fc400078e0023 */
[----:B------:R-:W-:-:S05]  /*e0be0*/  IMAD.MOV.U32 R35, RZ, RZ, R4 ;  /* 0x000000ffff237224 */ /* 0x000fca00078e0004 */
[C---:B----4-:R-:W-:Y:S01]  /*e0bf0*/  HMMA.16816.F32 R4, R28.reuse, R6, R8 ;  /* 0x000000061c04723c */ /* 0x050fe20000001808 */
[----:B------:R-:W-:Y:S04]  /*e0c00*/  STL.64 [R1+0x1900], R16 ;  /* 0x0019001001007387 */ /* 0x000fe80000100a00 */
[----:B------:R0:W-:Y:S03]  /*e0c10*/  STL.64 [R1+0x1908], R18 ;  /* 0x0019081201007387 */ /* 0x0001e60000100a00 */
[C---:B------:R-:W-:Y:S01]  /*e0c20*/  HMMA.16816.F32 R48, R28.reuse, R40, R48 ;  /* 0x000000281c30723c */ /* 0x040fe20000001830 */
[----:B0-----:R-:W2:Y:S04]  /*e0c30*/  LDL.LU.64 R18, [R1+0x9f30] ;  /* 0x009f300001127983 */ /* 0x001ea80000300a00 */
[----:B------:R-:W2:Y:S04]  /*e0c40*/  LDL.LU.64 R16, [R1+0x9f28] ;  /* 0x009f280001107983 */ /* 0x000ea80000300a00 */
[----:B------:R-:W3:Y:S04]  /*e0c50*/  LDL.LU.64 R22, [R1+0x9f20] ;  /* 0x009f200001167983 */ /* 0x000ee80000300a00 */
[----:B------:R-:W2:Y:S04]  /*e0c60*/  LDL.LU.64 R20, [R1+0x9f18] ;  /* 0x009f180001147983 */ /* 0x000ea80000300a00 */
[----:B------:R-:W-:Y:S04]  /*e0c70*/  STL.64 [R1+0x18e0], R36 ;  /* 0x0018e02401007387 */ /* 0x000fe80000100a00 */
[----:B------:R0:W-:Y:S04]  /*e0c80*/  STL.64 [R1+0x18e8], R38 ;  /* 0x0018e82601007387 */ /* 0x0001e80000100a00 */
[----:B0-----:R-:W3:Y:S04]  /*e0c90*/  LDL.LU.64 R38, [R1+0x9f10] ;  /* 0x009f100001267983 */ /* 0x001ee80000300a00 */
[----:B------:R-:W3:Y:S04]  /*e0ca0*/  LDL.LU.64 R36, [R1+0x9f08] ;  /* 0x009f080001247983 */ /* 0x000ee80000300a00 */
[----:B------:R-:W-:Y:S04]  /*e0cb0*/  STL.64 [R1+0x18d0], R12 ;  /* 0x0018d00c01007387 */ /* 0x000fe80000100a00 */
[----:B------:R0:W-:Y:S04]  /*e0cc0*/  STL.64 [R1+0x18d8], R14 ;  /* 0x0018d80e01007387 */ /* 0x0001e80000100a00 */
[----:B0-----:R-:W4:Y:S04]  /*e0cd0*/  LDL.LU.64 R14, [R1+0x9f00] ;  /* 0x009f0000010e7983 */ /* 0x001f280000300a00 */
[----:B------:R-:W5:Y:S04]  /*e0ce0*/  LDL.LU.64 R12, [R1+0x9ef8] ;  /* 0x009ef800010c7983 */ /* 0x000f680000300a00 */
[----:B------:R-:W-:Y:S04]  /*e0cf0*/  STL.64 [R1+0x9cc8], R34 ;  /* 0x009cc82201007387 */ /* 0x000fe80000100a00 */
[----:B------:R0:W-:Y:S04]  /*e0d00*/  STL.64 [R1+0x9cc0], R32 ;  /* 0x009cc02001007387 */ /* 0x0001e80000100a00 */
[----:B0-----:R-:W4:Y:S04]  /*e0d10*/  LDL.LU R32, [R1+0x890] ;  /* 0x0008900001207983 */ /* 0x001f280000300800 */
[----:B------:R-:W4:Y:S04]  /*e0d20*/  LDL.LU R33, [R1+0x894] ;  /* 0x0008940001217983 */ /* 0x000f280000300800 */
[----:B------:R-:W4:Y:S04]  /*e0d30*/  LDL.LU R34, [R1+0x898] ;  /* 0x0008980001227983 */ /* 0x000f280000300800 */
[----:B------:R-:W4:Y:S04]  /*e0d40*/  LDL.LU R35, [R1+0x89c] ;  /* 0x00089c0001237983 */ /* 0x000f280000300800 */
[----:B------:R-:W4:Y:S04]  /*e0d50*/  LDL.LU.64 R10, [R1+0x9ef0] ;  /* 0x009ef000010a7983 */ /* 0x000f280000300a00 */
[----:B------:R-:W4:Y:S04]  /*e0d60*/  LDL.LU.64 R8, [R1+0x9ee8] ;  /* 0x009ee80001087983 */ /* 0x000f280000300a00 */
[----:B------:R-:W-:Y:S04]  /*e0d70*/  STL.64 [R1+0x18b0], R4 ;  /* 0x0018b00401007387 */ /* 0x000fe80000100a00 */
[----:B------:R0:W-:Y:S01]  /*e0d80*/  STL.64 [R1+0x18b8], R6 ;  /* 0x0018b80601007387 */ /* 0x0001e20000100a00 */
[C---:B------:R-:W-:Y:S03]  /*e0d90*/  HMMA.16816.F32 R40, R28.reuse, R42, R52 ;  /* 0x0000002a1c28723c */ /* 0x040fe60000001834 */
        /* <DEDUP_REMOVED lines=15> */
[----:B------:R0:W-:Y:S01]  /*e0e90*/  STL.64 [R1+0x1878], R18 ;  /* 0x0018781201007387 */ /* 0x0001e20000100a00 */
[C---:B-----5:R-:W-:Y:S03]  /*e0ea0*/  HMMA.16816.F32 R24, R28.reuse, R12, R24 ;  /* 0x0000000c1c18723c */ /* 0x060fe60000001818 */
[----:B0-----:R-:W2:Y:S04]  /*e0eb0*/  LDL.LU.64 R18, [R1+0x9ea0] ;  /* 0x009ea00001127983 */ /* 0x001ea80000300a00 */
[----:B------:R-:W2:Y:S04]  /*e0ec0*/  LDL.LU.64 R16, [R1+0x9e98] ;  /* 0x009e980001107983 */ /* 0x000ea80000300a00 */
[----:B------:R-:W3:Y:S04]  /*e0ed0*/  LDL.LU.64 R38, [R1+0x9e90] ;  /* 0x009e900001267983 */ /* 0x000ee80000300a00 */
[----:B------:R-:W3:Y:S04]  /*e0ee0*/  LDL.LU.64 R36, [R1+0x9e88] ;  /* 0x009e880001247983 */ /* 0x000ee80000300a00 */
[----:B------:R-:W-:Y:S04]  /*e0ef0*/  STL.64 [R1+0x1820], R20 ;  /* 0x0018201401007387 */ /* 0x000fe80000100a00 */
[----:B------:R0:W-:Y:S01]  /*e0f00*/  STL.64 [R1+0x1828], R22 ;  /* 0x0018281601007387 */ /* 0x0001e20000100a00 */
[C---:B----4-:R-:W-:Y:S03]  /*e0f10*/  HMMA.16816.F32 R12, R28.reuse, R14, R8 ;  /* 0x0000000e1c0c723c */ /* 0x050fe60000001808 */
[----:B0-----:R-:W4:Y:S04]  /*e0f20*/  LDL.LU.64 R22, [R1+0x9e80] ;  /* 0x009e800001167983 */ /* 0x001f280000300a00 */
[----:B------:R-:W3:Y:S04]  /*e0f30*/  LDL.LU.64 R20, [R1+0x9e78] ;  /* 0x009e780001147983 */ /* 0x000ee80000300a00 */
[----:B------:R-:W-:Y:S04]  /*e0f40*/  STL.64 [R1+0x17f0], R24 ;  /* 0x0017f01801007387 */ /* 0x000fe80000100a00 */
[----:B------:R0:W-:Y:S04]  /*e0f50*/  STL.64 [R1+0x17f8], R26 ;  /* 0x0017f81a01007387 */ /* 0x0001e80000100a00 */
[----:B0-----:R-:W4:Y:S04]  /*e0f60*/  LDL.LU.64 R26, [R1+0x9e70] ;  /* 0x009e7000011a7983 */ /* 0x001f280000300a00 */
[----:B------:R-:W4:Y:S04]  /*e0f70*/  LDL.LU.64 R24, [R1+0x9e68] ;  /* 0x009e680001187983 */ /* 0x000f280000300a00 */
[----:B------:R-:W5:Y:S04]  /*e0f80*/  LDL.LU.64 R10, [R1+0x9e60] ;  /* 0x009e6000010a7983 */ /* 0x000f680000300a00 */
[----:B------:R-:W2:Y:S04]  /*e0f90*/  LDL.LU.64 R8, [R1+0x9e58] ;  /* 0x009e580001087983 */ /* 0x000ea80000300a00 */
[----:B------:R-:W-:Y:S04]  /*e0fa0*/  STL.64 [R1+0x17c0], R12 ;  /* 0x0017c00c01007387 */ /* 0x000fe80000100a00 */
[----:B------:R0:W-:Y:S01]  /*e0fb0*/  STL.64 [R1+0x17c8], R14 ;  /* 0x0017c80e01007387 */ /* 0x0001e20000100a00 */
[C---:B------:R-:W-:Y:S08]  /*e0fc0*/  HMMA.16816.F32 R4, R28.reuse, R48, R4 ;  /* 0x000000301c04723c */ /* 0x040ff00000001804 */
[C---:B------:R-:W-:Y:S01]  /*e0fd0*/  HMMA.16816.F32 R48, R28.reuse, R50, R52 ;  /* 0x000000321c30723c */ /* 0x040fe20000001834 */
[----:B0-----:R-:W5:Y:S04]  /*e0fe0*/  LDL.LU.64 R14, [R1+0x9e50] ;  /* 0x009e5000010e7983 */ /* 0x001f680000300a00 */
[----:B------:R-:W5:Y:S06]  /*e0ff0*/  LDL.LU.64 R12, [R1+0x9e48] ;  /* 0x009e4800010c7983 */ /* 0x000f6c0000300a00 */
[----:B------:R-:W-:Y:S04]  /*e1000*/  STL.64 [R1+0x1790], R4 ;  /* 0x0017900401007387 */ /* 0x000fe80000100a00 */
[----:B------:R0:W-:Y:S04]  /*e1010*/  STL.64 [R1+0x1798], R6 ;  /* 0x0017980601007387 */ /* 0x0001e80000100a00 */
[----:B0-----:R-:W5:Y:S04]  /*e1020*/  LDL.LU.64 R6, [R1+0x9e40] ;  /* 0x009e400001067983 */ /* 0x001f680000300a00 */
[----:B------:R-:W5:Y:S04]  /*e1030*/  LDL.LU.64 R4, [R1+0x9e38] ;  /* 0x009e380001047983 */ /* 0x000f680000300a00 */
[----:B------:R-:W5:Y:S04]  /*e1040*/  LDL.LU.64 R54, [R1+0x9e30] ;  /* 0x009e300001367983 */ /* 0x000f680000300a00 */
[----:B------:R-:W5:Y:S04]  /*e1050*/  LDL.LU.64 R52, [R1+0x9e28] ;  /* 0x009e280001347983 */ /* 0x000f680000300a00 */
[----:B------:R-:W-:Y:S04]  /*e1060*/  STL.64 [R1+0x1770], R48 ;  /* 0x0017703001007387 */ /* 0x000fe80000100a00 */
[----:B------:R0:W-:Y:S04]  /*e1070*/  STL.64 [R1+0x1778], R50 ;  /* 0x0017783201007387 */ /* 0x0001e80000100a00 */
[----:B0-----:R-:W5:Y:S04]  /*e1080*/  LDL.LU.64 R50, [R1+0x9e20] ;  /* 0x009e200001327983 */ /* 0x001f680000300a00 */
[----:B------:R-:W5:Y:S01]  /*e1090*/  LDL.LU.64 R48, [R1+0x9e18] ;  /* 0x009e180001307983 */ /* 0x000f620000300a00 */
[C---:B------:R-:W-:Y:S08]  /*e10a0*/  HMMA.16816.F32 R32, R28.reuse, R40, R32 ;  /* 0x000000281c20723c */ /* 0x040ff00000001820 */
[C---:B------:R-:W-:Y:S11]  /*e10b0*/  HMMA.16816.F32 R40, R28.reuse, R42, R44 ;  /* 0x0000002a1c28723c */ /* 0x040ff6000000182c */
[----:B------:R-:W-:Y:S04]  /*e10c0*/  STL.64 [R1+0x1750], R32 ;  /* 0x0017502001007387 */ /* 0x000fe80000100a00 */
[----:B------:R3:W-:Y:S04]  /*e10d0*/  STL.64 [R1+0x1758], R34 ;  /* 0x0017582201007387 */ /* 0x0007e80000100a00 */
[----:B------:R-:W-:Y:S04]  /*e10e0*/  STL.64 [R1+0x1720], R40 ;  /* 0x0017202801007387 */ /* 0x000fe80000100a00 */
[----:B------:R-:W-:Y:S01]  /*e10f0*/  STL.64 [R1+0x1728], R42 ;  /* 0x0017282a01007387 */ /* 0x000fe20000100a00 */
[C---:B---3--:R-:W-:Y:S08]  /*e1100*/  HMMA.16816.F32 R32, R28.reuse, R20, R36 ;  /* 0x000000141c20723c */ /* 0x048ff00000001824 */
[C---:B----4-:R-:W-:Y:S08]  /*e1110*/  HMMA.16816.F32 R20, R28.reuse, R22, R24 ;  /* 0x000000161c14723c */ /* 0x050ff00000001818 */
[C---:B--2---:R-:W-:Y:S03]  /*e1120*/  HMMA.16816.F32 R16, R28.reuse, R8, R16 ;  /* 0x000000081c10723c */ /* 0x044fe60000001810 */
[----:B------:R-:W-:Y:S05]  /*e1130*/  STL.64 [R1+0x1700], R32 ;  /* 0x0017002001007387 */ /* 0x000fea0000100a00 */
[C---:B-----5:R-:W-:Y:S01]  /*e1140*/  HMMA.16816.F32 R8, R28.reuse, R10, R12 ;  /* 0x0000000a1c08723c */ /* 0x060fe2000000180c */
[----:B------:R-:W-:Y:S04]  /*e1150*/  STL.64 [R1+0x1708], R34 ;  /* 0x0017082201007387 */ /* 0x000fe80000100a00 */
[----:B------:R-:W-:Y:S04]  /*e1160*/  STL.64 [R1+0x16d0], R20 ;  /* 0x0016d01401007387 */ /* 0x000fe80000100a00 */
[----:B------:R-:W-:Y:S04]  /*e1170*/  STL.64 [R1+0x16d8], R22 ;  /* 0x0016d81601007387 */ /* 0x000fe80000100a00 */
[----:B------:R-:W-:Y:S04]  /*e1180*/  STL.64 [R1+0x16b0], R16 ;  /* 0x0016b01001007387 */ /* 0x000fe80000100a00 */
[----:B------:R-:W-:Y:S04]  /*e1190*/  STL.64 [R1+0x16b8], R18 ;  /* 0x0016b81201007387 */ /* 0x000fe80000100a00 */
[----:B------:R-:W-:Y:S04]  /*e11a0*/  STL.64 [R1+0x1690], R8 ;  /* 0x0016900801007387 */ /* 0x000fe80000100a00 */
[----:B------:R0:W-:Y:S01]  /*e11b0*/  STL.64 [R1+0x1698], R10 ;  /* 0x0016980a01007387 */ /* 0x0001e20000100a00 */
[C---:B------:R-:W-:Y:S08]  /*e11c0*/  HMMA.16816.F32 R4, R28.reuse, R52, R4 ;  /* 0x000000341c04723c */ /* 0x040ff00000001804 */
[C---:B0-----:R-:W-:Y:S08]  /*e11d0*/  HMMA.16816.F32 R8, R28.reuse, R60, R56 ;  /* 0x0000003c1c08723c */ /* 0x041ff00000001838 */
[----:B------:R-:W-:Y:S03]  /*e11e0*/  HMMA.16816.F32 R12, R28, R54, R48 ;  /* 0x000000361c0c723c */ /* 0x000fe60000001830 */
[----:B------:R0:W-:Y:S04]  /*e11f0*/  STL.64 [R1+0x1660], R4 ;  /* 0x0016600401007387 */ /* 0x0001e80000100a00 */
[----:B------:R1:W-:Y:S04]  /*e1200*/  STL.64 [R1+0x1668], R6 ;  /* 0x0016680601007387 */ /* 0x0003e80000100a00 */
[----:B0-----:R-:W2:Y:S08]  /*e1210*/  LDL.LU R4, [R1+0x6d0] ;  /* 0x0006d00001047983 */ /* 0x001eb00000300800 */
[----:B------:R0:W-:Y:S04]  /*e1220*/  STL.64 [R1+0x1640], R12 ;  /* 0x0016400c01007387 */ /* 0x0001e80000100a00 */
[----:B------:R3:W-:Y:S04]  /*e1230*/  STL.64 [R1+0x1648], R14 ;  /* 0x0016480e01007387 */ /* 0x0007e80000100a00 */
[----:B------:R-:W-:Y:S04]  /*e1240*/  STL.64 [R1+0x1620], R8 ;  /* 0x0016200801007387 */ /* 0x000fe80000100a00 */
[----:B------:R-:W-:Y:S04]  /*e1250*/  STL.64 [R1+0x1628], R10 ;  /* 0x0016280a01007387 */ /* 0x000fe80000100a00 */
[----:B------:R-:W2:Y:S04]  /*e1260*/  LDL.LU R5, [R1+0x6d4] ;  /* 0x0006d40001057983 */ /* 0x000ea80000300800 */
[----:B-1----:R-:W4:Y:S04]  /*e1270*/  LDL.LU R6, [R1+0x6d8] ;  /* 0x0006d80001067983 */ /* 0x002f280000300800 */
[----:B------:R-:W4:Y:S04]  /*e1280*/  LDL.LU R7, [R1+0x6dc] ;  /* 0x0006dc0001077983 */ /* 0x000f280000300800 */
[----:B----4-:R-:W-:Y:S04]  /*e1290*/  STL.64 [R1+0x9d18], R6 ;  /* 0x009d180601007387 */ /* 0x010fe80000100a00 */
[----:B--2---:R1:W-:Y:S04]  /*e12a0*/  STL.64 [R1+0x9d10], R4 ;  /* 0x009d100401007387 */ /* 0x0043e80000100a00 */
[----:B0-----:R-:W2:Y:S04]  /*e12b0*/  LDL.LU R12, [R1+0x6f0] ;  /* 0x0006f000010c7983 */ /* 0x001ea80000300800 */
[----:B------:R-:W2:Y:S04]  /*e12c0*/  LDL.LU R13, [R1+0x6f4] ;  /* 0x0006f400010d7983 */ /* 0x000ea80000300800 */
[----:B---3--:R-:W3:Y:S04]  /*e12d0*/  LDL.LU R14, [R1+0x6f8] ;  /* 0x0006f800010e7983 */ /* 0x008ee80000300800 */
[----:B------:R-:W3:Y:S04]  /*e12e0*/  LDL.LU R15, [R1+0x6fc] ;  /* 0x0006fc00010f7983 */ /* 0x000ee80000300800 */
[----:B---3--:R0:W-:Y:S04]  /*e12f0*/  STL.64 [R1+0x9d28], R14 ;  /* 0x009d280e01007387 */ /* 0x0081e80000100a00 */
[----:B--2---:R-:W-:Y:S04]  /*e1300*/  STL.64 [R1+0x9d20], R12 ;  /* 0x009d200c01007387 */ /* 0x004fe80000100a00 */
[----:B------:R-:W2:Y:S04]  /*e1310*/  LDL.LU R20, [R1+0x710] ;  /* 0x0007100001147983 */ /* 0x000ea80000300800 */
[----:B------:R-:W2:Y:S04]  /*e1320*/  LDL.LU R21, [R1+0x714] ;  /* 0x0007140001157983 */ /* 0x000ea80000300800 */
[----:B------:R-:W3:Y:S04]  /*e1330*/  LDL.LU R22, [R1+0x718] ;  /* 0x0007180001167983 */ /* 0x000ee80000300800 */
[----:B------:R-:W3:Y:S01]  /*e1340*/  LDL.LU R23, [R1+0x71c] ;  /* 0x00071c0001177983 */ /* 0x000ee20000300800 */
[----:B------:R-:W-:-:S03]  /*e1350*/  IMAD.MOV.U32 R27, RZ, RZ, R0 ;  /* 0x000000ffff1b7224 */ /* 0x000fc600078e0000 */
[----:B---3--:R-:W-:Y:S04]  /*e1360*/  STL.64 [R1+0x9d38], R22 ;  /* 0x009d381601007387 */ /* 0x008fe80000100a00 */
[----:B--2---:R2:W-:Y:S04]  /*e1370*/  STL.64 [R1+0x9d30], R20 ;  /* 0x009d301401007387 */ /* 0x0045e80000100a00 */
[----:B------:R-:W3:Y:S04]  /*e1380*/  LDL R26, [R1] ;  /* 0x00000000011a7983 */ /* 0x000ee80000100800 */
[----:B------:R-:W4:Y:S04]  /*e1390*/  LDL.LU R0, [R1+0x9e14] ;  /* 0x009e140001007983 */ /* 0x000f280000300800 */
        /* <DEDUP_REMOVED lines=8> */
[----:B---3--:R-:W-:Y:S01]  /*e1420*/  STL.64 [R1+0x9d60], R26 ;  /* 0x009d601a01007387 */ /* 0x008fe20000100a00 */
[----:B----4-:R-:W-:-:S03]  /*e1430*/  IMAD.MOV.U32 R47, RZ, RZ, R0 ;  /* 0x000000ffff2f7224 */ /* 0x010fc600078e0000 */
[----:B--2---:R2:W-:Y:S04]  /*e1440*/  STL.64 [R1+0x9d58], R24 ;  /* 0x009d581801007387 */ /* 0x0045e80000100a00 */
[----:B------:R-:W3:Y:S04]  /*e1450*/  LDL R46, [R1+0x10] ;  /* 0x00001000012e7983 */ /* 0x000ee80000100800 */
[----:B------:R-:W4:Y:S04]  /*e1460*/  LDL.LU R0, [R1+0x9e10] ;  /* 0x009e100001007983 */ /* 0x000f280000300800 */
[----:B------:R-:W5:Y:S04]  /*e1470*/  LDL.LU R32, [R1+0x740] ;  /* 0x0007400001207983 */ /* 0x000f680000300800 */
[----:B------:R-:W5:Y:S04]  /*e1480*/  LDL.LU R33, [R1+0x744] ;  /* 0x0007440001217983 */ /* 0x000f680000300800 */
[----:B------:R-:W2:Y:S04]  /*e1490*/  LDL.LU R34, [R1+0x748] ;  /* 0x0007480001227983 */ /* 0x000ea80000300800 */
[----:B------:R-:W2:Y:S01]  /*e14a0*/  LDL.LU R35, [R1+0x74c] ;  /* 0x00074c0001237983 */ /* 0x000ea20000300800 */
[----:B----4-:R-:W-:-:S03]  /*e14b0*/  IMAD.MOV.U32 R59, RZ, RZ, R0 ;  /* 0x000000ffff3b7224 */ /* 0x010fc600078e0000 */
[----:B--2---:R2:W-:Y:S04]  /*e14c0*/  STL.64 [R1+0x9d70], R34 ;  /* 0x009d702201007387 */ /* 0x0045e80000100a00 */
[----:B-----5:R-:W-:Y:S04]  /*e14d0*/  STL.64 [R1+0x9d68], R32 ;  /* 0x009d682001007387 */ /* 0x020fe80000100a00 */
[----:B------:R-:W4:Y:S04]  /*e14e0*/  LDL R58, [R1+0x18] ;  /* 0x00001800013a7983 */ /* 0x000f280000100800 */
[----:B------:R-:W5:Y:S04]  /*e14f0*/  LDL.LU R0, [R1+0x9e0c] ;  /* 0x009e0c0001007983 */ /* 0x000f680000300800 */
[----:B------:R-:W2:Y:S04]  /*e1500*/  LDL.LU R52, [R1+0x750] ;  /* 0x0007500001347983 */ /* 0x000ea80000300800 */
[----:B------:R-:W2:Y:S04]  /*e1510*/  LDL.LU R53, [R1+0x754] ;  /* 0x0007540001357983 */ /* 0x000ea80000300800 */
[----:B------:R-:W2:Y:S04]  /*e1520*/  LDL.LU R54, [R1+0x758] ;  /* 0x0007580001367983 */ /* 0x000ea80000300800 */
[----:B------:R-:W2:Y:S04]  /*e1530*/  LDL.LU R55, [R1+0x75c] ;  /* 0x00075c0001377983 */ /* 0x000ea80000300800 */
[----:B--2---:R-:W-:Y:S04]  /*e1540*/  STL.64 [R1+0x9d80], R54 ;  /* 0x009d803601007387 */ /* 0x004fe80000100a00 */
[----:B------:R2:W-:Y:S04]  /*e1550*/  STL.64 [R1+0x9d78], R52 ;  /* 0x009d783401007387 */ /* 0x0005e80000100a00 */
[----:B------:R-:W2:Y:S01]  /*e1560*/  LDL R56, [R1+0x20] ;  /* 0x0000200001387983 */ /* 0x000ea20000100800 */
[----:B-----5:R-:W-:-:S03]  /*e1570*/  IMAD.MOV.U32 R57, RZ, RZ, R0 ;  /* 0x000000ffff397224 */ /* 0x020fc600078e0000 */
[----:B------:R-:W0:Y:S04]  /*e1580*/  LDL.LU R0, [R1+0x9e08] ;  /* 0x009e080001007983 */ /* 0x000e280000300800 */
[----:B----4-:R-:W-:Y:S04]  /*e1590*/  STL.64 [R1+0x9d90], R58 ;  /* 0x009d903a01007387 */ /* 0x010fe80000100a00 */
[----:B--2---:R2:W-:Y:S04]  /*e15a0*/  STL.64 [R1+0x9d88], R56 ;  /* 0x009d883801007387 */ /* 0x0045e80000100a00 */
[----:B-1----:R-:W4:Y:S04]  /*e15b0*/  LDL.LU R4, [R1+0x770] ;  /* 0x0007700001047983 */ /* 0x002f280000300800 */
[----:B------:R-:W4:Y:S04]  /*e15c0*/  LDL.LU R5, [R1+0x774] ;  /* 0x0007740001057983 */ /* 0x000f280000300800 */
[----:B------:R-:W5:Y:S04]  /*e15d0*/  LDL.LU R6, [R1+0x778] ;  /* 0x0007780001067983 */ /* 0x000f680000300800 */
[----:B------:R-:W5:Y:S01]  /*e15e0*/  LDL.LU R7, [R1+0x77c] ;  /* 0x00077c0001077983 */ /* 0x000f620000300800 */
[----:B0-----:R-:W-:-:S03]  /*e15f0*/  IMAD.MOV.U32 R15, RZ, RZ, R0 ;  /* 0x000000ffff0f7224 */ /* 0x001fc600078e0000 */
[----:B-----5:R0:W-:Y:S04]  /*e1600*/  STL.64 [R1+0x9da0], R6 ;  /* 0x009da00601007387 */ /* 0x0201e80000100a00 */
[----:B----4-:R-:W-:Y:S04]  /*e1610*/  STL.64 [R1+0x9d98], R4 ;  /* 0x009d980401007387 */ /* 0x010fe80000100a00 */
[----:B------:R-:W4:Y:S04]  /*e1620*/  LDL R14, [R1+0x30] ;  /* 0x00003000010e7983 */ /* 0x000f280000100800 */
[----:B------:R-:W5:Y:S04]  /*e1630*/  LDL.LU R0, [R1+0x9e04] ;  /* 0x009e040001007983 */ /* 0x000f680000300800 */
[----:B------:R-:W2:Y:S04]  /*e1640*/  LDL.LU R20, [R1+0x780] ;  /* 0x0007800001147983 */ /* 0x000ea80000300800 */
[----:B------:R-:W2:Y:S04]  /*e1650*/  LDL.LU R21, [R1+0x784] ;  /* 0x0007840001157983 */ /* 0x000ea80000300800 */
[----:B------:R-:W2:Y:S04]  /*e1660*/  LDL.LU R22, [R1+0x788] ;  /* 0x0007880001167983 */ /* 0x000ea80000300800 */
[----:B------:R-:W2:Y:S04]  /*e1670*/  LDL.LU R23, [R1+0x78c] ;  /* 0x00078c0001177983 */ /* 0x000ea80000300800 */
[----:B--2---:R-:W-:Y:S04]  /*e1680*/  STL.64 [R1+0x9db0], R22 ;  /* 0x009db01601007387 */ /* 0x004fe80000100a00 */
[----:B------:R-:W-:Y:S04]  /*e1690*/  STL.64 [R1+0x9da8], R20 ;  /* 0x009da81401007387 */ /* 0x000fe80000100a00 */
[----:B------:R-:W2:Y:S01]  /*e16a0*/  LDL R12, [R1+0x38] ;  /* 0x00003800010c7983 */ /* 0x000ea20000100800 */
[----:B-----5:R-:W-:-:S03]  /*e16b0*/  IMAD.MOV.U32 R13, RZ, RZ, R0 ;  /* 0x000000ffff0d7224 */ /* 0x020fc600078e0000 */
[----:B------:R-:W5:Y:S04]  /*e16c0*/  LDL.LU R0, [R1+0x9e00] ;  /* 0x009e000001007983 */ /* 0x000f680000300800 */
[----:B----4-:R-:W-:Y:S04]  /*e16d0*/  STL.64 [R1+0x9dc0], R14 ;  /* 0x009dc00e01007387 */ /* 0x010fe80000100a00 */
[----:B--2---:R1:W-:Y:S04]  /*e16e0*/  STL.64 [R1+0x9db8], R12 ;  /* 0x009db80c01007387 */ /* 0x0043e80000100a00 */
[----:B------:R-:W2:Y:S04]  /*e16f0*/  LDL.LU R24, [R1+0x7a0] ;  /* 0x0007a00001187983 */ /* 0x000ea80000300800 */
[----:B------:R-:W2:Y:S04]  /*e1700*/  LDL.LU R25, [R1+0x7a4] ;  /* 0x0007a40001197983 */ /* 0x000ea80000300800 */
[----:B------:R-:W4:Y:S04]  /*e1710*/  LDL.LU R26, [R1+0x7a8] ;  /* 0x0007a800011a7983 */ /* 0x000f280000300800 */
[----:B------:R-:W4:Y:S01]  /*e1720*/  LDL.LU R27, [R1+0x7ac] ;  /* 0x0007ac00011b7983 */ /* 0x000f220000300800 */
[----:B-----5:R-:W-:-:S03]  /*e1730*/  IMAD.MOV.U32 R35, RZ, RZ, R0 ;  /* 0x000000ffff237224 */ /* 0x020fc600078e0000 */
[----:B----4-:R4:W-:Y:S04]  /*e1740*/  STL.64 [R1+0x9dd0], R26 ;  /* 0x009dd01a01007387 */ /* 0x0109e80000100a00 */
[----:B--2---:R-:W-:Y:S04]  /*e1750*/  STL.64 [R1+0x9dc8], R24 ;  /* 0x009dc81801007387 */ /* 0x004fe80000100a00 */
[----:B------:R-:W2:Y:S04]  /*e1760*/  LDL R34, [R1+0x48] ;  /* 0x0000480001227983 */ /* 0x000ea80000100800 */
[----:B------:R-:W0:Y:S04]  /*e1770*/  LDL.LU R0, [R1+0x9dfc] ;  /* 0x009dfc0001007983 */ /* 0x000e280000300800 */
[----:B------:R-:W5:Y:S04]  /*e1780*/  LDL.LU R52, [R1+0x7b0] ;  /* 0x0007b00001347983 */ /* 0x000f680000300800 */
[----:B------:R-:W5:Y:S04]  /*e1790*/  LDL.LU R53, [R1+0x7b4] ;  /* 0x0007b40001357983 */ /* 0x000f680000300800 */
[----:B------:R-:W2:Y:S04]  /*e17a0*/  LDL.LU R54, [R1+0x7b8] ;  /* 0x0007b80001367983 */ /* 0x000ea80000300800 */
[----:B------:R-:W2:Y:S04]  /*e17b0*/  LDL.LU R55, [R1+0x7bc] ;  /* 0x0007bc0001377983 */ /* 0x000ea80000300800 */
[----:B--2---:R-:W-:Y:S04]  /*e17c0*/  STL.64 [R1+0x9de0], R54 ;  /* 0x009de03601007387 */ /* 0x004fe80000100a00 */
[----:B-----5:R-:W-:Y:S04]  /*e17d0*/  STL.64 [R1+0x9dd8], R52 ;  /* 0x009dd83401007387 */ /* 0x020fe80000100a00 */
[----:B------:R-:W2:Y:S04]  /*e17e0*/  LDL.LU R56, [R1+0x7c0] ;  /* 0x0007c00001387983 */ /* 0x000ea80000300800 */
[----:B------:R-:W2:Y:S04]  /*e17f0*/  LDL.LU R57, [R1+0x7c4] ;  /* 0x0007c40001397983 */ /* 0x000ea80000300800 */
[----:B------:R-:W5:Y:S04]  /*e1800*/  LDL.LU R58, [R1+0x7c8] ;  /* 0x0007c800013a7983 */ /* 0x000f680000300800 */
[----:B------:R-:W5:Y:S01]  /*e1810*/  LDL.LU R59, [R1+0x7cc] ;  /* 0x0007cc00013b7983 */ /* 0x000f620000300800 */
[----:B0-----:R-:W-:-:S03]  /*e1820*/  IMAD.MOV.U32 R7, RZ, RZ, R0 ;  /* 0x000000ffff077224 */ /* 0x001fc600078e0000 */
[----:B-----5:R-:W-:Y:S04]  /*e1830*/  STL.64 [R1+0x9df0], R58 ;  /* 0x009df03a01007387 */ /* 0x020fe80000100a00 */
[----:B--2---:R0:W-:Y:S04]  /*e1840*/  STL.64 [R1+0x9de8], R56 ;  /* 0x009de83801007387 */ /* 0x0041e80000100a00 */
[----:B------:R-:W2:Y:S04]  /*e1850*/  LDL R6, [R1+0x58] ;  /* 0x0000580001067983 */ /* 0x000ea80000100800 */
[----:B------:R-:W5:Y:S04]  /*e1860*/  LDL.LU R0, [R1+0x9df8] ;  /* 0x009df80001007983 */ /* 0x000f680000300800 */
[----:B-1----:R-:W2:Y:S04]  /*e1870*/  LDL.LU R12, [R1+0x7e0] ;  /* 0x0007e000010c7983 */ /* 0x002ea80000300800 */
[----:B------:R-:W2:Y:S04]  /*e1880*/  LDL.LU R13, [R1+0x7e4] ;  /* 0x0007e400010d7983 */ /* 0x000ea80000300800 */
[----:B------:R-:W2:Y:S04]  /*e1890*/  LDL.LU R14, [R1+0x7e8] ;  /* 0x0007e800010e7983 */ /* 0x000ea80000300800 */
[----:B------:R-:W2:Y:S04]  /*e18a0*/  LDL.LU R15, [R1+0x7ec] ;  /* 0x0007ec00010f7983 */ /* 0x000ea80000300800 */
[----:B----4-:R-:W4:Y:S04]  /*e18b0*/  LDL R26, [R1+0x68] ;  /* 0x00006800011a7983 */ /* 0x010f280000100800 */
[----:B0-----:R-:W2:Y:S04]  /*e18c0*/  LDL.LU R56, [R1+0x800] ;  /* 0x0008000001387983 */ /* 0x001ea80000300800 */
[----:B------:R-:W2:Y:S04]  /*e18d0*/  LDL.LU R57, [R1+0x804] ;  /* 0x0008040001397983 */ /* 0x000ea80000300800 */
[----:B------:R-:W2:Y:S04]  /*e18e0*/  LDL.LU R58, [R1+0x808] ;  /* 0x00080800013a7983 */ /* 0x000ea80000300800 */
[----:B------:R-:W2:Y:S04]  /*e18f0*/  LDL.LU R59, [R1+0x80c] ;  /* 0x00080c00013b7983 */ /* 0x000ea80000300800 */
[----:B------:R-:W2:Y:S04]  /*e1900*/  LDL.64 R24, [R1+0x70] ;  /* 0x0000700001187983 */ /* 0x000ea80000100a00 */
[----:B------:R-:W4:Y:S04]  /*e1910*/  LDL.LU R52, [R1+0x7f0] ;  /* 0x0007f00001347983 */ /* 0x000f280000300800 */
[----:B------:R-:W4:Y:S04]  /*e1920*/  LDL.LU R53, [R1+0x7f4] ;  /* 0x0007f40001357983 */ /* 0x000f280000300800 */
[----:B------:R-:W4:Y:S04]  /*e1930*/  LDL.LU R54, [R1+0x7f8] ;  /* 0x0007f80001367983 */ /* 0x000f280000300800 */
[----:B------:R-:W4:Y:S04]  /*e1940*/  LDL.LU R55, [R1+0x7fc] ;  /* 0x0007fc0001377983 */ /* 0x000f280000300800 */
[----:B------:R-:W3:Y:S04]  /*e1950*/  LDL.64 R4, [R1+0x60] ;  /* 0x0000600001047983 */ /* 0x000ee80000100a00 */
[----:B------:R-:W3:Y:S04]  /*e1960*/  LDL.LU R20, [R1+0x7d0] ;  /* 0x0007d00001147983 */ /* 0x000ee80000300800 */
[----:B------:R-:W3:Y:S04]  /*e1970*/  LDL.LU R21, [R1+0x7d4] ;  /* 0x0007d40001157983 */ /* 0x000ee80000300800 */
[----:B------:R-:W3:Y:S04]  /*e1980*/  LDL.LU R22, [R1+0x7d8] ;  /* 0x0007d80001167983 */ /* 0x000ee80000300800 */
[----:B------:R-:W3:Y:S04]  /*e1990*/  LDL.LU R23, [R1+0x7dc] ;  /* 0x0007dc0001177983 */ /* 0x000ee80000300800 */
[----:B------:R-:W3:Y:S04]  /*e19a0*/  LDL.64 R32, [R1+0x50] ;  /* 0x0000500001207983 */ /* 0x000ee80000100a00 */
[----:B------:R-:W3:Y:S04]  /*e19b0*/  LDL.64 R60, [R1+0x40] ;  /* 0x00004000013c7983 */ /* 0x000ee80000100a00 */
[----:B------:R-:W3:Y:S04]  /*e19c0*/  LDL.LU R36, [R1+0x790] ;  /* 0x0007900001247983 */ /* 0x000ee80000300800 */
[----:B------:R-:W3:Y:S04]  /*e19d0*/  LDL.LU R37, [R1+0x794] ;  /* 0x0007940001257983 */ /* 0x000ee80000300800 */
[----:B------:R-:W3:Y:S04]  /*e19e0*/  LDL.LU R38, [R1+0x798] ;  /* 0x0007980001267983 */ /* 0x000ee80000300800 */
[----:B------:R-:W3:Y:S04]  /*e19f0*/  LDL.LU R39, [R1+0x79c] ;  /* 0x00079c0001277983 */ /* 0x000ee80000300800 */
[----:B------:R-:W3:Y:S04]  /*e1a00*/  LDL.64 R44, [R1+0x28] ;  /* 0x00002800012c7983 */ /* 0x000ee80000100a00 */
        /* <DEDUP_REMOVED lines=16> */
[----:B--2---:R-:W-:-:S15]  /*e1b10*/  HMMA.16816.F32 R56, R28, R24, R56 ;  /* 0x000000181c38723c */ /* 0x004fde0000001838 */
[----:B------:R-:W-:-:S04]  /*e1b20*/  NOP ;  /* 0x0000000000007918 */ /* 0x000fc80000000000 */
[----:B------:R-:W-:Y:S04]  /*e1b30*/  STL.64 [R1+0x15f0], R56 ;  /* 0x0015f03801007387 */ /* 0x000fe80000100a00 */
[----:B------:R0:W-:Y:S04]  /*e1b40*/  STL.64 [R1+0x15f8], R58 ;  /* 0x0015f83a01007387 */ /* 0x0001e80000100a00 */
[----:B0-----:R-:W2:Y:S04]  /*e1b50*/  LDL.LU.64 R58, [R1+0x9df0] ;  /* 0x009df000013a7983 */ /* 0x001ea80000300a00 */
[----:B------:R-:W2:Y:S01]  /*e1b60*/  LDL.LU.64 R56, [R1+0x9de8] ;  /* 0x009de80001387983 */ /* 0x000ea20000300a00 */
[----:B-----5:R-:W-:-:S02]  /*e1b70*/  IMAD.MOV.U32 R27, RZ, RZ, R0 ;  /* 0x000000ffff1b7224 */ /* 0x020fc400078e0000 */
[----:B------:R-:W-:-:S05]  /*e1b80*/  IMAD.MOV.U32 R0, RZ, RZ, R25 ;  /* 0x000000ffff007224 */ /* 0x000fca00078e0019 */
[----:B------:R0:W-:Y:S01]  /*e1b90*/  STL [R1+0x9bc8], R0 ;  /* 0x009bc80001007387 */ /* 0x0001e20000100800 */
[C---:B----4-:R-:W-:Y:S03]  /*e1ba0*/  HMMA.16816.F32 R24, R28.reuse, R26, R52 ;  /* 0x0000001a1c18723c */ /* 0x050fe60000001834 */
[----:B------:R-:W4:Y:S04]  /*e1bb0*/  LDL.LU.64 R54, [R1+0x9de0] ;  /* 0x009de00001367983 */ /* 0x000f280000300a00 */
[----:B------:R-:W4:Y:S01]  /*e1bc0*/  LDL.LU.64 R52, [R1+0x9dd8] ;  /* 0x009dd80001347983 */ /* 0x000f220000300a00 */
[----:B---3--:R-:W-:Y:S01]  /*e1bd0*/  HMMA.16816.F32 R12, R28, R4, R12 ;  /* 0x000000041c0c723c */ /* 0x008fe2000000180c */
[----:B0-----:R-:W-:-:S07]  /*e1be0*/  IMAD.MOV.U32 R0, RZ, RZ, R5 ;  /* 0x000000ffff007224 */ /* 0x001fce00078e0005 */
[----:B------:R-:W-:Y:S03]  /*e1bf0*/  HMMA.16816.F32 R4, R28, R6, R20 ;  /* 0x000000061c04723c */ /* 0x000fe60000001814 */
[----:B------:R-:W-:Y:S04]  /*e1c00*/  STL.64 [R1+0x15d0], R24 ;  /* 0x0015d01801007387 */ /* 0x000fe80000100a00 */
[----:B------:R0:W-:Y:S04]  /*e1c10*/  STL.64 [R1+0x15d8], R26 ;  /* 0x0015d81a01007387 */ /* 0x0001e80000100a00 */
[----:B0-----:R-:W3:Y:S04]  /*e1c20*/  LDL.LU.64 R26, [R1+0x9dd0] ;  /* 0x009dd000011a7983 */ /* 0x001ee80000300a00 */
[----:B------:R-:W3:Y:S04]  /*e1c30*/  LDL.LU.64 R24, [R1+0x9dc8] ;  /* 0x009dc80001187983 */ /* 0x000ee80000300a00 */
[----:B------:R-:W-:Y:S04]  /*e1c40*/  STL.64 [R1+0x15b0], R12 ;  /* 0x0015b00c01007387 */ /* 0x000fe80000100a00 */
[----:B------:R0:W-:Y:S04]  /*e1c50*/  STL.64 [R1+0x15b8], R14 ;  /* 0x0015b80e01007387 */ /* 0x0001e80000100a00 */
[----:B0-----:R-:W5:Y:S04]  /*e1c60*/  LDL.LU.64 R14, [R1+0x9dc0] ;  /* 0x009dc000010e7983 */ /* 0x001f680000300a00 */
[----:B------:R-:W5:Y:S04]  /*e1c70*/  LDL.LU.64 R12, [R1+0x9db8] ;  /* 0x009db800010c7983 */ /* 0x000f680000300a00 */
[----:B------:R0:W-:Y:S04]  /*e1c80*/  STL [R1+0x9bcc], R0 ;  /* 0x009bcc0001007387 */ /* 0x0001e80000100800 */
[----:B------:R-:W5:Y:S04]  /*e1c90*/  LDL.LU.64 R22, [R1+0x9db0] ;  /* 0x009db00001167983 */ /* 0x000f680000300a00 */
[----:B------:R-:W5:Y:S04]  /*e1ca0*/  LDL.LU.64 R20, [R1+0x9da8] ;  /* 0x009da80001147983 */ /* 0x000f680000300a00 */
[----:B------:R-:W-:Y:S04]  /*e1cb0*/  STL.64 [R1+0x1580], R4 ;  /* 0x0015800401007387 */ /* 0x000fe80000100a00 */
[----:B------:R1:W-:Y:S01]  /*e1cc0*/  STL.64 [R1+0x1588], R6 ;  /* 0x0015880601007387 */ /* 0x0003e20000100a00 */
[----:B0-----:R-:W-:-:S03]  /*e1cd0*/  IMAD.MOV.U32 R0, RZ, RZ, R33 ;  /* 0x000000ffff007224 */ /* 0x001fc600078e0021 */
[----:B-1----:R-:W5:Y:S04]  /*e1ce0*/  LDL.LU.64 R6, [R1+0x9da0] ;  /* 0x009da00001067983 */ /* 0x002f680000300a00 */
[----:B------:R-:W5:Y:S01]  /*e1cf0*/  LDL.LU.64 R4, [R1+0x9d98] ;  /* 0x009d980001047983 */ /* 0x000f620000300a00 */
[C---:B--2---:R-:W-:Y:S08]  /*e1d00*/  HMMA.16816.F32 R56, R28.reuse, R32, R56 ;  /* 0x000000201c38723c */ /* 0x044ff00000001838 */
[C---:B----4-:R-:W-:Y:S11]  /*e1d10*/  HMMA.16816.F32 R32, R28.reuse, R34, R52 ;  /* 0x000000221c20723c */ /* 0x050ff60000001834 */
[----:B------:R-:W-:Y:S04]  /*e1d20*/  STL.64 [R1+0x1550], R56 ;  /* 0x0015503801007387 */ /* 0x000fe80000100a00 */
[----:B------:R0:W-:Y:S04]  /*e1d30*/  STL.64 [R1+0x1558], R58 ;  /* 0x0015583a01007387 */ /* 0x0001e80000100a00 */
[----:B0-----:R-:W2:Y:S04]  /*e1d40*/  LDL.LU.64 R58, [R1+0x9d90] ;  /* 0x009d9000013a7983 */ /* 0x001ea80000300a00 */
[----:B------:R-:W4:Y:S04]  /*e1d50*/  LDL.LU.64 R56, [R1+0x9d88] ;  /* 0x009d880001387983 */ /* 0x000f280000300a00 */
[----:B------:R-:W-:Y:S04]  /*e1d60*/  STL [R1+0x9bd0], R0 ;  /* 0x009bd00001007387 */ /* 0x000fe80000100800 */
[----:B------:R-:W2:Y:S04]  /*e1d70*/  LDL.LU.64 R54, [R1+0x9d80] ;  /* 0x009d800001367983 */ /* 0x000ea80000300a00 */
[----:B------:R-:W2:Y:S01]  /*e1d80*/  LDL.LU.64 R52, [R1+0x9d78] ;  /* 0x009d780001347983 */ /* 0x000ea20000300a00 */
[C---:B---3--:R-:W-:Y:S03]  /*e1d90*/  HMMA.16816.F32 R24, R28.reuse, R60, R24 ;  /* 0x0000003c1c18723c */ /* 0x048fe60000001818 */
[----:B------:R-:W-:Y:S04]  /*e1da0*/  STL.64 [R1+0x1530], R32 ;  /* 0x0015302001007387 */ /* 0x000fe80000100a00 */
[----:B------:R0:W-:Y:S01]  /*e1db0*/  STL.64 [R1+0x1538], R34 ;  /* 0x0015382201007387 */ /* 0x0001e20000100a00 */
[C---:B-----5:R-:W-:Y:S08]  /*e1dc0*/  HMMA.16816.F32 R36, R28.reuse, R12, R36 ;  /* 0x0000000c1c24723c */ /* 0x060ff00000001824 */
[----:B------:R-:W-:Y:S01]  /*e1dd0*/  HMMA.16816.F32 R12, R28, R14, R20 ;  /* 0x0000000e1c0c723c */ /* 0x000fe20000001814 */
[----:B0-----:R-:W3:Y:S04]  /*e1de0*/  LDL.LU.64 R34, [R1+0x9d70] ;  /* 0x009d700001227983 */ /* 0x001ee80000300a00 */
[----:B------:R-:W3:Y:S04]  /*e1df0*/  LDL.LU.64 R32, [R1+0x9d68] ;  /* 0x009d680001207983 */ /* 0x000ee80000300a00 */
[----:B------:R-:W-:Y:S01]  /*e1e00*/  STL.64 [R1+0x1510], R24 ;  /* 0x0015101801007387 */ /* 0x000fe20000100a00 */
[----:B------:R-:W-:-:S03]  /*e1e10*/  IMAD.MOV.U32 R0, RZ, RZ, R61 ;  /* 0x000000ffff007224 */ /* 0x000fc600078e003d */
[----:B------:R0:W-:Y:S01]  /*e1e20*/  STL.64 [R1+0x1518], R26 ;  /* 0x0015181a01007387 */ /* 0x0001e20000100a00 */
[C---:B------:R-:W-:Y:S03]  /*e1e30*/  HMMA.16816.F32 R4, R28.reuse, R44, R4 ;  /* 0x0000002c1c04723c */ /* 0x040fe60000001804 */
[----:B0-----:R-:W5:Y:S04]  /*e1e40*/  LDL.LU.64 R26, [R1+0x9d60] ;  /* 0x009d6000011a7983 */ /* 0x001f680000300a00 */
[----:B------:R-:W5:Y:S04]  /*e1e50*/  LDL.LU.64 R24, [R1+0x9d58] ;  /* 0x009d580001187983 */ /* 0x000f680000300a00 */
[----:B------:R-:W5:Y:S04]  /*e1e60*/  LDL.LU.64 R60, [R1+0x9d50] ;  /* 0x009d5000013c7983 */ /* 0x000f680000300a00 */
[----:B------:R-:W-:Y:S04]  /*e1e70*/  STL [R1+0x9bd4], R0 ;  /* 0x009bd40001007387 */ /* 0x000fe80000100800 */
        /* <DEDUP_REMOVED lines=9> */
[----:B------:R-:W5:Y:S04]  /*e1f10*/  LDL.LU.64 R12, [R1+0x9d20] ;  /* 0x009d2000010c7983 */ /* 0x000f680000300a00 */
[----:B------:R-:W-:Y:S04]  /*e1f20*/  STL.64 [R1+0x14a0], R4 ;  /* 0x0014a00401007387 */ /* 0x000fe80000100a00 */
[----:B------:R0:W-:Y:S04]  /*e1f30*/  STL.64 [R1+0x14a8], R6 ;  /* 0x0014a80601007387 */ /* 0x0001e80000100a00 */
[----:B0-----:R-:W5:Y:S04]  /*e1f40*/  LDL.LU.64 R6, [R1+0x9d18] ;  /* 0x009d180001067983 */ /* 0x001f680000300a00 */
[----:B------:R-:W5:Y:S01]  /*e1f50*/  LDL.LU.64 R4, [R1+0x9d10] ;  /* 0x009d100001047983 */ /* 0x000f620000300a00 */
[C---:B----4-:R-:W-:Y:S08]  /*e1f60*/  HMMA.16816.F32 R48, R28.reuse, R56, R48 ;  /* 0x000000381c30723c */ /* 0x050ff00000001830 */
[----:B--2---:R-:W-:Y:S11]  /*e1f70*/  HMMA.16816.F32 R56, R28, R58, R52 ;  /* 0x0000003a1c38723c */ /* 0x004ff60000001834 */
[----:B------:R-:W-:Y:S04]  /*e1f80*/  STL.64 [R1+0x1470], R48 ;  /* 0x0014703001007387 */ /* 0x000fe80000100a00 */
[----:B------:R0:W-:Y:S04]  /*e1f90*/  STL.64 [R1+0x1478], R50 ;  /* 0x0014783201007387 */ /* 0x0001e80000100a00 */
[----:B0-----:R-:W2:Y:S04]  /*e1fa0*/  LDL.LU.64 R50, [R1+0x9d08] ;  /* 0x009d080001327983 */ /* 0x001ea80000300a00 */
[----:B------:R-:W4:Y:S04]  /*e1fb0*/  LDL.LU.64 R48, [R1+0x9d00] ;  /* 0x009d000001307983 */ /* 0x000f280000300a00 */
[----:B------:R-:W2:Y:S04]  /*e1fc0*/  LDL.LU.64 R54, [R1+0x9cf8] ;  /* 0x009cf80001367983 */ /* 0x000ea80000300a00 */
[----:B------:R-:W4:Y:S04]  /*e1fd0*/  LDL.LU.64 R52, [R1+0x9cf0] ;  /* 0x009cf00001347983 */ /* 0x000f280000300a00 */
[----:B------:R-:W-:Y:S04]  /*e1fe0*/  STL.64 [R1+0x1450], R56 ;  /* 0x0014503801007387 */ /* 0x000fe80000100a00 */
[----:B------:R0:W-:Y:S04]  /*e1ff0*/  STL.64 [R1+0x1458], R58 ;  /* 0x0014583a01007387 */ /* 0x0001e80000100a00 */
[----:B0-----:R-:W4:Y:S04]  /*e2000*/  LDL.LU.64 R58, [R1+0x9ce8] ;  /* 0x009ce800013a7983 */ /* 0x001f280000300a00 */
[----:B------:R-:W4:Y:S01]  /*e2010*/  LDL.LU.64 R56, [R1+0x9ce0] ;  /* 0x009ce00001387983 */ /* 0x000f220000300a00 */
[----:B------:R-:W-:-:S02]  /*e2020*/  IMAD.MOV.U32 R0, RZ, RZ, R45 ;  /* 0x000000ffff007224 */ /* 0x000fc400078e002d */
[C---:B---3--:R-:W-:Y:S08]  /*e2030*/  HMMA.16816.F32 R44, R28.reuse, R46, R32 ;  /* 0x0000002e1c2c723c */ /* 0x048ff00000001820 */
[C---:B-----5:R-:W-:Y:S08]  /*e2040*/  HMMA.16816.F32 R32, R28.reuse, R24, R40 ;  /* 0x000000181c20723c */ /* 0x060ff00000001828 */
[C---:B------:R-:W-:Y:S08]  /*e2050*/  HMMA.16816.F32 R24, R28.reuse, R26, R36 ;  /* 0x0000001a1c18723c */ /* 0x040ff00000001824 */
[C---:B------:R-:W-:Y:S01]  /*e2060*/  HMMA.16816.F32 R20, R28.reuse, R60, R20 ;  /* 0x0000003c1c14723c */ /* 0x040fe20000001814 */
        /* <DEDUP_REMOVED lines=9> */
[C---:B--2---:R-:W-:Y:S08]  /*e2100*/  HMMA.16816.F32 R8, R28.reuse, R54, R8 ;  /* 0x000000361c08723c */ /* 0x044ff00000001808 */
[C---:B----4-:R-:W-:Y:S08]  /*e2110*/  HMMA.16816.F32 R4, R28.reuse, R52, R4 ;  /* 0x000000341c04723c */ /* 0x050ff00000001804 */
[C---:B------:R-:W-:Y:S08]  /*e2120*/  HMMA.16816.F32 R16, R28.reuse, R58, R16 ;  /* 0x0000003a1c10723c */ /* 0x040ff00000001810 */
[C---:B------:R-:W-:Y:S01]  /*e2130*/  HMMA.16816.F32 R12, R28.reuse, R56, R12 ;  /* 0x000000381c0c723c */ /* 0x040fe2000000180c */
[----:B------:R-:W-:Y:S10]  /*e2140*/  STL.64 [R1+0x9a98], R58 ;  /* 0x009a983a01007387 */ /* 0x000ff40000100a00 */
[----:B------:R-:W-:Y:S04]  /*e2150*/  STL.64 [R1+0x1390], R16 ;  /* 0x0013901001007387 */ /* 0x000fe80000100a00 */
[----:B------:R-:W-:Y:S04]  /*e2160*/  STL.64 [R1+0x1398], R18 ;  /* 0x0013981201007387 */ /* 0x000fe80000100a00 */
[----:B------:R0:W-:Y:S04]  /*e2170*/  STL.64 [R1+0x9a90], R56 ;  /* 0x009a903801007387 */ /* 0x0001e80000100a00 */
[----:B------:R-:W-:Y:S04]  /*e2180*/  STL.64 [R1+0x1370], R12 ;  /* 0x0013700c01007387 */ /* 0x000fe80000100a00 */
[----:B------:R-:W-:Y:S04]  /*e2190*/  STL.64 [R1+0x1378], R14 ;  /* 0x0013780e01007387 */ /* 0x000fe80000100a00 */
[----:B------:R-:W2:Y:S04]  /*e21a0*/  LDL.LU R40, [R1+0x5e0] ;  /* 0x0005e00001287983 */ /* 0x000ea80000300800 */
[----:B------:R1:W-:Y:S04]  /*e21b0*/  STL.64 [R1+0x1340], R8 ;  /* 0x0013400801007387 */ /* 0x0003e80000100a00 */
[----:B------:R3:W-:Y:S04]  /*e21c0*/  STL.64 [R1+0x1348], R10 ;  /* 0x0013480a01007387 */ /* 0x0007e80000100a00 */
[----:B------:R-:W-:Y:S04]  /*e21d0*/  STL.64 [R1+0x1320], R4 ;  /* 0x0013200401007387 */ /* 0x000fe80000100a00 */
[----:B------:R-:W-:Y:S04]  /*e21e0*/  STL.64 [R1+0x1328], R6 ;  /* 0x0013280601007387 */ /* 0x000fe80000100a00 */
[----:B------:R-:W2:Y:S04]  /*e21f0*/  LDL.LU R41, [R1+0x5e4] ;  /* 0x0005e40001297983 */ /* 0x000ea80000300800 */
[----:B------:R-:W4:Y:S04]  /*e2200*/  LDL.LU R42, [R1+0x5e8] ;  /* 0x0005e800012a7983 */ /* 0x000f280000300800 */
[----:B------:R-:W4:Y:S04]  /*e2210*/  LDL.LU R43, [R1+0x5ec] ;  /* 0x0005ec00012b7983 */ /* 0x000f280000300800 */
[----:B----4-:R-:W-:Y:S04]  /*e2220*/  STL.64 [R1+0x9cd8], R42 ;  /* 0x009cd82a01007387 */ /* 0x010fe80000100a00 */
[----:B--2---:R2:W-:Y:S04]  /*e2230*/  STL.64 [R1+0x9cd0], R40 ;  /* 0x009cd02801007387 */ /* 0x0045e80000100a00 */
[----:B0-----:R-:W4:Y:S04]  /*e2240*/  LDL.LU R56, [R1+0x600] ;  /* 0x0006000001387983 */ /* 0x001f280000300800 */
[----:B------:R-:W4:Y:S04]  /*e2250*/  LDL.LU R57, [R1+0x604] ;  /* 0x0006040001397983 */ /* 0x000f280000300800 */
[----:B------:R-:W4:Y:S04]  /*e2260*/  LDL.LU R58, [R1+0x608] ;  /* 0x00060800013a7983 */ /* 0x000f280000300800 */
[----:B------:R-:W4:Y:S04]  /*e2270*/  LDL.LU R59, [R1+0x60c] ;  /* 0x00060c00013b7983 */ /* 0x000f280000300800 */
[----:B------:R-:W5:Y:S04]  /*e2280*/  LDL.LU R44, [R1+0x5f0] ;  /* 0x0005f000012c7983 */ /* 0x000f680000300800 */
[----:B------:R-:W5:Y:S04]  /*e2290*/  LDL.LU R45, [R1+0x5f4] ;  /* 0x0005f400012d7983 */ /* 0x000f680000300800 */
[----:B------:R-:W5:Y:S04]  /*e22a0*/  LDL.LU R46, [R1+0x5f8] ;  /* 0x0005f800012e7983 */ /* 0x000f680000300800 */
[----:B------:R-:W5:Y:S04]  /*e22b0*/  LDL.LU R47, [R1+0x5fc] ;  /* 0x0005fc00012f7983 */ /* 0x000f680000300800 */
[----:B-1----:R-:W4:Y:S04]  /*e22c0*/  LDL.LU R8, [R1+0x680] ;  /* 0x0006800001087983 */ /* 0x002f280000300800 */
[----:B------:R-:W4:Y:S04]  /*e22d0*/  LDL.LU R9, [R1+0x684] ;  /* 0x0006840001097983 */ /* 0x000f280000300800 */
[----:B---3--:R-:W4:Y:S04]  /*e22e0*/  LDL.LU R10, [R1+0x688] ;  /* 0x00068800010a7983 */ /* 0x008f280000300800 */
[----:B------:R-:W4:Y:S04]  /*e22f0*/  LDL.LU R11, [R1+0x68c] ;  /* 0x00068c00010b7983 */ /* 0x000f280000300800 */
[----:B------:R-:W3:Y:S04]  /*e2300*/  LDL.LU R32, [R1+0x6b0] ;  /* 0x0006b00001207983 */ /* 0x000ee80000300800 */
[----:B------:R-:W3:Y:S04]  /*e2310*/  LDL.LU R33, [R1+0x6b4] ;  /* 0x0006b40001217983 */ /* 0x000ee80000300800 */
[----:B------:R-:W3:Y:S04]  /*e2320*/  LDL.LU R34, [R1+0x6b8] ;  /* 0x0006b80001227983 */ /* 0x000ee80000300800 */
[----:B------:R-:W3:Y:S04]  /*e2330*/  LDL.LU R35, [R1+0x6bc] ;  /* 0x0006bc0001237983 */ /* 0x000ee80000300800 */
[----:B--2---:R-:W2:Y:S04]  /*e2340*/  LDL.LU R40, [R1+0x6c0] ;  /* 0x0006c00001287983 */ /* 0x004ea80000300800 */
[----:B------:R-:W2:Y:S04]  /*e2350*/  LDL.LU R41, [R1+0x6c4] ;  /* 0x0006c40001297983 */ /* 0x000ea80000300800 */
[----:B------:R-:W2:Y:S04]  /*e2360*/  LDL.LU R42, [R1+0x6c8] ;  /* 0x0006c800012a7983 */ /* 0x000ea80000300800 */
[----:B------:R-:W2:Y:S04]  /*e2370*/  LDL.LU R43, [R1+0x6cc] ;  /* 0x0006cc00012b7983 */ /* 0x000ea80000300800 */
        /* <DEDUP_REMOVED lines=24> */
[----:B------:R-:W-:Y:S04]  /*e2500*/  STL.64 [R1+0x9a78], R54 ;  /* 0x009a783601007387 */ /* 0x000fe80000100a00 */
[----:B------:R0:W-:Y:S04]  /*e2510*/  STL.64 [R1+0x9a70], R52 ;  /* 0x009a703401007387 */ /* 0x0001e80000100a00 */
[----:B0-----:R-:W5:Y:S04]  /*e2520*/  LDL.LU R52, [R1+0x610] ;  /* 0x0006100001347983 */ /* 0x001f680000300800 */
[----:B------:R-:W5:Y:S04]  /*e2530*/  LDL.LU R53, [R1+0x614] ;  /* 0x0006140001357983 */ /* 0x000f680000300800 */
[----:B------:R-:W5:Y:S04]  /*e2540*/  LDL.LU R54, [R1+0x618] ;  /* 0x0006180001367983 */ /* 0x000f680000300800 */
[----:B------:R-:W5:Y:S01]  /*e2550*/  LDL.LU R55, [R1+0x61c] ;  /* 0x00061c0001377983 */ /* 0x000f620000300800 */
[C---:B---3--:R-:W-:Y:S08]  /*e2560*/  HMMA.16816.F32 R32, R28.reuse, R48, R32 ;  /* 0x000000301c20723c */ /* 0x048ff00000001820 */
[C---:B--2---:R-:W-:Y:S08]  /*e2570*/  HMMA.16816.F32 R40, R28.reuse, R50, R40 ;  /* 0x000000321c28723c */ /* 0x044ff00000001828 */
[C---:B----4-:R-:W-:Y:S11]  /*e2580*/  HMMA.16816.F32 R4, R28.reuse, R2, R4 ;  /* 0x000000021c04723c */ /* 0x050ff60000001804 */
[----:B------:R-:W-:Y:S04]  /*e2590*/  STL.64 [R1+0x1300], R40 ;  /* 0x0013002801007387 */ /* 0x000fe80000100a00 */
[----:B------:R0:W-:Y:S04]  /*e25a0*/  STL.64 [R1+0x1308], R42 ;  /* 0x0013082a01007387 */ /* 0x0001e80000100a00 */
[----:B0-----:R-:W2:Y:S04]  /*e25b0*/  LDL.LU.64 R42, [R1+0x9cd8] ;  /* 0x009cd800012a7983 */ /* 0x001ea80000300a00 */
[----:B------:R-:W2:Y:S04]  /*e25c0*/  LDL.LU.64 R40, [R1+0x9cd0] ;  /* 0x009cd00001287983 */ /* 0x000ea80000300a00 */
[----:B------:R-:W-:Y:S04]  /*e25d0*/  STL.64 [R1+0x12d0], R32 ;  /* 0x0012d02001007387 */ /* 0x000fe80000100a00 */
[----:B------:R0:W-:Y:S04]  /*e25e0*/  STL.64 [R1+0x12d8], R34 ;  /* 0x0012d82201007387 */ /* 0x0001e80000100a00 */
[----:B0-----:R-:W3:Y:S04]  /*e25f0*/  LDL.LU.64 R34, [R1+0x9cc8] ;  /* 0x009cc80001227983 */ /* 0x001ee80000300a00 */
[----:B------:R-:W4:Y:S04]  /*e2600*/  LDL.LU.64 R32, [R1+0x9cc0] ;  /* 0x009cc00001207983 */ /* 0x000f280000300a00 */
[----:B------:R-:W-:Y:S04]  /*e2610*/  STL.64 [R1+0x9a68], R50 ;  /* 0x009a683201007387 */ /* 0x000fe80000100a00 */
[----:B------:R0:W-:Y:S04]  /*e2620*/  STL.64 [R1+0x9a60], R48 ;  /* 0x009a603001007387 */ /* 0x0001e80000100a00 */
[----:B0-----:R-:W2:Y:S04]  /*e2630*/  LDL.LU R48, [R1+0x620] ;  /* 0x0006200001307983 */ /* 0x001ea80000300800 */
[----:B------:R-:W2:Y:S04]  /*e2640*/  LDL.LU R49, [R1+0x624] ;  /* 0x0006240001317983 */ /* 0x000ea80000300800 */
[----:B------:R-:W2:Y:S04]  /*e2650*/  LDL.LU R50, [R1+0x628] ;  /* 0x0006280001327983 */ /* 0x000ea80000300800 */
[----:B------:R-:W2:Y:S04]  /*e2660*/  LDL.LU R51, [R1+0x62c] ;  /* 0x00062c0001337983 */ /* 0x000ea80000300800 */
[----:B------:R-:W-:Y:S04]  /*e2670*/  STL.64 [R1+0x12b0], R4 ;  /* 0x0012b00401007387 */ /* 0x000fe80000100a00 */
[----:B------:R0:W-:Y:S04]  /*e2680*/  STL.64 [R1+0x12b8], R6 ;  /* 0x0012b80601007387 */ /* 0x0001e80000100a00 */
[----:B0-----:R-:W2:Y:S04]  /*e2690*/  LDL.LU.64 R6, [R1+0x9cb8] ;  /* 0x009cb80001067983 */ /* 0x001ea80000300a00 */
[----:B------:R-:W2:Y:S04]  /*e26a0*/  LDL.LU.64 R4, [R1+0x9cb0] ;  /* 0x009cb00001047983 */ /* 0x000ea80000300a00 */
[----:B------:R-:W-:Y:S01]  /*e26b0*/  STL.64 [R1+0x9be8], R2 ;  /* 0x009be80201007387 */ /* 0x000fe20000100a00 */
[C---:B--2---:R-:W-:Y:S08]  /*e26c0*/  HMMA.16816.F32 R24, R28.reuse, R4, R24 ;  /* 0x000000041c18723c */ /* 0x044ff00000001818 */
[C---:B------:R-:W-:Y:S11]  /*e26d0*/  HMMA.16816.F32 R8, R28.reuse, R6, R8 ;  /* 0x000000061c08723c */ /* 0x040ff60000001808 */
[----:B------:R-:W-:Y:S04]  /*e26e0*/  STL.64 [R1+0x1280], R24 ;  /* 0x0012801801007387 */ /* 0x000fe80000100a00 */
[----:B------:R0:W-:Y:S04]  /*e26f0*/  STL.64 [R1+0x1288], R26 ;  /* 0x0012881a01007387 */ /* 0x0001e80000100a00 */
[----:B0-----:R-:W2:Y:S04]  /*e2700*/  LDL.LU.64 R26, [R1+0x9ca8] ;  /* 0x009ca800011a7983 */ /* 0x001ea80000300a00 */
[----:B------:R-:W2:Y:S04]  /*e2710*/  LDL.LU.64 R24, [R1+0x9ca0] ;  /* 0x009ca00001187983 */ /* 0x000ea80000300a00 */
[----:B------:R-:W-:Y:S04]  /*e2720*/  STL.64 [R1+0x1260], R8 ;  /* 0x0012600801007387 */ /* 0x000fe80000100a00 */
[----:B------:R0:W-:Y:S04]  /*e2730*/  STL.64 [R1+0x1268], R10 ;  /* 0x0012680a01007387 */ /* 0x0001e80000100a00 */
[----:B0-----:R-:W2:Y:S04]  /*e2740*/  LDL.LU.64 R10, [R1+0x9c98] ;  /* 0x009c9800010a7983 */ /* 0x001ea80000300a00 */
[----:B------:R-:W5:Y:S04]  /*e2750*/  LDL.LU.64 R8, [R1+0x9c90] ;  /* 0x009c900001087983 */ /* 0x000f680000300a00 */
[----:B------:R-:W-:Y:S04]  /*e2760*/  STL.64 [R1+0x9a88], R6 ;  /* 0x009a880601007387 */ /* 0x000fe80000100a00 */
[----:B------:R0:W-:Y:S04]  /*e2770*/  STL.64 [R1+0x9a80], R4 ;  /* 0x009a800401007387 */ /* 0x0001e80000100a00 */
[----:B0-----:R-:W3:Y:S04]  /*e2780*/  LDL.LU R4, [R1+0x630] ;  /* 0x0006300001047983 */ /* 0x001ee80000300800 */
[----:B------:R-:W3:Y:S04]  /*e2790*/  LDL.LU R5, [R1+0x634] ;  /* 0x0006340001057983 */ /* 0x000ee80000300800 */
[----:B------:R-:W3:Y:S04]  /*e27a0*/  LDL.LU R6, [R1+0x638] ;  /* 0x0006380001067983 */ /* 0x000ee80000300800 */
[----:B------:R-:W3:Y:S01]  /*e27b0*/  LDL.LU R7, [R1+0x63c] ;  /* 0x00063c0001077983 */ /* 0x000ee20000300800 */
[C---:B-----5:R-:W-:Y:S08]  /*e27c0*/  HMMA.16816.F32 R20, R28.reuse, R8, R20 ;  /* 0x000000081c14723c */ /* 0x060ff00000001814 */
[C---:B--2---:R-:W-:Y:S11]  /*e27d0*/  HMMA.16816.F32 R12, R28.reuse, R10, R12 ;  /* 0x0000000a1c0c723c */ /* 0x044ff6000000180c */
[----:B------:R-:W-:Y:S04]  /*e27e0*/  STL.64 [R1+0x1250], R20 ;  /* 0x0012501401007387 */ /* 0x000fe80000100a00 */
[----:B------:R0:W-:Y:S04]  /*e27f0*/  STL.64 [R1+0x1258], R22 ;  /* 0x0012581601007387 */ /* 0x0001e80000100a00 */
[----:B0-----:R-:W2:Y:S04]  /*e2800*/  LDL.LU.64 R22, [R1+0x9c88] ;  /* 0x009c880001167983 */ /* 0x001ea80000300a00 */
[----:B------:R-:W5:Y:S04]  /*e2810*/  LDL.LU.64 R20, [R1+0x9c80] ;  /* 0x009c800001147983 */ /* 0x000f680000300a00 */
[----:B------:R-:W-:Y:S04]  /*e2820*/  STL.64 [R1+0xcb0], R12 ;  /* 0x000cb00c01007387 */ /* 0x000fe80000100a00 */
[----:B------:R0:W-:Y:S04]  /*e2830*/  STL.64 [R1+0xcb8], R14 ;  /* 0x000cb80e01007387 */ /* 0x0001e80000100a00 */
[----:B0-----:R-:W2:Y:S04]  /*e2840*/  LDL.LU.64 R14, [R1+0x9c78] ;  /* 0x009c7800010e7983 */ /* 0x001ea80000300a00 */
[----:B------:R-:W2:Y:S04]  /*e2850*/  LDL.LU.64 R12, [R1+0x9c70] ;  /* 0x009c7000010c7983 */ /* 0x000ea80000300a00 */
[----:B------:R-:W-:Y:S04]  /*e2860*/  STL.64 [R1+0x9ab0], R10 ;  /* 0x009ab00a01007387 */ /* 0x000fe80000100a00 */
[----:B------:R0:W-:Y:S04]  /*e2870*/  STL.64 [R1+0x9aa8], R8 ;  /* 0x009aa80801007387 */ /* 0x0001e80000100a00 */
[----:B0-----:R-:W3:Y:S04]  /*e2880*/  LDL.LU R8, [R1+0x640] ;  /* 0x0006400001087983 */ /* 0x001ee80000300800 */
        /* <DEDUP_REMOVED lines=9> */
[----:B---3--:R-:W-:Y:S03]  /*e2920*/  HMMA.16816.F32 R8, R28, R14, R8 ;  /* 0x0000000e1c08723c */ /* 0x008fe60000001808 */
[----:B------:R-:W-:Y:S04]  /*e2930*/  STL.64 [R1+0x9ac0], R14 ;  /* 0x009ac00e01007387 */ /* 0x000fe80000100a00 */
[----:B------:R-:W-:-:S12]  /*e2940*/  STL.64 [R1+0x9ab8], R12 ;  /* 0x009ab80c01007387 */ /* 0x000fd80000100a00 */
[----:B------:R-:W-:Y:S04]  /*e2950*/  STL.64 [R1+0xc60], R8 ;  /* 0x000c600801007387 */ /* 0x000fe80000100a00 */
[----:B------:R2:W-:Y:S01]  /*e2960*/  STL.64 [R1+0xc68], R10 ;  /* 0x000c680a01007387 */ /* 0x0005e20000100a00 */
[----:B------:R-:W-:Y:S01]  /*e2970*/  IMAD.MOV.U32 R60, RZ, RZ, R35 ;  /* 0x000000ffff3c7224 */ /* 0x000fe200078e0023 */
        /* <DEDUP_REMOVED lines=9> */
[C---:B0-----:R-:W-:Y:S01]  /*e2a10*/  HMMA.16816.F32 R4, R28.reuse, R22, R56 ;  /* 0x000000161c04723c */ /* 0x041fe20000001838 */
[----:B------:R-:W-:Y:S10]  /*e2a20*/  STL.64 [R1+0x9a28], R22 ;  /* 0x009a281601007387 */ /* 0x000ff40000100a00 */
[----:B------:R-:W-:Y:S04]  /*e2a30*/  STL.64 [R1+0xbe0], R8 ;  /* 0x000be00801007387 */ /* 0x000fe80000100a00 */
[----:B------:R0:W-:Y:S04]  /*e2a40*/  STL.64 [R1+0xbe8], R10 ;  /* 0x000be80a01007387 */ /* 0x0001e80000100a00 */
[----:B------:R-:W-:Y:S04]  /*e2a50*/  STL.64 [R1+0x9a20], R20 ;  /* 0x009a201401007387 */ /* 0x000fe80000100a00 */
[----:B------:R-:W-:Y:S04]  /*e2a60*/  STL.64 [R1+0xbb0], R4 ;  /* 0x000bb00401007387 */ /* 0x000fe80000100a00 */
[----:B------:R1:W-:Y:S01]  /*e2a70*/  STL.64 [R1+0xbb8], R6 ;  /* 0x000bb80601007387 */ /* 0x0003e20000100a00 */
[C---:B0-----:R-:W-:Y:S08]  /*e2a80*/  HMMA.16816.F32 R8, R28.reuse, R24, R44 ;  /* 0x000000181c08723c */ /* 0x041ff0000000182c */
[C---:B-1----:R-:W-:Y:S01]  /*e2a90*/  HMMA.16816.F32 R4, R28.reuse, R26, R40 ;  /* 0x0000001a1c04723c */ /* 0x042fe20000001828 */
[----:B------:R-:W-:Y:S10]  /*e2aa0*/  STL.64 [R1+0x9a08], R26 ;  /* 0x009a081a01007387 */ /* 0x000ff40000100a00 */
[----:B------:R-:W-:Y:S04]  /*e2ab0*/  STL.64 [R1+0xb80], R8 ;  /* 0x000b800801007387 */ /* 0x000fe80000100a00 */
[----:B------:R-:W-:Y:S04]  /*e2ac0*/  STL.64 [R1+0xb88], R10 ;  /* 0x000b880a01007387 */ /* 0x000fe80000100a00 */
[----:B------:R-:W-:Y:S04]  /*e2ad0*/  STL.64 [R1+0x9a00], R24 ;  /* 0x009a001801007387 */ /* 0x000fe80000100a00 */
[----:B------:R-:W-:Y:S04]  /*e2ae0*/  STL.64 [R1+0xb50], R4 ;  /* 0x000b500401007387 */ /* 0x000fe80000100a00 */
[----:B------:R4:W-:Y:S04]  /*e2af0*/  STL.64 [R1+0xb58], R6 ;  /* 0x000b580601007387 */ /* 0x0009e80000100a00 */
[----:B------:R-:W2:Y:S01]  /*e2b00*/  LDL.LU R12, [R1+0x510] ;  /* 0x00051000010c7983 */ /* 0x000ea20000300800 */
[----:B----4-:R-:W-:-:S15]  /*e2b10*/  HMMA.16816.F32 R4, R28, R32, R36 ;  /* 0x000000201c04723c */ /* 0x010fde0000001824 */
[----:B------:R-:W-:-:S04]  /*e2b20*/  NOP ;  /* 0x0000000000007918 */ /* 0x000fc80000000000 */
[----:B------:R0:W-:Y:S04]  /*e2b30*/  STL.64 [R1+0x1950], R4 ;  /* 0x0019500401007387 */ /* 0x0001e80000100a00 */
[----:B------:R1:W-:Y:S04]  /*e2b40*/  STL.64 [R1+0x1958], R6 ;  /* 0x0019580601007387 */ /* 0x0003e80000100a00 */
        /* <DEDUP_REMOVED lines=35> */
[----:B------:R-:W2:Y:S01]  /*e2d80*/  LDL R52, [R1+0x118] ;  /* 0x0001180001347983 */ /* 0x000ea20000100800 */
[----:B------:R-:W-:-:S03]  /*e2d90*/  IMAD.MOV.U32 R53, RZ, RZ, R34 ;  /* 0x000000ffff357224 */ /* 0x000fc600078e0022 */
[----:B------:R-:W5:Y:S04]  /*e2da0*/  LDL.LU R34, [R1+0x9c5c] ;  /* 0x009c5c0001227983 */ /* 0x000f680000300800 */
[----:B0-----:R-:W2:Y:S04]  /*e2db0*/  LDL.LU R4, [R1+0x560] ;  /* 0x0005600001047983 */ /* 0x001ea80000300800 */
[----:B------:R-:W2:Y:S04]  /*e2dc0*/  LDL.LU R5, [R1+0x564] ;  /* 0x0005640001057983 */ /* 0x000ea80000300800 */
[----:B-1----:R-:W2:Y:S04]  /*e2dd0*/  LDL.LU R6, [R1+0x568] ;  /* 0x0005680001067983 */ /* 0x002ea80000300800 */
[----:B------:R-:W2:Y:S04]  /*e2de0*/  LDL.LU R7, [R1+0x56c] ;  /* 0x00056c0001077983 */ /* 0x000ea80000300800 */
[----:B------:R-:W2:Y:S04]  /*e2df0*/  LDL.LU.64 R54, [R1+0x110] ;  /* 0x0001100001367983 */ /* 0x000ea80000300a00 */
[----:B------:R-:W5:Y:S04]  /*e2e00*/  LDL.LU R35, [R1+0x9c58] ;  /* 0x009c580001237983 */ /* 0x000f680000300800 */
[----:B------:R-:W2:Y:S04]  /*e2e10*/  LDL R61, [R1+0x10c] ;  /* 0x00010c00013d7983 */ /* 0x000ea80000100800 */
[----:B------:R-:W2:Y:S04]  /*e2e20*/  LDL.LU R56, [R1+0x540] ;  /* 0x0005400001387983 */ /* 0x000ea80000300800 */
[----:B------:R-:W2:Y:S04]  /*e2e30*/  LDL.LU R57, [R1+0x544] ;  /* 0x0005440001397983 */ /* 0x000ea80000300800 */
[----:B------:R-:W2:Y:S04]  /*e2e40*/  LDL.LU R58, [R1+0x548] ;  /* 0x00054800013a7983 */ /* 0x000ea80000300800 */
[----:B------:R-:W2:Y:S01]  /*e2e50*/  LDL.LU R59, [R1+0x54c] ;  /* 0x00054c00013b7983 */ /* 0x000ea20000300800 */
[----:B-----5:R-:W-:-:S15]  /*e2e60*/  HMMA.16816.F32 R36, R28, R34, R36 ;  /* 0x000000221c24723c */ /* 0x020fde0000001824 */
[----:B------:R-:W-:-:S04]  /*e2e70*/  NOP ;  /* 0x0000000000007918 */ /* 0x000fc80000000000 */
[----:B------:R-:W-:Y:S04]  /*e2e80*/  STL.64 [R1+0x1940], R36 ;  /* 0x0019402401007387 */ /* 0x000fe80000100a00 */
[----:B------:R0:W-:Y:S04]  /*e2e90*/  STL.64 [R1+0x1948], R38 ;  /* 0x0019482601007387 */ /* 0x0001e80000100a00 */
[----:B0-----:R-:W5:Y:S04]  /*e2ea0*/  LDL.LU.64 R38, [R1+0x9c50] ;  /* 0x009c500001267983 */ /* 0x001f680000300a00 */
[----:B------:R-:W2:Y:S04]  /*e2eb0*/  LDL.LU.64 R36, [R1+0x9c48] ;  /* 0x009c480001247983 */ /* 0x000ea80000300a00 */
[----:B------:R-:W-:Y:S04]  /*e2ec0*/  STL.64 [R1+0x99e8], R34 ;  /* 0x0099e82201007387 */ /* 0x000fe80000100a00 */
[----:B------:R0:W-:Y:S04]  /*e2ed0*/  STL.64 [R1+0x99e0], R32 ;  /* 0x0099e02001007387 */ /* 0x0001e80000100a00 */
[----:B0-----:R-:W3:Y:S04]  /*e2ee0*/  LDL.LU R32, [R1+0x5b0] ;  /* 0x0005b00001207983 */ /* 0x001ee80000300800 */
[----:B------:R-:W3:Y:S04]  /*e2ef0*/  LDL.LU R33, [R1+0x5b4] ;  /* 0x0005b40001217983 */ /* 0x000ee80000300800 */
[----:B------:R-:W3:Y:S04]  /*e2f00*/  LDL.LU R34, [R1+0x5b8] ;  /* 0x0005b80001227983 */ /* 0x000ee80000300800 */
[----:B------:R-:W3:Y:S01]  /*e2f10*/  LDL.LU R35, [R1+0x5bc] ;  /* 0x0005bc0001237983 */ /* 0x000ee20000300800 */
[C---:B--2---:R-:W-:Y:S08]  /*e2f20*/  HMMA.16816.F32 R44, R28.reuse, R36, R44 ;  /* 0x000000241c2c723c */ /* 0x044ff0000000182c */
[----:B-----5:R-:W-:Y:S11]  /*e2f30*/  HMMA.16816.F32 R40, R28, R38, R40 ;  /* 0x000000261c28723c */ /* 0x020ff60000001828 */
[----:B------:R-:W-:Y:S04]  /*e2f40*/  STL.64 [R1+0x1920], R44 ;  /* 0x0019202c01007387 */ /* 0x000fe80000100a00 */
[----:B------:R0:W-:Y:S04]  /*e2f50*/  STL.64 [R1+0x1928], R46 ;  /* 0x0019282e01007387 */ /* 0x0001e80000100a00 */
[----:B0-----:R-:W2:Y:S04]  /*e2f60*/  LDL.LU.64 R46, [R1+0x9c40] ;  /* 0x009c4000012e7983 */ /* 0x001ea80000300a00 */
[----:B------:R-:W3:Y:S04]  /*e2f70*/  LDL.LU.64 R44, [R1+0x9c38] ;  /* 0x009c3800012c7983 */ /* 0x000ee80000300a00 */
[----:B------:R-:W-:Y:S04]  /*e2f80*/  STL.64 [R1+0xac0], R40 ;  /* 0x000ac02801007387 */ /* 0x000fe80000100a00 */
[----:B------:R0:W-:Y:S04]  /*e2f90*/  STL.64 [R1+0xac8], R42 ;  /* 0x000ac82a01007387 */ /* 0x0001e80000100a00 */
[----:B0-----:R-:W4:Y:S04]  /*e2fa0*/  LDL.LU.64 R42, [R1+0x9c30] ;  /* 0x009c3000012a7983 */ /* 0x001f280000300a00 */
[----:B------:R-:W5:Y:S01]  /*e2fb0*/  LDL.LU.64 R40, [R1+0x9c28] ;  /* 0x009c280001287983 */ /* 0x000f620000300a00 */
[----:B------:R-:W-:-:S02]  /*e2fc0*/  IMAD R9, R9, 0x100, R18 ;  /* 0x0000010009097824 */ /* 0x000fc400078e0212 */
[----:B------:R-:W-:Y:S02]  /*e2fd0*/  IMAD R8, R8, 0x100, R19 ;  /* 0x0000010008087824 */ /* 0x000fe400078e0213 */
[----:B------:R-:W-:Y:S02]  /*e2fe0*/  IMAD R3, R3, 0x100, R10 ;  /* 0x0000010003037824 */ /* 0x000fe400078e020a */
[----:B------:R-:W-:Y:S01]  /*e2ff0*/  IMAD R2, R2, 0x100, R11 ;  /* 0x0000010002027824 */ /* 0x000fe200078e020b */
[----:B------:R-:W-:Y:S04]  /*e3000*/  STL.64 [R1+0x99f8], R38 ;  /* 0x0099f82601007387 */ /* 0x000fe80000100a00 */
[----:B------:R-:W-:Y:S01]  /*e3010*/  STL.64 [R1+0x99f0], R36 ;  /* 0x0099f02401007387 */ /* 0x000fe20000100a00 */
[C---:B--2---:R-:W-:Y:S08]  /*e3020*/  HMMA.16816.F32 R12, R28.reuse, R46, R12 ;  /* 0x0000002e1c0c723c */ /* 0x044ff0000000180c */
[C---:B---3--:R-:W-:Y:S08]  /*e3030*/  HMMA.16816.F32 R20, R28.reuse, R44, R20 ;  /* 0x0000002c1c14723c */ /* 0x048ff00000001814 */
[C---:B-----5:R-:W-:Y:S08]  /*e3040*/  HMMA.16816.F32 R32, R28.reuse, R40, R32 ;  /* 0x000000281c20723c */ /* 0x060ff00000001820 */
[----:B----4-:R-:W-:Y:S01]  /*e3050*/  HMMA.16816.F32 R24, R28, R42, R24 ;  /* 0x0000002a1c18723c */ /* 0x010fe20000001818 */
[----:B------:R-:W-:-:S02]  /*e3060*/  F2FP.F16.E5M2.UNPACK_B R28, R9 ;  /* 0x00000009ff1c723e */ /* 0x000fc400020004ff */
[----:B------:R-:W-:Y:S02]  /*e3070*/  F2FP.F16.E5M2.UNPACK_B R29, R8 ;  /* 0x00000008ff1d723e */ /* 0x000fe400020004ff */
[----:B------:R-:W-:Y:S02]  /*e3080*/  F2FP.F16.E5M2.UNPACK_B R30, R3 ;  /* 0x00000003ff1e723e */ /* 0x000fe400020004ff */
[----:B------:R-:W-:-:S07]  /*e3090*/  F2FP.F16.E5M2.UNPACK_B R31, R2 ;  /* 0x00000002ff1f723e */ /* 0x000fce00020004ff */
        /* <DEDUP_REMOVED lines=10> */
[----:B------:R0:W-:Y:S04]  /*e3140*/  STL [R1+0x9994], R46 ;  /* 0x0099942e01007387 */ /* 0x0001e80000100800 */
[----:B------:R-:W-:Y:S04]  /*e3150*/  STL [R1+0x9990], R47 ;  /* 0x0099902f01007387 */ /* 0x000fe80000100800 */
[----:B------:R-:W-:Y:S04]  /*e3160*/  STL.64 [R1+0x9e0], R12 ;  /* 0x0009e00c01007387 */ /* 0x000fe80000100a00 */
[----:B------:R-:W-:Y:S04]  /*e3170*/  STL.64 [R1+0x9e8], R14 ;  /* 0x0009e80e01007387 */ /* 0x000fe80000100a00 */
[----:B------:R-:W-:Y:S04]  /*e3180*/  STL.64 [R1+0x9d0], R8 ;  /* 0x0009d00801007387 */ /* 0x000fe80000100a00 */
[----:B------:R-:W-:Y:S04]  /*e3190*/  STL.64 [R1+0x9d8], R10 ;  /* 0x0009d80a01007387 */ /* 0x000fe80000100a00 */
[----:B------:R-:W-:Y:S04]  /*e31a0*/  STL.64 [R1+0x9a0], R4 ;  /* 0x0009a00401007387 */ /* 0x000fe80000100a00 */
[----:B------:R1:W-:Y:S01]  /*e31b0*/  STL.64 [R1+0x9a8], R6 ;  /* 0x0009a80601007387 */ /* 0x0003e20000100a00 */
[----:B0-----:R-:W-:Y:S01]  /*e31c0*/  IMAD.MOV.U32 R46, RZ, RZ, R55 ;  /* 0x000000ffff2e7224 */ /* 0x001fe200078e0037 */
[----:B-1----:R-:W-:Y:S01]  /*e31d0*/  HMMA.16816.F32 R4, R28, R60, R56 ;  /* 0x0000003c1c04723c */ /* 0x002fe20000001838 */
[----:B------:R-:W-:-:S03]  /*e31e0*/  IMAD.MOV.U32 R47, RZ, RZ, R54 ;  /* 0x000000ffff2f7224 */ /* 0x000fc600078e0036 */
[----:B------:R-:W-:Y:S04]  /*e31f0*/  STL [R1+0x999c], R46 ;  /* 0x00999c2e01007387 */ /* 0x000fe80000100800 */
[----:B------:R-:W-:Y:S04]  /*e3200*/  STL [R1+0x9998], R47 ;  /* 0x0099982f01007387 */ /* 0x000fe80000100800 */
[----:B------:R-:W-:Y:S04]  /*e3210*/  STL.64 [R1+0x9c20], R44 ;  /* 0x009c202c01007387 */ /* 0x000fe80000100a00 */
[----:B------:R-:W2:Y:S04]  /*e3220*/  LDL.LU R56, [R1+0xa80] ;  /* 0x000a800001387983 */ /* 0x000ea80000300800 */
[----:B------:R-:W-:Y:S04]  /*e3230*/  STL.64 [R1+0x970], R4 ;  /* 0x0009700401007387 */ /* 0x000fe80000100a00 */
[----:B------:R-:W-:Y:S04]  /*e3240*/  STL.64 [R1+0x978], R6 ;  /* 0x0009780601007387 */ /* 0x000fe80000100a00 */
[----:B------:R-:W2:Y:S04]  /*e3250*/  LDL.LU R57, [R1+0xa84] ;  /* 0x000a840001397983 */ /* 0x000ea80000300800 */
[----:B------:R-:W3:Y:S04]  /*e3260*/  LDL.LU R58, [R1+0xa88] ;  /* 0x000a8800013a7983 */ /* 0x000ee80000300800 */
[----:B------:R-:W3:Y:S04]  /*e3270*/  LDL.LU R59, [R1+0xa8c] ;  /* 0x000a8c00013b7983 */ /* 0x000ee80000300800 */
[----:B---3--:R-:W-:Y:S04]  /*e3280*/  STL.64 [R1+0x9be0], R58 ;  /* 0x009be03a01007387 */ /* 0x008fe80000100a00 */
[----:B--2---:R-:W-:Y:S04]  /*e3290*/  STL.64 [R1+0x9bd8], R56 ;  /* 0x009bd83801007387 */ /* 0x004fe80000100a00 */
[----:B------:R-:W2:Y:S04]  /*e32a0*/  LDL R54, [R1+0xb0] ;  /* 0x0000b00001367983 */ /* 0x000ea80000100800 */
[----:B------:R-:W2:Y:S04]  /*e32b0*/  LDL R55, [R1+0xb4] ;  /* 0x0000b40001377983 */ /* 0x000ea80000100800 */
[----:B------:R-:W3:Y:S04]  /*e32c0*/  LDL.LU R48, [R1+0xa70] ;  /* 0x000a700001307983 */ /* 0x000ee80000300800 */
[----:B------:R-:W3:Y:S04]  /*e32d0*/  LDL.LU R49, [R1+0xa74] ;  /* 0x000a740001317983 */ /* 0x000ee80000300800 */
[----:B------:R-:W4:Y:S04]  /*e32e0*/  LDL.LU R50, [R1+0xa78] ;  /* 0x000a780001327983 */ /* 0x000f280000300800 */
[----:B------:R-:W4:Y:S04]  /*e32f0*/  LDL.LU R51, [R1+0xa7c] ;  /* 0x000a7c0001337983 */ /* 0x000f280000300800 */
[----:B----4-:R-:W-:Y:S04]  /*e3300*/  STL.64 [R1+0x9bf8], R50 ;  /* 0x009bf83201007387 */ /* 0x010fe80000100a00 */
[----:B---3--:R0:W-:Y:S04]  /*e3310*/  STL.64 [R1+0x9bf0], R48 ;  /* 0x009bf03001007387 */ /* 0x0081e80000100a00 */
[----:B------:R-:W3:Y:S04]  /*e3320*/  LDL.LU R12, [R1+0xa40] ;  /* 0x000a4000010c7983 */ /* 0x000ee80000300800 */
[----:B------:R-:W3:Y:S04]  /*e3330*/  LDL.LU R13, [R1+0xa44] ;  /* 0x000a4400010d7983 */ /* 0x000ee80000300800 */
[----:B------:R-:W4:Y:S04]  /*e3340*/  LDL.LU R14, [R1+0xa48] ;  /* 0x000a4800010e7983 */ /* 0x000f280000300800 */
[----:B------:R-:W4:Y:S04]  /*e3350*/  LDL.LU R15, [R1+0xa4c] ;  /* 0x000a4c00010f7983 */ /* 0x000f280000300800 */
[----:B----4-:R-:W-:Y:S04]  /*e3360*/  STL.64 [R1+0x9c08], R14 ;  /* 0x009c080e01007387 */ /* 0x010fe80000100a00 */
[----:B---3--:R1:W-:Y:S04]  /*e3370*/  STL.64 [R1+0x9c00], R12 ;  /* 0x009c000c01007387 */ /* 0x0083e80000100a00 */
[----:B------:R-:W3:Y:S04]  /*e3380*/  LDL R8, [R1+0xc8] ;  /* 0x0000c80001087983 */ /* 0x000ee80000100800 */
[----:B------:R-:W3:Y:S04]  /*e3390*/  LDL R9, [R1+0xcc] ;  /* 0x0000cc0001097983 */ /* 0x000ee80000100800 */
[----:B------:R-:W4:Y:S04]  /*e33a0*/  LDL.LU R24, [R1+0xa10] ;  /* 0x000a100001187983 */ /* 0x000f280000300800 */
[----:B------:R-:W4:Y:S04]  /*e33b0*/  LDL.LU R25, [R1+0xa14] ;  /* 0x000a140001197983 */ /* 0x000f280000300800 */
[----:B------:R-:W5:Y:S04]  /*e33c0*/  LDL.LU R26, [R1+0xa18] ;  /* 0x000a1800011a7983 */ /* 0x000f680000300800 */
[----:B------:R-:W5:Y:S04]  /*e33d0*/  LDL.LU R27, [R1+0xa1c] ;  /* 0x000a1c00011b7983 */ /* 0x000f680000300800 */
[----:B-----5:R-:W-:Y:S04]  /*e33e0*/  STL.64 [R1+0x9c18], R26 ;  /* 0x009c181a01007387 */ /* 0x020fe80000100a00 */
[----:B----4-:R4:W-:Y:S04]  /*e33f0*/  STL.64 [R1+0x9c10], R24 ;  /* 0x009c101801007387 */ /* 0x0109e80000100a00 */
[----:B------:R-:W5:Y:S04]  /*e3400*/  LDL.LU R40, [R1+0x9f0] ;  /* 0x0009f00001287983 */ /* 0x000f680000300800 */
[----:B------:R-:W5:Y:S04]  /*e3410*/  LDL.LU R41, [R1+0x9f4] ;  /* 0x0009f40001297983 */ /* 0x000f680000300800 */
[----:B------:R-:W5:Y:S04]  /*e3420*/  LDL.LU R42, [R1+0x9f8] ;  /* 0x0009f800012a7983 */ /* 0x000f680000300800 */
[----:B------:R-:W5:Y:S04]  /*e3430*/  LDL.LU R43, [R1+0x9fc] ;  /* 0x0009fc00012b7983 */ /* 0x000f680000300800 */
[----:B------:R-:W2:Y:S04]  /*e3440*/  LDL R36, [R1+0xe8] ;  /* 0x0000e80001247983 */ /* 0x000ea80000100800 */
[----:B------:R-:W2:Y:S04]  /*e3450*/  LDL R37, [R1+0xec] ;  /* 0x0000ec0001257983 */ /* 0x000ea80000100800 */
        /* <DEDUP_REMOVED lines=8> */
[----:B-1----:R-:W2:Y:S04]  /*e34e0*/  LDL.LU.64 R12, [R1+0x100] ;  /* 0x00010000010c7983 */ /* 0x002ea80000300a00 */
[----:B------:R-:W3:Y:S04]  /*e34f0*/  LDL R14, [R1+0xf8] ;  /* 0x0000f800010e7983 */ /* 0x000ee80000100800 */
[----:B------:R-:W3:Y:S04]  /*e3500*/  LDL R15, [R1+0xfc] ;  /* 0x0000fc00010f7983 */ /* 0x000ee80000100800 */
[----:B----4-:R-:W3:Y:S04]  /*e3510*/  LDL.LU R24, [R1+0x990] ;  /* 0x0009900001187983 */ /* 0x010ee80000300800 */
[----:B------:R-:W3:Y:S04]  /*e3520*/  LDL.LU R25, [R1+0x994] ;  /* 0x0009940001197983 */ /* 0x000ee80000300800 */
[----:B------:R-:W3:Y:S04]  /*e3530*/  LDL.LU R26, [R1+0x998] ;  /* 0x00099800011a7983 */ /* 0x000ee80000300800 */
[----:B------:R-:W3:Y:S04]  /*e3540*/  LDL.LU R27, [R1+0x99c] ;  /* 0x00099c00011b7983 */ /* 0x000ee80000300800 */
[----:B------:R-:W4:Y:S04]  /*e3550*/  LDL.LU.64 R2, [R1+0xf0] ;  /* 0x0000f00001027983 */ /* 0x000f280000300a00 */
[----:B------:R-:W3:Y:S04]  /*e3560*/  LDL.LU R56, [R1+0x9c0] ;  /* 0x0009c00001387983 */ /* 0x000ee80000300800 */
[----:B------:R-:W3:Y:S04]  /*e3570*/  LDL.LU R57, [R1+0x9c4] ;  /* 0x0009c40001397983 */ /* 0x000ee80000300800 */
[----:B------:R-:W5:Y:S04]  /*e3580*/  LDL.LU R58, [R1+0x9c8] ;  /* 0x0009c800013a7983 */ /* 0x000f680000300800 */
[----:B------:R-:W5:Y:S04]  /*e3590*/  LDL.LU R59, [R1+0x9cc] ;  /* 0x0009cc00013b7983 */ /* 0x000f680000300800 */
[----:B------:R-:W5:Y:S04]  /*e35a0*/  LDL.LU.64 R38, [R1+0xe0] ;  /* 0x0000e00001267983 */ /* 0x000f680000300a00 */
[----:B------:R-:W5:Y:S04]  /*e35b0*/  LDL R20, [R1+0xd8] ;  /* 0x0000d80001147983 */ /* 0x000f680000100800 */
[----:B------:R-:W5:Y:S04]  /*e35c0*/  LDL R21, [R1+0xdc] ;  /* 0x0000dc0001157983 */ /* 0x000f680000100800 */
[----:B------:R-:W5:Y:S04]  /*e35d0*/  LDL.LU R32, [R1+0xa00] ;  /* 0x000a000001207983 */ /* 0x000f680000300800 */
[----:B------:R-:W5:Y:S04]  /*e35e0*/  LDL.LU R33, [R1+0xa04] ;  /* 0x000a040001217983 */ /* 0x000f680000300800 */
[----:B------:R-:W5:Y:S04]  /*e35f0*/  LDL.LU R34, [R1+0xa08] ;  /* 0x000a080001227983 */ /* 0x000f680000300800 */
[----:B------:R-:W5:Y:S04]  /*e3600*/  LDL.LU R35, [R1+0xa0c] ;  /* 0x000a0c0001237983 */ /* 0x000f680000300800 */
[----:B------:R-:W5:Y:S04]  /*e3610*/  LDL.LU.64 R22, [R1+0xd0] ;  /* 0x0000d00001167983 */ /* 0x000f680000300a00 */
[----:B------:R-:W5:Y:S04]  /*e3620*/  LDL.LU R16, [R1+0xa20] ;  /* 0x000a200001107983 */ /* 0x000f680000300800 */
[----:B------:R-:W5:Y:S04]  /*e3630*/  LDL.LU R17, [R1+0xa24] ;  /* 0x000a240001117983 */ /* 0x000f680000300800 */
        /* <DEDUP_REMOVED lines=9> */
[----:B------:R-:W5:Y:S01]  /*e36d0*/  LDL.LU.64 R60, [R1+0xa8] ;  /* 0x0000a800013c7983 */ /* 0x000f620000300a00 */
[----:B--2---:R-:W-:-:S15]  /*e36e0*/  HMMA.16816.F32 R44, R28, R12, R44 ;  /* 0x0000000c1c2c723c */ /* 0x004fde000000182c */
[----:B------:R-:W-:-:S04]  /*e36f0*/  NOP ;  /* 0x0000000000007918 */ /* 0x000fc80000000000 */
[----:B------:R0:W-:Y:S04]  /*e3700*/  STL.64 [R1+0x960], R44 ;  /* 0x0009602c01007387 */ /* 0x0001e80000100a00 */
[----:B------:R1:W-:Y:S01]  /*e3710*/  STL.64 [R1+0x968], R46 ;  /* 0x0009682e01007387 */ /* 0x0003e20000100a00 */
[----:B----4-:R-:W-:Y:S03]  /*e3720*/  HMMA.16816.F32 R48, R28, R2, R48 ;  /* 0x000000021c30723c */ /* 0x010fe60000001830 */
[----:B0-----:R-:W2:Y:S01]  /*e3730*/  LDL.LU.64 R44, [R1+0x9c20] ;  /* 0x009c2000012c7983 */ /* 0x001ea20000300a00 */
[----:B-1----:R-:W-:Y:S02]  /*e3740*/  IMAD.MOV.U32 R46, RZ, RZ, R12 ;  /* 0x000000ffff2e7224 */ /* 0x002fe400078e000c */
[----:B------:R-:W-:-:S02]  /*e3750*/  IMAD.MOV.U32 R47, RZ, RZ, R13 ;  /* 0x000000ffff2f7224 */ /* 0x000fc400078e000d */
[C---:B---3--:R-:W-:Y:S03]  /*e3760*/  HMMA.16816.F32 R12, R28.reuse, R14, R24 ;  /* 0x0000000e1c0c723c */ /* 0x048fe60000001818 */
[----:B------:R-:W-:Y:S04]  /*e3770*/  STL [R1+0x99a4], R47 ;  /* 0x0099a42f01007387 */ /* 0x000fe80000100800 */
[----:B------:R-:W-:Y:S04]  /*e3780*/  STL [R1+0x99a0], R46 ;  /* 0x0099a02e01007387 */ /* 0x000fe80000100800 */
[----:B------:R-:W3:Y:S04]  /*e3790*/  LDL.LU.64 R26, [R1+0x9c18] ;  /* 0x009c1800011a7983 */ /* 0x000ee80000300a00 */
[----:B------:R-:W3:Y:S01]  /*e37a0*/  LDL.LU.64 R24, [R1+0x9c10] ;  /* 0x009c100001187983 */ /* 0x000ee20000300a00 */
[----:B-----5:R-:W-:Y:S03]  /*e37b0*/  HMMA.16816.F32 R56, R28, R36, R56 ;  /* 0x000000241c38723c */ /* 0x020fe60000001838 */
[----:B------:R-:W-:Y:S04]  /*e37c0*/  STL.64 [R1+0x950], R12 ;  /* 0x0009500c01007387 */ /* 0x000fe80000100a00 */
[----:B------:R0:W-:Y:S04]  /*e37d0*/  STL.64 [R1+0x958], R14 ;  /* 0x0009580e01007387 */ /* 0x0001e80000100a00 */
[----:B0-----:R-:W4:Y:S04]  /*e37e0*/  LDL.LU.64 R14, [R1+0x9c08] ;  /* 0x009c0800010e7983 */ /* 0x001f280000300a00 */
[----:B------:R-:W4:Y:S04]  /*e37f0*/  LDL.LU.64 R12, [R1+0x9c00] ;  /* 0x009c0000010c7983 */ /* 0x000f280000300a00 */
[----:B------:R-:W-:Y:S01]  /*e3800*/  STL.64 [R1+0x940], R48 ;  /* 0x0009403001007387 */ /* 0x000fe20000100a00 */
[----:B------:R-:W-:-:S03]  /*e3810*/  IMAD.MOV.U32 R46, RZ, RZ, R3 ;  /* 0x000000ffff2e7224 */ /* 0x000fc600078e0003 */
[----:B------:R0:W-:Y:S01]  /*e3820*/  STL.64 [R1+0x948], R50 ;  /* 0x0009483201007387 */ /* 0x0001e20000100a00 */
[----:B------:R-:W-:-:S03]  /*e3830*/  IMAD.MOV.U32 R47, RZ, RZ, R2 ;  /* 0x000000ffff2f7224 */ /* 0x000fc600078e0002 */
[----:B0-----:R-:W5:Y:S04]  /*e3840*/  LDL.LU.64 R50, [R1+0x9bf8] ;  /* 0x009bf80001327983 */ /* 0x001f680000300a00 */
[----:B------:R-:W5:Y:S04]  /*e3850*/  LDL.LU.64 R48, [R1+0x9bf0] ;  /* 0x009bf00001307983 */ /* 0x000f680000300a00 */
[----:B------:R-:W2:Y:S04]  /*e3860*/  LDL.LU.64 R2, [R1+0x9be8] ;  /* 0x009be80001027983 */ /* 0x000ea80000300a00 */
[----:B------:R-:W-:Y:S04]  /*e3870*/  STL [R1+0x99ac], R46 ;  /* 0x0099ac2e01007387 */ /* 0x000fe80000100800 */
[----:B------:R-:W-:Y:S04]  /*e3880*/  STL [R1+0x99a8], R47 ;  /* 0x0099a82f01007387 */ /* 0x000fe80000100800 */
[----:B------:R-:W-:Y:S04]  /*e3890*/  STL.64 [R1+0x930], R56 ;  /* 0x0009303801007387 */ /* 0x000fe80000100a00 */
[----:B------:R0:W-:Y:S04]  /*e38a0*/  STL.64 [R1+0x938], R58 ;  /* 0x0009383a01007387 */ /* 0x0001e80000100a00 */
[----:B0-----:R-:W2:Y:S04]  /*e38b0*/  LDL.LU.64 R58, [R1+0x9be0] ;  /* 0x009be000013a7983 */ /* 0x001ea80000300a00 */
[----:B------:R-:W2:Y:S01]  /*e38c0*/  LDL.LU.64 R56, [R1+0x9bd8] ;  /* 0x009bd80001387983 */ /* 0x000ea20000300a00 */
[C---:B------:R-:W-:Y:S08]  /*e38d0*/  HMMA.16816.F32 R40, R28.reuse, R38, R40 ;  /* 0x000000261c28723c */ /* 0x040ff00000001828 */
[C---:B------:R-:W-:Y:S08]  /*e38e0*/  HMMA.16816.F32 R32, R28.reuse, R20, R32 ;  /* 0x000000141c20723c */ /* 0x040ff00000001820 */
[----:B------:R-:W-:Y:S01]  /*e38f0*/  HMMA.16816.F32 R16, R28, R8, R16 ;  /* 0x000000081c10723c */ /* 0x000fe20000001810 */
[----:B------:R-:W-:-:S02]  /*e3900*/  IMAD.MOV.U32 R47, RZ, RZ, R39 ;  /* 0x000000ffff2f7224 */ /* 0x000fc400078e0027 */
[----:B------:R-:W-:Y:S01]  /*e3910*/  IMAD.MOV.U32 R46, RZ, RZ, R38 ;  /* 0x000000ffff2e7224 */ /* 0x000fe200078e0026 */
[----:B------:R-:W-:Y:S04]  /*e3920*/  STL.64 [R1+0x920], R40 ;  /* 0x0009202801007387 */ /* 0x000fe80000100a00 */
[----:B------:R-:W-:Y:S04]  /*e3930*/  STL.64 [R1+0x928], R42 ;  /* 0x0009282a01007387 */ /* 0x000fe80000100a00 */
[----:B------:R0:W-:Y:S04]  /*e3940*/  STL [R1+0x99b4], R47 ;  /* 0x0099b42f01007387 */ /* 0x0001e80000100800 */
[----:B------:R1:W-:Y:S04]  /*e3950*/  STL [R1+0x99b0], R46 ;  /* 0x0099b02e01007387 */ /* 0x0003e80000100800 */
[----:B------:R-:W-:Y:S04]  /*e3960*/  STL.64 [R1+0x910], R32 ;  /* 0x0009102001007387 */ /* 0x000fe80000100a00 */
[----:B------:R-:W-:Y:S01]  /*e3970*/  STL.64 [R1+0x918], R34 ;  /* 0x0009182201007387 */ /* 0x000fe20000100a00 */
[----:B0-----:R-:W-:-:S02]  /*e3980*/  IMAD.MOV.U32 R47, RZ, RZ, R22 ;  /* 0x000000ffff2f7224 */ /* 0x001fc400078e0016 */
[----:B-1----:R-:W-:Y:S01]  /*e3990*/  IMAD.MOV.U32 R46, RZ, RZ, R23 ;  /* 0x000000ffff2e7224 */ /* 0x002fe200078e0017 */
[C---:B---3--:R-:W-:Y:S08]  /*e39a0*/  HMMA.16816.F32 R24, R28.reuse, R22, R24 ;  /* 0x000000161c18723c */ /* 0x048ff00000001818 */
[----:B----4-:R-:W-:Y:S11]  /*e39b0*/  HMMA.16816.F32 R12, R28, R10, R12 ;  /* 0x0000000a1c0c723c */ /* 0x010ff6000000180c */
        /* <DEDUP_REMOVED lines=8> */
[----:B------:R-:W-:Y:S04]  /*e3a40*/  STL.64 [R1+0x8e0], R12 ;  /* 0x0008e00c01007387 */ /* 0x000fe80000100a00 */
[----:B------:R0:W-:Y:S01]  /*e3a50*/  STL.64 [R1+0x8e8], R14 ;  /* 0x0008e80e01007387 */ /* 0x0001e20000100a00 */
[C---:B-----5:R-:W-:Y:S08]  /*e3a60*/  HMMA.16816.F32 R8, R28.reuse, R54, R48 ;  /* 0x000000361c08723c */ /* 0x060ff00000001830 */
[C---:B0-----:R-:W-:Y:S08]  /*e3a70*/  HMMA.16816.F32 R12, R28.reuse, R52, R4 ;  /* 0x000000341c0c723c */ /* 0x041ff00000001804 */
[----:B--2---:R-:W-:Y:S01]  /*e3a80*/  HMMA.16816.F32 R4, R28, R60, R56 ;  /* 0x0000003c1c04723c */ /* 0x004fe20000001838 */
[----:B------:R0:W-:Y:S04]  /*e3a90*/  STL [R1+0x99c4], R47 ;  /* 0x0099c42f01007387 */ /* 0x0001e80000100800 */
[----:B------:R1:W-:Y:S01]  /*e3aa0*/  STL [R1+0x99c0], R46 ;  /* 0x0099c02e01007387 */ /* 0x0003e20000100800 */
[----:B0-----:R-:W-:-:S02]  /*e3ab0*/  IMAD.MOV.U32 R47, RZ, RZ, R60 ;  /* 0x000000ffff2f7224 */ /* 0x001fc400078e003c */
[----:B-1----:R-:W-:-:S03]  /*e3ac0*/  IMAD.MOV.U32 R46, RZ, RZ, R61 ;  /* 0x000000ffff2e7224 */ /* 0x002fc600078e003d */
[----:B------:R-:W-:Y:S04]  /*e3ad0*/  STL.64 [R1+0x8d0], R12 ;  /* 0x0008d00c01007387 */ /* 0x000fe80000100a00 */
[----:B------:R-:W-:Y:S04]  /*e3ae0*/  STL.64 [R1+0x8d8], R14 ;  /* 0x0008d80e01007387 */ /* 0x000fe80000100a00 */
[----:B------:R-:W-:Y:S04]  /*e3af0*/  STL.64 [R1+0x8c0], R8 ;  /* 0x0008c00801007387 */ /* 0x000fe80000100a00 */
[----:B------:R-:W-:Y:S04]  /*e3b00*/  STL.64 [R1+0x8c8], R10 ;  /* 0x0008c80a01007387 */ /* 0x000fe80000100a00 */
[----:B------:R0:W-:Y:S04]  /*e3b10*/  STL.64 [R1+0x8b0], R4 ;  /* 0x0008b00401007387 */ /* 0x0001e80000100a00 */
[----:B------:R1:W-:Y:S04]  /*e3b20*/  STL.64 [R1+0x8b8], R6 ;  /* 0x0008b80601007387 */ /* 0x0003e80000100a00 */
[----:B------:R-:W2:Y:S01]  /*e3b30*/  LDL R60, [R1+0x28] ;  /* 0x00002800013c7983 */ /* 0x000ea20000100800 */
[----:B------:R-:W-:-:S03]  /*e3b40*/  IMAD.MOV.U32 R61, RZ, RZ, R0 ;  /* 0x000000ffff3d7224 */ /* 0x000fc600078e0000 */
[----:B------:R-:W3:Y:S04]  /*e3b50*/  LDL.LU R0, [R1+0x9bd4] ;  /* 0x009bd40001007983 */ /* 0x000ee80000300800 */
[----:B------:R-:W4:Y:S04]  /*e3b60*/  LDL.LU R48, [R1+0xbc0] ;  /* 0x000bc00001307983 */ /* 0x000f280000300800 */
[----:B------:R-:W4:Y:S04]  /*e3b70*/  LDL.LU R49, [R1+0xbc4] ;  /* 0x000bc40001317983 */ /* 0x000f280000300800 */
[----:B------:R-:W5:Y:S04]  /*e3b80*/  LDL.LU R50, [R1+0xbc8] ;  /* 0x000bc80001327983 */ /* 0x000f680000300800 */
[----:B------:R-:W5:Y:S04]  /*e3b90*/  LDL.LU R51, [R1+0xbcc] ;  /* 0x000bcc0001337983 */ /* 0x000f680000300800 */
[----:B-----5:R-:W-:Y:S04]  /*e3ba0*/  STL.64 [R1+0x9b20], R50 ;  /* 0x009b203201007387 */ /* 0x020fe80000100a00 */
[----:B----4-:R-:W-:Y:S04]  /*e3bb0*/  STL.64 [R1+0x9b18], R48 ;  /* 0x009b183001007387 */ /* 0x010fe80000100a00 */
[----:B------:R-:W4:Y:S04]  /*e3bc0*/  LDL R52, [R1+0x38] ;  /* 0x0000380001347983 */ /* 0x000f280000100800 */
[----:B------:R-:W4:Y:S04]  /*e3bd0*/  LDL R53, [R1+0x3c] ;  /* 0x00003c0001357983 */ /* 0x000f280000100800 */
[----:B0-----:R-:W5:Y:S04]  /*e3be0*/  LDL.LU R4, [R1+0xba0] ;  /* 0x000ba00001047983 */ /* 0x001f680000300800 */
[----:B------:R-:W5:Y:S04]  /*e3bf0*/  LDL.LU R5, [R1+0xba4] ;  /* 0x000ba40001057983 */ /* 0x000f680000300800 */
[----:B-1----:R-:W2:Y:S04]  /*e3c00*/  LDL.LU R6, [R1+0xba8] ;  /* 0x000ba80001067983 */ /* 0x002ea80000300800 */
[----:B------:R-:W2:Y:S01]  /*e3c10*/  LDL.LU R7, [R1+0xbac] ;  /* 0x000bac0001077983 */ /* 0x000ea20000300800 */
[----:B---3--:R-:W-:-:S03]  /*e3c20*/  IMAD.MOV.U32 R11, RZ, RZ, R0 ;  /* 0x000000ffff0b7224 */ /* 0x008fc600078e0000 */
[----:B--2---:R-:W-:Y:S04]  /*e3c30*/  STL.64 [R1+0x9b30], R6 ;  /* 0x009b300601007387 */ /* 0x004fe80000100a00 */
[----:B-----5:R-:W-:Y:S04]  /*e3c40*/  STL.64 [R1+0x9b28], R4 ;  /* 0x009b280401007387 */ /* 0x020fe80000100a00 */
[----:B------:R-:W2:Y:S04]  /*e3c50*/  LDL R10, [R1+0x40] ;  /* 0x00004000010a7983 */ /* 0x000ea80000100800 */
[----:B------:R-:W3:Y:S04]  /*e3c60*/  LDL.LU R0, [R1+0x9bd0] ;  /* 0x009bd00001007983 */ /* 0x000ee80000300800 */
[----:B------:R-:W5:Y:S04]  /*e3c70*/  LDL.LU R12, [R1+0xb90] ;  /* 0x000b9000010c7983 */ /* 0x000f680000300800 */
[----:B------:R-:W5:Y:S04]  /*e3c80*/  LDL.LU R13, [R1+0xb94] ;  /* 0x000b9400010d7983 */ /* 0x000f680000300800 */
[----:B------:R-:W2:Y:S04]  /*e3c90*/  LDL.LU R14, [R1+0xb98] ;  /* 0x000b9800010e7983 */ /* 0x000ea80000300800 */
[----:B------:R-:W2:Y:S04]  /*e3ca0*/  LDL.LU R15, [R1+0xb9c] ;  /* 0x000b9c00010f7983 */ /* 0x000ea80000300800 */
[----:B--2---:R-:W-:Y:S04]  /*e3cb0*/  STL.64 [R1+0x9b40], R14 ;  /* 0x009b400e01007387 */ /* 0x004fe80000100a00 */
[----:B-----5:R0:W-:Y:S04]  /*e3cc0*/  STL.64 [R1+0x9b38], R12 ;  /* 0x009b380c01007387 */ /* 0x0201e80000100a00 */
[----:B------:R-:W2:Y:S04]  /*e3cd0*/  LDL R8, [R1+0x48] ;  /* 0x0000480001087983 */ /* 0x000ea80000100800 */
[----:B------:R-:W2:Y:S04]  /*e3ce0*/  LDL R9, [R1+0x4c] ;  /* 0x00004c0001097983 */ /* 0x000ea80000100800 */
[----:B------:R-:W-:Y:S01]  /*e3cf0*/  STL.64 [R1+0x9b50], R10 ;  /* 0x009b500a01007387 */ /* 0x000fe20000100a00 */
[----:B---3--:R-:W-:-:S03]  /*e3d00*/  IMAD.MOV.U32 R23, RZ, RZ, R0 ;  /* 0x000000ffff177224 */ /* 0x008fc600078e0000 */
[----:B--2---:R-:W-:Y:S04]  /*e3d10*/  STL.64 [R1+0x9b48], R8 ;  /* 0x009b480801007387 */ /* 0x004fe80000100a00 */
[----:B------:R-:W2:Y:S04]  /*e3d20*/  LDL R22, [R1+0x50] ;  /* 0x0000500001167983 */ /* 0x000ea80000100800 */
[----:B------:R-:W3:Y:S04]  /*e3d30*/  LDL.LU R0, [R1+0x9bcc] ;  /* 0x009bcc0001007983 */ /* 0x000ee80000300800 */
        /* <DEDUP_REMOVED lines=10> */
[----:B------:R-:W2:Y:S04]  /*e3de0*/  LDL.LU R32, [R1+0xb40] ;  /* 0x000b400001207983 */ /* 0x000ea80000300800 */
[----:B------:R-:W2:Y:S04]  /*e3df0*/  LDL.LU R33, [R1+0xb44] ;  /* 0x000b440001217983 */ /* 0x000ea80000300800 */
[----:B------:R-:W5:Y:S04]  /*e3e00*/  LDL.LU R34, [R1+0xb48] ;  /* 0x000b480001227983 */ /* 0x000f680000300800 */
[----:B------:R-:W5:Y:S01]  /*e3e10*/  LDL.LU R35, [R1+0xb4c] ;  /* 0x000b4c0001237983 */ /* 0x000f620000300800 */
[----:B---3--:R-:W-:-:S03]  /*e3e20*/  IMAD.MOV.U32 R39, RZ, RZ, R0 ;  /* 0x000000ffff277224 */ /* 0x008fc600078e0000 */
[----:B-----5:R3:W-:Y:S04]  /*e3e30*/  STL.64 [R1+0x9b80], R34 ;  /* 0x009b802201007387 */ /* 0x0207e80000100a00 */
[----:B--2---:R-:W-:Y:S04]  /*e3e40*/  STL.64 [R1+0x9b78], R32 ;  /* 0x009b782001007387 */ /* 0x004fe80000100a00 */
[----:B------:R-:W2:Y:S04]  /*e3e50*/  LDL R38, [R1+0x60] ;  /* 0x0000600001267983 */ /* 0x000ea80000100800 */
[----:B------:R-:W5:Y:S04]  /*e3e60*/  LDL.LU R0, [R1+0x9bc8] ;  /* 0x009bc80001007983 */ /* 0x000f680000300800 */
        /* <DEDUP_REMOVED lines=8> */
[----:B------:R-:W-:Y:S04]  /*e3ef0*/  STL.64 [R1+0x9ba0], R38 ;  /* 0x009ba02601007387 */ /* 0x000fe80000100a00 */
[----:B--2---:R2:W-:Y:S04]  /*e3f00*/  STL.64 [R1+0x9b98], R36 ;  /* 0x009b982401007387 */ /* 0x0045e80000100a00 */
[----:B0-----:R-:W2:Y:S04]  /*e3f10*/  LDL.LU R12, [R1+0xb00] ;  /* 0x000b0000010c7983 */ /* 0x001ea80000300800 */
[----:B------:R-:W2:Y:S04]  /*e3f20*/  LDL.LU R13, [R1+0xb04] ;  /* 0x000b0400010d7983 */ /* 0x000ea80000300800 */
[----:B------:R-:W2:Y:S04]  /*e3f30*/  LDL.LU R14, [R1+0xb08] ;  /* 0x000b0800010e7983 */ /* 0x000ea80000300800 */
[----:B------:R-:W2:Y:S04]  /*e3f40*/  LDL.LU R15, [R1+0xb0c] ;  /* 0x000b0c00010f7983 */ /* 0x000ea80000300800 */
[----:B--2---:R0:W-:Y:S04]  /*e3f50*/  STL.64 [R1+0x9bb0], R14 ;  /* 0x009bb00e01007387 */ /* 0x0041e80000100a00 */
[----:B------:R-:W-:Y:S04]  /*e3f60*/  STL.64 [R1+0x9ba8], R12 ;  /* 0x009ba80c01007387 */ /* 0x000fe80000100a00 */
[----:B-1----:R-:W2:Y:S04]  /*e3f70*/  LDL.LU R20, [R1+0xae0] ;  /* 0x000ae00001147983 */ /* 0x002ea80000300800 */
[----:B------:R-:W2:Y:S04]  /*e3f80*/  LDL.LU R21, [R1+0xae4] ;  /* 0x000ae40001157983 */ /* 0x000ea80000300800 */
[----:B------:R-:W2:Y:S04]  /*e3f90*/  LDL.LU R22, [R1+0xae8] ;  /* 0x000ae80001167983 */ /* 0x000ea80000300800 */
[----:B------:R-:W2:Y:S04]  /*e3fa0*/  LDL.LU R23, [R1+0xaec] ;  /* 0x000aec0001177983 */ /* 0x000ea80000300800 */
[----:B--2---:R-:W-:Y:S04]  /*e3fb0*/  STL.64 [R1+0x9bc0], R22 ;  /* 0x009bc01601007387 */ /* 0x004fe80000100a00 */
[----:B------:R1:W-:Y:S04]  /*e3fc0*/  STL.64 [R1+0x9bb8], R20 ;  /* 0x009bb81401007387 */ /* 0x0003e80000100a00 */
[----:B---3--:R-:W2:Y:S04]  /*e3fd0*/  LDL R34, [R1+0x90] ;  /* 0x0000900001227983 */ /* 0x008ea80000100800 */
[----:B------:R-:W2:Y:S04]  /*e3fe0*/  LDL R35, [R1+0x94] ;  /* 0x0000940001237983 */ /* 0x000ea80000100800 */
[----:B------:R-:W3:Y:S04]  /*e3ff0*/  LDL.LU R36, [R1+0xab0] ;  /* 0x000ab00001247983 */ /* 0x000ee80000300800 */
[----:B------:R-:W3:Y:S04]  /*e4000*/  LDL.LU R37, [R1+0xab4] ;  /* 0x000ab40001257983 */ /* 0x000ee80000300800 */
[----:B------:R-:W3:Y:S04]  /*e4010*/  LDL.LU R38, [R1+0xab8] ;  /* 0x000ab80001267983 */ /* 0x000ee80000300800 */
[----:B------:R-:W3:Y:S04]  /*e4020*/  LDL.LU R39, [R1+0xabc] ;  /* 0x000abc0001277983 */ /* 0x000ee80000300800 */
[----:B0-----:R-:W2:Y:S04]  /*e4030*/  LDL R14, [R1+0xa0] ;  /* 0x0000a000010e7983 */ /* 0x001ea80000100800 */
[----:B------:R-:W2:Y:S04]  /*e4040*/  LDL R15, [R1+0xa4] ;  /* 0x0000a400010f7983 */ /* 0x000ea80000100800 */
[----:B-1----:R-:W2:Y:S04]  /*e4050*/  LDL.LU R20, [R1+0xaa0] ;  /* 0x000aa00001147983 */ /* 0x002ea80000300800 */
[----:B------:R-:W2:Y:S04]  /*e4060*/  LDL.LU R21, [R1+0xaa4] ;  /* 0x000aa40001157983 */ /* 0x000ea80000300800 */
[----:B------:R-:W2:Y:S04]  /*e4070*/  LDL.LU R22, [R1+0xaa8] ;  /* 0x000aa80001167983 */ /* 0x000ea80000300800 */
[----:B------:R-:W2:Y:S04]  /*e4080*/  LDL.LU R23, [R1+0xaac] ;  /* 0x000aac0001177983 */ /* 0x000ea80000300800 */
[----:B------:R-:W3:Y:S04]  /*e4090*/  LDL.LU.64 R32, [R1+0x98] ;  /* 0x0000980001207983 */ /* 0x000ee80000300a00 */
[----:B------:R-:W3:Y:S04]  /*e40a0*/  LDL.LU R40, [R1+0xad0] ;  /* 0x000ad00001287983 */ /* 0x000ee80000300800 */
[----:B------:R-:W3:Y:S04]  /*e40b0*/  LDL.LU R41, [R1+0xad4] ;  /* 0x000ad40001297983 */ /* 0x000ee80000300800 */
[----:B------:R-:W3:Y:S04]  /*e40c0*/  LDL.LU R42, [R1+0xad8] ;  /* 0x000ad800012a7983 */ /* 0x000ee80000300800 */
[----:B------:R-:W3:Y:S04]  /*e40d0*/  LDL.LU R43, [R1+0xadc] ;  /* 0x000adc00012b7983 */ /* 0x000ee80000300800 */
[----:B------:R-:W3:Y:S04]  /*e40e0*/  LDL.LU.64 R8, [R1+0x88] ;  /* 0x0000880001087983 */ /* 0x000ee80000300a00 */
[----:B------:R-:W3:Y:S04]  /*e40f0*/  LDL R10, [R1+0x80] ;  /* 0x00008000010a7983 */ /* 0x000ee80000100800 */
[----:B------:R-:W3:Y:S04]  /*e4100*/  LDL R11, [R1+0x84] ;  /* 0x00008400010b7983 */ /* 0x000ee80000100800 */
[----:B------:R-:W3:Y:S04]  /*e4110*/  LDL.LU R24, [R1+0xaf0] ;  /* 0x000af00001187983 */ /* 0x000ee80000300800 */
[----:B------:R-:W3:Y:S04]  /*e4120*/  LDL.LU R25, [R1+0xaf4] ;  /* 0x000af40001197983 */ /* 0x000ee80000300800 */
[----:B------:R-:W4:Y:S04]  /*e4130*/  LDL.LU R26, [R1+0xaf8] ;  /* 0x000af800011a7983 */ /* 0x000f280000300800 */
[----:B------:R-:W4:Y:S04]  /*e4140*/  LDL.LU R27, [R1+0xafc] ;  /* 0x000afc00011b7983 */ /* 0x000f280000300800 */
[----:B------:R-:W4:Y:S04]  /*e4150*/  LDL.LU.64 R48, [R1+0x78] ;  /* 0x0000780001307983 */ /* 0x000f280000300a00 */
        /* <DEDUP_REMOVED lines=9> */
[----:B------:R-:W4:Y:S04]  /*e41f0*/  LDL.64 R54, [R1+0x30] ;  /* 0x0000300001367983 */ /* 0x000f280000100a00 */
[----:B------:R-:W4:Y:S04]  /*e4200*/  LDL.LU R56, [R1+0xbd0] ;  /* 0x000bd00001387983 */ /* 0x000f280000300800 */
[----:B------:R-:W4:Y:S04]  /*e4210*/  LDL.LU R57, [R1+0xbd4] ;  /* 0x000bd40001397983 */ /* 0x000f280000300800 */
[----:B------:R-:W4:Y:S04]  /*e4220*/  LDL.LU R58, [R1+0xbd8] ;  /* 0x000bd800013a7983 */ /* 0x000f280000300800 */
[----:B------:R-:W4:Y:S04]  /*e4230*/  LDL.LU R59, [R1+0xbdc] ;  /* 0x000bdc00013b7983 */ /* 0x000f280000300800 */
[----:B------:R-:W-:Y:S04]  /*e4240*/  STL [R1+0x99cc], R46 ;  /* 0x0099cc2e01007387 */ /* 0x000fe80000100800 */
[----:B------:R-:W-:Y:S01]  /*e4250*/  STL [R1+0x99c8], R47 ;  /* 0x0099c82f01007387 */ /* 0x000fe20000100800 */
[----:B--2---:R-:W-:Y:S03]  /*e4260*/  HMMA.16816.F32 R12, R28, R14, R20 ;  /* 0x0000000e1c0c723c */ /* 0x004fe60000001814 */
[----:B------:R-:W2:Y:S04]  /*e4270*/  LDL.LU.64 R22, [R1+0x9bc0] ;  /* 0x009bc00001167983 */ /* 0x000ea80000300a00 */
[----:B------:R-:W2:-:S12]  /*e4280*/  LDL.LU.64 R20, [R1+0x9bb8] ;  /* 0x009bb80001147983 */ /* 0x000e980000300a00 */
[----:B------:R-:W-:Y:S04]  /*e4290*/  STL.64 [R1+0x8a0], R12 ;  /* 0x0008a00c01007387 */ /* 0x000fe80000100a00 */
[----:B------:R0:W-:Y:S04]  /*e42a0*/  STL.64 [R1+0x8a8], R14 ;  /* 0x0008a80e01007387 */ /* 0x0001e80000100a00 */
[----:B0-----:R-:W4:Y:S04]  /*e42b0*/  LDL.LU.64 R14, [R1+0x9bb0] ;  /* 0x009bb000010e7983 */ /* 0x001f280000300a00 */
[----:B------:R-:W4:Y:S01]  /*e42c0*/  LDL.LU.64 R12, [R1+0x9ba8] ;  /* 0x009ba800010c7983 */ /* 0x000f220000300a00 */
[----:B---3--:R-:W-:Y:S01]  /*e42d0*/  HMMA.16816.F32 R36, R28, R32, R36 ;  /* 0x000000201c24723c */ /* 0x008fe20000001824 */
[----:B------:R-:W-:-:S02]  /*e42e0*/  IMAD.MOV.U32 R46, RZ, RZ, R32 ;  /* 0x000000ffff2e7224 */ /* 0x000fc400078e0020 */
[----:B------:R-:W-:-:S05]  /*e42f0*/  IMAD.MOV.U32 R47, RZ, RZ, R33 ;  /* 0x000000ffff2f7224 */ /* 0x000fca00078e0021 */
[----:B------:R-:W-:Y:S11]  /*e4300*/  HMMA.16816.F32 R32, R28, R34, R40 ;  /* 0x000000221c20723c */ /* 0x000ff60000001828 */
[----:B------:R-:W-:Y:S04]  /*e4310*/  STL.64 [R1+0x890], R36 ;  /* 0x0008902401007387 */ /* 0x000fe80000100a00 */
[----:B------:R0:W-:Y:S04]  /*e4320*/  STL.64 [R1+0x898], R38 ;  /* 0x0008982601007387 */ /* 0x0001e80000100a00 */
[----:B0-----:R-:W3:Y:S04]  /*e4330*/  LDL.LU.64 R38, [R1+0x9ba0] ;  /* 0x009ba00001267983 */ /* 0x001ee80000300a00 */
[----:B------:R-:W3:Y:S04]  /*e4340*/  LDL.LU.64 R36, [R1+0x9b98] ;  /* 0x009b980001247983 */ /* 0x000ee80000300a00 */
[----:B------:R0:W-:Y:S04]  /*e4350*/  STL [R1+0x99d4], R47 ;  /* 0x0099d42f01007387 */ /* 0x0001e80000100800 */
[----:B------:R1:W-:Y:S04]  /*e4360*/  STL [R1+0x99d0], R46 ;  /* 0x0099d02e01007387 */ /* 0x0003e80000100800 */
[----:B------:R-:W3:Y:S04]  /*e4370*/  LDL.LU.64 R42, [R1+0x9b90] ;  /* 0x009b9000012a7983 */ /* 0x000ee80000300a00 */
[----:B------:R-:W3:Y:S01]  /*e4380*/  LDL.LU.64 R40, [R1+0x9b88] ;  /* 0x009b880001287983 */ /* 0x000ee20000300a00 */
[----:B0-----:R-:W-:-:S02]  /*e4390*/  IMAD.MOV.U32 R47, RZ, RZ, R8 ;  /* 0x000000ffff2f7224 */ /* 0x001fc400078e0008 */
[----:B-1----:R-:W-:Y:S01]  /*e43a0*/  IMAD.MOV.U32 R46, RZ, RZ, R9 ;  /* 0x000000ffff2e7224 */ /* 0x002fe200078e0009 */
[----:B------:R-:W-:Y:S04]  /*e43b0*/  STL.64 [R1+0x880], R32 ;  /* 0x0008802001007387 */ /* 0x000fe80000100a00 */
[----:B------:R0:W-:Y:S01]  /*e43c0*/  STL.64 [R1+0x888], R34 ;  /* 0x0008882201007387 */ /* 0x0001e20000100a00 */
[----:B-----5:R-:W-:-:S03]  /*e43d0*/  IMAD.MOV.U32 R51, RZ, RZ, R0 ;  /* 0x000000ffff337224 */ /* 0x020fc600078e0000 */
[----:B0-----:R-:W5:Y:S04]  /*e43e0*/  LDL.LU.64 R34, [R1+0x9b80] ;  /* 0x009b800001227983 */ /* 0x001f680000300a00 */
[----:B------:R-:W5:Y:S01]  /*e43f0*/  LDL.LU.64 R32, [R1+0x9b78] ;  /* 0x009b780001207983 */ /* 0x000f620000300a00 */
[C---:B--2---:R-:W-:Y:S08]  /*e4400*/  HMMA.16816.F32 R20, R28.reuse, R8, R20 ;  /* 0x000000081c14723c */ /* 0x044ff00000001814 */
[C---:B----4-:R-:W-:Y:S11]  /*e4410*/  HMMA.16816.F32 R8, R28.reuse, R10, R24 ;  /* 0x0000000a1c08723c */ /* 0x050ff60000001818 */
[----:B------:R-:W-:Y:S04]  /*e4420*/  STL.64 [R1+0x870], R20 ;  /* 0x0008701401007387 */ /* 0x000fe80000100a00 */
[----:B------:R0:W-:Y:S01]  /*e4430*/  STL.64 [R1+0x878], R22 ;  /* 0x0008781601007387 */ /* 0x0001e20000100a00 */
[----:B------:R-:W-:Y:S03]  /*e4440*/  HMMA.16816.F32 R12, R28, R48, R12 ;  /* 0x000000301c0c723c */ /* 0x000fe6000000180c */
[----:B0-----:R-:W2:Y:S04]  /*e4450*/  LDL.LU.64 R22, [R1+0x9b70] ;  /* 0x009b700001167983 */ /* 0x001ea80000300a00 */
[----:B------:R-:W5:Y:S04]  /*e4460*/  LDL.LU.64 R20, [R1+0x9b68] ;  /* 0x009b680001147983 */ /* 0x000f680000300a00 */
[----:B------:R0:W-:Y:S04]  /*e4470*/  STL [R1+0x99dc], R46 ;  /* 0x0099dc2e01007387 */ /* 0x0001e80000100800 */
[----:B------:R1:W-:Y:S04]  /*e4480*/  STL [R1+0x99d8], R47 ;  /* 0x0099d82f01007387 */ /* 0x0003e80000100800 */
[----:B------:R-:W2:Y:S04]  /*e4490*/  LDL.LU.64 R26, [R1+0x9b60] ;  /* 0x009b6000011a7983 */ /* 0x000ea80000300a00 */
[----:B------:R-:W2:Y:S04]  /*e44a0*/  LDL.LU.64 R24, [R1+0x9b58] ;  /* 0x009b580001187983 */ /* 0x000ea80000300a00 */
[----:B------:R-:W-:Y:S04]  /*e44b0*/  STL.64 [R1+0x860], R8 ;  /* 0x0008600801007387 */ /* 0x000fe80000100a00 */
[----:B------:R4:W-:Y:S01]  /*e44c0*/  STL.64 [R1+0x868], R10 ;  /* 0x0008680a01007387 */ /* 0x0009e20000100a00 */
[----:B0-----:R-:W-:-:S02]  /*e44d0*/  IMAD.MOV.U32 R46, RZ, RZ, R48 ;  /* 0x000000ffff2e7224 */ /* 0x001fc400078e0030 */
[----:B-1----:R-:W-:Y:S02]  /*e44e0*/  IMAD.MOV.U32 R47, RZ, RZ, R49 ;  /* 0x000000ffff2f7224 */ /* 0x002fe400078e0031 */
[C---:B------:R-:W-:Y:S01]  /*e44f0*/  HMMA.16816.F32 R48, R28.reuse, R50, R4 ;  /* 0x000000321c30723c */ /* 0x040fe20000001804 */
[----:B----4-:R-:W4:Y:S04]  /*e4500*/  LDL.LU.64 R10, [R1+0x9b50] ;  /* 0x009b5000010a7983 */ /* 0x010f280000300a00 */
[----:B------:R-:W3:Y:S04]  /*e4510*/  LDL.LU.64 R8, [R1+0x9b48] ;  /* 0x009b480001087983 */ /* 0x000ee80000300a00 */
[----:B------:R-:W-:Y:S04]  /*e4520*/  STL.64 [R1+0x850], R12 ;  /* 0x0008500c01007387 */ /* 0x000fe80000100a00 */
[----:B------:R0:W-:Y:S04]  /*e4530*/  STL.64 [R1+0x858], R14 ;  /* 0x0008580e01007387 */ /* 0x0001e80000100a00 */
[----:B0-----:R-:W4:Y:S04]  /*e4540*/  LDL.LU.64 R14, [R1+0x9b40] ;  /* 0x009b4000010e7983 */ /* 0x001f280000300a00 */
[----:B------:R-:W4:Y:S04]  /*e4550*/  LDL.LU.64 R12, [R1+0x9b38] ;  /* 0x009b3800010c7983 */ /* 0x000f280000300a00 */
        /* <DEDUP_REMOVED lines=9> */
[----:B------:R0:W-:Y:S04]  /*e45f0*/  STL.64 [R1+0x848], R50 ;  /* 0x0008483201007387 */ /* 0x0001e80000100a00 */
[----:B0-----:R-:W4:Y:S04]  /*e4600*/  LDL.LU.64 R50, [R1+0x9b20] ;  /* 0x009b200001327983 */ /* 0x001f280000300a00 */
[----:B------:R-:W4:Y:S01]  /*e4610*/  LDL.LU.64 R48, [R1+0x9b18] ;  /* 0x009b180001307983 */ /* 0x000f220000300a00 */
[----:B------:R-:W-:Y:S01]  /*e4620*/  IMAD.MOV.U32 R0, RZ, RZ, R55 ;  /* 0x000000ffff007224 */ /* 0x000fe200078e0037 */
[C---:B-----5:R-:W-:Y:S08]  /*e4630*/  HMMA.16816.F32 R32, R28.reuse, R20, R32 ;  /* 0x000000141c20723c */ /* 0x060ff00000001820 */
[C---:B--2---:R-:W-:Y:S08]  /*e4640*/  HMMA.16816.F32 R20, R28.reuse, R22, R24 ;  /* 0x000000161c14723c */ /* 0x044ff00000001818 */
[C---:B---3--:R-:W-:Y:S08]  /*e4650*/  HMMA.16816.F32 R16, R28.reuse, R8, R16 ;  /* 0x000000081c10723c */ /* 0x048ff00000001810 */
[C---:B----4-:R-:W-:Y:S08]  /*e4660*/  HMMA.16816.F32 R12, R28.reuse, R10, R12 ;  /* 0x0000000a1c0c723c */ /* 0x050ff0000000180c */
[C---:B------:R-:W-:Y:S08]  /*e4670*/  HMMA.16816.F32 R44, R28.reuse, R36, R44 ;  /* 0x000000241c2c723c */ /* 0x040ff0000000182c */
[C---:B------:R-:W-:Y:S08]  /*e4680*/  HMMA.16816.F32 R36, R28.reuse, R38, R40 ;  /* 0x000000261c24723c */ /* 0x040ff00000001828 */
        /* <DEDUP_REMOVED lines=10> */
[----:B------:R0:W-:Y:S04]  /*e4730*/  STL.64 [R1+0x7f0], R16 ;  /* 0x0007f01001007387 */ /* 0x0001e80000100a00 */
[----:B------:R-:W-:Y:S04]  /*e4740*/  STL.64 [R1+0x7f8], R18 ;  /* 0x0007f81201007387 */ /* 0x000fe80000100a00 */
[----:B------:R-:W-:Y:S04]  /*e4750*/  STL.64 [R1+0x7e0], R12 ;  /* 0x0007e00c01007387 */ /* 0x000fe80000100a00 */
[----:B------:R-:W-:Y:S04]  /*e4760*/  STL.64 [R1+0x7e8], R14 ;  /* 0x0007e80e01007387 */ /* 0x000fe80000100a00 */
[----:B------:R-:W-:Y:S04]  /*e4770*/  STL.64 [R1+0x7d0], R8 ;  /* 0x0007d00801007387 */ /* 0x000fe80000100a00 */
[----:B------:R-:W-:Y:S04]  /*e4780*/  STL.64 [R1+0x7d8], R10 ;  /* 0x0007d80a01007387 */ /* 0x000fe80000100a00 */
[----:B------:R-:W-:Y:S04]  /*e4790*/  STL [R1+0x981c], R0 ;  /* 0x00981c0001007387 */ /* 0x000fe80000100800 */
[----:B------:R-:W-:Y:S04]  /*e47a0*/  STL.64 [R1+0x7c0], R4 ;  /* 0x0007c00401007387 */ /* 0x000fe80000100a00 */
[----:B------:R1:W-:Y:S04]  /*e47b0*/  STL.64 [R1+0x7c8], R6 ;  /* 0x0007c80601007387 */ /* 0x0003e80000100a00 */
[----:B0-----:R-:W2:Y:S01]  /*e47c0*/  LDL.LU R16, [R1+0xd40] ;  /* 0x000d400001107983 */ /* 0x001ea20000300800 */
[----:B-1----:R-:W-:-:S15]  /*e47d0*/  HMMA.16816.F32 R4, R28, R60, R56 ;  /* 0x0000003c1c04723c */ /* 0x002fde0000001838 */
[----:B------:R-:W-:-:S04]  /*e47e0*/  NOP ;  /* 0x0000000000007918 */ /* 0x000fc80000000000 */
[----:B------:R0:W-:Y:S04]  /*e47f0*/  STL.64 [R1+0x7b0], R4 ;  /* 0x0007b00401007387 */ /* 0x0001e80000100a00 */
[----:B------:R1:W-:Y:S04]  /*e4800*/  STL.64 [R1+0x7b8], R6 ;  /* 0x0007b80601007387 */ /* 0x0003e80000100a00 */
[----:B------:R-:W2:Y:S04]  /*e4810*/  LDL.LU R17, [R1+0xd44] ;  /* 0x000d440001117983 */ /* 0x000ea80000300800 */
        /* <DEDUP_REMOVED lines=10> */
[----:B------:R-:W3:Y:S04]  /*e48c0*/  LDL.LU R36, [R1+0xd00] ;  /* 0x000d000001247983 */ /* 0x000ee80000300800 */
[----:B------:R-:W3:Y:S04]  /*e48d0*/  LDL.LU R37, [R1+0xd04] ;  /* 0x000d040001257983 */ /* 0x000ee80000300800 */
[----:B------:R-:W4:Y:S04]  /*e48e0*/  LDL.LU R38, [R1+0xd08] ;  /* 0x000d080001267983 */ /* 0x000f280000300800 */
[----:B------:R-:W4:Y:S04]  /*e48f0*/  LDL.LU R39, [R1+0xd0c] ;  /* 0x000d0c0001277983 */ /* 0x000f280000300800 */
[----:B----4-:R4:W-:Y:S04]  /*e4900*/  STL.64 [R1+0x9af0], R38 ;  /* 0x009af02601007387 */ /* 0x0109e80000100a00 */
[----:B---3--:R-:W-:Y:S04]  /*e4910*/  STL.64 [R1+0x9ae8], R36 ;  /* 0x009ae82401007387 */ /* 0x008fe80000100a00 */
[----:B------:R-:W3:Y:S04]  /*e4920*/  LDL.LU R44, [R1+0xce0] ;  /* 0x000ce000012c7983 */ /* 0x000ee80000300800 */
[----:B------:R-:W3:Y:S04]  /*e4930*/  LDL.LU R45, [R1+0xce4] ;  /* 0x000ce400012d7983 */ /* 0x000ee80000300800 */
[----:B------:R-:W5:Y:S04]  /*e4940*/  LDL.LU R46, [R1+0xce8] ;  /* 0x000ce800012e7983 */ /* 0x000f680000300800 */
[----:B------:R-:W5:Y:S04]  /*e4950*/  LDL.LU R47, [R1+0xcec] ;  /* 0x000cec00012f7983 */ /* 0x000f680000300800 */
[----:B-----5:R-:W-:Y:S04]  /*e4960*/  STL.64 [R1+0x9b00], R46 ;  /* 0x009b002e01007387 */ /* 0x020fe80000100a00 */
[----:B---3--:R3:W-:Y:S04]  /*e4970*/  STL.64 [R1+0x9af8], R44 ;  /* 0x009af82c01007387 */ /* 0x0087e80000100a00 */
[----:B0-----:R-:W5:Y:S04]  /*e4980*/  LDL.LU R4, [R1+0xc90] ;  /* 0x000c900001047983 */ /* 0x001f680000300800 */
[----:B------:R-:W5:Y:S04]  /*e4990*/  LDL.LU R5, [R1+0xc94] ;  /* 0x000c940001057983 */ /* 0x000f680000300800 */
[----:B-1----:R-:W2:Y:S04]  /*e49a0*/  LDL.LU R6, [R1+0xc98] ;  /* 0x000c980001067983 */ /* 0x002ea80000300800 */
[----:B------:R-:W2:Y:S04]  /*e49b0*/  LDL.LU R7, [R1+0xc9c] ;  /* 0x000c9c0001077983 */ /* 0x000ea80000300800 */
[----:B--2---:R-:W-:Y:S04]  /*e49c0*/  STL.64 [R1+0x9b10], R6 ;  /* 0x009b100601007387 */ /* 0x004fe80000100a00 */
[----:B-----5:R0:W-:Y:S04]  /*e49d0*/  STL.64 [R1+0x9b08], R4 ;  /* 0x009b080401007387 */ /* 0x0201e80000100a00 */
[----:B------:R-:W2:Y:S04]  /*e49e0*/  LDL.LU R8, [R1+0xc50] ;  /* 0x000c500001087983 */ /* 0x000ea80000300800 */
[----:B------:R-:W2:Y:S04]  /*e49f0*/  LDL.LU R9, [R1+0xc54] ;  /* 0x000c540001097983 */ /* 0x000ea80000300800 */
[----:B------:R-:W2:Y:S04]  /*e4a00*/  LDL.LU R10, [R1+0xc58] ;  /* 0x000c5800010a7983 */ /* 0x000ea80000300800 */
[----:B------:R-:W2:Y:S04]  /*e4a10*/  LDL.LU R11, [R1+0xc5c] ;  /* 0x000c5c00010b7983 */ /* 0x000ea80000300800 */
[----:B------:R-:W5:Y:S04]  /*e4a20*/  LDL R14, [R1+0x8] ;  /* 0x00000800010e7983 */ /* 0x000f680000100800 */
[----:B------:R-:W5:Y:S04]  /*e4a30*/  LDL R15, [R1+0xc] ;  /* 0x00000c00010f7983 */ /* 0x000f680000100800 */
[----:B------:R-:W2:Y:S04]  /*e4a40*/  LDL.LU R24, [R1+0xc20] ;  /* 0x000c200001187983 */ /* 0x000ea80000300800 */
[----:B------:R-:W2:Y:S04]  /*e4a50*/  LDL.LU R25, [R1+0xc24] ;  /* 0x000c240001197983 */ /* 0x000ea80000300800 */
[----:B------:R-:W2:Y:S04]  /*e4a60*/  LDL.LU R26, [R1+0xc28] ;  /* 0x000c2800011a7983 */ /* 0x000ea80000300800 */
[----:B------:R-:W2:Y:S04]  /*e4a70*/  LDL.LU R27, [R1+0xc2c] ;  /* 0x000c2c00011b7983 */ /* 0x000ea80000300800 */
[----:B----4-:R-:W4:Y:S04]  /*e4a80*/  LDL R38, [R1+0x18] ;  /* 0x0000180001267983 */ /* 0x010f280000100800 */
[----:B------:R-:W4:Y:S04]  /*e4a90*/  LDL R39, [R1+0x1c] ;  /* 0x00001c0001277983 */ /* 0x000f280000100800 */
[----:B---3--:R-:W4:Y:S04]  /*e4aa0*/  LDL.LU R44, [R1+0xc10] ;  /* 0x000c1000012c7983 */ /* 0x008f280000300800 */
[----:B------:R-:W4:Y:S04]  /*e4ab0*/  LDL.LU R45, [R1+0xc14] ;  /* 0x000c1400012d7983 */ /* 0x000f280000300800 */
[----:B------:R-:W4:Y:S04]  /*e4ac0*/  LDL.LU R46, [R1+0xc18] ;  /* 0x000c1800012e7983 */ /* 0x000f280000300800 */
[----:B------:R-:W4:Y:S04]  /*e4ad0*/  LDL.LU R47, [R1+0xc1c] ;  /* 0x000c1c00012f7983 */ /* 0x000f280000300800 */
[----:B0-----:R-:W3:Y:S04]  /*e4ae0*/  LDL.LU R4, [R1+0xbf0] ;  /* 0x000bf00001047983 */ /* 0x001ee80000300800 */
[----:B------:R-:W3:Y:S04]  /*e4af0*/  LDL.LU R5, [R1+0xbf4] ;  /* 0x000bf40001057983 */ /* 0x000ee80000300800 */
[----:B------:R-:W3:Y:S04]  /*e4b00*/  LDL.LU R6, [R1+0xbf8] ;  /* 0x000bf80001067983 */ /* 0x000ee80000300800 */
[----:B------:R-:W3:Y:S04]  /*e4b10*/  LDL.LU R7, [R1+0xbfc] ;  /* 0x000bfc0001077983 */ /* 0x000ee80000300800 */
[----:B------:R-:W3:Y:S04]  /*e4b20*/  LDL.64 R36, [R1+0x20] ;  /* 0x0000200001247983 */ /* 0x000ee80000100a00 */
[----:B------:R-:W2:Y:S04]  /*e4b30*/  LDL.64 R12, [R1+0x10] ;  /* 0x00001000010c7983 */ /* 0x000ea80000100a00 */
[----:B------:R-:W5:Y:S04]  /*e4b40*/  LDL.LU R16, [R1+0xc40] ;  /* 0x000c400001107983 */ /* 0x000f680000300800 */
[----:B------:R-:W5:Y:S04]  /*e4b50*/  LDL.LU R17, [R1+0xc44] ;  /* 0x000c440001117983 */ /* 0x000f680000300800 */
[----:B------:R-:W5:Y:S04]  /*e4b60*/  LDL.LU R18, [R1+0xc48] ;  /* 0x000c480001127983 */ /* 0x000f680000300800 */
[----:B------:R-:W5:Y:S04]  /*e4b70*/  LDL.LU R19, [R1+0xc4c] ;  /* 0x000c4c0001137983 */ /* 0x000f680000300800 */
[----:B------:R-:W5:Y:S04]  /*e4b80*/  LDL.64 R60, [R1] ;  /* 0x00000000013c7983 */ /* 0x000f680000100a00 */
        /* <DEDUP_REMOVED lines=24> */
[----:B---3--:R-:W-:Y:S01]  /*e4d10*/  HMMA.16816.F32 R4, R28, R36, R4 ;  /* 0x000000241c04723c */ /* 0x008fe20000001804 */
[----:B------:R-:W-:-:S07]  /*e4d20*/  IMAD.MOV.U32 R0, RZ, RZ, R37 ;  /* 0x000000ffff007224 */ /* 0x000fce00078e0025 */
[C---:B----4-:R-:W-:Y:S08]  /*e4d30*/  HMMA.16816.F32 R36, R28.reuse, R38, R44 ;  /* 0x000000261c24723c */ /* 0x050ff0000000182c */
[C---:B--2---:R-:W-:Y:S08]  /*e4d40*/  HMMA.16816.F32 R24, R28.reuse, R12, R24 ;  /* 0x0000000c1c18723c */ /* 0x044ff00000001818 */
[----:B-----5:R-:W-:Y:S01]  /*e4d50*/  HMMA.16816.F32 R8, R28, R60, R8 ;  /* 0x0000003c1c08723c */ /* 0x020fe20000001808 */
[----:B------:R-:W-:Y:S04]  /*e4d60*/  STL.64 [R1+0x7a0], R4 ;  /* 0x0007a00401007387 */ /* 0x000fe80000100a00 */
[----:B------:R0:W-:Y:S04]  /*e4d70*/  STL.64 [R1+0x7a8], R6 ;  /* 0x0007a80601007387 */ /* 0x0001e80000100a00 */
[----:B0-----:R-:W2:Y:S04]  /*e4d80*/  LDL.LU.64 R6, [R1+0x9b10] ;  /* 0x009b100001067983 */ /* 0x001ea80000300a00 */
[----:B------:R-:W2:Y:S04]  /*e4d90*/  LDL.LU.64 R4, [R1+0x9b08] ;  /* 0x009b080001047983 */ /* 0x000ea80000300a00 */
[----:B------:R0:W-:Y:S04]  /*e4da0*/  STL [R1+0x9820], R0 ;  /* 0x0098200001007387 */ /* 0x0001e80000100800 */
[----:B------:R-:W3:Y:S04]  /*e4db0*/  LDL.LU.64 R46, [R1+0x9b00] ;  /* 0x009b0000012e7983 */ /* 0x000ee80000300a00 */
[----:B------:R-:W3:Y:S01]  /*e4dc0*/  LDL.LU.64 R44, [R1+0x9af8] ;  /* 0x009af800012c7983 */ /* 0x000ee20000300a00 */
[----:B0-----:R-:W-:-:S02]  /*e4dd0*/  IMAD.MOV.U32 R0, RZ, RZ, R13 ;  /* 0x000000ffff007224 */ /* 0x001fc400078e000d */
[----:B------:R-:W-:Y:S01]  /*e4de0*/  HMMA.16816.F32 R12, R28, R14, R16 ;  /* 0x0000000e1c0c723c */ /* 0x000fe20000001810 */
[----:B------:R-:W-:Y:S04]  /*e4df0*/  STL.64 [R1+0x790], R36 ;  /* 0x0007902401007387 */ /* 0x000fe80000100a00 */
[----:B------:R0:W-:Y:S04]  /*e4e00*/  STL.64 [R1+0x798], R38 ;  /* 0x0007982601007387 */ /* 0x0001e80000100a00 */
[----:B0-----:R-:W4:Y:S04]  /*e4e10*/  LDL.LU.64 R38, [R1+0x9af0] ;  /* 0x009af00001267983 */ /* 0x001f280000300a00 */
[----:B------:R-:W4:Y:S04]  /*e4e20*/  LDL.LU.64 R36, [R1+0x9ae8] ;  /* 0x009ae80001247983 */ /* 0x000f280000300a00 */
[----:B------:R-:W-:Y:S04]  /*e4e30*/  STL.64 [R1+0x780], R24 ;  /* 0x0007801801007387 */ /* 0x000fe80000100a00 */
[----:B------:R0:W-:Y:S04]  /*e4e40*/  STL.64 [R1+0x788], R26 ;  /* 0x0007881a01007387 */ /* 0x0001e80000100a00 */
[----:B0-----:R-:W5:Y:S04]  /*e4e50*/  LDL.LU.64 R26, [R1+0x9ae0] ;  /* 0x009ae000011a7983 */ /* 0x001f680000300a00 */
        /* <DEDUP_REMOVED lines=9> */
[----:B------:R-:W-:Y:S04]  /*e4ef0*/  STL.64 [R1+0x760], R8 ;  /* 0x0007600801007387 */ /* 0x000fe80000100a00 */
[----:B------:R0:W-:Y:S04]  /*e4f00*/  STL.64 [R1+0x768], R10 ;  /* 0x0007680a01007387 */ /* 0x0001e80000100a00 */
[----:B0-----:R-:W2:Y:S04]  /*e4f10*/  LDL.LU.64 R10, [R1+0x9ab0] ;  /* 0x009ab000010a7983 */ /* 0x001ea80000300a00 */
[----:B------:R-:W2:Y:S04]  /*e4f20*/  LDL.LU.64 R8, [R1+0x9aa8] ;  /* 0x009aa80001087983 */ /* 0x000ea80000300a00 */
[----:B------:R-:W2:Y:S04]  /*e4f30*/  LDL.LU.64 R60, [R1+0x9aa0] ;  /* 0x009aa000013c7983 */ /* 0x000ea80000300a00 */
[----:B------:R-:W-:Y:S01]  /*e4f40*/  STL [R1+0x9978], R0 ;  /* 0x0099780001007387 */ /* 0x000fe20000100800 */
[----:B--2---:R-:W-:-:S15]  /*e4f50*/  HMMA.16816.F32 R56, R28, R60, R56 ;  /* 0x0000003c1c38723c */ /* 0x004fde0000001838 */
[----:B------:R-:W-:-:S04]  /*e4f60*/  NOP ;  /* 0x0000000000007918 */ /* 0x000fc80000000000 */
[----:B------:R-:W-:Y:S04]  /*e4f70*/  STL.64 [R1+0x750], R56 ;  /* 0x0007503801007387 */ /* 0x000fe80000100a00 */
[----:B------:R0:W-:Y:S04]  /*e4f80*/  STL.64 [R1+0x758], R58 ;  /* 0x0007583a01007387 */ /* 0x0001e80000100a00 */
[----:B0-----:R-:W2:Y:S04]  /*e4f90*/  LDL.LU.64 R58, [R1+0x9a98] ;  /* 0x009a9800013a7983 */ /* 0x001ea80000300a00 */
[----:B------:R-:W3:Y:S04]  /*e4fa0*/  LDL.LU.64 R56, [R1+0x9a90] ;  /* 0x009a900001387983 */ /* 0x000ee80000300a00 */
[----:B------:R-:W-:Y:S01]  /*e4fb0*/  STL [R1+0x997c], R61 ;  /* 0x00997c3d01007387 */ /* 0x000fe20000100800 */
[C---:B--2---:R-:W-:Y:S08]  /*e4fc0*/  HMMA.16816.F32 R4, R28.reuse, R58, R4 ;  /* 0x0000003a1c04723c */ /* 0x044ff00000001804 */
[C---:B---3--:R-:W-:Y:S11]  /*e4fd0*/  HMMA.16816.F32 R52, R28.reuse, R56, R52 ;  /* 0x000000381c34723c */ /* 0x048ff60000001834 */
[----:B------:R-:W-:Y:S04]  /*e4fe0*/  STL.64 [R1+0x740], R4 ;  /* 0x0007400401007387 */ /* 0x000fe80000100a00 */
[----:B------:R0:W-:Y:S04]  /*e4ff0*/  STL.64 [R1+0x748], R6 ;  /* 0x0007480601007387 */ /* 0x0001e80000100a00 */
[----:B0-----:R-:W5:Y:S04]  /*e5000*/  LDL.LU.64 R6, [R1+0x9a88] ;  /* 0x009a880001067983 */ /* 0x001f680000300a00 */
[----:B------:R-:W2:Y:S04]  /*e5010*/  LDL.LU.64 R4, [R1+0x9a80] ;  /* 0x009a800001047983 */ /* 0x000ea80000300a00 */
[----:B------:R-:W-:Y:S04]  /*e5020*/  STL.64 [R1+0x730], R52 ;  /* 0x0007303401007387 */ /* 0x000fe80000100a00 */
[----:B------:R0:W-:Y:S04]  /*e5030*/  STL.64 [R1+0x738], R54 ;  /* 0x0007383601007387 */ /* 0x0001e80000100a00 */
[----:B0-----:R-:W3:Y:S04]  /*e5040*/  LDL.LU.64 R54, [R1+0x9a78] ;  /* 0x009a780001367983 */ /* 0x001ee80000300a00 */
[----:B------:R-:W2:Y:S04]  /*e5050*/  LDL.LU.64 R52, [R1+0x9a70] ;  /* 0x009a700001347983 */ /* 0x000ea80000300a00 */
[----:B------:R-:W-:Y:S04]  /*e5060*/  STL.64 [R1+0x9730], R58 ;  /* 0x0097303a01007387 */ /* 0x000fe80000100a00 */
[----:B------:R0:W-:Y:S04]  /*e5070*/  STL.64 [R1+0x9728], R56 ;  /* 0x0097283801007387 */ /* 0x0001e80000100a00 */
[----:B0-----:R-:W2:Y:S04]  /*e5080*/  LDL.LU R56, [R1+0xcd0] ;  /* 0x000cd00001387983 */ /* 0x001ea80000300800 */
[----:B------:R-:W2:Y:S04]  /*e5090*/  LDL.LU R57, [R1+0xcd4] ;  /* 0x000cd40001397983 */ /* 0x000ea80000300800 */
[----:B------:R-:W2:Y:S04]  /*e50a0*/  LDL.LU R58, [R1+0xcd8] ;  /* 0x000cd800013a7983 */ /* 0x000ea80000300800 */
[----:B------:R-:W2:Y:S01]  /*e50b0*/  LDL.LU R59, [R1+0xcdc] ;  /* 0x000cdc00013b7983 */ /* 0x000ea20000300800 */
[----:B---3--:R-:W-:-:S15]  /*e50c0*/  HMMA.16816.F32 R48, R28, R54, R48 ;  /* 0x000000361c30723c */ /* 0x008fde0000001830 */
[----:B------:R-:W-:-:S04]  /*e50d0*/  NOP ;  /* 0x0000000000007918 */ /* 0x000fc80000000000 */
[----:B------:R-:W-:Y:S04]  /*e50e0*/  STL.64 [R1+0x720], R48 ;  /* 0x0007203001007387 */ /* 0x000fe80000100a00 */
[----:B------:R0:W-:Y:S04]  /*e50f0*/  STL.64 [R1+0x728], R50 ;  /* 0x0007283201007387 */ /* 0x0001e80000100a00 */
[----:B0-----:R-:W3:Y:S04]  /*e5100*/  LDL.LU.64 R50, [R1+0x9a68] ;  /* 0x009a680001327983 */ /* 0x001ee80000300a00 */
[----:B------:R-:W3:Y:S01]  /*e5110*/  LDL.LU.64 R48, [R1+0x9a60] ;  /* 0x009a600001307983 */ /* 0x000ee20000300a00 */
[C---:B--2---:R-:W-:Y:S08]  /*e5120*/  HMMA.16816.F32 R56, R28.reuse, R52, R56 ;  /* 0x000000341c38723c */ /* 0x044ff00000001838 */
[C---:B----4-:R-:W-:Y:S08]  /*e5130*/  HMMA.16816.F32 R36, R28.reuse, R2, R36 ;  /* 0x000000021c24723c */ /* 0x050ff00000001824 */
[C---:B------:R-:W-:Y:S01]  /*e5140*/  HMMA.16816.F32 R32, R28.reuse, R4, R32 ;  /* 0x000000041c20723c */ /* 0x040fe20000001820 */
[----:B------:R-:W-:Y:S04]  /*e5150*/  STL.64 [R1+0x9740], R54 ;  /* 0x0097403601007387 */ /* 0x000fe80000100a00 */
[----:B------:R-:W-:Y:S03]  /*e5160*/  STL.64 [R1+0x9738], R52 ;  /* 0x0097383401007387 */ /* 0x000fe60000100a00 */
[C---:B-----5:R-:W-:Y:S08]  /*e5170*/  HMMA.16816.F32 R24, R28.reuse, R6, R24 ;  /* 0x000000061c18723c */ /* 0x060ff00000001818 */
[C---:B------:R-:W-:Y:S01]  /*e5180*/  HMMA.16816.F32 R20, R28.reuse, R8, R20 ;  /* 0x000000081c14723c */ /* 0x040fe20000001814 */
[----:B------:R-:W-:Y:S04]  /*e5190*/  STL.64 [R1+0x710], R56 ;  /* 0x0007103801007387 */ /* 0x000fe80000100a00 */
[----:B------:R-:W-:Y:S03]  /*e51a0*/  STL.64 [R1+0x718], R58 ;  /* 0x0007183a01007387 */ /* 0x000fe60000100a00 */
[C---:B---3--:R-:W-:Y:S08]  /*e51b0*/  HMMA.16816.F32 R44, R28.reuse, R50, R44 ;  /* 0x000000321c2c723c */ /* 0x048ff0000000182c */
[C---:B------:R-:W-:Y:S01]  /*e51c0*/  HMMA.16816.F32 R40, R28.reuse, R48, R40 ;  /* 0x000000301c28723c */ /* 0x040fe20000001828 */
[----:B------:R-:W-:Y:S10]  /*e51d0*/  STL.64 [R1+0x9750], R50 ;  /* 0x0097503201007387 */ /* 0x000ff40000100a00 */
        /* <DEDUP_REMOVED lines=10> */
[----:B------:R0:W-:Y:S02]  /*e5280*/  STL.64 [R1+0x96f8], R4 ;  /* 0x0096f80401007387 */ /* 0x0001e40000100a00 */
[C---:B0-----:R-:W-:Y:S02]  /*e5290*/  HMMA.16816.F32 R4, R28.reuse, R10, R16 ;  /* 0x0000000a1c04723c */ /* 0x041fe40000001810 */
[----:B------:R-:W-:Y:S04]  /*e52a0*/  STL.64 [R1+0x6c0], R24 ;  /* 0x0006c01801007387 */ /* 0x000fe80000100a00 */
[----:B------:R-:W-:Y:S04]  /*e52b0*/  STL.64 [R1+0x6c8], R26 ;  /* 0x0006c81a01007387 */ /* 0x000fe80000100a00 */
[----:B------:R-:W2:Y:S04]  /*e52c0*/  LDL.LU R52, [R1+0xe50] ;  /* 0x000e500001347983 */ /* 0x000ea80000300800 */
[----:B------:R-:W-:Y:S04]  /*e52d0*/  STL.64 [R1+0x6b0], R20 ;  /* 0x0006b01401007387 */ /* 0x000fe80000100a00 */
[----:B------:R-:W-:Y:S04]  /*e52e0*/  STL.64 [R1+0x6b8], R22 ;  /* 0x0006b81601007387 */ /* 0x000fe80000100a00 */
[----:B------:R0:W-:Y:S04]  /*e52f0*/  STL.64 [R1+0x6a0], R4 ;  /* 0x0006a00401007387 */ /* 0x0001e80000100a00 */
[----:B------:R1:W-:Y:S04]  /*e5300*/  STL.64 [R1+0x6a8], R6 ;  /* 0x0006a80601007387 */ /* 0x0003e80000100a00 */
[----:B------:R-:W2:Y:S04]  /*e5310*/  LDL.LU R53, [R1+0xe54] ;  /* 0x000e540001357983 */ /* 0x000ea80000300800 */
[----:B------:R-:W3:Y:S04]  /*e5320*/  LDL.LU R54, [R1+0xe58] ;  /* 0x000e580001367983 */ /* 0x000ee80000300800 */
[----:B------:R-:W3:Y:S04]  /*e5330*/  LDL.LU R55, [R1+0xe5c] ;  /* 0x000e5c0001377983 */ /* 0x000ee80000300800 */
[----:B---3--:R-:W-:Y:S04]  /*e5340*/  STL.64 [R1+0x9a58], R54 ;  /* 0x009a583601007387 */ /* 0x008fe80000100a00 */
[----:B--2---:R2:W-:Y:S04]  /*e5350*/  STL.64 [R1+0x9a50], R52 ;  /* 0x009a503401007387 */ /* 0x0045e80000100a00 */
[----:B0-----:R-:W3:Y:S04]  /*e5360*/  LDL.LU R4, [R1+0xe10] ;  /* 0x000e100001047983 */ /* 0x001ee80000300800 */
[----:B------:R-:W3:Y:S04]  /*e5370*/  LDL.LU R5, [R1+0xe14] ;  /* 0x000e140001057983 */ /* 0x000ee80000300800 */
[----:B-1----:R-:W3:Y:S04]  /*e5380*/  LDL.LU R6, [R1+0xe18] ;  /* 0x000e180001067983 */ /* 0x002ee80000300800 */
        /* <DEDUP_REMOVED lines=46> */
[----:B------:R-:W4:Y:S01]  /*e5670*/  LDL.LU R11, [R1+0xe0c] ;  /* 0x000e0c00010b7983 */ /* 0x000f220000300800 */
[C---:B---3--:R-:W-:Y:S08]  /*e5680*/  HMMA.16816.F32 R16, R28.reuse, R14, R16 ;  /* 0x0000000e1c10723c */ /* 0x048ff00000001810 */
[----:B--2---:R-:W-:-:S15]  /*e5690*/  HMMA.16816.F32 R52, R28, R12, R52 ;  /* 0x0000000c1c34723c */ /* 0x004fde0000001834 */
[----:B------:R-:W-:-:S04]  /*e56a0*/  NOP ;  /* 0x0000000000007918 */ /* 0x000fc80000000000 */
        /* <DEDUP_REMOVED lines=13> */
[----:B------:R-:W2:Y:S01]  /*e5780*/  LDL.LU R15, [R1+0xdfc] ;  /* 0x000dfc00010f7983 */ /* 0x000ea20000300800 */
[C---:B----4-:R-:W-:Y:S08]  /*e5790*/  HMMA.16816.F32 R44, R28.reuse, R16, R44 ;  /* 0x000000101c2c723c */ /* 0x050ff0000000182c */
[C---:B---3--:R-:W-:Y:S11]  /*e57a0*/  HMMA.16816.F32 R20, R28.reuse, R18, R20 ;  /* 0x000000121c14723c */ /* 0x048ff60000001814 */
[----:B------:R-:W-:Y:S04]  /*e57b0*/  STL.64 [R1+0x670], R44 ;  /* 0x0006702c01007387 */ /* 0x000fe80000100a00 */
[----:B------:R0:W-:Y:S04]  /*e57c0*/  STL.64 [R1+0x678], R46 ;  /* 0x0006782e01007387 */ /* 0x0001e80000100a00 */
[----:B0-----:R-:W3:Y:S04]  /*e57d0*/  LDL.LU.64 R46, [R1+0x9a38] ;  /* 0x009a3800012e7983 */ /* 0x001ee80000300a00 */
[----:B------:R-:W4:Y:S04]  /*e57e0*/  LDL.LU.64 R44, [R1+0x9a30] ;  /* 0x009a3000012c7983 */ /* 0x000f280000300a00 */
        /* <DEDUP_REMOVED lines=11> */
[C---:B------:R-:W-:Y:S11]  /*e58a0*/  HMMA.16816.F32 R24, R28.reuse, R22, R24 ;  /* 0x000000161c18723c */ /* 0x040ff60000001818 */
[----:B------:R-:W-:Y:S04]  /*e58b0*/  STL.64 [R1+0x650], R40 ;  /* 0x0006502801007387 */ /* 0x000fe80000100a00 */
[----:B------:R0:W-:Y:S04]  /*e58c0*/  STL.64 [R1+0x658], R42 ;  /* 0x0006582a01007387 */ /* 0x0001e80000100a00 */
[----:B0-----:R-:W3:Y:S04]  /*e58d0*/  LDL.LU.64 R42, [R1+0x9a18] ;  /* 0x009a1800012a7983 */ /* 0x001ee80000300a00 */
[----:B------:R-:W2:Y:S04]  /*e58e0*/  LDL.LU.64 R40, [R1+0x9a10] ;  /* 0x009a100001287983 */ /* 0x000ea80000300a00 */
[----:B------:R-:W-:Y:S04]  /*e58f0*/  STL.64 [R1+0x640], R24 ;  /* 0x0006401801007387 */ /* 0x000fe80000100a00 */
[----:B------:R0:W-:Y:S04]  /*e5900*/  STL.64 [R1+0x648], R26 ;  /* 0x0006481a01007387 */ /* 0x0001e80000100a00 */
[----:B0-----:R-:W5:Y:S04]  /*e5910*/  LDL.LU.64 R26, [R1+0x9a08] ;  /* 0x009a0800011a7983 */ /* 0x001f680000300a00 */
[----:B------:R-:W2:Y:S04]  /*e5920*/  LDL.LU.64 R24, [R1+0x9a00] ;  /* 0x009a000001187983 */ /* 0x000ea80000300a00 */
[----:B------:R-:W-:Y:S04]  /*e5930*/  STL.64 [R1+0x9680], R22 ;  /* 0x0096801601007387 */ /* 0x000fe80000100a00 */
[----:B------:R0:W-:Y:S04]  /*e5940*/  STL.64 [R1+0x9678], R20 ;  /* 0x0096781401007387 */ /* 0x0001e80000100a00 */
[----:B0-----:R-:W4:Y:S04]  /*e5950*/  LDL.LU R20, [R1+0xdd0] ;  /* 0x000dd00001147983 */ /* 0x001f280000300800 */
[----:B------:R-:W4:Y:S04]  /*e5960*/  LDL.LU R21, [R1+0xdd4] ;  /* 0x000dd40001157983 */ /* 0x000f280000300800 */
[----:B------:R-:W4:Y:S04]  /*e5970*/  LDL.LU R22, [R1+0xdd8] ;  /* 0x000dd80001167983 */ /* 0x000f280000300800 */
[----:B------:R-:W4:Y:S01]  /*e5980*/  LDL.LU R23, [R1+0xddc] ;  /* 0x000ddc0001177983 */ /* 0x000f220000300800 */
[C---:B--2---:R-:W-:Y:S08]  /*e5990*/  HMMA.16816.F32 R36, R28.reuse, R24, R36 ;  /* 0x000000181c24723c */ /* 0x044ff00000001824 */
[C---:B-----5:R-:W-:Y:S11]  /*e59a0*/  HMMA.16816.F32 R32, R28.reuse, R26, R32 ;  /* 0x0000001a1c20723c */ /* 0x060ff60000001820 */
[----:B------:R-:W-:Y:S04]  /*e59b0*/  STL.64 [R1+0x630], R36 ;  /* 0x0006302401007387 */ /* 0x000fe80000100a00 */
[----:B------:R0:W-:Y:S04]  /*e59c0*/  STL.64 [R1+0x638], R38 ;  /* 0x0006382601007387 */ /* 0x0001e80000100a00 */
[----:B0-----:R-:W2:Y:S04]  /*e59d0*/  LDL.LU.64 R38, [R1+0x99f8] ;  /* 0x0099f80001267983 */ /* 0x001ea80000300a00 */
[----:B------:R-:W5:Y:S04]  /*e59e0*/  LDL.LU.64 R36, [R1+0x99f0] ;  /* 0x0099f00001247983 */ /* 0x000f680000300a00 */
[----:B------:R-:W-:Y:S04]  /*e59f0*/  STL.64 [R1+0x620], R32 ;  /* 0x0006202001007387 */ /* 0x000fe80000100a00 */
[----:B------:R0:W-:Y:S04]  /*e5a00*/  STL.64 [R1+0x628], R34 ;  /* 0x0006282201007387 */ /* 0x0001e80000100a00 */
[----:B0-----:R-:W5:Y:S04]  /*e5a10*/  LDL.LU.64 R34, [R1+0x99e8] ;  /* 0x0099e80001227983 */ /* 0x001f680000300a00 */
[----:B------:R-:W5:Y:S01]  /*e5a20*/  LDL.LU.64 R32, [R1+0x99e0] ;  /* 0x0099e00001207983 */ /* 0x000f620000300a00 */
[C---:B----4-:R-:W-:Y:S08]  /*e5a30*/  HMMA.16816.F32 R20, R28.reuse, R44, R20 ;  /* 0x0000002c1c14723c */ /* 0x050ff00000001814 */
[C---:B---3--:R-:W-:Y:S08]  /*e5a40*/  HMMA.16816.F32 R16, R28.reuse, R42, R16 ;  /* 0x0000002a1c10723c */ /* 0x048ff00000001810 */
[----:B------:R-:W-:Y:S01]  /*e5a50*/  HMMA.16816.F32 R12, R28, R40, R12 ;  /* 0x000000281c0c723c */ /* 0x000fe2000000180c */
        /* <DEDUP_REMOVED lines=10> */
[----:B------:R-:W-:-:S02]  /*e5b00*/  IMAD R61, R61, 0x100, R58 ;  /* 0x000001003d3d7824 */ /* 0x000fc400078e023a */
[----:B------:R-:W-:Y:S01]  /*e5b10*/  IMAD R0, R0, 0x100, R59 ;  /* 0x0000010000007824 */ /* 0x000fe200078e023b */
[C---:B--2---:R-:W-:Y:S08]  /*e5b20*/  HMMA.16816.F32 R8, R28.reuse, R38, R8 ;  /* 0x000000261c08723c */ /* 0x044ff00000001808 */
[C---:B-----5:R-:W-:Y:S01]  /*e5b30*/  HMMA.16816.F32 R4, R28.reuse, R36, R4 ;  /* 0x000000241c04723c */ /* 0x060fe20000001804 */
[----:B------:R-:W-:Y:S10]  /*e5b40*/  STL.64 [R1+0x96d0], R38 ;  /* 0x0096d02601007387 */ /* 0x000ff40000100a00 */
[----:B------:R-:W-:Y:S04]  /*e5b50*/  STL.64 [R1+0x5e0], R8 ;  /* 0x0005e00801007387 */ /* 0x000fe80000100a00 */
[----:B------:R0:W-:Y:S04]  /*e5b60*/  STL.64 [R1+0x5e8], R10 ;  /* 0x0005e80a01007387 */ /* 0x0001e80000100a00 */
[----:B------:R-:W-:Y:S04]  /*e5b70*/  STL.64 [R1+0x96c8], R36 ;  /* 0x0096c82401007387 */ /* 0x000fe80000100a00 */
[----:B------:R-:W-:Y:S04]  /*e5b80*/  STL.64 [R1+0x5d0], R4 ;  /* 0x0005d00401007387 */ /* 0x000fe80000100a00 */
[----:B------:R1:W-:Y:S01]  /*e5b90*/  STL.64 [R1+0x5d8], R6 ;  /* 0x0005d80601007387 */ /* 0x0003e20000100a00 */
[C---:B0-----:R-:W-:Y:S08]  /*e5ba0*/  HMMA.16816.F32 R8, R28.reuse, R34, R48 ;  /* 0x000000221c08723c */ /* 0x041ff00000001830 */
[----:B-1----:R-:W-:Y:S01]  /*e5bb0*/  HMMA.16816.F32 R4, R28, R32, R52 ;  /* 0x000000201c04723c */ /* 0x002fe20000001834 */
        /* <DEDUP_REMOVED lines=8> */
[----:B------:R-:W-:-:S02]  /*e5c40*/  IMAD.MOV.U32 R56, RZ, RZ, R46 ;  /* 0x000000ffff387224 */ /* 0x000fc400078e002e */
[----:B------:R-:W-:Y:S01]  /*e5c50*/  IMAD.MOV.U32 R57, RZ, RZ, R47 ;  /* 0x000000ffff397224 */ /* 0x000fe200078e002f */
[----:B------:R-:W3:Y:S04]  /*e5c60*/  LDL.LU R46, [R1+0x99dc] ;  /* 0x0099dc00012e7983 */ /* 0x000ee80000300800 */
[----:B------:R-:W4:Y:S04]  /*e5c70*/  LDL.LU R47, [R1+0x99d8] ;  /* 0x0099d800012f7983 */ /* 0x000f280000300800 */
[----:B--2---:R-:W-:Y:S04]  /*e5c80*/  STL.64 [R1+0x9830], R58 ;  /* 0x0098303a01007387 */ /* 0x004fe80000100a00 */
[----:B------:R1:W-:Y:S04]  /*e5c90*/  STL.64 [R1+0x9828], R56 ;  /* 0x0098283801007387 */ /* 0x0003e80000100a00 */
[----:B------:R-:W2:Y:S04]  /*e5ca0*/  LDL.LU R48, [R1+0x1100] ;  /* 0x0011000001307983 */ /* 0x000ea80000300800 */
[----:B------:R-:W2:Y:S04]  /*e5cb0*/  LDL.LU R49, [R1+0x1104] ;  /* 0x0011040001317983 */ /* 0x000ea80000300800 */
[----:B------:R-:W5:Y:S04]  /*e5cc0*/  LDL.LU R50, [R1+0x1108] ;  /* 0x0011080001327983 */ /* 0x000f680000300800 */
[----:B------:R-:W5:Y:S04]  /*e5cd0*/  LDL.LU R51, [R1+0x110c] ;  /* 0x00110c0001337983 */ /* 0x000f680000300800 */
[----:B-----5:R5:W-:Y:S04]  /*e5ce0*/  STL.64 [R1+0x9840], R50 ;  /* 0x0098403201007387 */ /* 0x020be80000100a00 */
[----:B--2---:R-:W-:Y:S04]  /*e5cf0*/  STL.64 [R1+0x9838], R48 ;  /* 0x0098383001007387 */ /* 0x004fe80000100a00 */
[----:B0-----:R-:W2:Y:S04]  /*e5d00*/  LDL.LU R6, [R1+0x80] ;  /* 0x0000800001067983 */ /* 0x001ea80000300800 */
[----:B------:R-:W2:Y:S04]  /*e5d10*/  LDL.LU R7, [R1+0x84] ;  /* 0x0000840001077983 */ /* 0x000ea80000300800 */
[----:B------:R-:W2:Y:S04]  /*e5d20*/  LDL.LU R8, [R1+0x1110] ;  /* 0x0011100001087983 */ /* 0x000ea80000300800 */
[----:B------:R-:W2:Y:S04]  /*e5d30*/  LDL.LU R9, [R1+0x1114] ;  /* 0x0011140001097983 */ /* 0x000ea80000300800 */
[----:B------:R-:W2:Y:S04]  /*e5d40*/  LDL.LU R10, [R1+0x1118] ;  /* 0x00111800010a7983 */ /* 0x000ea80000300800 */
[----:B------:R-:W2:Y:S01]  /*e5d50*/  LDL.LU R11, [R1+0x111c] ;  /* 0x00111c00010b7983 */ /* 0x000ea20000300800 */
[----:B----4-:R-:W-:-:S02]  /*e5d60*/  IMAD.MOV.U32 R4, RZ, RZ, R47 ;  /* 0x000000ffff047224 */ /* 0x010fc400078e002f */
[----:B---3--:R-:W-:Y:S01]  /*e5d70*/  IMAD.MOV.U32 R5, RZ, RZ, R46 ;  /* 0x000000ffff057224 */ /* 0x008fe200078e002e */
[----:B--2---:R-:W-:Y:S04]  /*e5d80*/  STL.64 [R1+0x9850], R10 ;  /* 0x0098500a01007387 */ /* 0x004fe80000100a00 */
[----:B------:R0:W-:Y:S04]  /*e5d90*/  STL.64 [R1+0x9848], R8 ;  /* 0x0098480801007387 */ /* 0x0001e80000100a00 */
[----:B------:R-:W2:Y:S04]  /*e5da0*/  LDL.LU R47, [R1+0x99d4] ;  /* 0x0099d400012f7983 */ /* 0x000ea80000300800 */
[----:B------:R-:W3:Y:S04]  /*e5db0*/  LDL.LU R46, [R1+0x99d0] ;  /* 0x0099d000012e7983 */ /* 0x000ee80000300800 */
[----:B------:R-:W-:Y:S04]  /*e5dc0*/  STL.64 [R1+0x9860], R6 ;  /* 0x0098600601007387 */ /* 0x000fe80000100a00 */
[----:B------:R-:W-:Y:S04]  /*e5dd0*/  STL.64 [R1+0x9858], R4 ;  /* 0x0098580401007387 */ /* 0x000fe80000100a00 */
[----:B------:R-:W4:Y:S04]  /*e5de0*/  LDL.LU R12, [R1+0x1120] ;  /* 0x00112000010c7983 */ /* 0x000f280000300800 */
[----:B------:R-:W4:Y:S04]  /*e5df0*/  LDL.LU R13, [R1+0x1124] ;  /* 0x00112400010d7983 */ /* 0x000f280000300800 */
[----:B------:R-:W2:Y:S04]  /*e5e00*/  LDL.LU R14, [R1+0x1128] ;  /* 0x00112800010e7983 */ /* 0x000ea80000300800 */
[----:B------:R-:W2:Y:S04]  /*e5e10*/  LDL.LU R15, [R1+0x112c] ;  /* 0x00112c00010f7983 */ /* 0x000ea80000300800 */
[----:B--2---:R2:W-:Y:S04]  /*e5e20*/  STL.64 [R1+0x9870], R14 ;  /* 0x0098700e01007387 */ /* 0x0045e80000100a00 */
[----:B----4-:R-:W-:Y:S04]  /*e5e30*/  STL.64 [R1+0x9868], R12 ;  /* 0x0098680c01007387 */ /* 0x010fe80000100a00 */
[----:B------:R-:W4:Y:S04]  /*e5e40*/  LDL.LU R18, [R1+0x90] ;  /* 0x0000900001127983 */ /* 0x000f280000300800 */
[----:B------:R-:W4:Y:S01]  /*e5e50*/  LDL.LU R19, [R1+0x94] ;  /* 0x0000940001137983 */ /* 0x000f220000300800 */
[----:B---3--:R-:W-:-:S02]  /*e5e60*/  IMAD.MOV.U32 R16, RZ, RZ, R46 ;  /* 0x000000ffff107224 */ /* 0x008fc400078e002e */
[----:B------:R-:W-:Y:S01]  /*e5e70*/  IMAD.MOV.U32 R17, RZ, RZ, R47 ;  /* 0x000000ffff117224 */ /* 0x000fe200078e002f */
[----:B------:R-:W3:Y:S04]  /*e5e80*/  LDL.LU R46, [R1+0x99cc] ;  /* 0x0099cc00012e7983 */ /* 0x000ee80000300800 */
[----:B------:R-:W2:Y:S04]  /*e5e90*/  LDL.LU R47, [R1+0x99c8] ;  /* 0x0099c800012f7983 */ /* 0x000ea80000300800 */
[----:B----4-:R-:W-:Y:S04]  /*e5ea0*/  STL.64 [R1+0x9880], R18 ;  /* 0x0098801201007387 */ /* 0x010fe80000100a00 */
[----:B------:R4:W-:Y:S04]  /*e5eb0*/  STL.64 [R1+0x9878], R16 ;  /* 0x0098781001007387 */ /* 0x0009e80000100a00 */
[----:B------:R-:W2:Y:S04]  /*e5ec0*/  LDL.LU R24, [R1+0x1140] ;  /* 0x0011400001187983 */ /* 0x000ea80000300800 */
[----:B------:R-:W2:Y:S04]  /*e5ed0*/  LDL.LU R25, [R1+0x1144] ;  /* 0x0011440001197983 */ /* 0x000ea80000300800 */
[----:B------:R-:W2:Y:S04]  /*e5ee0*/  LDL.LU R26, [R1+0x1148] ;  /* 0x00114800011a7983 */ /* 0x000ea80000300800 */
[----:B------:R-:W2:Y:S04]  /*e5ef0*/  LDL.LU R27, [R1+0x114c] ;  /* 0x00114c00011b7983 */ /* 0x000ea80000300800 */
[----:B--2---:R-:W-:Y:S04]  /*e5f00*/  STL.64 [R1+0x9890], R26 ;  /* 0x0098901a01007387 */ /* 0x004fe80000100a00 */
[----:B------:R2:W-:Y:S04]  /*e5f10*/  STL.64 [R1+0x9888], R24 ;  /* 0x0098881801007387 */ /* 0x0005e80000100a00 */
[----:B------:R-:W2:Y:S04]  /*e5f20*/  LDL.LU R42, [R1+0xa0] ;  /* 0x0000a000012a7983 */ /* 0x000ea80000300800 */
[----:B------:R-:W2:Y:S04]  /*e5f30*/  LDL.LU R43, [R1+0xa4] ;  /* 0x0000a400012b7983 */ /* 0x000ea80000300800 */
[----:B------:R-:W2:Y:S04]  /*e5f40*/  LDL.LU R36, [R1+0x1150] ;  /* 0x0011500001247983 */ /* 0x000ea80000300800 */
[----:B------:R-:W2:Y:S04]  /*e5f50*/  LDL.LU R37, [R1+0x1154] ;  /* 0x0011540001257983 */ /* 0x000ea80000300800 */
[----:B------:R-:W2:Y:S04]  /*e5f60*/  LDL.LU R38, [R1+0x1158] ;  /* 0x0011580001267983 */ /* 0x000ea80000300800 */
[----:B------:R-:W2:Y:S01]  /*e5f70*/  LDL.LU R39, [R1+0x115c] ;  /* 0x00115c0001277983 */ /* 0x000ea20000300800 */
[----:B------:R-:W-:-:S02]  /*e5f80*/  IMAD.MOV.U32 R40, RZ, RZ, R47 ;  /* 0x000000ffff287224 */ /* 0x000fc400078e002f */
[----:B---3--:R-:W-:Y:S01]  /*e5f90*/  IMAD.MOV.U32 R41, RZ, RZ, R46 ;  /* 0x000000ffff297224 */ /* 0x008fe200078e002e */
[----:B--2---:R2:W-:Y:S04]  /*e5fa0*/  STL.64 [R1+0x98a0], R38 ;  /* 0x0098a02601007387 */ /* 0x0045e80000100a00 */
[----:B------:R-:W-:Y:S04]  /*e5fb0*/  STL.64 [R1+0x9898], R36 ;  /* 0x0098982401007387 */ /* 0x000fe80000100a00 */
[----:B------:R-:W3:Y:S04]  /*e5fc0*/  LDL.LU R47, [R1+0x99c4] ;  /* 0x0099c400012f7983 */ /* 0x000ee80000300800 */
[----:B------:R-:W2:Y:S04]  /*e5fd0*/  LDL.LU R46, [R1+0x99c0] ;  /* 0x0099c000012e7983 */ /* 0x000ea80000300800 */
[----:B------:R-:W-:Y:S04]  /*e5fe0*/  STL.64 [R1+0x98b0], R42 ;  /* 0x0098b02a01007387 */ /* 0x000fe80000100a00 */
[----:B------:R0:W-:Y:S04]  /*e5ff0*/  STL.64 [R1+0x98a8], R40 ;  /* 0x0098a82801007387 */ /* 0x0001e80000100a00 */
[----:B------:R-:W2:Y:S04]  /*e6000*/  LDL.LU R32, [R1+0x1160] ;  /* 0x0011600001207983 */ /* 0x000ea80000300800 */
[----:B------:R-:W2:Y:S04]  /*e6010*/  LDL.LU R33, [R1+0x1164] ;  /* 0x0011640001217983 */ /* 0x000ea80000300800 */
[----:B------:R-:W2:Y:S04]  /*e6020*/  LDL.LU R34, [R1+0x1168] ;  /* 0x0011680001227983 */ /* 0x000ea80000300800 */
[----:B------:R-:W2:Y:S04]  /*e6030*/  LDL.LU R35, [R1+0x116c] ;  /* 0x00116c0001237983 */ /* 0x000ea80000300800 */
[----:B--2---:R-:W-:Y:S04]  /*e6040*/  STL.64 [R1+0x98c0], R34 ;  /* 0x0098c02201007387 */ /* 0x004fe80000100a00 */
[----:B------:R-:W-:Y:S04]  /*e6050*/  STL.64 [R1+0x98b8], R32 ;  /* 0x0098b82001007387 */ /* 0x000fe80000100a00 */
[----:B-1----:R-:W2:Y:S04]  /*e6060*/  LDL.LU R56, [R1+0x1170] ;  /* 0x0011700001387983 */ /* 0x002ea80000300800 */
[----:B------:R-:W2:Y:S04]  /*e6070*/  LDL.LU R57, [R1+0x1174] ;  /* 0x0011740001397983 */ /* 0x000ea80000300800 */
[----:B------:R-:W2:Y:S04]  /*e6080*/  LDL.LU R58, [R1+0x1178] ;  /* 0x00117800013a7983 */ /* 0x000ea80000300800 */
[----:B------:R-:W2:Y:S04]  /*e6090*/  LDL.LU R59, [R1+0x117c] ;  /* 0x00117c00013b7983 */ /* 0x000ea80000300800 */
[----:B--2---:R1:W-:Y:S04]  /*e60a0*/  STL.64 [R1+0x98d0], R58 ;  /* 0x0098d03a01007387 */ /* 0x0043e80000100a00 */
[----:B------:R-:W-:Y:S04]  /*e60b0*/  STL.64 [R1+0x98c8], R56 ;  /* 0x0098c83801007387 */ /* 0x000fe80000100a00 */
[----:B-----5:R-:W2:Y:S04]  /*e60c0*/  LDL.LU R50, [R1+0xb8] ;  /* 0x0000b80001327983 */ /* 0x020ea80000300800 */
[----:B------:R-:W2:Y:S04]  /*e60d0*/  LDL.LU R51, [R1+0xbc] ;  /* 0x0000bc0001337983 */ /* 0x000ea80000300800 */
[----:B0-----:R-:W5:Y:S04]  /*e60e0*/  LDL.LU R8, [R1+0x1180] ;  /* 0x0011800001087983 */ /* 0x001f680000300800 */
[----:B------:R-:W5:Y:S04]  /*e60f0*/  LDL.LU R9, [R1+0x1184] ;  /* 0x0011840001097983 */ /* 0x000f680000300800 */
[----:B------:R-:W2:Y:S04]  /*e6100*/  LDL.LU R10, [R1+0x1188] ;  /* 0x00118800010a7983 */ /* 0x000ea80000300800 */
[----:B------:R-:W2:Y:S01]  /*e6110*/  LDL.LU R11, [R1+0x118c] ;  /* 0x00118c00010b7983 */ /* 0x000ea20000300800 */
[----:B------:R-:W-:-:S02]  /*e6120*/  IMAD.MOV.U32 R48, RZ, RZ, R46 ;  /* 0x000000ffff307224 */ /* 0x000fc400078e002e */
[----:B---3--:R-:W-:Y:S01]  /*e6130*/  IMAD.MOV.U32 R49, RZ, RZ, R47 ;  /* 0x000000ffff317224 */ /* 0x008fe200078e002f */
[----:B--2---:R-:W-:Y:S04]  /*e6140*/  STL.64 [R1+0x98e0], R10 ;  /* 0x0098e00a01007387 */ /* 0x004fe80000100a00 */
[----:B-----5:R0:W-:Y:S04]  /*e6150*/  STL.64 [R1+0x98d8], R8 ;  /* 0x0098d80801007387 */ /* 0x0201e80000100a00 */
[----:B------:R-:W2:Y:S04]  /*e6160*/  LDL.LU R46, [R1+0x99bc] ;  /* 0x0099bc00012e7983 */ /* 0x000ea80000300800 */
[----:B------:R-:W3:Y:S04]  /*e6170*/  LDL.LU R47, [R1+0x99b8] ;  /* 0x0099b800012f7983 */ /* 0x000ee80000300800 */
[----:B------:R-:W-:Y:S04]  /*e6180*/  STL.64 [R1+0x98f0], R50 ;  /* 0x0098f03201007387 */ /* 0x000fe80000100a00 */
[----:B------:R5:W-:Y:S04]  /*e6190*/  STL.64 [R1+0x98e8], R48 ;  /* 0x0098e83001007387 */ /* 0x000be80000100a00 */
[----:B------:R-:W5:Y:S04]  /*e61a0*/  LDL.LU R14, [R1+0xc8] ;  /* 0x0000c800010e7983 */ /* 0x000f680000300800 */
[----:B------:R-:W5:Y:S04]  /*e61b0*/  LDL.LU R15, [R1+0xcc] ;  /* 0x0000cc00010f7983 */ /* 0x000f680000300800 */
[----:B----4-:R-:W4:Y:S04]  /*e61c0*/  LDL.LU R16, [R1+0x11a0] ;  /* 0x0011a00001107983 */ /* 0x010f280000300800 */
[----:B------:R-:W4:Y:S04]  /*e61d0*/  LDL.LU R17, [R1+0x11a4] ;  /* 0x0011a40001117983 */ /* 0x000f280000300800 */
[----:B------:R-:W4:Y:S04]  /*e61e0*/  LDL.LU R18, [R1+0x11a8] ;  /* 0x0011a80001127983 */ /* 0x000f280000300800 */
[----:B------:R-:W4:Y:S01]  /*e61f0*/  LDL.LU R19, [R1+0x11ac] ;  /* 0x0011ac0001137983 */ /* 0x000f220000300800 */
[----:B--2---:R-:W-:-:S02]  /*e6200*/  IMAD.MOV.U32 R13, RZ, RZ, R46 ;  /* 0x000000ffff0d7224 */ /* 0x004fc400078e002e */
[----:B---3--:R-:W-:Y:S01]  /*e6210*/  IMAD.MOV.U32 R12, RZ, RZ, R47 ;  /* 0x000000ffff0c7224 */ /* 0x008fe200078e002f */
[----:B----4-:R2:W-:Y:S04]  /*e6220*/  STL.64 [R1+0x9900], R18 ;  /* 0x0099001201007387 */ /* 0x0105e80000100a00 */
[----:B------:R-:W-:Y:S04]  /*e6230*/  STL.64 [R1+0x98f8], R16 ;  /* 0x0098f81001007387 */ /* 0x000fe80000100a00 */
[----:B------:R-:W3:Y:S04]  /*e6240*/  LDL.LU R47, [R1+0x99b4] ;  /* 0x0099b400012f7983 */ /* 0x000ee80000300800 */
[----:B------:R-:W4:Y:S04]  /*e6250*/  LDL.LU R46, [R1+0x99b0] ;  /* 0x0099b000012e7983 */ /* 0x000f280000300800 */
[----:B-----5:R-:W-:Y:S04]  /*e6260*/  STL.64 [R1+0x9910], R14 ;  /* 0x0099100e01007387 */ /* 0x020fe80000100a00 */
[----:B------:R5:W-:Y:S04]  /*e6270*/  STL.64 [R1+0x9908], R12 ;  /* 0x0099080c01007387 */ /* 0x000be80000100a00 */
[----:B------:R-:W2:Y:S04]  /*e6280*/  LDL.LU R24, [R1+0x11b0] ;  /* 0x0011b00001187983 */ /* 0x000ea80000300800 */
[----:B------:R-:W2:Y:S04]  /*e6290*/  LDL.LU R25, [R1+0x11b4] ;  /* 0x0011b40001197983 */ /* 0x000ea80000300800 */
[----:B------:R-:W2:Y:S04]  /*e62a0*/  LDL.LU R26, [R1+0x11b8] ;  /* 0x0011b800011a7983 */ /* 0x000ea80000300800 */
[----:B------:R-:W2:Y:S04]  /*e62b0*/  LDL.LU R27, [R1+0x11bc] ;  /* 0x0011bc00011b7983 */ /* 0x000ea80000300800 */
[----:B--2---:R-:W-:Y:S04]  /*e62c0*/  STL.64 [R1+0x9920], R26 ;  /* 0x0099201a01007387 */ /* 0x004fe80000100a00 */
[----:B------:R-:W-:Y:S04]  /*e62d0*/  STL.64 [R1+0x9918], R24 ;  /* 0x0099181801007387 */ /* 0x000fe80000100a00 */
[----:B------:R-:W2:Y:S04]  /*e62e0*/  LDL.LU R38, [R1+0xd8] ;  /* 0x0000d80001267983 */ /* 0x000ea80000300800 */
[----:B------:R-:W2:Y:S04]  /*e62f0*/  LDL.LU R39, [R1+0xdc] ;  /* 0x0000dc0001277983 */ /* 0x000ea80000300800 */
[----:B------:R-:W2:Y:S04]  /*e6300*/  LDL.LU R40, [R1+0x11c0] ;  /* 0x0011c00001287983 */ /* 0x000ea80000300800 */
[----:B------:R-:W2:Y:S04]  /*e6310*/  LDL.LU R41, [R1+0x11c4] ;  /* 0x0011c40001297983 */ /* 0x000ea80000300800 */
[----:B------:R-:W2:Y:S04]  /*e6320*/  LDL.LU R42, [R1+0x11c8] ;  /* 0x0011c800012a7983 */ /* 0x000ea80000300800 */
[----:B------:R-:W2:Y:S01]  /*e6330*/  LDL.LU R43, [R1+0x11cc] ;  /* 0x0011cc00012b7983 */ /* 0x000ea20000300800 */
[----:B----4-:R-:W-:-:S02]  /*e6340*/  IMAD.MOV.U32 R36, RZ, RZ, R46 ;  /* 0x000000ffff247224 */ /* 0x010fc400078e002e */
[----:B---3--:R-:W-:Y:S01]  /*e6350*/  IMAD.MOV.U32 R37, RZ, RZ, R47 ;  /* 0x000000ffff257224 */ /* 0x008fe200078e002f */
[----:B--2---:R2:W-:Y:S04]  /*e6360*/  STL.64 [R1+0x9930], R42 ;  /* 0x0099302a01007387 */ /* 0x0045e80000100a00 */
[----:B------:R-:W-:Y:S04]  /*e6370*/  STL.64 [R1+0x9928], R40 ;  /* 0x0099282801007387 */ /* 0x000fe80000100a00 */
[----:B------:R-:W3:Y:S04]  /*e6380*/  LDL.LU R46, [R1+0x99ac] ;  /* 0x0099ac00012e7983 */ /* 0x000ee80000300800 */
[----:B------:R-:W4:Y:S04]  /*e6390*/  LDL.LU R47, [R1+0x99a8] ;  /* 0x0099a800012f7983 */ /* 0x000f280000300800 */
[----:B------:R-:W-:Y:S04]  /*e63a0*/  STL.64 [R1+0x9940], R38 ;  /* 0x0099402601007387 */ /* 0x000fe80000100a00 */
[----:B------:R0:W-:Y:S04]  /*e63b0*/  STL.64 [R1+0x9938], R36 ;  /* 0x0099382401007387 */ /* 0x0001e80000100a00 */
[----:B-1----:R-:W2:Y:S04]  /*e63c0*/  LDL.LU R58, [R1+0xe8] ;  /* 0x0000e800013a7983 */ /* 0x002ea80000300800 */
[----:B------:R-:W2:Y:S04]  /*e63d0*/  LDL.LU R59, [R1+0xec] ;  /* 0x0000ec00013b7983 */ /* 0x000ea80000300800 */
[----:B0-----:R-:W2:Y:S04]  /*e63e0*/  LDL.LU R8, [R1+0x11e0] ;  /* 0x0011e00001087983 */ /* 0x001ea80000300800 */
[----:B------:R-:W2:Y:S04]  /*e63f0*/  LDL.LU R9, [R1+0x11e4] ;  /* 0x0011e40001097983 */ /* 0x000ea80000300800 */
[----:B------:R-:W2:Y:S04]  /*e6400*/  LDL.LU R10, [R1+0x11e8] ;  /* 0x0011e800010a7983 */ /* 0x000ea80000300800 */
[----:B------:R-:W2:Y:S01]  /*e6410*/  LDL.LU R11, [R1+0x11ec] ;  /* 0x0011ec00010b7983 */ /* 0x000ea20000300800 */
[----:B---3--:R-:W-:-:S02]  /*e6420*/  IMAD.MOV.U32 R57, RZ, RZ, R46 ;  /* 0x000000ffff397224 */ /* 0x008fc400078e002e */
[----:B----4-:R-:W-:Y:S01]  /*e6430*/  IMAD.MOV.U32 R56, RZ, RZ, R47 ;  /* 0x000000ffff387224 */ /* 0x010fe200078e002f */
[----:B--2---:R-:W-:Y:S04]  /*e6440*/  STL.64 [R1+0x9950], R10 ;  /* 0x0099500a01007387 */ /* 0x004fe80000100a00 */
[----:B------:R-:W-:Y:S04]  /*e6450*/  STL.64 [R1+0x9948], R8 ;  /* 0x0099480801007387 */ /* 0x000fe80000100a00 */
        /* <DEDUP_REMOVED lines=8> */
[----:B--2---:R-:W-:Y:S04]  /*e64e0*/  STL.64 [R1+0x9970], R50 ;  /* 0x0099703201007387 */ /* 0x004fe80000100a00 */
[----:B----4-:R-:W-:Y:S04]  /*e64f0*/  STL.64 [R1+0x9968], R48 ;  /* 0x0099683001007387 */ /* 0x010fe80000100a00 */
[----:B------:R-:W2:Y:S04]  /*e6500*/  LDL.LU R18, [R1+0xf8] ;  /* 0x0000f80001127983 */ /* 0x000ea80000300800 */
[----:B------:R-:W2:Y:S04]  /*e6510*/  LDL.LU R19, [R1+0xfc] ;  /* 0x0000fc0001137983 */ /* 0x000ea80000300800 */
[----:B-----5:R-:W4:Y:S04]  /*e6520*/  LDL.LU R12, [R1+0x1200] ;  /* 0x00120000010c7983 */ /* 0x020f280000300800 */
[----:B------:R-:W4:Y:S04]  /*e6530*/  LDL.LU R13, [R1+0x1204] ;  /* 0x00120400010d7983 */ /* 0x000f280000300800 */
[----:B------:R-:W5:Y:S04]  /*e6540*/  LDL.LU R14, [R1+0x1208] ;  /* 0x00120800010e7983 */ /* 0x000f680000300800 */
[----:B------:R-:W5:Y:S01]  /*e6550*/  LDL.LU R15, [R1+0x120c] ;  /* 0x00120c00010f7983 */ /* 0x000f620000300800 */
[----:B---3--:R-:W-:-:S02]  /*e6560*/  IMAD.MOV.U32 R16, RZ, RZ, R46 ;  /* 0x000000ffff107224 */ /* 0x008fc400078e002e */
[----:B------:R-:W-:Y:S01]  /*e6570*/  IMAD.MOV.U32 R17, RZ, RZ, R47 ;  /* 0x000000ffff117224 */ /* 0x000fe200078e002f */
[----:B-----5:R-:W-:Y:S04]  /*e6580*/  STL.64 [R1+0x9988], R14 ;  /* 0x0099880e01007387 */ /* 0x020fe80000100a00 */
[----:B----4-:R0:W-:Y:S04]  /*e6590*/  STL.64 [R1+0x9980], R12 ;  /* 0x0099800c01007387 */ /* 0x0101e80000100a00 */
        /* <DEDUP_REMOVED lines=8> */
[----:B0-----:R-:W2:Y:S04]  /*e6620*/  LDL.LU R12, [R1+0xe40] ;  /* 0x000e4000010c7983 */ /* 0x001ea80000300800 */
[----:B------:R-:W2:Y:S04]  /*e6630*/  LDL.LU R13, [R1+0xe44] ;  /* 0x000e4400010d7983 */ /* 0x000ea80000300800 */
[----:B------:R-:W2:Y:S04]  /*e6640*/  LDL.LU R14, [R1+0xe48] ;  /* 0x000e4800010e7983 */ /* 0x000ea80000300800 */
[----:B------:R-:W2:Y:S01]  /*e6650*/  LDL.LU R15, [R1+0xe4c] ;  /* 0x000e4c00010f7983 */ /* 0x000ea20000300800 */
[----:B---3--:R-:W-:-:S02]  /*e6660*/  IMAD.MOV.U32 R41, RZ, RZ, R46 ;  /* 0x000000ffff297224 */ /* 0x008fc400078e002e */
[----:B----4-:R-:W-:Y:S01]  /*e6670*/  IMAD.MOV.U32 R40, RZ, RZ, R47 ;  /* 0x000000ffff287224 */ /* 0x010fe200078e002f */
[----:B------:R-:W3:Y:S04]  /*e6680*/  LDL.LU R46, [R1+0x303c] ;  /* 0x00303c00012e7983 */ /* 0x000ee80000300800 */
[----:B------:R-:W3:Y:S04]  /*e6690*/  LDL.LU R57, [R1+0x3038] ;  /* 0x0030380001397983 */ /* 0x000ee80000300800 */
[----:B------:R-:W4:Y:S04]  /*e66a0*/  LDL.LU R47, [R1+0x3044] ;  /* 0x00304400012f7983 */ /* 0x000f280000300800 */
[----:B------:R-:W4:Y:S04]  /*e66b0*/  LDL.LU R56, [R1+0x3040] ;  /* 0x0030400001387983 */ /* 0x000f280000300800 */
        /* <DEDUP_REMOVED lines=30> */
[----:B---3--:R-:W-:-:S03]  /*e68a0*/  IMAD R57, R57, 0x100, R46 ;  /* 0x0000010039397824 */ /* 0x008fc600078e022e */
[----:B------:R-:W2:Y:S01]  /*e68b0*/  LDL.LU R46, [R1+0x9994] ;  /* 0x00999400012e7983 */ /* 0x000ea20000300800 */
[----:B----4-:R-:W-:-:S03]  /*e68c0*/  IMAD R56, R56, 0x100, R47 ;  /* 0x0000010038387824 */ /* 0x010fc600078e022f */
[----:B------:R-:W2:Y:S02]  /*e68d0*/  LDL.LU R47, [R1+0x9990] ;  /* 0x00999000012f7983 */ /* 0x000ea40000300800 */
[----:B--2---:R-:W-:Y:S02]  /*e68e0*/  HMMA.16816.F32 R28, R28, R46, R12 ;  /* 0x0000002e1c1c723c */ /* 0x004fe4000000180c */
[----:B------:R-:W2:Y:S04]  /*e68f0*/  LDL.LU.64 R14, [R1+0x9988] ;  /* 0x00998800010e7983 */ /* 0x000ea80000300a00 */
[----:B------:R-:W2:Y:S04]  /*e6900*/  LDL.LU.64 R12, [R1+0x9980] ;  /* 0x00998000010c7983 */ /* 0x000ea80000300a00 */
[----:B------:R0:W-:Y:S04]  /*e6910*/  STL.64 [R1+0x96f0], R46 ;  /* 0x0096f02e01007387 */ /* 0x0001e80000100a00 */
[----:B0-----:R-:W3:Y:S05]  /*e6920*/  LDL.LU R46, [R1+0xb0] ;  /* 0x0000b000012e7983 */ /* 0x001eea0000300800 */
[----:B------:R0:W-:Y:S04]  /*e6930*/  STL.64 [R1+0x5a0], R28 ;  /* 0x0005a01c01007387 */ /* 0x0001e80000100a00 */
[----:B------:R1:W-:Y:S04]  /*e6940*/  STL.64 [R1+0x5a8], R30 ;  /* 0x0005a81e01007387 */ /* 0x0003e80000100a00 */
[----:B------:R-:W3:Y:S01]  /*e6950*/  LDL.LU R47, [R1+0xb4] ;  /* 0x0000b400012f7983 */ /* 0x000ee20000300800 */
[----:B0-----:R-:W-:-:S02]  /*e6960*/  F2FP.F16.E5M2.UNPACK_B R28, R61 ;  /* 0x0000003dff1c723e */ /* 0x001fc400020004ff */
[----:B------:R-:W-:Y:S02]  /*e6970*/  F2FP.F16.E5M2.UNPACK_B R29, R0 ;  /* 0x00000000ff1d723e */ /* 0x000fe400020004ff */
[----:B-1----:R-:W-:Y:S02]  /*e6980*/  F2FP.F16.E5M2.UNPACK_B R30, R57 ;  /* 0x00000039ff1e723e */ /* 0x002fe400020004ff */
[----:B------:R-:W-:-:S07]  /*e6990*/  F2FP.F16.E5M2.UNPACK_B R31, R56 ;  /* 0x00000038ff1f723e */ /* 0x000fce00020004ff */
[C---:B------:R-:W-:Y:S01]  /*e69a0*/  HMMA.16816.F32 R56, R28.reuse, R58, R48 ;  /* 0x0000003a1c38723c */ /* 0x040fe20000001830 */
[----:B------:R-:W-:Y:S04]  /*e69b0*/  STL.64 [R1+0x96e8], R44 ;  /* 0x0096e82c01007387 */ /* 0x000fe80000100a00 */
[----:B------:R-:W4:Y:S04]  /*e69c0*/  LDL.LU R61, [R1+0x997c] ;  /* 0x00997c00013d7983 */ /* 0x000f280000300800 */
[----:B------:R-:W3:Y:S04]  /*e69d0*/  LDL.LU R0, [R1+0x9978] ;  /* 0x0099780001007983 */ /* 0x000ee80000300800 */
[----:B------:R-:W3:Y:S04]  /*e69e0*/  LDL.LU.64 R50, [R1+0x9970] ;  /* 0x0099700001327983 */ /* 0x000ee80000300a00 */
[----:B------:R-:W3:Y:S01]  /*e69f0*/  LDL.LU.64 R48, [R1+0x9968] ;  /* 0x0099680001307983 */ /* 0x000ee20000300a00 */
[C---:B------:R-:W-:Y:S03]  /*e6a00*/  HMMA.16816.F32 R8, R28.reuse, R40, R8 ;  /* 0x000000281c08723c */ /* 0x040fe60000001808 */
[----:B------:R-:W-:Y:S04]  /*e6a10*/  STL.64 [R1+0x590], R56 ;  /* 0x0005903801007387 */ /* 0x000fe80000100a00 */
[----:B------:R0:W-:Y:S04]  /*e6a20*/  STL.64 [R1+0x598], R58 ;  /* 0x0005983a01007387 */ /* 0x0001e80000100a00 */
[----:B0-----:R-:W3:Y:S04]  /*e6a30*/  LDL.LU.64 R58, [R1+0x9960] ;  /* 0x00996000013a7983 */ /* 0x001ee80000300a00 */
[----:B------:R-:W3:Y:S04]  /*e6a40*/  LDL.LU.64 R56, [R1+0x9958] ;  /* 0x0099580001387983 */ /* 0x000ee80000300a00 */
[----:B------:R-:W-:Y:S04]  /*e6a50*/  STL.64 [R1+0x580], R8 ;  /* 0x0005800801007387 */ /* 0x000fe80000100a00 */
[----:B------:R0:W-:Y:S04]  /*e6a60*/  STL.64 [R1+0x588], R10 ;  /* 0x0005880a01007387 */ /* 0x0001e80000100a00 */
[----:B0-----:R-:W4:Y:S04]  /*e6a70*/  LDL.LU.64 R10, [R1+0x9950] ;  /* 0x00995000010a7983 */ /* 0x001f280000300a00 */
[----:B------:R-:W4:Y:S01]  /*e6a80*/  LDL.LU.64 R8, [R1+0x9948] ;  /* 0x0099480001087983 */ /* 0x000f220000300a00 */
[C---:B-----5:R-:W-:Y:S08]  /*e6a90*/  HMMA.16816.F32 R40, R28.reuse, R42, R36 ;  /* 0x0000002a1c28723c */ /* 0x060ff00000001824 */
[C---:B------:R-:W-:Y:S01]  /*e6aa0*/  HMMA.16816.F32 R24, R28.reuse, R16, R24 ;  /* 0x000000101c18723c */ /* 0x040fe20000001818 */
[----:B------:R-:W5:Y:S04]  /*e6ab0*/  LDL.LU.64 R38, [R1+0x9940] ;  /* 0x0099400001267983 */ /* 0x000f680000300a00 */
[----:B------:R-:W5:Y:S06]  /*e6ac0*/  LDL.LU.64 R36, [R1+0x9938] ;  /* 0x0099380001247983 */ /* 0x000f6c0000300a00 */
        /* <DEDUP_REMOVED lines=8> */
[----:B--2---:R-:W-:Y:S03]  /*e6b50*/  HMMA.16816.F32 R16, R28, R18, R12 ;  /* 0x000000121c10723c */ /* 0x004fe6000000180c */
[----:B------:R-:W2:Y:S04]  /*e6b60*/  LDL.LU.64 R14, [R1+0x9910] ;  /* 0x00991000010e7983 */ /* 0x000ea80000300a00 */
[----:B------:R-:W2:-:S12]  /*e6b70*/  LDL.LU.64 R12, [R1+0x9908] ;  /* 0x00990800010c7983 */ /* 0x000e980000300a00 */
[----:B------:R-:W-:Y:S04]  /*e6b80*/  STL.64 [R1+0x550], R16 ;  /* 0x0005501001007387 */ /* 0x000fe80000100a00 */
[----:B------:R0:W-:Y:S04]  /*e6b90*/  STL.64 [R1+0x558], R18 ;  /* 0x0005581201007387 */ /* 0x0001e80000100a00 */
[----:B0-----:R-:W2:Y:S04]  /*e6ba0*/  LDL.LU.64 R18, [R1+0x9900] ;  /* 0x0099000001127983 */ /* 0x001ea80000300a00 */
[----:B------:R-:W2:Y:S01]  /*e6bb0*/  LDL.LU.64 R16, [R1+0x98f8] ;  /* 0x0098f80001107983 */ /* 0x000ea20000300a00 */
[----:B---3--:R-:W-:-:S15]  /*e6bc0*/  HMMA.16816.F32 R48, R28, R56, R48 ;  /* 0x000000381c30723c */ /* 0x008fde0000001830 */
[----:B------:R-:W-:-:S04]  /*e6bd0*/  NOP ;  /* 0x0000000000007918 */ /* 0x000fc80000000000 */
[----:B------:R-:W-:Y:S04]  /*e6be0*/  STL.64 [R1+0x540], R48 ;  /* 0x0005403001007387 */ /* 0x000fe80000100a00 */
[----:B------:R0:W-:Y:S01]  /*e6bf0*/  STL.64 [R1+0x548], R50 ;  /* 0x0005483201007387 */ /* 0x0001e20000100a00 */
[C---:B----4-:R-:W-:Y:S03]  /*e6c00*/  HMMA.16816.F32 R56, R28.reuse, R58, R8 ;  /* 0x0000003a1c38723c */ /* 0x050fe60000001808 */
[----:B0-----:R-:W3:Y:S04]  /*e6c10*/  LDL.LU.64 R50, [R1+0x98f0] ;  /* 0x0098f00001327983 */ /* 0x001ee80000300a00 */
[----:B------:R-:W4:Y:S04]  /*e6c20*/  LDL.LU.64 R48, [R1+0x98e8] ;  /* 0x0098e80001307983 */ /* 0x000f280000300a00 */
[----:B------:R-:W3:Y:S04]  /*e6c30*/  LDL.LU.64 R10, [R1+0x98e0] ;  /* 0x0098e000010a7983 */ /* 0x000ee80000300a00 */
[----:B------:R-:W3:Y:S04]  /*e6c40*/  LDL.LU.64 R8, [R1+0x98d8] ;  /* 0x0098d80001087983 */ /* 0x000ee80000300a00 */
[----:B------:R-:W-:Y:S04]  /*e6c50*/  STL.64 [R1+0x530], R56 ;  /* 0x0005303801007387 */ /* 0x000fe80000100a00 */
[----:B------:R0:W-:Y:S04]  /*e6c60*/  STL.64 [R1+0x538], R58 ;  /* 0x0005383a01007387 */ /* 0x0001e80000100a00 */
[----:B0-----:R-:W3:Y:S04]  /*e6c70*/  LDL.LU.64 R58, [R1+0x98d0] ;  /* 0x0098d000013a7983 */ /* 0x001ee80000300a00 */
[----:B------:R-:W3:Y:S01]  /*e6c80*/  LDL.LU.64 R56, [R1+0x98c8] ;  /* 0x0098c80001387983 */ /* 0x000ee20000300a00 */
[C---:B-----5:R-:W-:Y:S08]  /*e6c90*/  HMMA.16816.F32 R32, R28.reuse, R36, R32 ;  /* 0x000000241c20723c */ /* 0x060ff00000001820 */
[C---:B------:R-:W-:Y:S11]  /*e6ca0*/  HMMA.16816.F32 R36, R28.reuse, R38, R40 ;  /* 0x000000261c24723c */ /* 0x040ff60000001828 */
        /* <DEDUP_REMOVED lines=21> */
[----:B------:R-:W2:Y:S01]  /*e6e00*/  LDL.LU.64 R12, [R1+0x9868] ;  /* 0x00986800010c7983 */ /* 0x000ea20000300a00 */
[C---:B----4-:R-:W-:Y:S08]  /*e6e10*/  HMMA.16816.F32 R4, R28.reuse, R48, R4 ;  /* 0x000000301c04723c */ /* 0x050ff00000001804 */
[C---:B---3--:R-:W-:Y:S11]  /*e6e20*/  HMMA.16816.F32 R48, R28.reuse, R50, R8 ;  /* 0x000000321c30723c */ /* 0x048ff60000001808 */
[----:B------:R-:W-:Y:S04]  /*e6e30*/  STL.64 [R1+0x4e0], R4 ;  /* 0x0004e00401007387 */ /* 0x000fe80000100a00 */
[----:B------:R0:W-:Y:S01]  /*e6e40*/  STL.64 [R1+0x4e8], R6 ;  /* 0x0004e80601007387 */ /* 0x0001e20000100a00 */
[C---:B------:R-:W-:Y:S03]  /*e6e50*/  HMMA.16816.F32 R44, R28.reuse, R46, R56 ;  /* 0x0000002e1c2c723c */ /* 0x040fe60000001838 */
[----:B0-----:R-:W3:Y:S04]  /*e6e60*/  LDL.LU.64 R6, [R1+0x9860] ;  /* 0x0098600001067983 */ /* 0x001ee80000300a00 */
[----:B------:R-:W4:Y:S04]  /*e6e70*/  LDL.LU.64 R4, [R1+0x9858] ;  /* 0x0098580001047983 */ /* 0x000f280000300a00 */
[----:B------:R-:W3:Y:S04]  /*e6e80*/  LDL.LU.64 R10, [R1+0x9850] ;  /* 0x00985000010a7983 */ /* 0x000ee80000300a00 */
[----:B------:R-:W3:Y:S04]  /*e6e90*/  LDL.LU.64 R8, [R1+0x9848] ;  /* 0x0098480001087983 */ /* 0x000ee80000300a00 */
[----:B------:R-:W-:Y:S04]  /*e6ea0*/  STL.64 [R1+0x4d0], R48 ;  /* 0x0004d03001007387 */ /* 0x000fe80000100a00 */
[----:B------:R0:W-:Y:S04]  /*e6eb0*/  STL.64 [R1+0x4d8], R50 ;  /* 0x0004d83201007387 */ /* 0x0001e80000100a00 */
[----:B0-----:R-:W3:Y:S04]  /*e6ec0*/  LDL.LU.64 R50, [R1+0x9840] ;  /* 0x0098400001327983 */ /* 0x001ee80000300a00 */
[----:B------:R-:W3:Y:S04]  /*e6ed0*/  LDL.LU.64 R48, [R1+0x9838] ;  /* 0x0098380001307983 */ /* 0x000ee80000300a00 */
[----:B------:R-:W3:Y:S04]  /*e6ee0*/  LDL.LU.64 R58, [R1+0x9830] ;  /* 0x00983000013a7983 */ /* 0x000ee80000300a00 */
[----:B------:R-:W3:Y:S04]  /*e6ef0*/  LDL.LU.64 R56, [R1+0x9828] ;  /* 0x0098280001387983 */ /* 0x000ee80000300a00 */
[----:B------:R-:W-:Y:S04]  /*e6f00*/  STL.64 [R1+0x4c0], R44 ;  /* 0x0004c02c01007387 */ /* 0x000fe80000100a00 */
[----:B------:R5:W-:Y:S02]  /*e6f10*/  STL.64 [R1+0x4c8], R46 ;  /* 0x0004c82e01007387 */ /* 0x000be40000100a00 */
[C---:B-----5:R-:W-:Y:S08]  /*e6f20*/  HMMA.16816.F32 R44, R28.reuse, R40, R32 ;  /* 0x000000281c2c723c */ /* 0x060ff00000001820 */
[C---:B------:R-:W-:Y:S11]  /*e6f30*/  HMMA.16816.F32 R32, R28.reuse, R42, R36 ;  /* 0x0000002a1c20723c */ /* 0x040ff60000001824 */
[----:B------:R-:W-:Y:S04]  /*e6f40*/  STL.64 [R1+0x4b0], R44 ;  /* 0x0004b02c01007387 */ /* 0x000fe80000100a00 */
[----:B------:R-:W-:Y:S04]  /*e6f50*/  STL.64 [R1+0x4b8], R46 ;  /* 0x0004b82e01007387 */ /* 0x000fe80000100a00 */
[----:B------:R-:W-:Y:S04]  /*e6f60*/  STL.64 [R1+0x4a0], R32 ;  /* 0x0004a02001007387 */ /* 0x000fe80000100a00 */
[----:B------:R-:W-:Y:S01]  /*e6f70*/  STL.64 [R1+0x4a8], R34 ;  /* 0x0004a82201007387 */ /* 0x000fe20000100a00 */
[C---:B--2---:R-:W-:Y:S08]  /*e6f80*/  HMMA.16816.F32 R24, R28.reuse, R16, R24 ;  /* 0x000000101c18723c */ /* 0x044ff00000001818 */
[C---:B------:R-:W-:Y:S11]  /*e6f90*/  HMMA.16816.F32 R20, R28.reuse, R18, R20 ;  /* 0x000000121c14723c */ /* 0x040ff60000001814 */
[----:B------:R-:W-:Y:S04]  /*e6fa0*/  STL.64 [R1+0x490], R24 ;  /* 0x0004901801007387 */ /* 0x000fe80000100a00 */
[----:B------:R-:W-:Y:S04]  /*e6fb0*/  STL.64 [R1+0x498], R26 ;  /* 0x0004981a01007387 */ /* 0x000fe80000100a00 */
[----:B------:R-:W-:Y:S04]  /*e6fc0*/  STL.64 [R1+0x480], R20 ;  /* 0x0004801401007387 */ /* 0x000fe80000100a00 */
[----:B------:R-:W-:Y:S01]  /*e6fd0*/  STL.64 [R1+0x488], R22 ;  /* 0x0004881601007387 */ /* 0x000fe20000100a00 */
[C---:B----4-:R-:W-:Y:S08]  /*e6fe0*/  HMMA.16816.F32 R16, R28.reuse, R4, R12 ;  /* 0x000000041c10723c */ /* 0x050ff0000000180c */
[C---:B---3--:R-:W-:Y:S08]  /*e6ff0*/  HMMA.16816.F32 R12, R28.reuse, R6, R8 ;  /* 0x000000061c0c723c */ /* 0x048ff00000001808 */
[C---:B------:R-:W-:Y:S08]  /*e7000*/  HMMA.16816.F32 R8, R28.reuse, R56, R48 ;  /* 0x000000381c08723c */ /* 0x040ff00000001830 */
[----:B------:R-:W-:Y:S01]  /*e7010*/  HMMA.16816.F32 R4, R28, R58, R52 ;  /* 0x0000003a1c04723c */ /* 0x000fe20000001834 */
[----:B------:R0:W-:Y:S04]  /*e7020*/  STL.64 [R1+0x470], R16 ;  /* 0x0004701001007387 */ /* 0x0001e80000100a00 */
[----:B------:R1:W-:Y:S04]  /*e7030*/  STL.64 [R1+0x478], R18 ;  /* 0x0004781201007387 */ /* 0x0003e80000100a00 */
[----:B------:R-:W-:Y:S04]  /*e7040*/  STL.64 [R1+0x460], R12 ;  /* 0x0004600c01007387 */ /* 0x000fe80000100a00 */
[----:B------:R-:W-:Y:S04]  /*e7050*/  STL.64 [R1+0x468], R14 ;  /* 0x0004680e01007387 */ /* 0x000fe80000100a00 */
[----:B0-----:R-:W2:Y:S04]  /*e7060*/  LDL.LU R16, [R1+0xff0] ;  /* 0x000ff00001107983 */ /* 0x001ea80000300800 */
[----:B------:R-:W-:Y:S04]  /*e7070*/  STL.64 [R1+0x450], R8 ;  /* 0x0004500801007387 */ /* 0x000fe80000100a00 */
[----:B------:R-:W-:Y:S04]  /*e7080*/  STL.64 [R1+0x458], R10 ;  /* 0x0004580a01007387 */ /* 0x000fe80000100a00 */
[----:B------:R-:W-:Y:S04]  /*e7090*/  STL.64 [R1+0x440], R4 ;  /* 0x0004400401007387 */ /* 0x000fe80000100a00 */
[----:B------:R-:W-:Y:S04]  /*e70a0*/  STL.64 [R1+0x448], R6 ;  /* 0x0004480601007387 */ /* 0x000fe80000100a00 */
[----:B------:R-:W2:Y:S04]  /*e70b0*/  LDL.LU R17, [R1+0xff4] ;  /* 0x000ff40001117983 */ /* 0x000ea80000300800 */
[----:B-1----:R-:W3:Y:S04]  /*e70c0*/  LDL.LU R18, [R1+0xff8] ;  /* 0x000ff80001127983 */ /* 0x002ee80000300800 */
[----:B------:R-:W3:Y:S04]  /*e70d0*/  LDL.LU R19, [R1+0xffc] ;  /* 0x000ffc0001137983 */ /* 0x000ee80000300800 */
[----:B---3--:R-:W-:Y:S04]  /*e70e0*/  STL.64 [R1+0x9760], R18 ;  /* 0x0097601201007387 */ /* 0x008fe80000100a00 */
[----:B--2---:R-:W-:Y:S04]  /*e70f0*/  STL.64 [R1+0x9758], R16 ;  /* 0x0097581001007387 */ /* 0x004fe80000100a00 */
[----:B------:R-:W2:Y:S04]  /*e7100*/  LDL.LU R20, [R1+0x1000] ;  /* 0x0010000001147983 */ /* 0x000ea80000300800 */
[----:B------:R-:W2:Y:S04]  /*e7110*/  LDL.LU R21, [R1+0x1004] ;  /* 0x0010040001157983 */ /* 0x000ea80000300800 */
[----:B------:R-:W3:Y:S04]  /*e7120*/  LDL.LU R22, [R1+0x1008] ;  /* 0x0010080001167983 */ /* 0x000ee80000300800 */
[----:B------:R-:W3:Y:S01]  /*e7130*/  LDL.LU R23, [R1+0x100c] ;  /* 0x00100c0001177983 */ /* 0x000ee20000300800 */
[----:B------:R-:W-:-:S03]  /*e7140*/  IMAD.MOV.U32 R27, RZ, RZ, R0 ;  /* 0x000000ffff1b7224 */ /* 0x000fc600078e0000 */
[----:B---3--:R-:W-:Y:S04]  /*e7150*/  STL.64 [R1+0x9770], R22 ;  /* 0x0097701601007387 */ /* 0x008fe80000100a00 */
[----:B--2---:R-:W-:Y:S04]  /*e7160*/  STL.64 [R1+0x9768], R20 ;  /* 0x0097681401007387 */ /* 0x004fe80000100a00 */
[----:B------:R-:W2:Y:S04]  /*e7170*/  LDL.LU R26, [R1] ;  /* 0x00000000011a7983 */ /* 0x000ea80000300800 */
[----:B------:R-:W3:Y:S04]  /*e7180*/  LDL.LU R0, [R1+0x9824] ;  /* 0x0098240001007983 */ /* 0x000ee80000300800 */
[----:B------:R-:W4:Y:S04]  /*e7190*/  LDL.LU R40, [R1+0x1010] ;  /* 0x0010100001287983 */ /* 0x000f280000300800 */
[----:B------:R-:W4:Y:S04]  /*e71a0*/  LDL.LU R41, [R1+0x1014] ;  /* 0x0010140001297983 */ /* 0x000f280000300800 */
[----:B------:R-:W5:Y:S04]  /*e71b0*/  LDL.LU R42, [R1+0x1018] ;  /* 0x00101800012a7983 */ /* 0x000f680000300800 */
[----:B------:R-:W5:Y:S04]  /*e71c0*/  LDL.LU R43, [R1+0x101c] ;  /* 0x00101c00012b7983 */ /* 0x000f680000300800 */
[----:B-----5:R-:W-:Y:S04]  /*e71d0*/  STL.64 [R1+0x9780], R42 ;  /* 0x0097802a01007387 */ /* 0x020fe80000100a00 */
[----:B----4-:R-:W-:Y:S04]  /*e71e0*/  STL.64 [R1+0x9778], R40 ;  /* 0x0097782801007387 */ /* 0x010fe80000100a00 */
[----:B------:R-:W4:Y:S04]  /*e71f0*/  LDL.LU R24, [R1+0x8] ;  /* 0x0000080001187983 */ /* 0x000f280000300800 */
[----:B------:R-:W4:Y:S04]  /*e7200*/  LDL.LU R25, [R1+0xc] ;  /* 0x00000c0001197983 */ /* 0x000f280000300800 */
[----:B--2---:R-:W-:Y:S01]  /*e7210*/  STL.64 [R1+0x9790], R26 ;  /* 0x0097901a01007387 */ /* 0x004fe20000100a00 */
[----:B---3--:R-:W-:-:S03]  /*e7220*/  IMAD.MOV.U32 R47, RZ, RZ, R0 ;  /* 0x000000ffff2f7224 */ /* 0x008fc600078e0000 */
[----:B----4-:R-:W-:Y:S04]  /*e7230*/  STL.64 [R1+0x9788], R24 ;  /* 0x0097881801007387 */ /* 0x010fe80000100a00 */
[----:B------:R-:W2:Y:S04]  /*e7240*/  LDL.LU R46, [R1+0x10] ;  /* 0x00001000012e7983 */ /* 0x000ea80000300800 */
[----:B------:R-:W3:Y:S04]  /*e7250*/  LDL.LU R0, [R1+0x9820] ;  /* 0x0098200001007983 */ /* 0x000ee80000300800 */
[----:B------:R-:W4:Y:S04]  /*e7260*/  LDL.LU R36, [R1+0x1020] ;  /* 0x0010200001247983 */ /* 0x000f280000300800 */
[----:B------:R-:W4:Y:S04]  /*e7270*/  LDL.LU R37, [R1+0x1024] ;  /* 0x0010240001257983 */ /* 0x000f280000300800 */
[----:B------:R-:W5:Y:S04]  /*e7280*/  LDL.LU R38, [R1+0x1028] ;  /* 0x0010280001267983 */ /* 0x000f680000300800 */
[----:B------:R-:W5:Y:S04]  /*e7290*/  LDL.LU R39, [R1+0x102c] ;  /* 0x00102c0001277983 */ /* 0x000f680000300800 */
[----:B-----5:R-:W-:Y:S04]  /*e72a0*/  STL.64 [R1+0x97a0], R38 ;  /* 0x0097a02601007387 */ /* 0x020fe80000100a00 */
[----:B----4-:R0:W-:Y:S04]  /*e72b0*/  STL.64 [R1+0x9798], R36 ;  /* 0x0097982401007387 */ /* 0x0101e80000100a00 */
[----:B------:R-:W4:Y:S04]  /*e72c0*/  LDL.LU R58, [R1+0x18] ;  /* 0x00001800013a7983 */ /* 0x000f280000300800 */
[----:B------:R-:W4:Y:S04]  /*e72d0*/  LDL.LU R59, [R1+0x1c] ;  /* 0x00001c00013b7983 */ /* 0x000f280000300800 */
[----:B------:R-:W5:Y:S04]  /*e72e0*/  LDL.LU R52, [R1+0x1040] ;  /* 0x0010400001347983 */ /* 0x000f680000300800 */
[----:B------:R-:W5:Y:S04]  /*e72f0*/  LDL.LU R53, [R1+0x1044] ;  /* 0x0010440001357983 */ /* 0x000f680000300800 */
[----:B------:R-:W2:Y:S04]  /*e7300*/  LDL.LU R54, [R1+0x1048] ;  /* 0x0010480001367983 */ /* 0x000ea80000300800 */
[----:B------:R-:W2:Y:S01]  /*e7310*/  LDL.LU R55, [R1+0x104c] ;  /* 0x00104c0001377983 */ /* 0x000ea20000300800 */
[----:B---3--:R-:W-:-:S03]  /*e7320*/  IMAD.MOV.U32 R57, RZ, RZ, R0 ;  /* 0x000000ffff397224 */ /* 0x008fc600078e0000 */
[----:B--2---:R-:W-:Y:S04]  /*e7330*/  STL.64 [R1+0x97b0], R54 ;  /* 0x0097b03601007387 */ /* 0x004fe80000100a00 */
[----:B-----5:R1:W-:Y:S04]  /*e7340*/  STL.64 [R1+0x97a8], R52 ;  /* 0x0097a83401007387 */ /* 0x0203e80000100a00 */
[----:B------:R-:W2:Y:S04]  /*e7350*/  LDL.LU R56, [R1+0x20] ;  /* 0x0000200001387983 */ /* 0x000ea80000300800 */
[----:B------:R-:W3:Y:S04]  /*e7360*/  LDL.LU R0, [R1+0x981c] ;  /* 0x00981c0001007983 */ /* 0x000ee80000300800 */
[----:B----4-:R4:W-:Y:S04]  /*e7370*/  STL.64 [R1+0x97c0], R58 ;  /* 0x0097c03a01007387 */ /* 0x0109e80000100a00 */
[----:B--2---:R-:W-:Y:S04]  /*e7380*/  STL.64 [R1+0x97b8], R56 ;  /* 0x0097b83801007387 */ /* 0x004fe80000100a00 */
[----:B------:R-:W2:Y:S04]  /*e7390*/  LDL.LU R48, [R1+0x1050] ;  /* 0x0010500001307983 */ /* 0x000ea80000300800 */
[----:B------:R-:W2:Y:S04]  /*e73a0*/  LDL.LU R49, [R1+0x1054] ;  /* 0x0010540001317983 */ /* 0x000ea80000300800 */
[----:B------:R-:W5:Y:S04]  /*e73b0*/  LDL.LU R50, [R1+0x1058] ;  /* 0x0010580001327983 */ /* 0x000f680000300800 */
[----:B------:R-:W5:Y:S04]  /*e73c0*/  LDL.LU R51, [R1+0x105c] ;  /* 0x00105c0001337983 */ /* 0x000f680000300800 */
[----:B-----5:R-:W-:Y:S04]  /*e73d0*/  STL.64 [R1+0x97d0], R50 ;  /* 0x0097d03201007387 */ /* 0x020fe80000100a00 */
[----:B--2---:R2:W-:Y:S04]  /*e73e0*/  STL.64 [R1+0x97c8], R48 ;  /* 0x0097c83001007387 */ /* 0x0045e80000100a00 */
[----:B------:R-:W5:Y:S04]  /*e73f0*/  LDL.LU R34, [R1+0x38] ;  /* 0x0000380001227983 */ /* 0x000f680000300800 */
[----:B------:R-:W5:Y:S04]  /*e7400*/  LDL.LU R35, [R1+0x3c] ;  /* 0x00003c0001237983 */ /* 0x000f680000300800 */
[----:B------:R-:W2:Y:S04]  /*e7410*/  LDL.LU R32, [R1+0x40] ;  /* 0x0000400001207983 */ /* 0x000ea80000300800 */
[----:B------:R-:W2:Y:S04]  /*e7420*/  LDL.LU R33, [R1+0x44] ;  /* 0x0000440001217983 */ /* 0x000ea80000300800 */
[----:B-----5:R-:W-:Y:S04]  /*e7430*/  STL.64 [R1+0x97e0], R34 ;  /* 0x0097e02201007387 */ /* 0x020fe80000100a00 */
[----:B--2---:R-:W-:Y:S04]  /*e7440*/  STL.64 [R1+0x97d8], R32 ;  /* 0x0097d82001007387 */ /* 0x004fe80000100a00 */
[----:B0-----:R-:W2:Y:S04]  /*e7450*/  LDL.LU R36, [R1+0x1090] ;  /* 0x0010900001247983 */ /* 0x001ea80000300800 */
[----:B------:R-:W2:Y:S04]  /*e7460*/  LDL.LU R37, [R1+0x1094] ;  /* 0x0010940001257983 */ /* 0x000ea80000300800 */
[----:B------:R-:W5:Y:S04]  /*e7470*/  LDL.LU R38, [R1+0x1098] ;  /* 0x0010980001267983 */ /* 0x000f680000300800 */
[----:B------:R-:W5:Y:S04]  /*e7480*/  LDL.LU R39, [R1+0x109c] ;  /* 0x00109c0001277983 */ /* 0x000f680000300800 */
[----:B-----5:R0:W-:Y:S04]  /*e7490*/  STL.64 [R1+0x97f0], R38 ;  /* 0x0097f02601007387 */ /* 0x0201e80000100a00 */
[----:B--2---:R-:W-:Y:S04]  /*e74a0*/  STL.64 [R1+0x97e8], R36 ;  /* 0x0097e82401007387 */ /* 0x004fe80000100a00 */
[----:B------:R-:W2:Y:S04]  /*e74b0*/  LDL.LU R20, [R1+0x48] ;  /* 0x0000480001147983 */ /* 0x000ea80000300800 */
[----:B------:R-:W2:Y:S04]  /*e74c0*/  LDL.LU R21, [R1+0x4c] ;  /* 0x00004c0001157983 */ /* 0x000ea80000300800 */
[----:B-1----:R-:W5:Y:S04]  /*e74d0*/  LDL.LU R52, [R1+0x10a0] ;  /* 0x0010a00001347983 */ /* 0x002f680000300800 */
[----:B------:R-:W5:Y:S04]  /*e74e0*/  LDL.LU R53, [R1+0x10a4] ;  /* 0x0010a40001357983 */ /* 0x000f680000300800 */
[----:B------:R-:W2:Y:S04]  /*e74f0*/  LDL.LU R54, [R1+0x10a8] ;  /* 0x0010a80001367983 */ /* 0x000ea80000300800 */
[----:B------:R-:W2:Y:S04]  /*e7500*/  LDL.LU R55, [R1+0x10ac] ;  /* 0x0010ac0001377983 */ /* 0x000ea80000300800 */
[----:B--2---:R-:W-:Y:S04]  /*e7510*/  STL.64 [R1+0x9800], R54 ;  /* 0x0098003601007387 */ /* 0x004fe80000100a00 */
[----:B-----5:R1:W-:Y:S04]  /*e7520*/  STL.64 [R1+0x97f8], R52 ;  /* 0x0097f83401007387 */ /* 0x0203e80000100a00 */
[----:B----4-:R-:W2:Y:S04]  /*e7530*/  LDL.LU R58, [R1+0x50] ;  /* 0x00005000013a7983 */ /* 0x010ea80000300800 */
[----:B------:R-:W2:Y:S04]  /*e7540*/  LDL.LU R59, [R1+0x54] ;  /* 0x00005400013b7983 */ /* 0x000ea80000300800 */
        /* <DEDUP_REMOVED lines=8> */
[----:B0-----:R-:W2:Y:S04]  /*e75d0*/  LDL.LU R38, [R1+0x60] ;  /* 0x0000600001267983 */ /* 0x001ea80000300800 */
[----:B------:R-:W2:Y:S04]  /*e75e0*/  LDL.LU R39, [R1+0x64] ;  /* 0x0000640001277983 */ /* 0x000ea80000300800 */
[----:B-1----:R-:W2:Y:S04]  /*e75f0*/  LDL.LU R52, [R1+0x10d0] ;  /* 0x0010d00001347983 */ /* 0x002ea80000300800 */
[----:B------:R-:W2:Y:S04]  /*e7600*/  LDL.LU R53, [R1+0x10d4] ;  /* 0x0010d40001357983 */ /* 0x000ea80000300800 */
[----:B------:R-:W2:Y:S04]  /*e7610*/  LDL.LU R54, [R1+0x10d8] ;  /* 0x0010d80001367983 */ /* 0x000ea80000300800 */
[----:B------:R-:W2:Y:S04]  /*e7620*/  LDL.LU R55, [R1+0x10dc] ;  /* 0x0010dc0001377983 */ /* 0x000ea80000300800 */
[----:B------:R-:W2:Y:S04]  /*e7630*/  LDL.LU R36, [R1+0x68] ;  /* 0x0000680001247983 */ /* 0x000ea80000300800 */
[----:B------:R-:W2:Y:S04]  /*e7640*/  LDL.LU R37, [R1+0x6c] ;  /* 0x00006c0001257983 */ /* 0x000ea80000300800 */
[----:B----4-:R-:W2:Y:S04]  /*e7650*/  LDL.LU R48, [R1+0x10e0] ;  /* 0x0010e00001307983 */ /* 0x010ea80000300800 */
[----:B------:R-:W2:Y:S04]  /*e7660*/  LDL.LU R49, [R1+0x10e4] ;  /* 0x0010e40001317983 */ /* 0x000ea80000300800 */
[----:B------:R-:W2:Y:S04]  /*e7670*/  LDL.LU R50, [R1+0x10e8] ;  /* 0x0010e80001327983 */ /* 0x000ea80000300800 */
[----:B------:R-:W2:Y:S04]  /*e7680*/  LDL.LU R51, [R1+0x10ec] ;  /* 0x0010ec0001337983 */ /* 0x000ea80000300800 */
[----:B------:R-:W5:Y:S04]  /*e7690*/  LDL.LU R32, [R1+0x10c0] ;  /* 0x0010c00001207983 */ /* 0x000f680000300800 */
[----:B------:R-:W5:Y:S04]  /*e76a0*/  LDL.LU R33, [R1+0x10c4] ;  /* 0x0010c40001217983 */ /* 0x000f680000300800 */
[----:B------:R-:W5:Y:S04]  /*e76b0*/  LDL.LU R34, [R1+0x10c8] ;  /* 0x0010c80001227983 */ /* 0x000f680000300800 */
[----:B------:R-:W5:Y:S04]  /*e76c0*/  LDL.LU R35, [R1+0x10cc] ;  /* 0x0010cc0001237983 */ /* 0x000f680000300800 */
[----:B------:R-:W4:Y:S04]  /*e76d0*/  LDL.LU R24, [R1+0x1080] ;  /* 0x0010800001187983 */ /* 0x000f280000300800 */
[----:B------:R-:W4:Y:S04]  /*e76e0*/  LDL.LU R25, [R1+0x1084] ;  /* 0x0010840001197983 */ /* 0x000f280000300800 */
[----:B------:R-:W4:Y:S04]  /*e76f0*/  LDL.LU R26, [R1+0x1088] ;  /* 0x00108800011a7983 */ /* 0x000f280000300800 */
[----:B------:R-:W4:Y:S04]  /*e7700*/  LDL.LU R27, [R1+0x108c] ;  /* 0x00108c00011b7983 */ /* 0x000f280000300800 */
[----:B------:R-:W4:Y:S04]  /*e7710*/  LDL.LU R44, [R1+0x28] ;  /* 0x00002800012c7983 */ /* 0x000f280000300800 */
[----:B------:R-:W4:Y:S04]  /*e7720*/  LDL.LU R45, [R1+0x2c] ;  /* 0x00002c00012d7983 */ /* 0x000f280000300800 */
[----:B------:R-:W4:Y:S01]  /*e7730*/  LDL.LU R22, [R1+0x30] ;  /* 0x0000300001167983 */ /* 0x000f220000300800 */
[----:B---3--:R-:W-:-:S03]  /*e7740*/  IMAD.MOV.U32 R23, RZ, RZ, R0 ;  /* 0x000000ffff177224 */ /* 0x008fc600078e0000 */
        /* <DEDUP_REMOVED lines=21> */
[C---:B--2---:R-:W-:Y:S08]  /*e78a0*/  HMMA.16816.F32 R48, R28.reuse, R36, R48 ;  /* 0x000000241c30723c */ /* 0x044ff00000001830 */
[C---:B------:R-:W-:Y:S08]  /*e78b0*/  HMMA.16816.F32 R36, R28.reuse, R38, R52 ;  /* 0x000000261c24723c */ /* 0x040ff00000001834 */
[C---:B-----5:R-:W-:Y:S03]  /*e78c0*/  HMMA.16816.F32 R32, R28.reuse, R56, R32 ;  /* 0x000000381c20723c */ /* 0x060fe60000001820 */
[----:B------:R-:W-:Y:S04]  /*e78d0*/  STL.64 [R1+0x430], R48 ;  /* 0x0004303001007387 */ /* 0x000fe80000100a00 */
[----:B------:R0:W-:Y:S04]  /*e78e0*/  STL.64 [R1+0x438], R50 ;  /* 0x0004383201007387 */ /* 0x0001e80000100a00 */
[----:B0-----:R-:W2:Y:S04]  /*e78f0*/  LDL.LU.64 R50, [R1+0x9810] ;  /* 0x0098100001327983 */ /* 0x001ea80000300a00 */
[----:B------:R-:W2:Y:S04]  /*e7900*/  LDL.LU.64 R48, [R1+0x9808] ;  /* 0x0098080001307983 */ /* 0x000ea80000300a00 */
[----:B------:R-:W5:Y:S04]  /*e7910*/  LDL.LU.64 R54, [R1+0x9800] ;  /* 0x0098000001367983 */ /* 0x000f680000300a00 */
[----:B------:R-:W5:Y:S04]  /*e7920*/  LDL.LU.64 R52, [R1+0x97f8] ;  /* 0x0097f80001347983 */ /* 0x000f680000300a00 */
[----:B------:R-:W-:Y:S04]  /*e7930*/  STL.64 [R1+0x420], R36 ;  /* 0x0004202401007387 */ /* 0x000fe80000100a00 */
[----:B------:R0:W-:Y:S04]  /*e7940*/  STL.64 [R1+0x428], R38 ;  /* 0x0004282601007387 */ /* 0x0001e80000100a00 */
[----:B0-----:R-:W3:Y:S04]  /*e7950*/  LDL.LU.64 R38, [R1+0x97f0] ;  /* 0x0097f00001267983 */ /* 0x001ee80000300a00 */
[----:B------:R-:W3:Y:S04]  /*e7960*/  LDL.LU.64 R36, [R1+0x97e8] ;  /* 0x0097e80001247983 */ /* 0x000ee80000300a00 */
[----:B------:R-:W-:Y:S04]  /*e7970*/  STL.64 [R1+0x410], R32 ;  /* 0x0004102001007387 */ /* 0x000fe80000100a00 */
[----:B------:R0:W-:Y:S04]  /*e7980*/  STL.64 [R1+0x418], R34 ;  /* 0x0004182201007387 */ /* 0x0001e80000100a00 */
[----:B0-----:R-:W4:Y:S04]  /*e7990*/  LDL.LU.64 R34, [R1+0x97e0] ;  /* 0x0097e00001227983 */ /* 0x001f280000300a00 */
[----:B------:R-:W3:Y:S01]  /*e79a0*/  LDL.LU.64 R32, [R1+0x97d8] ;  /* 0x0097d80001207983 */ /* 0x000ee20000300a00 */
[C---:B--2---:R-:W-:Y:S08]  /*e79b0*/  HMMA.16816.F32 R56, R28.reuse, R58, R48 ;  /* 0x0000003a1c38723c */ /* 0x044ff00000001830 */
[C---:B-----5:R-:W-:Y:S01]  /*e79c0*/  HMMA.16816.F32 R52, R28.reuse, R20, R52 ;  /* 0x000000141c34723c */ /* 0x060fe20000001834 */
[----:B------:R-:W2:Y:S04]  /*e79d0*/  LDL.LU.64 R50, [R1+0x97d0] ;  /* 0x0097d00001327983 */ /* 0x000ea80000300a00 */
[----:B------:R-:W2:Y:S06]  /*e79e0*/  LDL.LU.64 R48, [R1+0x97c8] ;  /* 0x0097c80001307983 */ /* 0x000eac0000300a00 */
[----:B------:R-:W-:Y:S04]  /*e79f0*/  STL.64 [R1+0x400], R56 ;  /* 0x0004003801007387 */ /* 0x000fe80000100a00 */
[----:B------:R0:W-:Y:S01]  /*e7a00*/  STL.64 [R1+0x408], R58 ;  /* 0x0004083a01007387 */ /* 0x0001e20000100a00 */
[C---:B---3--:R-:W-:Y:S08]  /*e7a10*/  HMMA.16816.F32 R36, R28.reuse, R32, R36 ;  /* 0x000000201c24723c */ /* 0x048ff00000001824 */
[C---:B----4-:R-:W-:Y:S01]  /*e7a20*/  HMMA.16816.F32 R32, R28.reuse, R34, R24 ;  /* 0x000000221c20723c */ /* 0x050fe20000001818 */
[----:B0-----:R-:W3:Y:S04]  /*e7a30*/  LDL.LU.64 R58, [R1+0x97c0] ;  /* 0x0097c000013a7983 */ /* 0x001ee80000300a00 */
        /* <DEDUP_REMOVED lines=8> */
[----:B------:R-:W4:Y:S04]  /*e7ac0*/  LDL.LU.64 R36, [R1+0x9798] ;  /* 0x0097980001247983 */ /* 0x000f280000300a00 */
[----:B------:R-:W5:Y:S04]  /*e7ad0*/  LDL.LU.64 R26, [R1+0x9790] ;  /* 0x00979000011a7983 */ /* 0x000f680000300a00 */
[----:B------:R-:W4:Y:S04]  /*e7ae0*/  LDL.LU.64 R24, [R1+0x9788] ;  /* 0x0097880001187983 */ /* 0x000f280000300a00 */
[----:B------:R0:W-:Y:S04]  /*e7af0*/  STL.64 [R1+0x3d0], R32 ;  /* 0x0003d02001007387 */ /* 0x0001e80000100a00 */
[----:B------:R1:W-:Y:S04]  /*e7b00*/  STL.64 [R1+0x3d8], R34 ;  /* 0x0003d82201007387 */ /* 0x0003e80000100a00 */
[----:B0-----:R-:W4:Y:S04]  /*e7b10*/  LDL.LU R32, [R1+0xea0] ;  /* 0x000ea00001207983 */ /* 0x001f280000300800 */
[----:B------:R-:W4:Y:S04]  /*e7b20*/  LDL.LU R33, [R1+0xea4] ;  /* 0x000ea40001217983 */ /* 0x000f280000300800 */
[----:B-1----:R-:W4:Y:S04]  /*e7b30*/  LDL.LU R34, [R1+0xea8] ;  /* 0x000ea80001227983 */ /* 0x002f280000300800 */
[----:B------:R-:W4:Y:S01]  /*e7b40*/  LDL.LU R35, [R1+0xeac] ;  /* 0x000eac0001237983 */ /* 0x000f220000300800 */
[C---:B------:R-:W-:Y:S08]  /*e7b50*/  HMMA.16816.F32 R20, R28.reuse, R22, R40 ;  /* 0x000000161c14723c */ /* 0x040ff00000001828 */
[C---:B------:R-:W-:Y:S08]  /*e7b60*/  HMMA.16816.F32 R16, R28.reuse, R44, R16 ;  /* 0x0000002c1c10723c */ /* 0x040ff00000001810 */
[C---:B--2---:R-:W-:Y:S08]  /*e7b70*/  HMMA.16816.F32 R48, R28.reuse, R56, R48 ;  /* 0x000000381c30723c */ /* 0x044ff00000001830 */
[C---:B---3--:R-:W-:Y:S01]  /*e7b80*/  HMMA.16816.F32 R56, R28.reuse, R58, R52 ;  /* 0x0000003a1c38723c */ /* 0x048fe20000001834 */
[----:B----4-:R-:W-:Y:S04]  /*e7b90*/  STL.64 [R1+0x9710], R34 ;  /* 0x0097102201007387 */ /* 0x010fe80000100a00 */
[----:B------:R0:W-:Y:S04]  /*e7ba0*/  STL.64 [R1+0x9708], R32 ;  /* 0x0097082001007387 */ /* 0x0001e80000100a00 */
[----:B0-----:R-:W2:Y:S04]  /*e7bb0*/  LDL.LU R32, [R1+0x1030] ;  /* 0x0010300001207983 */ /* 0x001ea80000300800 */
[----:B------:R-:W2:Y:S04]  /*e7bc0*/  LDL.LU R33, [R1+0x1034] ;  /* 0x0010340001217983 */ /* 0x000ea80000300800 */
[----:B------:R-:W2:Y:S04]  /*e7bd0*/  LDL.LU R34, [R1+0x1038] ;  /* 0x0010380001227983 */ /* 0x000ea80000300800 */
[----:B------:R-:W2:Y:S04]  /*e7be0*/  LDL.LU R35, [R1+0x103c] ;  /* 0x00103c0001237983 */ /* 0x000ea80000300800 */
        /* <DEDUP_REMOVED lines=21> */
[C---:B------:R-:W-:Y:S08]  /*e7d40*/  HMMA.16816.F32 R32, R28.reuse, R24, R36 ;  /* 0x000000181c20723c */ /* 0x040ff00000001824 */
[C---:B-----5:R-:W-:Y:S08]  /*e7d50*/  HMMA.16816.F32 R24, R28.reuse, R26, R40 ;  /* 0x0000001a1c18723c */ /* 0x060ff00000001828 */
[C---:B---3--:R-:W-:Y:S01]  /*e7d60*/  HMMA.16816.F32 R20, R28.reuse, R60, R20 ;  /* 0x0000003c1c14723c */ /* 0x048fe20000001814 */
        /* <DEDUP_REMOVED lines=8> */
[C---:B----4-:R-:W-:Y:S08]  /*e7df0*/  HMMA.16816.F32 R16, R28.reuse, R58, R16 ;  /* 0x0000003a1c10723c */ /* 0x050ff00000001810 */
[C---:B------:R-:W-:Y:S01]  /*e7e00*/  HMMA.16816.F32 R12, R28.reuse, R56, R12 ;  /* 0x000000381c0c723c */ /* 0x040fe2000000180c */
[----:B------:R-:W2:Y:S10]  /*e7e10*/  LDL.LU R56, [R1+0xeb0] ;  /* 0x000eb00001387983 */ /* 0x000eb40000300800 */
[----:B------:R0:W-:Y:S04]  /*e7e20*/  STL.64 [R1+0x330], R16 ;  /* 0x0003301001007387 */ /* 0x0001e80000100a00 */
[----:B------:R1:W-:Y:S04]  /*e7e30*/  STL.64 [R1+0x338], R18 ;  /* 0x0003381201007387 */ /* 0x0003e80000100a00 */
[----:B------:R-:W-:Y:S04]  /*e7e40*/  STL.64 [R1+0x320], R12 ;  /* 0x0003200c01007387 */ /* 0x000fe80000100a00 */
[----:B------:R-:W-:Y:S04]  /*e7e50*/  STL.64 [R1+0x328], R14 ;  /* 0x0003280e01007387 */ /* 0x000fe80000100a00 */
[----:B------:R-:W2:Y:S04]  /*e7e60*/  LDL.LU R57, [R1+0xeb4] ;  /* 0x000eb40001397983 */ /* 0x000ea80000300800 */
[----:B------:R-:W3:Y:S04]  /*e7e70*/  LDL.LU R58, [R1+0xeb8] ;  /* 0x000eb800013a7983 */ /* 0x000ee80000300800 */
[----:B------:R-:W3:Y:S01]  /*e7e80*/  LDL.LU R59, [R1+0xebc] ;  /* 0x000ebc00013b7983 */ /* 0x000ee20000300800 */
[C---:B------:R-:W-:Y:S08]  /*e7e90*/  HMMA.16816.F32 R8, R28.reuse, R54, R8 ;  /* 0x000000361c08723c */ /* 0x040ff00000001808 */
[C---:B------:R-:W-:Y:S01]  /*e7ea0*/  HMMA.16816.F32 R4, R28.reuse, R52, R4 ;  /* 0x000000341c04723c */ /* 0x040fe20000001804 */
[----:B---3--:R-:W-:Y:S04]  /*e7eb0*/  STL.64 [R1+0x9720], R58 ;  /* 0x0097203a01007387 */ /* 0x008fe80000100a00 */
[----:B--2---:R-:W-:Y:S04]  /*e7ec0*/  STL.64 [R1+0x9718], R56 ;  /* 0x0097183801007387 */ /* 0x004fe80000100a00 */
[----:B0-----:R-:W2:Y:S04]  /*e7ed0*/  LDL.LU R16, [R1+0xf30] ;  /* 0x000f300001107983 */ /* 0x001ea80000300800 */
[----:B------:R0:W-:Y:S04]  /*e7ee0*/  STL.64 [R1+0x310], R8 ;  /* 0x0003100801007387 */ /* 0x0001e80000100a00 */
[----:B------:R3:W-:Y:S04]  /*e7ef0*/  STL.64 [R1+0x318], R10 ;  /* 0x0003180a01007387 */ /* 0x0007e80000100a00 */
[----:B------:R4:W-:Y:S04]  /*e7f00*/  STL.64 [R1+0x300], R4 ;  /* 0x0003000401007387 */ /* 0x0009e80000100a00 */
[----:B------:R5:W-:Y:S04]  /*e7f10*/  STL.64 [R1+0x308], R6 ;  /* 0x0003080601007387 */ /* 0x000be80000100a00 */
[----:B------:R-:W2:Y:S04]  /*e7f20*/  LDL.LU R17, [R1+0xf34] ;  /* 0x000f340001117983 */ /* 0x000ea80000300800 */
[----:B-1----:R-:W2:Y:S04]  /*e7f30*/  LDL.LU R18, [R1+0xf38] ;  /* 0x000f380001127983 */ /* 0x002ea80000300800 */
[----:B------:R-:W2:Y:S04]  /*e7f40*/  LDL.LU R19, [R1+0xf3c] ;  /* 0x000f3c0001137983 */ /* 0x000ea80000300800 */
[----:B0-----:R-:W2:Y:S04]  /*e7f50*/  LDL.LU R8, [R1+0xf70] ;  /* 0x000f700001087983 */ /* 0x001ea80000300800 */
[----:B------:R-:W2:Y:S04]  /*e7f60*/  LDL.LU R9, [R1+0xf74] ;  /* 0x000f740001097983 */ /* 0x000ea80000300800 */
[----:B---3--:R-:W2:Y:S04]  /*e7f70*/  LDL.LU R10, [R1+0xf78] ;  /* 0x000f7800010a7983 */ /* 0x008ea80000300800 */
[----:B------:R-:W2:Y:S04]  /*e7f80*/  LDL.LU R11, [R1+0xf7c] ;  /* 0x000f7c00010b7983 */ /* 0x000ea80000300800 */
[----:B------:R-:W3:Y:S04]  /*e7f90*/  LDL.LU R32, [R1+0xfa0] ;  /* 0x000fa00001207983 */ /* 0x000ee80000300800 */
[----:B------:R-:W3:Y:S04]  /*e7fa0*/  LDL.LU R33, [R1+0xfa4] ;  /* 0x000fa40001217983 */ /* 0x000ee80000300800 */
[----:B------:R-:W3:Y:S04]  /*e7fb0*/  LDL.LU R34, [R1+0xfa8] ;  /* 0x000fa80001227983 */ /* 0x000ee80000300800 */
[----:B------:R-:W3:Y:S04]  /*e7fc0*/  LDL.LU R35, [R1+0xfac] ;  /* 0x000fac0001237983 */ /* 0x000ee80000300800 */
        /* <DEDUP_REMOVED lines=8> */
[----:B----4-:R-:W4:Y:S04]  /*e8050*/  LDL.LU R4, [R1+0xf90] ;  /* 0x000f900001047983 */ /* 0x010f280000300800 */
[----:B------:R-:W4:Y:S04]  /*e8060*/  LDL.LU R5, [R1+0xf94] ;  /* 0x000f940001057983 */ /* 0x000f280000300800 */
[----:B-----5:R-:W4:Y:S04]  /*e8070*/  LDL.LU R6, [R1+0xf98] ;  /* 0x000f980001067983 */ /* 0x020f280000300800 */
        /* <DEDUP_REMOVED lines=25> */
[C---:B--2---:R-:W-:Y:S08]  /*e8210*/  HMMA.16816.F32 R56, R28.reuse, R50, R56 ;  /* 0x000000321c38723c */ /* 0x044ff00000001838 */
[C---:B---3--:R-:W-:Y:S08]  /*e8220*/  HMMA.16816.F32 R48, R28.reuse, R48, R32 ;  /* 0x000000301c30723c */ /* 0x048ff00000001820 */
[C---:B----4-:R-:W-:Y:S03]  /*e8230*/  HMMA.16816.F32 R4, R28.reuse, R2, R4 ;  /* 0x000000021c04723c */ /* 0x050fe60000001804 */
[----:B------:R-:W-:Y:S04]  /*e8240*/  STL.64 [R1+0x2e0], R56 ;  /* 0x0002e03801007387 */ /* 0x000fe80000100a00 */
[----:B------:R0:W-:Y:S04]  /*e8250*/  STL.64 [R1+0x2e8], R58 ;  /* 0x0002e83a01007387 */ /* 0x0001e80000100a00 */
[----:B0-----:R-:W2:Y:S04]  /*e8260*/  LDL.LU.64 R58, [R1+0x9720] ;  /* 0x00972000013a7983 */ /* 0x001ea80000300a00 */
[----:B------:R-:W2:Y:S04]  /*e8270*/  LDL.LU.64 R56, [R1+0x9718] ;  /* 0x0097180001387983 */ /* 0x000ea80000300a00 */
[----:B------:R-:W3:Y:S04]  /*e8280*/  LDL.LU.64 R34, [R1+0x9710] ;  /* 0x0097100001227983 */ /* 0x000ee80000300a00 */
[----:B------:R-:W3:Y:S04]  /*e8290*/  LDL.LU.64 R32, [R1+0x9708] ;  /* 0x0097080001207983 */ /* 0x000ee80000300a00 */
[----:B------:R0:W-:Y:S04]  /*e82a0*/  STL.64 [R1+0x2d0], R48 ;  /* 0x0002d03001007387 */ /* 0x0001e80000100a00 */
[----:B------:R1:W-:Y:S04]  /*e82b0*/  STL.64 [R1+0x2d8], R50 ;  /* 0x0002d83201007387 */ /* 0x0003e80000100a00 */
[----:B0-----:R-:W4:Y:S04]  /*e82c0*/  LDL.LU R48, [R1+0xed0] ;  /* 0x000ed00001307983 */ /* 0x001f280000300800 */
[----:B------:R-:W4:Y:S04]  /*e82d0*/  LDL.LU R49, [R1+0xed4] ;  /* 0x000ed40001317983 */ /* 0x000f280000300800 */
[----:B-1----:R-:W4:Y:S04]  /*e82e0*/  LDL.LU R50, [R1+0xed8] ;  /* 0x000ed80001327983 */ /* 0x002f280000300800 */
[----:B------:R-:W4:Y:S04]  /*e82f0*/  LDL.LU R51, [R1+0xedc] ;  /* 0x000edc0001337983 */ /* 0x000f280000300800 */
[----:B------:R-:W-:Y:S04]  /*e8300*/  STL.64 [R1+0x2c0], R4 ;  /* 0x0002c00401007387 */ /* 0x000fe80000100a00 */
[----:B------:R0:W-:Y:S04]  /*e8310*/  STL.64 [R1+0x2c8], R6 ;  /* 0x0002c80601007387 */ /* 0x0001e80000100a00 */
[----:B0-----:R-:W2:Y:S04]  /*e8320*/  LDL.LU.64 R6, [R1+0x9700] ;  /* 0x0097000001067983 */ /* 0x001ea80000300a00 */
[----:B------:R-:W2:Y:S02]  /*e8330*/  LDL.LU.64 R4, [R1+0x96f8] ;  /* 0x0096f80001047983 */ /* 0x000ea40000300a00 */
[C---:B--2---:R-:W-:Y:S08]  /*e8340*/  HMMA.16816.F32 R44, R28.reuse, R4, R44 ;  /* 0x000000041c2c723c */ /* 0x044ff0000000182c */
[C---:B------:R-:W-:Y:S11]  /*e8350*/  HMMA.16816.F32 R4, R28.reuse, R6, R8 ;  /* 0x000000061c04723c */ /* 0x040ff60000001808 */
[----:B------:R-:W-:Y:S04]  /*e8360*/  STL.64 [R1+0x2b0], R44 ;  /* 0x0002b02c01007387 */ /* 0x000fe80000100a00 */
[----:B------:R0:W-:Y:S04]  /*e8370*/  STL.64 [R1+0x2b8], R46 ;  /* 0x0002b82e01007387 */ /* 0x0001e80000100a00 */
[----:B0-----:R-:W2:Y:S04]  /*e8380*/  LDL.LU.64 R46, [R1+0x96f0] ;  /* 0x0096f000012e7983 */ /* 0x001ea80000300a00 */
[----:B------:R-:W2:Y:S04]  /*e8390*/  LDL.LU.64 R44, [R1+0x96e8] ;  /* 0x0096e800012c7983 */ /* 0x000ea80000300a00 */
[----:B------:R-:W2:Y:S04]  /*e83a0*/  LDL.LU.64 R10, [R1+0x96e0] ;  /* 0x0096e000010a7983 */ /* 0x000ea80000300a00 */
[----:B------:R-:W5:Y:S04]  /*e83b0*/  LDL.LU.64 R8, [R1+0x96d8] ;  /* 0x0096d80001087983 */ /* 0x000f680000300a00 */
[----:B------:R0:W-:Y:S04]  /*e83c0*/  STL.64 [R1+0x290], R4 ;  /* 0x0002900401007387 */ /* 0x0001e80000100a00 */
[----:B------:R1:W-:Y:S04]  /*e83d0*/  STL.64 [R1+0x298], R6 ;  /* 0x0002980601007387 */ /* 0x0003e80000100a00 */
[----:B0-----:R-:W3:Y:S04]  /*e83e0*/  LDL.LU R4, [R1+0xee0] ;  /* 0x000ee00001047983 */ /* 0x001ee80000300800 */
[----:B------:R-:W3:Y:S04]  /*e83f0*/  LDL.LU R5, [R1+0xee4] ;  /* 0x000ee40001057983 */ /* 0x000ee80000300800 */
[----:B-1----:R-:W3:Y:S04]  /*e8400*/  LDL.LU R6, [R1+0xee8] ;  /* 0x000ee80001067983 */ /* 0x002ee80000300800 */
[----:B------:R-:W3:Y:S01]  /*e8410*/  LDL.LU R7, [R1+0xeec] ;  /* 0x000eec0001077983 */ /* 0x000ee20000300800 */
[C---:B-----5:R-:W-:Y:S08]  /*e8420*/  HMMA.16816.F32 R36, R28.reuse, R8, R36 ;  /* 0x000000081c24723c */ /* 0x060ff00000001824 */
[C---:B--2---:R-:W-:Y:S11]  /*e8430*/  HMMA.16816.F32 R8, R28.reuse, R10, R12 ;  /* 0x0000000a1c08723c */ /* 0x044ff6000000180c */
[----:B------:R-:W-:Y:S04]  /*e8440*/  STL.64 [R1+0x280], R36 ;  /* 0x0002802401007387 */ /* 0x000fe80000100a00 */
[----:B------:R0:W-:Y:S04]  /*e8450*/  STL.64 [R1+0x288], R38 ;  /* 0x0002882601007387 */ /* 0x0001e80000100a00 */
[----:B0-----:R-:W2:Y:S04]  /*e8460*/  LDL.LU.64 R38, [R1+0x96d0] ;  /* 0x0096d00001267983 */ /* 0x001ea80000300a00 */
[----:B------:R-:W5:Y:S04]  /*e8470*/  LDL.LU.64 R36, [R1+0x96c8] ;  /* 0x0096c80001247983 */ /* 0x000f680000300a00 */
[----:B------:R-:W2:Y:S04]  /*e8480*/  LDL.LU.64 R14, [R1+0x96c0] ;  /* 0x0096c000010e7983 */ /* 0x000ea80000300a00 */
[----:B------:R-:W2:Y:S04]  /*e8490*/  LDL.LU.64 R12, [R1+0x96b8] ;  /* 0x0096b800010c7983 */ /* 0x000ea80000300a00 */
[----:B------:R0:W-:Y:S04]  /*e84a0*/  STL.64 [R1+0x270], R8 ;  /* 0x0002700801007387 */ /* 0x0001e80000100a00 */
[----:B------:R1:W-:Y:S04]  /*e84b0*/  STL.64 [R1+0x278], R10 ;  /* 0x0002780a01007387 */ /* 0x0003e80000100a00 */
[----:B0-----:R-:W3:Y:S04]  /*e84c0*/  LDL.LU R8, [R1+0xef0] ;  /* 0x000ef00001087983 */ /* 0x001ee80000300800 */
[----:B------:R-:W3:Y:S04]  /*e84d0*/  LDL.LU R9, [R1+0xef4] ;  /* 0x000ef40001097983 */ /* 0x000ee80000300800 */
[----:B-1----:R-:W3:Y:S04]  /*e84e0*/  LDL.LU R10, [R1+0xef8] ;  /* 0x000ef800010a7983 */ /* 0x002ee80000300800 */
[----:B------:R-:W3:Y:S01]  /*e84f0*/  LDL.LU R11, [R1+0xefc] ;  /* 0x000efc00010b7983 */ /* 0x000ee20000300800 */
        /* <DEDUP_REMOVED lines=18> */
[----:B0-----:R-:W4:Y:S04]  /*e8620*/  LDL.LU.64 R26, [R1+0x9690] ;  /* 0x00969000011a7983 */ /* 0x001f280000300a00 */
[----:B------:R-:W2:Y:S04]  /*e8630*/  LDL.LU.64 R24, [R1+0x9688] ;  /* 0x0096880001187983 */ /* 0x000ea80000300a00 */
[----:B------:R-:W2:Y:S04]  /*e8640*/  LDL.LU.64 R22, [R1+0x9680] ;  /* 0x0096800001167983 */ /* 0x000ea80000300a00 */
[----:B------:R-:W3:Y:S04]  /*e8650*/  LDL.LU.64 R20, [R1+0x9678] ;  /* 0x0096780001147983 */ /* 0x000ee80000300a00 */
[----:B------:R-:W-:Y:S04]  /*e8660*/  STL.64 [R1+0x220], R16 ;  /* 0x0002201001007387 */ /* 0x000fe80000100a00 */
[----:B------:R2:W-:Y:S01]  /*e8670*/  STL.64 [R1+0x228], R18 ;  /* 0x0002281201007387 */ /* 0x0005e20000100a00 */
[C---:B---3--:R-:W-:Y:S08]  /*e8680*/  HMMA.16816.F32 R12, R28.reuse, R20, R12 ;  /* 0x000000141c0c723c */ /* 0x048ff0000000180c */
[C---:B--2---:R-:W-:Y:S08]  /*e8690*/  HMMA.16816.F32 R16, R28.reuse, R22, R8 ;  /* 0x000000161c10723c */ /* 0x044ff00000001808 */
[C---:B----4-:R-:W-:Y:S03]  /*e86a0*/  HMMA.16816.F32 R8, R28.reuse, R26, R48 ;  /* 0x0000001a1c08723c */ /* 0x050fe60000001830 */
[----:B------:R-:W-:Y:S04]  /*e86b0*/  STL.64 [R1+0x210], R12 ;  /* 0x0002100c01007387 */ /* 0x000fe80000100a00 */
[----:B------:R0:W-:Y:S02]  /*e86c0*/  STL.64 [R1+0x218], R14 ;  /* 0x0002180e01007387 */ /* 0x0001e40000100a00 */
[C---:B0-----:R-:W-:Y:S08]  /*e86d0*/  HMMA.16816.F32 R12, R28.reuse, R24, R4 ;  /* 0x000000181c0c723c */ /* 0x041ff00000001804 */
[C---:B------:R-:W-:Y:S01]  /*e86e0*/  HMMA.16816.F32 R4, R28.reuse, R44, R52 ;  /* 0x0000002c1c04723c */ /* 0x040fe20000001834 */
[----:B------:R-:W-:Y:S04]  /*e86f0*/  STL.64 [R1+0x200], R16 ;  /* 0x0002001001007387 */ /* 0x000fe80000100a00 */
[----:B------:R-:W-:Y:S06]  /*e8700*/  STL.64 [R1+0x208], R18 ;  /* 0x0002081201007387 */ /* 0x000fec0000100a00 */
[----:B------:R-:W-:Y:S04]  /*e8710*/  STL.64 [R1+0x1e0], R12 ;  /* 0x0001e00c01007387 */ /* 0x000fe80000100a00 */
[----:B------:R-:W-:Y:S04]  /*e8720*/  STL.64 [R1+0x1e8], R14 ;  /* 0x0001e80e01007387 */ /* 0x000fe80000100a00 */
[----:B------:R-:W-:Y:S04]  /*e8730*/  STL.64 [R1+0x9668], R46 ;  /* 0x0096682e01007387 */ /* 0x000fe80000100a00 */
[----:B------:R-:W-:Y:S04]  /*e8740*/  STL.64 [R1+0x1d0], R8 ;  /* 0x0001d00801007387 */ /* 0x000fe80000100a00 */
[----:B------:R0:W-:Y:S04]  /*e8750*/  STL.64 [R1+0x1d8], R10 ;  /* 0x0001d80a01007387 */ /* 0x0001e80000100a00 */
[----:B------:R-:W-:Y:S04]  /*e8760*/  STL.64 [R1+0x1c0], R4 ;  /* 0x0001c00401007387 */ /* 0x000fe80000100a00 */
[----:B------:R1:W-:Y:S04]  /*e8770*/  STL.64 [R1+0x1c8], R6 ;  /* 0x0001c80601007387 */ /* 0x0003e80000100a00 */
[----:B------:R-:W2:Y:S01]  /*e8780*/  LDL.LU R52, [R1+0x12a0] ;  /* 0x0012a00001347983 */ /* 0x000ea20000300800 */
[C---:B0-----:R-:W-:Y:S08]  /*e8790*/  HMMA.16816.F32 R8, R28.reuse, R42, R56 ;  /* 0x0000002a1c08723c */ /* 0x041ff00000001838 */
[----:B-1----:R-:W-:Y:S11]  /*e87a0*/  HMMA.16816.F32 R4, R28, R40, R32 ;  /* 0x000000281c04723c */ /* 0x002ff60000001820 */
[----:B------:R-:W-:Y:S04]  /*e87b0*/  STL.64 [R1+0x1b0], R8 ;  /* 0x0001b00801007387 */ /* 0x000fe80000100a00 */
[----:B------:R-:W-:Y:S04]  /*e87c0*/  STL.64 [R1+0x1b8], R10 ;  /* 0x0001b80a01007387 */ /* 0x000fe80000100a00 */
        /* <DEDUP_REMOVED lines=13> */
[----:B------:R-:W2:Y:S04]  /*e88a0*/  LDL.LU R44, [R1+0xe90] ;  /* 0x000e9000012c7983 */ /* 0x000ea80000300800 */
[----:B------:R-:W2:Y:S04]  /*e88b0*/  LDL.LU R45, [R1+0xe94] ;  /* 0x000e9400012d7983 */ /* 0x000ea80000300800 */
[----:B------:R-:W2:Y:S04]  /*e88c0*/  LDL.LU R46, [R1+0xe98] ;  /* 0x000e9800012e7983 */ /* 0x000ea80000300800 */
[----:B------:R-:W2:Y:S04]  /*e88d0*/  LDL.LU R47, [R1+0xe9c] ;  /* 0x000e9c00012f7983 */ /* 0x000ea80000300800 */
        /* <DEDUP_REMOVED lines=8> */
[----:B------:R-:W3:Y:S04]  /*e8960*/  LDL.LU R19, [R1+0x305c] ;  /* 0x00305c0001137983 */ /* 0x000ee80000300800 */
[----:B0-----:R-:W3:Y:S04]  /*e8970*/  LDL.LU R4, [R1+0x3058] ;  /* 0x0030580001047983 */ /* 0x001ee80000300800 */
[----:B------:R-:W3:Y:S04]  /*e8980*/  LDL.LU R16, [R1+0x3064] ;  /* 0x0030640001107983 */ /* 0x000ee80000300800 */
[----:B------:R-:W3:Y:S04]  /*e8990*/  LDL.LU R5, [R1+0x3060] ;  /* 0x0030600001057983 */ /* 0x000ee80000300800 */
[----:B------:R-:W3:Y:S04]  /*e89a0*/  LDL.LU R8, [R1+0x1290] ;  /* 0x0012900001087983 */ /* 0x000ee80000300800 */
[----:B------:R-:W3:Y:S04]  /*e89b0*/  LDL.LU R9, [R1+0x1294] ;  /* 0x0012940001097983 */ /* 0x000ee80000300800 */
[----:B------:R-:W3:Y:S04]  /*e89c0*/  LDL.LU R10, [R1+0x1298] ;  /* 0x00129800010a7983 */ /* 0x000ee80000300800 */
[----:B------:R-:W3:Y:S04]  /*e89d0*/  LDL.LU R11, [R1+0x129c] ;  /* 0x00129c00010b7983 */ /* 0x000ee80000300800 */
[----:B-1----:R-:W3:Y:S04]  /*e89e0*/  LDL R6, [R1+0x1978] ;  /* 0x0019780001067983 */ /* 0x002ee80000100800 */
[----:B------:R-:W3:Y:S04]  /*e89f0*/  LDL R7, [R1+0x197c] ;  /* 0x00197c0001077983 */ /* 0x000ee80000100800 */
[----:B------:R-:W3:Y:S04]  /*e8a00*/  LDL R17, [R1+0x1998] ;  /* 0x0019980001117983 */ /* 0x000ee80000100800 */
[----:B------:R-:W3:Y:S04]  /*e8a10*/  LDL.LU R12, [R1+0x1270] ;  /* 0x00127000010c7983 */ /* 0x000ee80000300800 */
[----:B------:R-:W3:Y:S04]  /*e8a20*/  LDL.LU R13, [R1+0x1274] ;  /* 0x00127400010d7983 */ /* 0x000ee80000300800 */
[----:B------:R-:W3:Y:S04]  /*e8a30*/  LDL.LU R14, [R1+0x1278] ;  /* 0x00127800010e7983 */ /* 0x000ee80000300800 */
[----:B------:R-:W3:Y:S04]  /*e8a40*/  LDL.LU R15, [R1+0x127c] ;  /* 0x00127c00010f7983 */ /* 0x000ee80000300800 */
[----:B------:R-:W3:Y:S04]  /*e8a50*/  LDL R48, [R1+0x199c] ;  /* 0x00199c0001307983 */ /* 0x000ee80000100800 */
[----:B------:R-:W3:Y:S04]  /*e8a60*/  LDL R49, [R1+0x19b8] ;  /* 0x0019b80001317983 */ /* 0x000ee80000100800 */
[----:B------:R-:W3:Y:S04]  /*e8a70*/  LDL R50, [R1+0x19bc] ;  /* 0x0019bc0001327983 */ /* 0x000ee80000100800 */
[----:B------:R-:W3:Y:S04]  /*e8a80*/  LDL R51, [R1+0x19e8] ;  /* 0x0019e80001337983 */ /* 0x000ee80000100800 */
[----:B------:R-:W3:Y:S04]  /*e8a90*/  LDL R60, [R1+0x19ec] ;  /* 0x0019ec00013c7983 */ /* 0x000ee80000100800 */
[----:B------:R-:W3:Y:S04]  /*e8aa0*/  LDL R61, [R1+0x19d8] ;  /* 0x0019d800013d7983 */ /* 0x000ee80000100800 */
[----:B------:R-:W3:Y:S04]  /*e8ab0*/  LDL.LU R56, [R1+0x12c0] ;  /* 0x0012c00001387983 */ /* 0x000ee80000300800 */
[----:B------:R-:W3:Y:S04]  /*e8ac0*/  LDL.LU R57, [R1+0x12c4] ;  /* 0x0012c40001397983 */ /* 0x000ee80000300800 */
[----:B------:R-:W3:Y:S01]  /*e8ad0*/  LDL.LU R58, [R1+0x12c8] ;  /* 0x0012c800013a7983 */ /* 0x000ee20000300800 */
[----:B------:R-:W-:-:S03]  /*e8ae0*/  IMAD.MOV.U32 R59, RZ, RZ, R0 ;  /* 0x000000ffff3b7224 */ /* 0x000fc600078e0000 */
[----:B------:R-:W3:Y:S01]  /*e8af0*/  LDL.LU R0, [R1+0x9670] ;  /* 0x0096700001007983 */ /* 0x000ee20000300800 */
[C---:B--2---:R-:W-:Y:S08]  /*e8b00*/  HMMA.16816.F32 R44, R28.reuse, R38, R44 ;  /* 0x000000261c2c723c */ /* 0x044ff0000000182c */
[----:B-----5:R-:W-:Y:S11]  /*e8b10*/  HMMA.16816.F32 R36, R28, R36, R32 ;  /* 0x000000241c24723c */ /* 0x020ff60000001820 */
[----:B------:R-:W-:Y:S04]  /*e8b20*/  STL.64 [R1+0x180], R44 ;  /* 0x0001802c01007387 */ /* 0x000fe80000100a00 */
[----:B------:R0:W-:Y:S04]  /*e8b30*/  STL.64 [R1+0x188], R46 ;  /* 0x0001882e01007387 */ /* 0x0001e80000100a00 */
[----:B0-----:R-:W2:Y:S04]  /*e8b40*/  LDL.LU.64 R46, [R1+0x9668] ;  /* 0x00966800012e7983 */ /* 0x001ea80000300a00 */
[----:B------:R-:W5:Y:S04]  /*e8b50*/  LDL.LU.64 R34, [R1+0x9660] ;  /* 0x0096600001227983 */ /* 0x000f680000300a00 */
[----:B------:R-:W4:Y:S04]  /*e8b60*/  LDL.LU.64 R32, [R1+0x9658] ;  /* 0x0096580001207983 */ /* 0x000f280000300a00 */
[----:B------:R0:W-:Y:S04]  /*e8b70*/  STL.64 [R1+0x170], R36 ;  /* 0x0001702401007387 */ /* 0x0001e80000100a00 */
[----:B------:R1:W-:Y:S04]  /*e8b80*/  STL.64 [R1+0x178], R38 ;  /* 0x0001782601007387 */ /* 0x0003e80000100a00 */
[----:B0-----:R-:W5:Y:S04]  /*e8b90*/  LDL.LU R36, [R1+0xe70] ;  /* 0x000e700001247983 */ /* 0x001f680000300800 */
[----:B------:R-:W5:Y:S04]  /*e8ba0*/  LDL.LU R37, [R1+0xe74] ;  /* 0x000e740001257983 */ /* 0x000f680000300800 */
[----:B-1----:R-:W5:Y:S01]  /*e8bb0*/  LDL.LU R38, [R1+0xe78] ;  /* 0x000e780001267983 */ /* 0x002f620000300800 */
[----:B---3--:R-:W-:-:S02]  /*e8bc0*/  IMAD.MOV.U32 R39, RZ, RZ, R0 ;  /* 0x000000ffff277224 */ /* 0x008fc400078e0000 */
[----:B------:R-:W-:Y:S02]  /*e8bd0*/  IMAD R2, R2, 0x100, R25 ;  /* 0x0000010002027824 */ /* 0x000fe400078e0219 */
[----:B------:R-:W-:Y:S02]  /*e8be0*/  IMAD R3, R3, 0x100, R18 ;  /* 0x0000010003037824 */ /* 0x000fe400078e0212 */
[----:B------:R-:W-:Y:S02]  /*e8bf0*/  IMAD R4, R4, 0x100, R19 ;  /* 0x0000010004047824 */ /* 0x000fe400078e0213 */
[----:B------:R-:W-:Y:S01]  /*e8c00*/  IMAD R5, R5, 0x100, R16 ;  /* 0x0000010005057824 */ /* 0x000fe200078e0210 */
[----:B------:R-:W-:Y:S02]  /*e8c10*/  F2FP.F16.E5M2.UNPACK_B R6, R6 ;  /* 0x00000006ff06723e */ /* 0x000fe400020004ff */
[----:B------:R-:W-:Y:S01]  /*e8c20*/  F2FP.F16.E5M2.UNPACK_B R7, R7 ;  /* 0x00000007ff07723e */ /* 0x000fe200020004ff */
[C---:B--2---:R-:W-:Y:S08]  /*e8c30*/  HMMA.16816.F32 R20, R28.reuse, R46, R20 ;  /* 0x0000002e1c14723c */ /* 0x044ff00000001814 */
[C---:B-----5:R-:W-:Y:S08]  /*e8c40*/  HMMA.16816.F32 R36, R28.reuse, R34, R36 ;  /* 0x000000221c24723c */ /* 0x060ff00000001824 */
[----:B----4-:R-:W-:Y:S01]  /*e8c50*/  HMMA.16816.F32 R32, R28, R32, R40 ;  /* 0x000000201c20723c */ /* 0x010fe20000001828 */
[----:B------:R-:W-:-:S02]  /*e8c60*/  F2FP.F16.E5M2.UNPACK_B R28, R2 ;  /* 0x00000002ff1c723e */ /* 0x000fc400020004ff */
[----:B------:R-:W-:Y:S02]  /*e8c70*/  F2FP.F16.E5M2.UNPACK_B R29, R3 ;  /* 0x00000003ff1d723e */ /* 0x000fe400020004ff */
[----:B------:R-:W-:Y:S02]  /*e8c80*/  F2FP.F16.E5M2.UNPACK_B R30, R4 ;  /* 0x00000004ff1e723e */ /* 0x000fe400020004ff */
[----:B------:R-:W-:Y:S02]  /*e8c90*/  F2FP.F16.E5M2.UNPACK_B R31, R5 ;  /* 0x00000005ff1f723e */ /* 0x000fe400020004ff */
[----:B------:R-:W-:Y:S02]  /*e8ca0*/  F2FP.F16.E5M2.UNPACK_B R2, R17 ;  /* 0x00000011ff02723e */ /* 0x000fe400020004ff */
[----:B------:R-:W-:-:S03]  /*e8cb0*/  F2FP.F16.E5M2.UNPACK_B R3, R48 ;  /* 0x00000030ff03723e */ /* 0x000fc600020004ff */
[C---:B------:R-:W-:Y:S08]  /*e8cc0*/  HMMA.16816.F32 R12, R28.reuse, R6, R12 ;  /* 0x000000061c0c723c */ /* 0x040ff0000000180c */
[----:B------:R-:W-:Y:S01]  /*e8cd0*/  HMMA.16816.F32 R8, R28, R2, R8 ;  /* 0x000000021c08723c */ /* 0x000fe20000001808 */
[----:B------:R-:W-:Y:S01]  /*e8ce0*/  IMAD.MOV.U32 R0, RZ, RZ, R39 ;  /* 0x000000ffff007224 */ /* 0x000fe200078e0027 */
[----:B------:R-:W-:Y:S04]  /*e8cf0*/  STL.64 [R1+0x160], R36 ;  /* 0x0001602401007387 */ /* 0x000fe80000100a00 */
[----:B------:R-:W-:Y:S04]  /*e8d00*/  STL [R1+0x168], R38 ;  /* 0x0001682601007387 */ /* 0x000fe80000100800 */
[----:B------:R0:W-:Y:S04]  /*e8d10*/  STL [R1+0x8dc8], R0 ;  /* 0x008dc80001007387 */ /* 0x0001e80000100800 */
[----:B------:R-:W-:Y:S04]  /*e8d20*/  STL.64 [R1+0x150], R32 ;  /* 0x0001502001007387 */ /* 0x000fe80000100a00 */
[----:B------:R-:W-:Y:S04]  /*e8d30*/  STL.64 [R1+0x158], R34 ;  /* 0x0001582201007387 */ /* 0x000fe80000100a00 */
[----:B------:R-:W-:Y:S04]  /*e8d40*/  STL.64 [R1+0x140], R20 ;  /* 0x0001401401007387 */ /* 0x000fe80000100a00 */
[----:B------:R-:W-:Y:S01]  /*e8d50*/  STL [R1+0x148], R22 ;  /* 0x0001481601007387 */ /* 0x000fe20000100800 */
[----:B------:R-:W-:Y:S01]  /*e8d60*/  F2FP.F16.E5M2.UNPACK_B R4, R49 ;  /* 0x00000031ff04723e */ /* 0x000fe200020004ff */
[----:B0-----:R-:W-:Y:S01]  /*e8d70*/  IMAD.MOV.U32 R0, RZ, RZ, R23 ;  /* 0x000000ffff007224 */ /* 0x001fe200078e0017 */
[----:B------:R-:W-:-:S04]  /*e8d80*/  F2FP.F16.E5M2.UNPACK_B R5, R50 ;  /* 0x00000032ff05723e */ /* 0x000fc800020004ff */
[----:B------:R-:W-:Y:S04]  /*e8d90*/  STL [R1+0x8e88], R0 ;  /* 0x008e880001007387 */ /* 0x000fe80000100800 */
[----:B------:R-:W-:Y:S04]  /*e8da0*/  STL.64 [R1+0x118], R6 ;  /* 0x0001180601007387 */ /* 0x000fe80000100a00 */
[----:B------:R-:W-:Y:S04]  /*e8db0*/  STL.64 [R1+0x1a0], R12 ;  /* 0x0001a00c01007387 */ /* 0x000fe80000100a00 */
[----:B------:R-:W-:Y:S04]  /*e8dc0*/  STL.64 [R1+0x1a8], R14 ;  /* 0x0001a80e01007387 */ /* 0x000fe80000100a00 */
[----:B------:R-:W-:Y:S04]  /*e8dd0*/  STL.64 [R1+0x110], R2 ;  /* 0x0001100201007387 */ /* 0x000fe80000100a00 */
[----:B------:R-:W-:Y:S04]  /*e8de0*/  STL.64 [R1+0x1f0], R8 ;  /* 0x0001f00801007387 */ /* 0x000fe80000100a00 */
[----:B------:R0:W-:Y:S02]  /*e8df0*/  STL.64 [R1+0x1f8], R10 ;  /* 0x0001f80a01007387 */ /* 0x0001e40000100a00 */
[----:B0-----:R-:W-:Y:S01]  /*e8e00*/  HMMA.16816.F32 R8, R28, R4, R52 ;  /* 0x000000041c08723c */ /* 0x001fe20000001834 */
[----:B------:R-:W-:-:S02]  /*e8e10*/  F2FP.F16.E5M2.UNPACK_B R2, R51 ;  /* 0x00000033ff02723e */ /* 0x000fc400020004ff */
[----:B------:R-:W-:Y:S01]  /*e8e20*/  F2FP.F16.E5M2.UNPACK_B R3, R60 ;  /* 0x0000003cff03723e */ /* 0x000fe200020004ff */
[----:B------:R-:W-:-:S15]  /*e8e30*/  STL.64 [R1+0x108], R4 ;  /* 0x0001080401007387 */ /* 0x000fde0000100a00 */
[----:B------:R-:W-:Y:S04]  /*e8e40*/  STL.64 [R1+0x250], R8 ;  /* 0x0002500801007387 */ /* 0x000fe80000100a00 */
[----:B------:R0:W-:Y:S02]  /*e8e50*/  STL.64 [R1+0x258], R10 ;  /* 0x0002580a01007387 */ /* 0x0001e40000100a00 */
[----:B0-----:R-:W-:Y:S01]  /*e8e60*/  HMMA.16816.F32 R8, R28, R2, R56 ;  /* 0x000000021c08723c */ /* 0x001fe20000001838 */
[----:B------:R-:W-:Y:S01]  /*e8e70*/  F2FP.F16.E5M2.UNPACK_B R4, R61 ;  /* 0x0000003dff04723e */ /* 0x000fe200020004ff */
[----:B------:R-:W-:Y:S04]  /*e8e80*/  STL.64 [R1+0x100], R2 ;  /* 0x0001000201007387 */ /* 0x000fe80000100a00 */
[----:B------:R-:W2:-:S13]  /*e8e90*/  LDL.LU R52, [R1+0x13c0] ;  /* 0x0013c00001347983 */ /* 0x000e9a0000300800 */
[----:B------:R0:W-:Y:S04]  /*e8ea0*/  STL.64 [R1+0x2a0], R8 ;  /* 0x0002a00801007387 */ /* 0x0001e80000100a00 */
[----:B------:R1:W-:Y:S04]  /*e8eb0*/  STL.64 [R1+0x2a8], R10 ;  /* 0x0002a80a01007387 */ /* 0x0003e80000100a00 */
[----:B------:R-:W2:Y:S04]  /*e8ec0*/  LDL.LU R53, [R1+0x13c4] ;  /* 0x0013c40001357983 */ /* 0x000ea80000300800 */
[----:B------:R-:W-:Y:S04]  /*e8ed0*/  STL [R1+0xf8], R4 ;  /* 0x0000f80401007387 */ /* 0x000fe80000100800 */
[----:B------:R-:W3:Y:S04]  /*e8ee0*/  LDL.LU R54, [R1+0x13c8] ;  /* 0x0013c80001367983 */ /* 0x000ee80000300800 */
[----:B------:R-:W3:Y:S04]  /*e8ef0*/  LDL.LU R55, [R1+0x13cc] ;  /* 0x0013cc0001377983 */ /* 0x000ee80000300800 */
[----:B---3--:R-:W-:Y:S04]  /*e8f00*/  STL.64 [R1+0x9640], R54 ;  /* 0x0096403601007387 */ /* 0x008fe80000100a00 */
[----:B--2---:R2:W-:Y:S04]  /*e8f10*/  STL.64 [R1+0x9638], R52 ;  /* 0x0096383401007387 */ /* 0x0045e80000100a00 */
[----:B0-----:R-:W3:Y:S04]  /*e8f20*/  LDL.LU R8, [R1+0x13a0] ;  /* 0x0013a00001087983 */ /* 0x001ee80000300800 */
[----:B------:R-:W3:Y:S04]  /*e8f30*/  LDL.LU R9, [R1+0x13a4] ;  /* 0x0013a40001097983 */ /* 0x000ee80000300800 */
[----:B-1----:R-:W4:Y:S04]  /*e8f40*/  LDL.LU R10, [R1+0x13a8] ;  /* 0x0013a800010a7983 */ /* 0x002f280000300800 */
[----:B------:R-:W4:Y:S04]  /*e8f50*/  LDL.LU R11, [R1+0x13ac] ;  /* 0x0013ac00010b7983 */ /* 0x000f280000300800 */
[----:B----4-:R-:W-:Y:S04]  /*e8f60*/  STL.64 [R1+0x9650], R10 ;  /* 0x0096500a01007387 */ /* 0x010fe80000100a00 */
[----:B---3--:R0:W-:Y:S04]  /*e8f70*/  STL.64 [R1+0x9648], R8 ;  /* 0x0096480801007387 */ /* 0x0081e80000100a00 */
        /* <DEDUP_REMOVED lines=12> */
[----:B--2---:R-:W2:Y:S04]  /*e9040*/  LDL.LU R52, [R1+0x12f0] ;  /* 0x0012f00001347983 */ /* 0x004ea80000300800 */
[----:B------:R-:W2:Y:S04]  /*e9050*/  LDL.LU R53, [R1+0x12f4] ;  /* 0x0012f40001357983 */ /* 0x000ea80000300800 */
[----:B------:R-:W2:Y:S04]  /*e9060*/  LDL.LU R54, [R1+0x12f8] ;  /* 0x0012f80001367983 */ /* 0x000ea80000300800 */
[----:B------:R-:W2:Y:S04]  /*e9070*/  LDL.LU R55, [R1+0x12fc] ;  /* 0x0012fc0001377983 */ /* 0x000ea80000300800 */
[----:B0-----:R-:W2:Y:S04]  /*e9080*/  LDL.LU R8, [R1+0x12e0] ;  /* 0x0012e00001087983 */ /* 0x001ea80000300800 */
[----:B------:R-:W2:Y:S04]  /*e9090*/  LDL.LU R9, [R1+0x12e4] ;  /* 0x0012e40001097983 */ /* 0x000ea80000300800 */
[----:B------:R-:W2:Y:S04]  /*e90a0*/  LDL.LU R10, [R1+0x12e8] ;  /* 0x0012e800010a7983 */ /* 0x000ea80000300800 */
[----:B------:R-:W2:Y:S04]  /*e90b0*/  LDL.LU R11, [R1+0x12ec] ;  /* 0x0012ec00010b7983 */ /* 0x000ea80000300800 */
[----:B------:R-:W2:Y:S04]  /*e90c0*/  LDL R46, [R1+0x19dc] ;  /* 0x0019dc00012e7983 */ /* 0x000ea80000100800 */
[----:B------:R-:W3:Y:S04]  /*e90d0*/  LDL R47, [R1+0x1988] ;  /* 0x00198800012f7983 */ /* 0x000ee80000100800 */
[----:B------:R-:W3:Y:S04]  /*e90e0*/  LDL R32, [R1+0x198c] ;  /* 0x00198c0001207983 */ /* 0x000ee80000100800 */
[----:B------:R-:W4:Y:S04]  /*e90f0*/  LDL R33, [R1+0x19a8] ;  /* 0x0019a80001217983 */ /* 0x000f280000100800 */
[----:B------:R-:W4:Y:S04]  /*e9100*/  LDL R34, [R1+0x19ac] ;  /* 0x0019ac0001227983 */ /* 0x000f280000100800 */
[----:B------:R-:W4:Y:S04]  /*e9110*/  LDL R35, [R1+0x19c8] ;  /* 0x0019c80001237983 */ /* 0x000f280000100800 */
[----:B------:R-:W4:Y:S04]  /*e9120*/  LDL.LU R36, [R1+0x1310] ;  /* 0x0013100001247983 */ /* 0x000f280000300800 */
[----:B------:R-:W4:Y:S04]  /*e9130*/  LDL.LU R37, [R1+0x1314] ;  /* 0x0013140001257983 */ /* 0x000f280000300800 */
[----:B------:R-:W4:Y:S04]  /*e9140*/  LDL.LU R38, [R1+0x1318] ;  /* 0x0013180001267983 */ /* 0x000f280000300800 */
[----:B------:R-:W4:Y:S04]  /*e9150*/  LDL.LU R39, [R1+0x131c] ;  /* 0x00131c0001277983 */ /* 0x000f280000300800 */
        /* <DEDUP_REMOVED lines=8> */
[----:B------:R-:W4:Y:S04]  /*e91e0*/  LDL.LU R12, [R1+0x1380] ;  /* 0x00138000010c7983 */ /* 0x000f280000300800 */
[----:B------:R-:W5:Y:S04]  /*e91f0*/  LDL.LU R13, [R1+0x1384] ;  /* 0x00138400010d7983 */ /* 0x000f680000300800 */
[----:B------:R-:W5:Y:S04]  /*e9200*/  LDL.LU R14, [R1+0x1388] ;  /* 0x00138800010e7983 */ /* 0x000f680000300800 */
[----:B------:R-:W5:Y:S04]  /*e9210*/  LDL.LU R15, [R1+0x138c] ;  /* 0x00138c00010f7983 */ /* 0x000f680000300800 */
[----:B------:R-:W5:Y:S04]  /*e9220*/  LDL R48, [R1+0x1a2c] ;  /* 0x001a2c0001307983 */ /* 0x000f680000100800 */
[----:B------:R-:W5:Y:S04]  /*e9230*/  LDL R49, [R1+0x1a38] ;  /* 0x001a380001317983 */ /* 0x000f680000100800 */
[----:B------:R-:W5:Y:S04]  /*e9240*/  LDL R50, [R1+0x1a3c] ;  /* 0x001a3c0001327983 */ /* 0x000f680000100800 */
[----:B------:R-:W5:Y:S04]  /*e9250*/  LDL R51, [R1+0x1a48] ;  /* 0x001a480001337983 */ /* 0x000f680000100800 */
[----:B------:R-:W5:Y:S04]  /*e9260*/  LDL R60, [R1+0x1a4c] ;  /* 0x001a4c00013c7983 */ /* 0x000f680000100800 */
[----:B------:R-:W5:Y:S04]  /*e9270*/  LDL R61, [R1+0x1a58] ;  /* 0x001a5800013d7983 */ /* 0x000f680000100800 */
[----:B------:R-:W5:Y:S04]  /*e9280*/  LDL.LU R56, [R1+0x13d0] ;  /* 0x0013d00001387983 */ /* 0x000f680000300800 */
[----:B------:R-:W5:Y:S04]  /*e9290*/  LDL.LU R57, [R1+0x13d4] ;  /* 0x0013d40001397983 */ /* 0x000f680000300800 */
[----:B------:R-:W5:Y:S04]  /*e92a0*/  LDL.LU R58, [R1+0x13d8] ;  /* 0x0013d800013a7983 */ /* 0x000f680000300800 */
[----:B------:R-:W5:Y:S01]  /*e92b0*/  LDL.LU R59, [R1+0x13dc] ;  /* 0x0013dc00013b7983 */ /* 0x000f620000300800 */
[----:B--2---:R-:W-:-:S07]  /*e92c0*/  F2FP.F16.E5M2.UNPACK_B R5, R46 ;  /* 0x0000002eff05723e */ /* 0x004fce00020004ff */
[C---:B------:R-:W-:Y:S01]  /*e92d0*/  HMMA.16816.F32 R8, R28.reuse, R4, R8 ;  /* 0x000000041c08723c */ /* 0x040fe20000001808 */
[----:B---3--:R-:W-:Y:S02]  /*e92e0*/  F2FP.F16.E5M2.UNPACK_B R2, R47 ;  /* 0x0000002fff02723e */ /* 0x008fe400020004ff */
[----:B------:R-:W-:Y:S01]  /*e92f0*/  F2FP.F16.E5M2.UNPACK_B R3, R32 ;  /* 0x00000020ff03723e */ /* 0x000fe200020004ff */
[----:B------:R-:W-:Y:S06]  /*e9300*/  STL [R1+0xfc], R5 ;  /* 0x0000fc0501007387 */ /* 0x000fec0000100800 */
[----:B------:R-:W-:Y:S09]  /*e9310*/  HMMA.16816.F32 R52, R28, R2, R52 ;  /* 0x000000021c34723c */ /* 0x000ff20000001834 */
        /* <DEDUP_REMOVED lines=9> */
[----:B----4-:R-:W-:-:S02]  /*e93b0*/  F2FP.F16.E5M2.UNPACK_B R4, R33 ;  /* 0x00000021ff04723e */ /* 0x010fc400020004ff */
[----:B------:R-:W-:Y:S02]  /*e93c0*/  F2FP.F16.E5M2.UNPACK_B R5, R34 ;  /* 0x00000022ff05723e */ /* 0x000fe400020004ff */
[----:B------:R-:W-:-:S05]  /*e93d0*/  F2FP.F16.E5M2.UNPACK_B R2, R35 ;  /* 0x00000023ff02723e */ /* 0x000fca00020004ff */
[----:B------:R-:W-:Y:S01]  /*e93e0*/  HMMA.16816.F32 R32, R28, R4, R36 ;  /* 0x000000041c20723c */ /* 0x000fe20000001824 */
[----:B------:R-:W-:Y:S01]  /*e93f0*/  F2FP.F16.E5M2.UNPACK_B R3, R44 ;  /* 0x0000002cff03723e */ /* 0x000fe200020004ff */
[----:B------:R0:W-:Y:S02]  /*e9400*/  STL.64 [R1+0xe8], R4 ;  /* 0x0000e80401007387 */ /* 0x0001e40000100a00 */
[----:B0-----:R-:W-:Y:S02]  /*e9410*/  F2FP.F16.E5M2.UNPACK_B R4, R45 ;  /* 0x0000002dff04723e */ /* 0x001fe400020004ff */
[----:B------:R-:W-:-:S13]  /*e9420*/  F2FP.F16.E5M2.UNPACK_B R5, R22 ;  /* 0x00000016ff05723e */ /* 0x000fda00020004ff */
[----:B------:R-:W-:Y:S04]  /*e9430*/  STL.64 [R1+0x980], R32 ;  /* 0x0009802001007387 */ /* 0x000fe80000100a00 */
[----:B------:R5:W-:Y:S01]  /*e9440*/  STL.64 [R1+0x988], R34 ;  /* 0x0009882201007387 */ /* 0x000be20000100a00 */
[C---:B------:R-:W-:Y:S08]  /*e9450*/  HMMA.16816.F32 R24, R28.reuse, R4, R24 ;  /* 0x000000041c18723c */ /* 0x040ff00000001818 */
[----:B-----5:R-:W-:Y:S01]  /*e9460*/  HMMA.16816.F32 R32, R28, R2, R40 ;  /* 0x000000021c20723c */ /* 0x020fe20000001828 */
[----:B------:R0:W-:Y:S02]  /*e9470*/  STL.64 [R1+0xe0], R2 ;  /* 0x0000e00201007387 */ /* 0x0001e40000100a00 */
[----:B0-----:R-:W-:-:S02]  /*e9480*/  F2FP.F16.E5M2.UNPACK_B R2, R23 ;  /* 0x00000017ff02723e */ /* 0x001fc400020004ff */
[----:B------:R-:W-:-:S14]  /*e9490*/  F2FP.F16.E5M2.UNPACK_B R3, R20 ;  /* 0x00000014ff03723e */ /* 0x000fdc00020004ff */
[----:B------:R-:W-:Y:S04]  /*e94a0*/  STL.64 [R1+0x990], R32 ;  /* 0x0009902001007387 */ /* 0x000fe80000100a00 */
[----:B------:R-:W-:Y:S04]  /*e94b0*/  STL.64 [R1+0x998], R34 ;  /* 0x0009982201007387 */ /* 0x000fe80000100a00 */
[----:B------:R0:W-:Y:S04]  /*e94c0*/  STL.64 [R1+0xd8], R4 ;  /* 0x0000d80401007387 */ /* 0x0001e80000100a00 */
[----:B------:R-:W-:Y:S04]  /*e94d0*/  STL.64 [R1+0x9b0], R24 ;  /* 0x0009b01801007387 */ /* 0x000fe80000100a00 */
[----:B------:R-:W-:Y:S04]  /*e94e0*/  STL.64 [R1+0x9b8], R26 ;  /* 0x0009b81a01007387 */ /* 0x000fe80000100a00 */
[----:B------:R1:W-:Y:S01]  /*e94f0*/  STL.64 [R1+0xd0], R2 ;  /* 0x0000d00201007387 */ /* 0x0003e20000100a00 */
[----:B------:R-:W-:Y:S01]  /*e9500*/  HMMA.16816.F32 R16, R28, R2, R16 ;  /* 0x000000021c10723c */ /* 0x000fe20000001810 */
[----:B0-----:R-:W-:-:S02]  /*e9510*/  F2FP.F16.E5M2.UNPACK_B R4, R21 ;  /* 0x00000015ff04723e */ /* 0x001fc400020004ff */
[----:B------:R-:W-:Y:S02]  /*e9520*/  F2FP.F16.E5M2.UNPACK_B R5, R6 ;  /* 0x00000006ff05723e */ /* 0x000fe400020004ff */
[----:B-1----:R-:W-:Y:S02]  /*e9530*/  F2FP.F16.E5M2.UNPACK_B R2, R7 ;  /* 0x00000007ff02723e */ /* 0x002fe400020004ff */
[----:B------:R-:W-:-:S03]  /*e9540*/  F2FP.F16.E5M2.UNPACK_B R3, R48 ;  /* 0x00000030ff03723e */ /* 0x000fc600020004ff */
[----:B------:R-:W-:Y:S09]  /*e9550*/  HMMA.16816.F32 R12, R28, R4, R12 ;  /* 0x000000041c0c723c */ /* 0x000ff2000000180c */
[----:B------:R-:W-:Y:S04]  /*e9560*/  STL.64 [R1+0x9c0], R16 ;  /* 0x0009c01001007387 */ /* 0x000fe80000100a00 */
[----:B------:R-:W-:Y:S04]  /*e9570*/  STL.64 [R1+0x9c8], R18 ;  /* 0x0009c81201007387 */ /* 0x000fe80000100a00 */
[----:B------:R0:W-:Y:S02]  /*e9580*/  STL.64 [R1+0xc8], R4 ;  /* 0x0000c80401007387 */ /* 0x0001e40000100a00 */
[----:B0-----:R-:W-:-:S02]  /*e9590*/  F2FP.F16.E5M2.UNPACK_B R4, R49 ;  /* 0x00000031ff04723e */ /* 0x001fc400020004ff */
[----:B------:R-:W-:Y:S01]  /*e95a0*/  F2FP.F16.E5M2.UNPACK_B R5, R50 ;  /* 0x00000032ff05723e */ /* 0x000fe200020004ff */
[----:B------:R-:W-:Y:S04]  /*e95b0*/  STL.64 [R1+0x9f0], R12 ;  /* 0x0009f00c01007387 */ /* 0x000fe80000100a00 */
[----:B------:R-:W-:Y:S04]  /*e95c0*/  STL.64 [R1+0x9f8], R14 ;  /* 0x0009f80e01007387 */ /* 0x000fe80000100a00 */
[----:B------:R0:W-:Y:S01]  /*e95d0*/  STL.64 [R1+0xc0], R2 ;  /* 0x0000c00201007387 */ /* 0x0001e20000100a00 */
[----:B--2---:R-:W-:Y:S01]  /*e95e0*/  HMMA.16816.F32 R8, R28, R2, R8 ;  /* 0x000000021c08723c */ /* 0x004fe20000001808 */
[----:B0-----:R-:W-:-:S02]  /*e95f0*/  F2FP.F16.E5M2.UNPACK_B R2, R51 ;  /* 0x00000033ff02723e */ /* 0x001fc400020004ff */
[----:B------:R-:W-:-:S15]  /*e9600*/  F2FP.F16.E5M2.UNPACK_B R3, R60 ;  /* 0x0000003cff03723e */ /* 0x000fde00020004ff */
[----:B------:R-:W-:Y:S01]  /*e9610*/  NOP ;  /* 0x0000000000007918 */ /* 0x000fe20000000000 */
[----:B------:R-:W-:Y:S04]  /*e9620*/  STL.64 [R1+0xa00], R8 ;  /* 0x000a000801007387 */ /* 0x000fe80000100a00 */
[----:B------:R3:W-:Y:S02]  /*e9630*/  STL.64 [R1+0xa08], R10 ;  /* 0x000a080a01007387 */ /* 0x0007e40000100a00 */
[----:B---3--:R-:W-:Y:S02]  /*e9640*/  HMMA.16816.F32 R8, R28, R4, R52 ;  /* 0x000000041c08723c */ /* 0x008fe40000001834 */
[----:B------:R-:W-:-:S15]  /*e9650*/  STL.64 [R1+0xb8], R4 ;  /* 0x0000b80401007387 */ /* 0x000fde0000100a00 */
[----:B------:R-:W-:Y:S02]  /*e9660*/  NOP ;  /* 0x0000000000007918 */ /* 0x000fe40000000000 */
        /* <DEDUP_REMOVED lines=144> */
[----:B--2---:R-:W-:Y:S04]  /*e9f70*/  STL.64 [R1+0x95f8], R48 ;  /* 0x0095f83001007387 */ /* 0x004fe80000100a00 */
[----:B0-----:R-:W2:Y:S04]  /*e9f80*/  LDL.LU R8, [R1+0x15c0] ;  /* 0x0015c00001087983 */ /* 0x001ea80000300800 */
[----:B------:R-:W2:Y:S04]  /*e9f90*/  LDL.LU R9, [R1+0x15c4] ;  /* 0x0015c40001097983 */ /* 0x000ea80000300800 */
[----:B-1----:R-:W3:Y:S04]  /*e9fa0*/  LDL.LU R10, [R1+0x15c8] ;  /* 0x0015c800010a7983 */ /* 0x002ee80000300800 */
        /* <DEDUP_REMOVED lines=27> */
[----:B------:R-:W4:Y:S04]  /*ea160*/  LDL.LU R48, [R1+0x1520] ;  /* 0x0015200001307983 */ /* 0x000f280000300800 */
[----:B------:R-:W4:Y:S04]  /*ea170*/  LDL.LU R49, [R1+0x1524] ;  /* 0x0015240001317983 */ /* 0x000f280000300800 */
[----:B------:R-:W4:Y:S04]  /*ea180*/  LDL.LU R50, [R1+0x1528] ;  /* 0x0015280001327983 */ /* 0x000f280000300800 */
[----:B------:R-:W4:Y:S04]  /*ea190*/  LDL.LU R51, [R1+0x152c] ;  /* 0x00152c0001337983 */ /* 0x000f280000300800 */
        /* <DEDUP_REMOVED lines=24> */
[----:B------:R-:W5:Y:S01]  /*ea320*/  LDL R61, [R1+0x1b9c] ;  /* 0x001b9c00013d7983 */ /* 0x000f620000100800 */
[----:B--2---:R-:W-:-:S07]  /*ea330*/  F2FP.F16.E5M2.UNPACK_B R5, R0 ;  /* 0x00000000ff05723e */ /* 0x004fce00020004ff */
[C---:B------:R-:W-:Y:S01]  /*ea340*/  HMMA.16816.F32 R8, R28.reuse, R4, R8 ;  /* 0x000000041c08723c */ /* 0x040fe20000001808 */
[----:B---3--:R-:W-:Y:S02]  /*ea350*/  F2FP.F16.E5M2.UNPACK_B R2, R46 ;  /* 0x0000002eff02723e */ /* 0x008fe400020004ff */
[----:B------:R-:W-:Y:S01]  /*ea360*/  F2FP.F16.E5M2.UNPACK_B R3, R47 ;  /* 0x0000002fff03723e */ /* 0x000fe200020004ff */
        /* <DEDUP_REMOVED lines=11> */
[----:B------:R-:W-:-:S02]  /*ea420*/  F2FP.F16.E5M2.UNPACK_B R4, R36 ;  /* 0x00000024ff04723e */ /* 0x000fc400020004ff */
[----:B-----5:R-:W-:-:S07]  /*ea430*/  F2FP.F16.E5M2.UNPACK_B R5, R37 ;  /* 0x00000025ff05723e */ /* 0x020fce00020004ff */
[----:B------:R-:W-:Y:S01]  /*ea440*/  HMMA.16816.F32 R32, R28, R4, R32 ;  /* 0x000000041c20723c */ /* 0x000fe20000001820 */
[----:B------:R-:W-:Y:S02]  /*ea450*/  F2FP.F16.E5M2.UNPACK_B R2, R38 ;  /* 0x00000026ff02723e */ /* 0x000fe400020004ff */
[----:B------:R-:W-:Y:S01]  /*ea460*/  F2FP.F16.E5M2.UNPACK_B R3, R39 ;  /* 0x00000027ff03723e */ /* 0x000fe200020004ff */
[----:B------:R0:W-:Y:S02]  /*ea470*/  STL.64 [R1+0x48], R4 ;  /* 0x0000480401007387 */ /* 0x0001e40000100a00 */
[----:B0-----:R-:W-:Y:S02]  /*ea480*/  F2FP.F16.E5M2.UNPACK_B R4, R44 ;  /* 0x0000002cff04723e */ /* 0x001fe400020004ff */
[----:B------:R-:W-:-:S11]  /*ea490*/  F2FP.F16.E5M2.UNPACK_B R5, R45 ;  /* 0x0000002dff05723e */ /* 0x000fd600020004ff */
[----:B------:R-:W-:Y:S04]  /*ea4a0*/  STL.64 [R1+0xb30], R32 ;  /* 0x000b302001007387 */ /* 0x000fe80000100a00 */
[----:B------:R0:W-:Y:S01]  /*ea4b0*/  STL.64 [R1+0xb38], R34 ;  /* 0x000b382201007387 */ /* 0x0001e20000100a00 */
[C---:B------:R-:W-:Y:S08]  /*ea4c0*/  HMMA.16816.F32 R24, R28.reuse, R4, R24 ;  /* 0x000000041c18723c */ /* 0x040ff00000001818 */
[----:B0-----:R-:W-:Y:S01]  /*ea4d0*/  HMMA.16816.F32 R32, R28, R2, R40 ;  /* 0x000000021c20723c */ /* 0x001fe20000001828 */
        /* <DEDUP_REMOVED lines=37> */
[----:B------:R-:W2:Y:S01]  /*ea730*/  LDL.LU R12, [R1+0x16e0] ;  /* 0x0016e000010c7983 */ /* 0x000ea20000300800 */
[----:B------:R-:W-:-:S12]  /*ea740*/  F2FP.F16.E5M2.UNPACK_B R5, R61 ;  /* 0x0000003dff05723e */ /* 0x000fd800020004ff */
[----:B------:R0:W-:Y:S04]  /*ea750*/  STL.64 [R1+0xc10], R8 ;  /* 0x000c100801007387 */ /* 0x0001e80000100a00 */
[----:B------:R1:W-:Y:S04]  /*ea760*/  STL.64 [R1+0xc18], R10 ;  /* 0x000c180a01007387 */ /* 0x0003e80000100a00 */
[----:B------:R-:W-:Y:S04]  /*ea770*/  STL [R1+0x8], R4 ;  /* 0x0000080401007387 */ /* 0x000fe80000100800 */
        /* <DEDUP_REMOVED lines=20> */
[----:B------:R-:W2:Y:S04]  /*ea8c0*/  LDL R0, [R1+0x1ba8] ;  /* 0x001ba80001007983 */ /* 0x000ea80000100800 */
        /* <DEDUP_REMOVED lines=28> */
[----:B0-----:R-:W5:Y:S04]  /*eaa90*/  LDL.LU R8, [R1+0x16f0] ;  /* 0x0016f00001087983 */ /* 0x001f680000300800 */
[----:B------:R-:W5:Y:S04]  /*eaaa0*/  LDL.LU R9, [R1+0x16f4] ;  /* 0x0016f40001097983 */ /* 0x000f680000300800 */
[----:B-1----:R-:W5:Y:S04]  /*eaab0*/  LDL.LU R10, [R1+0x16f8] ;  /* 0x0016f800010a7983 */ /* 0x002f680000300800 */
[----:B------:R-:W5:Y:S01]  /*eaac0*/  LDL.LU R11, [R1+0x16fc] ;  /* 0x0016fc00010b7983 */ /* 0x000f620000300800 */
[----:B--2---:R-:W-:-:S02]  /*eaad0*/  F2FP.F16.E5M2.UNPACK_B R2, R0 ;  /* 0x00000000ff02723e */ /* 0x004fc400020004ff */
[----:B---3--:R-:W-:Y:S01]  /*eaae0*/  F2FP.F16.E5M2.UNPACK_B R3, R6 ;  /* 0x00000006ff03723e */ /* 0x008fe200020004ff */
[C---:B------:R-:W-:Y:S08]  /*eaaf0*/  HMMA.16816.F32 R44, R28.reuse, R4, R44 ;  /* 0x000000041c2c723c */ /* 0x040ff0000000182c */
[----:B----4-:R-:W-:Y:S01]  /*eab00*/  HMMA.16816.F32 R32, R28, R2, R32 ;  /* 0x000000021c20723c */ /* 0x010fe20000001820 */
[----:B------:R-:W-:-:S02]  /*eab10*/  F2FP.F16.E5M2.UNPACK_B R60, R60 ;  /* 0x0000003cff3c723e */ /* 0x000fc400020004ff */
[----:B-----5:R-:W-:-:S08]  /*eab20*/  F2FP.F16.E5M2.UNPACK_B R61, R61 ;  /* 0x0000003dff3d723e */ /* 0x020fd000020004ff */
[----:B------:R-:W-:Y:S04]  /*eab30*/  STL.64 [R1+0xc40], R44 ;  /* 0x000c402c01007387 */ /* 0x000fe80000100a00 */
[----:B------:R-:W-:Y:S04]  /*eab40*/  STL.64 [R1+0xc48], R46 ;  /* 0x000c482e01007387 */ /* 0x000fe80000100a00 */
[----:B------:R-:W-:Y:S04]  /*eab50*/  STL.64 [R1], R2 ;  /* 0x0000000201007387 */ /* 0x000fe80000100a00 */
[----:B------:R-:W-:Y:S04]  /*eab60*/  STL.64 [R1+0xc70], R32 ;  /* 0x000c702001007387 */ /* 0x000fe80000100a00 */
[----:B------:R0:W-:Y:S02]  /*eab70*/  STL.64 [R1+0xc78], R34 ;  /* 0x000c782201007387 */ /* 0x0001e40000100a00 */
[----:B0-----:R-:W-:Y:S01]  /*eab80*/  HMMA.16816.F32 R32, R28, R60, R36 ;  /* 0x0000003c1c20723c */ /* 0x001fe20000001824 */
[----:B------:R-:W-:-:S02]  /*eab90*/  F2FP.F16.E5M2.UNPACK_B R58, R58 ;  /* 0x0000003aff3a723e */ /* 0x000fc400020004ff */
[----:B------:R-:W-:Y:S01]  /*eaba0*/  F2FP.F16.E5M2.UNPACK_B R59, R59 ;  /* 0x0000003bff3b723e */ /* 0x000fe200020004ff */
[----:B------:R-:W-:Y:S01]  /*eabb0*/  STL.64 [R1+0x94a0], R60 ;  /* 0x0094a03c01007387 */ /* 0x000fe20000100a00 */
[----:B------:R-:W-:Y:S02]  /*eabc0*/  F2FP.F16.E5M2.UNPACK_B R56, R56 ;  /* 0x00000038ff38723e */ /* 0x000fe400020004ff */
[----:B------:R-:W-:Y:S02]  /*eabd0*/  F2FP.F16.E5M2.UNPACK_B R57, R57 ;  /* 0x00000039ff39723e */ /* 0x000fe400020004ff */
[----:B------:R-:W-:Y:S02]  /*eabe0*/  F2FP.F16.E5M2.UNPACK_B R54, R54 ;  /* 0x00000036ff36723e */ /* 0x000fe400020004ff */
[----:B------:R-:W-:Y:S02]  /*eabf0*/  F2FP.F16.E5M2.UNPACK_B R55, R55 ;  /* 0x00000037ff37723e */ /* 0x000fe400020004ff */
[----:B------:R-:W-:-:S02]  /*eac00*/  F2FP.F16.E5M2.UNPACK_B R52, R52 ;  /* 0x00000034ff34723e */ /* 0x000fc400020004ff */
[----:B------:R-:W-:Y:S02]  /*eac10*/  F2FP.F16.E5M2.UNPACK_B R53, R53 ;  /* 0x00000035ff35723e */ /* 0x000fe400020004ff */
[----:B------:R-:W-:Y:S02]  /*eac20*/  F2FP.F16.E5M2.UNPACK_B R50, R50 ;  /* 0x00000032ff32723e */ /* 0x000fe400020004ff */
[----:B------:R-:W-:Y:S01]  /*eac30*/  F2FP.F16.E5M2.UNPACK_B R51, R51 ;  /* 0x00000033ff33723e */ /* 0x000fe200020004ff */
[C---:B------:R-:W-:Y:S01]  /*eac40*/  HMMA.16816.F32 R24, R28.reuse, R56, R24 ;  /* 0x000000381c18723c */ /* 0x040fe20000001818 */
[----:B------:R-:W-:Y:S04]  /*eac50*/  STL.64 [R1+0xc90], R32 ;  /* 0x000c902001007387 */ /* 0x000fe80000100a00 */
[----:B------:R0:W-:Y:S03]  /*eac60*/  STL.64 [R1+0xc98], R34 ;  /* 0x000c982201007387 */ /* 0x0001e60000100a00 */
[----:B------:R-:W-:Y:S01]  /*eac70*/  HMMA.16816.F32 R20, R28, R54, R20 ;  /* 0x000000361c14723c */ /* 0x000fe20000001814 */
[----:B------:R-:W-:-:S02]  /*eac80*/  F2FP.F16.E5M2.UNPACK_B R48, R48 ;  /* 0x00000030ff30723e */ /* 0x000fc400020004ff */
[----:B------:R-:W-:-:S05]  /*eac90*/  F2FP.F16.E5M2.UNPACK_B R49, R49 ;  /* 0x00000031ff31723e */ /* 0x000fca00020004ff */
[C---:B0-----:R-:W-:Y:S08]  /*eaca0*/  HMMA.16816.F32 R32, R28.reuse, R58, R40 ;  /* 0x0000003a1c20723c */ /* 0x041ff00000001828 */
[C---:B------:R-:W-:Y:S08]  /*eacb0*/  HMMA.16816.F32 R16, R28.reuse, R52, R16 ;  /* 0x000000341c10723c */ /* 0x040ff00000001810 */
[----:B------:R-:W-:Y:S01]  /*eacc0*/  HMMA.16816.F32 R12, R28, R50, R12 ;  /* 0x000000321c0c723c */ /* 0x000fe2000000180c */
[----:B------:R-:W-:-:S07]  /*eacd0*/  F2FP.F16.E5M2.UNPACK_B R2, R7 ;  /* 0x00000007ff02723e */ /* 0x000fce00020004ff */
[----:B------:R-:W-:Y:S01]  /*eace0*/  HMMA.16816.F32 R4, R28, R48, R8 ;  /* 0x000000301c04723c */ /* 0x000fe20000001808 */
[----:B------:R-:W-:Y:S04]  /*eacf0*/  STL.64 [R1+0xcc0], R32 ;  /* 0x000cc02001007387 */ /* 0x000fe80000100a00 */
[----:B------:R-:W-:Y:S04]  /*ead00*/  STL.64 [R1+0xcc8], R34 ;  /* 0x000cc82201007387 */ /* 0x000fe80000100a00 */
[----:B------:R-:W-:Y:S04]  /*ead10*/  STL.64 [R1+0x9468], R58 ;  /* 0x0094683a01007387 */ /* 0x000fe80000100a00 */
[----:B------:R-:W-:Y:S04]  /*ead20*/  STL.64 [R1+0x9460], R56 ;  /* 0x0094603801007387 */ /* 0x000fe80000100a00 */
[----:B------:R0:W-:Y:S04]  /*ead30*/  STL.64 [R1+0xce0], R24 ;  /* 0x000ce01801007387 */ /* 0x0001e80000100a00 */
[----:B------:R1:W-:Y:S04]  /*ead40*/  STL.64 [R1+0xce8], R26 ;  /* 0x000ce81a01007387 */ /* 0x0003e80000100a00 */
        /* <DEDUP_REMOVED lines=8> */
[----:B0-----:R-:W3:Y:S04]  /*eadd0*/  LDL.LU R24, [R1+0x17b0] ;  /* 0x0017b00001187983 */ /* 0x001ee80000300800 */
[----:B------:R0:W-:Y:S04]  /*eade0*/  STL.64 [R1+0xd90], R4 ;  /* 0x000d900401007387 */ /* 0x0001e80000100a00 */
[----:B------:R4:W-:Y:S04]  /*eadf0*/  STL.64 [R1+0xd98], R6 ;  /* 0x000d980601007387 */ /* 0x0009e80000100a00 */
[----:B------:R-:W3:Y:S04]  /*eae00*/  LDL.LU R25, [R1+0x17b4] ;  /* 0x0017b40001197983 */ /* 0x000ee80000300800 */
[----:B-1----:R-:W3:Y:S04]  /*eae10*/  LDL.LU R26, [R1+0x17b8] ;  /* 0x0017b800011a7983 */ /* 0x002ee80000300800 */
[----:B------:R-:W3:Y:S04]  /*eae20*/  LDL.LU R27, [R1+0x17bc] ;  /* 0x0017bc00011b7983 */ /* 0x000ee80000300800 */
        /* <DEDUP_REMOVED lines=16> */
[----:B------:R-:W2:Y:S04]  /*eaf30*/  LDL R3, [R1+0x1c2c] ;  /* 0x001c2c0001037983 */ /* 0x000ea80000100800 */
[----:B0-----:R-:W3:Y:S04]  /*eaf40*/  LDL R4, [R1+0x1c38] ;  /* 0x001c380001047983 */ /* 0x001ee80000100800 */
[----:B------:R-:W3:Y:S04]  /*eaf50*/  LDL R0, [R1+0x1c3c] ;  /* 0x001c3c0001007983 */ /* 0x000ee80000100800 */
[----:B----4-:R-:W4:Y:S04]  /*eaf60*/  LDL R6, [R1+0x1c48] ;  /* 0x001c480001067983 */ /* 0x010f280000100800 */
        /* <DEDUP_REMOVED lines=25> */
[----:B------:R-:W-:Y:S04]  /*eb100*/  STL.64 [R1+0x9488], R50 ;  /* 0x0094883201007387 */ /* 0x000fe80000100a00 */
[----:B------:R0:W-:Y:S01]  /*eb110*/  STL.64 [R1+0x9480], R48 ;  /* 0x0094803001007387 */ /* 0x0001e20000100a00 */
[----:B--2---:R-:W-:-:S07]  /*eb120*/  F2FP.F16.E5M2.UNPACK_B R3, R3 ;  /* 0x00000003ff03723e */ /* 0x004fce00020004ff */
[----:B0-----:R-:W-:Y:S01]  /*eb130*/  HMMA.16816.F32 R48, R28, R2, R52 ;  /* 0x000000021c30723c */ /* 0x001fe20000001834 */
[----:B---3--:R-:W-:Y:S02]  /*eb140*/  F2FP.F16.E5M2.UNPACK_B R4, R4 ;  /* 0x00000004ff04723e */ /* 0x008fe400020004ff */
[----:B------:R-:W-:Y:S02]  /*eb150*/  F2FP.F16.E5M2.UNPACK_B R5, R0 ;  /* 0x00000000ff05723e */ /* 0x000fe400020004ff */
[----:B----4-:R-:W-:-:S14]  /*eb160*/  F2FP.F16.E5M2.UNPACK_B R6, R6 ;  /* 0x00000006ff06723e */ /* 0x010fdc00020004ff */
[----:B------:R-:W-:Y:S04]  /*eb170*/  STL.64 [R1+0xdc0], R48 ;  /* 0x000dc03001007387 */ /* 0x000fe80000100a00 */
[----:B------:R0:W-:Y:S02]  /*eb180*/  STL.64 [R1+0xdc8], R50 ;  /* 0x000dc83201007387 */ /* 0x0001e40000100a00 */
[----:B0-----:R-:W-:Y:S01]  /*eb190*/  HMMA.16816.F32 R48, R28, R4, R56 ;  /* 0x000000041c30723c */ /* 0x001fe20000001838 */
[----:B-----5:R-:W-:Y:S02]  /*eb1a0*/  F2FP.F16.E5M2.UNPACK_B R7, R7 ;  /* 0x00000007ff07723e */ /* 0x020fe400020004ff */
[----:B------:R-:W-:Y:S02]  /*eb1b0*/  F2FP.F16.E5M2.UNPACK_B R8, R8 ;  /* 0x00000008ff08723e */ /* 0x000fe400020004ff */
[----:B------:R-:W-:-:S03]  /*eb1c0*/  F2FP.F16.E5M2.UNPACK_B R9, R9 ;  /* 0x00000009ff09723e */ /* 0x000fc600020004ff */
[C---:B------:R-:W-:Y:S11]  /*eb1d0*/  HMMA.16816.F32 R44, R28.reuse, R6, R44 ;  /* 0x000000061c2c723c */ /* 0x040ff6000000182c */
[----:B------:R-:W-:Y:S04]  /*eb1e0*/  STL.64 [R1+0xde0], R48 ;  /* 0x000de03001007387 */ /* 0x000fe80000100a00 */
[----:B------:R-:W-:Y:S04]  /*eb1f0*/  STL.64 [R1+0xde8], R50 ;  /* 0x000de83201007387 */ /* 0x000fe80000100a00 */
[----:B------:R-:W-:Y:S04]  /*eb200*/  STL.64 [R1+0x9458], R6 ;  /* 0x0094580601007387 */ /* 0x000fe80000100a00 */
[----:B------:R0:W-:Y:S02]  /*eb210*/  STL.64 [R1+0x9450], R4 ;  /* 0x0094500401007387 */ /* 0x0001e40000100a00 */
[----:B0-----:R-:W-:Y:S01]  /*eb220*/  HMMA.16816.F32 R4, R28, R8, R32 ;  /* 0x000000081c04723c */ /* 0x001fe20000001820 */
[----:B------:R-:W-:-:S02]  /*eb230*/  F2FP.F16.E5M2.UNPACK_B R10, R10 ;  /* 0x0000000aff0a723e */ /* 0x000fc400020004ff */
[----:B------:R-:W-:Y:S01]  /*eb240*/  F2FP.F16.E5M2.UNPACK_B R11, R11 ;  /* 0x0000000bff0b723e */ /* 0x000fe200020004ff */
[----:B------:R-:W-:Y:S04]  /*eb250*/  STL.64 [R1+0xe10], R44 ;  /* 0x000e102c01007387 */ /* 0x000fe80000100a00 */
[----:B------:R-:W-:Y:S11]  /*eb260*/  STL.64 [R1+0xe18], R46 ;  /* 0x000e182e01007387 */ /* 0x000ff60000100a00 */
        /* <DEDUP_REMOVED lines=11> */
[----:B------:R-:W-:Y:S02]  /*eb320*/  F2FP.F16.E5M2.UNPACK_B R15, R15 ;  /* 0x0000000fff0f723e */ /* 0x000fe400020004ff */
[----:B------:R-:W-:-:S14]  /*eb330*/  F2FP.F16.E5M2.UNPACK_B R16, R16 ;  /* 0x00000010ff10723e */ /* 0x000fdc00020004ff */
[----:B------:R-:W-:Y:S04]  /*eb340*/  STL.64 [R1+0xee0], R4 ;  /* 0x000ee00401007387 */ /* 0x000fe80000100a00 */
[----:B------:R0:W-:Y:S02]  /*eb350*/  STL.64 [R1+0xee8], R6 ;  /* 0x000ee80601007387 */ /* 0x0001e40000100a00 */
[----:B0-----:R-:W-:Y:S01]  /*eb360*/  HMMA.16816.F32 R4, R28, R14, R24 ;  /* 0x0000000e1c04723c */ /* 0x001fe20000001818 */
[----:B------:R-:W-:Y:S01]  /*eb370*/  F2FP.F16.E5M2.UNPACK_B R17, R17 ;  /* 0x00000011ff11723e */ /* 0x000fe200020004ff */
[----:B------:R-:W-:Y:S04]  /*eb380*/  STL.64 [R1+0x9418], R14 ;  /* 0x0094180e01007387 */ /* 0x000fe80000100a00 */
[----:B------:R-:W-:-:S13]  /*eb390*/  STL.64 [R1+0x9410], R12 ;  /* 0x0094100c01007387 */ /* 0x000fda0000100a00 */
[----:B------:R-:W-:Y:S04]  /*eb3a0*/  STL.64 [R1+0xf40], R4 ;  /* 0x000f400401007387 */ /* 0x000fe80000100a00 */
[----:B------:R0:W-:Y:S04]  /*eb3b0*/  STL.64 [R1+0xf48], R6 ;  /* 0x000f480601007387 */ /* 0x0001e80000100a00 */
[----:B------:R-:W2:Y:S01]  /*eb3c0*/  LDL.LU R56, [R1+0x1830] ;  /* 0x0018300001387983 */ /* 0x000ea20000300800 */
[----:B0-----:R-:W-:-:S15]  /*eb3d0*/  HMMA.16816.F32 R4, R28, R16, R20 ;  /* 0x000000101c04723c */ /* 0x001fde0000001814 */
[----:B------:R-:W-:-:S04]  /*eb3e0*/  NOP ;  /* 0x0000000000007918 */ /* 0x000fc80000000000 */
[----:B------:R-:W-:Y:S04]  /*eb3f0*/  STL.64 [R1+0xfa0], R4 ;  /* 0x000fa00401007387 */ /* 0x000fe80000100a00 */
[----:B------:R-:W-:Y:S04]  /*eb400*/  STL.64 [R1+0xfa8], R6 ;  /* 0x000fa80601007387 */ /* 0x000fe80000100a00 */
        /* <DEDUP_REMOVED lines=13> */
[----:B0-----:R-:W4:Y:S04]  /*eb4e0*/  LDL.LU R56, [R1+0x1800] ;  /* 0x0018000001387983 */ /* 0x001f280000300800 */
[----:B------:R-:W4:Y:S04]  /*eb4f0*/  LDL.LU R57, [R1+0x1804] ;  /* 0x0018040001397983 */ /* 0x000f280000300800 */
[----:B------:R-:W4:Y:S04]  /*eb500*/  LDL.LU R58, [R1+0x1808] ;  /* 0x00180800013a7983 */ /* 0x000f280000300800 */
[----:B------:R-:W4:Y:S04]  /*eb510*/  LDL.LU R59, [R1+0x180c] ;  /* 0x00180c00013b7983 */ /* 0x000f280000300800 */
[----:B------:R-:W5:Y:S04]  /*eb520*/  LDL R20, [R1+0x1cb8] ;  /* 0x001cb80001147983 */ /* 0x000f680000100800 */
[----:B------:R-:W2:Y:S04]  /*eb530*/  LDL.LU R12, [R1+0x1810] ;  /* 0x00181000010c7983 */ /* 0x000ea80000300800 */
[----:B------:R-:W2:Y:S04]  /*eb540*/  LDL.LU R13, [R1+0x1814] ;  /* 0x00181400010d7983 */ /* 0x000ea80000300800 */
[----:B------:R-:W2:Y:S04]  /*eb550*/  LDL.LU R14, [R1+0x1818] ;  /* 0x00181800010e7983 */ /* 0x000ea80000300800 */
[----:B------:R-:W2:Y:S04]  /*eb560*/  LDL.LU R15, [R1+0x181c] ;  /* 0x00181c00010f7983 */ /* 0x000ea80000300800 */
[----:B------:R-:W2:Y:S04]  /*eb570*/  LDL R21, [R1+0x1cbc] ;  /* 0x001cbc0001157983 */ /* 0x000ea80000100800 */
[----:B------:R-:W2:Y:S04]  /*eb580*/  LDL R22, [R1+0x1cc8] ;  /* 0x001cc80001167983 */ /* 0x000ea80000100800 */
[----:B------:R-:W2:Y:S04]  /*eb590*/  LDL R23, [R1+0x1ccc] ;  /* 0x001ccc0001177983 */ /* 0x000ea80000100800 */
[----:B------:R-:W2:Y:S04]  /*eb5a0*/  LDL R24, [R1+0x1cd8] ;  /* 0x001cd80001187983 */ /* 0x000ea80000100800 */
[----:B------:R-:W2:Y:S04]  /*eb5b0*/  LDL.LU R4, [R1+0x1850] ;  /* 0x0018500001047983 */ /* 0x000ea80000300800 */
[----:B------:R-:W2:Y:S04]  /*eb5c0*/  LDL.LU R5, [R1+0x1854] ;  /* 0x0018540001057983 */ /* 0x000ea80000300800 */
[----:B------:R-:W3:Y:S04]  /*eb5d0*/  LDL.LU R6, [R1+0x1858] ;  /* 0x0018580001067983 */ /* 0x000ee80000300800 */
[----:B------:R-:W3:Y:S04]  /*eb5e0*/  LDL.LU R7, [R1+0x185c] ;  /* 0x00185c0001077983 */ /* 0x000ee80000300800 */
[----:B------:R-:W3:Y:S04]  /*eb5f0*/  LDL R25, [R1+0x1cdc] ;  /* 0x001cdc0001197983 */ /* 0x000ee80000100800 */
[----:B------:R-:W3:Y:S04]  /*eb600*/  LDL R26, [R1+0x1ce8] ;  /* 0x001ce800011a7983 */ /* 0x000ee80000100800 */
[----:B------:R-:W3:Y:S04]  /*eb610*/  LDL R27, [R1+0x1cec] ;  /* 0x001cec00011b7983 */ /* 0x000ee80000100800 */
[----:B------:R-:W3:Y:S04]  /*eb620*/  LDL R34, [R1+0x1cf8] ;  /* 0x001cf80001227983 */ /* 0x000ee80000100800 */
[----:B------:R-:W3:Y:S04]  /*eb630*/  LDL.LU R52, [R1+0x17d0] ;  /* 0x0017d00001347983 */ /* 0x000ee80000300800 */
[----:B------:R-:W3:Y:S04]  /*eb640*/  LDL.LU R53, [R1+0x17d4] ;  /* 0x0017d40001357983 */ /* 0x000ee80000300800 */
[----:B------:R-:W3:Y:S01]  /*eb650*/  LDL.LU R54, [R1+0x17d8] ;  /* 0x0017d80001367983 */ /* 0x000ee20000300800 */
[----:B------:R-:W-:-:S02]  /*eb660*/  F2FP.F16.E5M2.UNPACK_B R18, R18 ;  /* 0x00000012ff12723e */ /* 0x000fc400020004ff */
[----:B------:R-:W-:Y:S01]  /*eb670*/  F2FP.F16.E5M2.UNPACK_B R19, R19 ;  /* 0x00000013ff13723e */ /* 0x000fe200020004ff */
[----:B------:R-:W3:Y:S04]  /*eb680*/  LDL.LU R55, [R1+0x17dc] ;  /* 0x0017dc0001377983 */ /* 0x000ee80000300800 */
[----:B------:R-:W3:Y:S04]  /*eb690*/  LDL R35, [R1+0x1cfc] ;  /* 0x001cfc0001237983 */ /* 0x000ee80000100800 */
[----:B------:R-:W3:Y:S04]  /*eb6a0*/  LDL R36, [R1+0x1d08] ;  /* 0x001d080001247983 */ /* 0x000ee80000100800 */
[----:B------:R-:W3:Y:S04]  /*eb6b0*/  LDL R37, [R1+0x1d0c] ;  /* 0x001d0c0001257983 */ /* 0x000ee80000100800 */
[----:B------:R-:W3:Y:S04]  /*eb6c0*/  LDL R38, [R1+0x1d18] ;  /* 0x001d180001267983 */ /* 0x000ee80000100800 */
[----:B------:R-:W3:Y:S04]  /*eb6d0*/  LDL.LU R40, [R1+0x1880] ;  /* 0x0018800001287983 */ /* 0x000ee80000300800 */
[----:B------:R-:W3:Y:S04]  /*eb6e0*/  LDL.LU R41, [R1+0x1884] ;  /* 0x0018840001297983 */ /* 0x000ee80000300800 */
[----:B------:R-:W3:Y:S04]  /*eb6f0*/  LDL.LU R42, [R1+0x1888] ;  /* 0x00188800012a7983 */ /* 0x000ee80000300800 */
[----:B------:R-:W3:Y:S04]  /*eb700*/  LDL.LU R43, [R1+0x188c] ;  /* 0x00188c00012b7983 */ /* 0x000ee80000300800 */
[----:B------:R-:W3:Y:S04]  /*eb710*/  LDL R39, [R1+0x1d1c] ;  /* 0x001d1c0001277983 */ /* 0x000ee80000100800 */
[----:B------:R-:W3:Y:S01]  /*eb720*/  LDL R44, [R1+0x1d28] ;  /* 0x001d2800012c7983 */ /* 0x000ee20000100800 */
[----:B----4-:R-:W-:-:S15]  /*eb730*/  HMMA.16816.F32 R56, R28, R18, R56 ;  /* 0x000000121c38723c */ /* 0x010fde0000001838 */
[----:B------:R-:W-:-:S04]  /*eb740*/  NOP ;  /* 0x0000000000007918 */ /* 0x000fc80000000000 */
[----:B------:R-:W-:Y:S04]  /*eb750*/  STL.64 [R1+0x1000], R56 ;  /* 0x0010003801007387 */ /* 0x000fe80000100a00 */
[----:B------:R0:W-:Y:S04]  /*eb760*/  STL.64 [R1+0x1008], R58 ;  /* 0x0010083a01007387 */ /* 0x0001e80000100a00 */
[----:B0-----:R-:W4:Y:S04]  /*eb770*/  LDL.LU.64 R58, [R1+0x95f0] ;  /* 0x0095f000013a7983 */ /* 0x001f280000300a00 */
[----:B------:R-:W4:Y:S04]  /*eb780*/  LDL.LU.64 R56, [R1+0x95e8] ;  /* 0x0095e80001387983 */ /* 0x000f280000300a00 */
[----:B------:R-:W4:Y:S01]  /*eb790*/  LDL R45, [R1+0x1d2c] ;  /* 0x001d2c00012d7983 */ /* 0x000f220000100800 */
[----:B-----5:R-:W-:-:S02]  /*eb7a0*/  F2FP.F16.E5M2.UNPACK_B R20, R20 ;  /* 0x00000014ff14723e */ /* 0x020fc400020004ff */
[----:B--2---:R-:W-:Y:S02]  /*eb7b0*/  F2FP.F16.E5M2.UNPACK_B R21, R21 ;  /* 0x00000015ff15723e */ /* 0x004fe400020004ff */
[----:B------:R-:W-:Y:S02]  /*eb7c0*/  F2FP.F16.E5M2.UNPACK_B R22, R22 ;  /* 0x00000016ff16723e */ /* 0x000fe400020004ff */
[----:B------:R-:W-:Y:S02]  /*eb7d0*/  F2FP.F16.E5M2.UNPACK_B R23, R23 ;  /* 0x00000017ff17723e */ /* 0x000fe400020004ff */
[----:B------:R-:W-:Y:S02]  /*eb7e0*/  F2FP.F16.E5M2.UNPACK_B R24, R24 ;  /* 0x00000018ff18723e */ /* 0x000fe400020004ff */
[----:B---3--:R-:W-:Y:S01]  /*eb7f0*/  F2FP.F16.E5M2.UNPACK_B R25, R25 ;  /* 0x00000019ff19723e */ /* 0x008fe200020004ff */
[C---:B------:R-:W-:Y:S08]  /*eb800*/  HMMA.16816.F32 R12, R28.reuse, R20, R12 ;  /* 0x000000141c0c723c */ /* 0x040ff0000000180c */
[C---:B------:R-:W-:Y:S08]  /*eb810*/  HMMA.16816.F32 R8, R28.reuse, R22, R8 ;  /* 0x000000161c08723c */ /* 0x040ff00000001808 */
[----:B------:R-:W-:Y:S01]  /*eb820*/  HMMA.16816.F32 R4, R28, R24, R4 ;  /* 0x000000181c04723c */ /* 0x000fe20000001804 */
[----:B------:R-:W-:Y:S04]  /*eb830*/  STL.64 [R1+0x93f8], R18 ;  /* 0x0093f81201007387 */ /* 0x000fe80000100a00 */
[----:B------:R-:W-:Y:S01]  /*eb840*/  STL.64 [R1+0x93f0], R16 ;  /* 0x0093f01001007387 */ /* 0x000fe20000100a00 */
[----:B------:R-:W-:-:S02]  /*eb850*/  F2FP.F16.E5M2.UNPACK_B R26, R26 ;  /* 0x0000001aff1a723e */ /* 0x000fc400020004ff */
[----:B------:R-:W-:Y:S01]  /*eb860*/  F2FP.F16.E5M2.UNPACK_B R27, R27 ;  /* 0x0000001bff1b723e */ /* 0x000fe200020004ff */
        /* <DEDUP_REMOVED lines=20> */
[----:B------:R4:W-:Y:S01]  /*eb9b0*/  STL.64 [R1+0x1188], R6 ;  /* 0x0011880601007387 */ /* 0x0009e20000100a00 */
[----:B------:R-:W-:-:S03]  /*eb9c0*/  F2FP.F16.E5M2.UNPACK_B R37, R39 ;  /* 0x00000027ff25723e */ /* 0x000fc600020004ff */
[----:B------:R-:W-:Y:S04]  /*eb9d0*/  STL.64 [R1+0x9408], R34 ;  /* 0x0094082201007387 */ /* 0x000fe80000100a00 */
[----:B------:R-:W-:Y:S01]  /*eb9e0*/  STL.64 [R1+0x9400], R32 ;  /* 0x0094002001007387 */ /* 0x000fe20000100a00 */
[----:B------:R-:W-:Y:S01]  /*eb9f0*/  F2FP.F16.E5M2.UNPACK_B R38, R44 ;  /* 0x0000002cff26723e */ /* 0x000fe200020004ff */
[----:B----4-:R-:W-:-:S15]  /*eba00*/  HMMA.16816.F32 R4, R28, R34, R56 ;  /* 0x000000221c04723c */ /* 0x010fde0000001838 */
[----:B------:R-:W-:-:S04]  /*eba10*/  NOP ;  /* 0x0000000000007918 */ /* 0x000fc80000000000 */
[----:B------:R-:W-:Y:S04]  /*eba20*/  STL.64 [R1+0x11e0], R4 ;  /* 0x0011e00401007387 */ /* 0x000fe80000100a00 */
[----:B------:R0:W-:Y:S02]  /*eba30*/  STL.64 [R1+0x11e8], R6 ;  /* 0x0011e80601007387 */ /* 0x0001e40000100a00 */
[----:B0-----:R-:W-:Y:S02]  /*eba40*/  HMMA.16816.F32 R4, R28, R36, R40 ;  /* 0x000000241c04723c */ /* 0x001fe40000001828 */
[----:B------:R-:W-:Y:S04]  /*eba50*/  STL [R1+0x93b0], R36 ;  /* 0x0093b02401007387 */ /* 0x000fe80000100800 */
[----:B------:R-:W-:-:S13]  /*eba60*/  STL [R1+0x93ac], R37 ;  /* 0x0093ac2501007387 */ /* 0x000fda0000100800 */
        /* <DEDUP_REMOVED lines=18> */
[----:B------:R-:W2:Y:S04]  /*ebb90*/  LDL R40, [R1+0x1d38] ;  /* 0x001d380001287983 */ /* 0x000ea80000100800 */
[----:B------:R-:W3:Y:S04]  /*ebba0*/  LDL R41, [R1+0x1d3c] ;  /* 0x001d3c0001297983 */ /* 0x000ee80000100800 */
[----:B------:R-:W4:Y:S04]  /*ebbb0*/  LDL R42, [R1+0x1d48] ;  /* 0x001d4800012a7983 */ /* 0x000f280000100800 */
[----:B------:R-:W5:Y:S04]  /*ebbc0*/  LDL.LU R24, [R1+0x1910] ;  /* 0x0019100001187983 */ /* 0x000f680000300800 */
[----:B------:R-:W5:Y:S04]  /*ebbd0*/  LDL.LU R25, [R1+0x1914] ;  /* 0x0019140001197983 */ /* 0x000f680000300800 */
[----:B------:R-:W5:Y:S04]  /*ebbe0*/  LDL.LU R26, [R1+0x1918] ;  /* 0x00191800011a7983 */ /* 0x000f680000300800 */
[----:B------:R-:W5:Y:S04]  /*ebbf0*/  LDL.LU R27, [R1+0x191c] ;  /* 0x00191c00011b7983 */ /* 0x000f680000300800 */
[----:B------:R-:W5:Y:S01]  /*ebc00*/  LDL R43, [R1+0x1d4c] ;  /* 0x001d4c00012b7983 */ /* 0x000f620000100800 */
[----:B------:R-:W-:-:S03]  /*ebc10*/  F2FP.F16.E5M2.UNPACK_B R39, R45 ;  /* 0x0000002dff27723e */ /* 0x000fc600020004ff */
[----:B------:R-:W5:Y:S04]  /*ebc20*/  LDL R44, [R1+0x1d58] ;  /* 0x001d5800012c7983 */ /* 0x000f680000100800 */
[----:B------:R-:W5:Y:S04]  /*ebc30*/  LDL R45, [R1+0x1d5c] ;  /* 0x001d5c00012d7983 */ /* 0x000f680000100800 */
[----:B------:R-:W5:Y:S04]  /*ebc40*/  LDL R46, [R1+0x1d68] ;  /* 0x001d6800012e7983 */ /* 0x000f680000100800 */
[----:B------:R-:W5:Y:S04]  /*ebc50*/  LDL R47, [R1+0x1d6c] ;  /* 0x001d6c00012f7983 */ /* 0x000f680000100800 */
        /* <DEDUP_REMOVED lines=12> */
[----:B------:R-:W5:Y:S04]  /*ebd20*/  LDL R54, [R1+0x118] ;  /* 0x0001180001367983 */ /* 0x000f680000100800 */
[----:B------:R-:W5:Y:S04]  /*ebd30*/  LDL R55, [R1+0x11c] ;  /* 0x00011c0001377983 */ /* 0x000f680000100800 */
[----:B------:R-:W5:Y:S04]  /*ebd40*/  LDL.LU R48, [R1+0x1900] ;  /* 0x0019000001307983 */ /* 0x000f680000300800 */
[----:B------:R-:W5:Y:S04]  /*ebd50*/  LDL.LU R49, [R1+0x1904] ;  /* 0x0019040001317983 */ /* 0x000f680000300800 */
[----:B------:R-:W5:Y:S04]  /*ebd60*/  LDL.LU R50, [R1+0x1908] ;  /* 0x0019080001327983 */ /* 0x000f680000300800 */
[----:B------:R-:W5:Y:S04]  /*ebd70*/  LDL.LU R51, [R1+0x190c] ;  /* 0x00190c0001337983 */ /* 0x000f680000300800 */
[----:B------:R-:W5:Y:S04]  /*ebd80*/  LDL.64 R60, [R1+0x110] ;  /* 0x00011000013c7983 */ /* 0x000f680000100a00 */
[----:B------:R-:W-:Y:S04]  /*ebd90*/  STL [R1+0x93b4], R38 ;  /* 0x0093b42601007387 */ /* 0x000fe80000100800 */
[----:B------:R-:W-:Y:S01]  /*ebda0*/  STL [R1+0x93a8], R39 ;  /* 0x0093a82701007387 */ /* 0x000fe20000100800 */
[----:B--2---:R-:W-:-:S02]  /*ebdb0*/  F2FP.F16.E5M2.UNPACK_B R40, R40 ;  /* 0x00000028ff28723e */ /* 0x004fc400020004ff */
[----:B---3--:R-:W-:Y:S02]  /*ebdc0*/  F2FP.F16.E5M2.UNPACK_B R41, R41 ;  /* 0x00000029ff29723e */ /* 0x008fe400020004ff */
[----:B----4-:R-:W-:Y:S01]  /*ebdd0*/  F2FP.F16.E5M2.UNPACK_B R42, R42 ;  /* 0x0000002aff2a723e */ /* 0x010fe200020004ff */
[C---:B-----5:R-:W-:Y:S08]  /*ebde0*/  HMMA.16816.F32 R32, R28.reuse, R38, R32 ;  /* 0x000000261c20723c */ /* 0x060ff00000001820 */
[----:B------:R-:W-:Y:S01]  /*ebdf0*/  HMMA.16816.F32 R24, R28, R40, R24 ;  /* 0x000000281c18723c */ /* 0x000fe20000001818 */
[----:B------:R-:W-:-:S02]  /*ebe00*/  F2FP.F16.E5M2.UNPACK_B R43, R43 ;  /* 0x0000002bff2b723e */ /* 0x000fc400020004ff */
[----:B------:R-:W-:Y:S02]  /*ebe10*/  F2FP.F16.E5M2.UNPACK_B R44, R44 ;  /* 0x0000002cff2c723e */ /* 0x000fe400020004ff */
[----:B------:R-:W-:Y:S02]  /*ebe20*/  F2FP.F16.E5M2.UNPACK_B R45, R45 ;  /* 0x0000002dff2d723e */ /* 0x000fe400020004ff */
[----:B------:R-:W-:Y:S02]  /*ebe30*/  F2FP.F16.E5M2.UNPACK_B R46, R46 ;  /* 0x0000002eff2e723e */ /* 0x000fe400020004ff */
[----:B------:R-:W-:Y:S01]  /*ebe40*/  F2FP.F16.E5M2.UNPACK_B R47, R47 ;  /* 0x0000002fff2f723e */ /* 0x000fe200020004ff */
[C---:B------:R-:W-:Y:S08]  /*ebe50*/  HMMA.16816.F32 R20, R28.reuse, R42, R20 ;  /* 0x0000002a1c14723c */ /* 0x040ff00000001814 */
[C---:B------:R-:W-:Y:S08]  /*ebe60*/  HMMA.16816.F32 R16, R28.reuse, R44, R16 ;  /* 0x0000002c1c10723c */ /* 0x040ff00000001810 */
[----:B------:R-:W-:Y:S01]  /*ebe70*/  HMMA.16816.F32 R8, R28, R46, R8 ;  /* 0x0000002e1c08723c */ /* 0x000fe20000001808 */
[----:B------:R-:W-:-:S02]  /*ebe80*/  IMAD R5, R5, 0x100, R4 ;  /* 0x0000010005057824 */ /* 0x000fc400078e0204 */
[----:B------:R-:W-:Y:S01]  /*ebe90*/  IMAD R6, R6, 0x100, R15 ;  /* 0x0000010006067824 */ /* 0x000fe200078e020f */
[----:B------:R-:W-:Y:S04]  /*ebea0*/  STL.64 [R1+0x12c0], R32 ;  /* 0x0012c02001007387 */ /* 0x000fe80000100a00 */
[----:B------:R-:W-:Y:S04]  /*ebeb0*/  STL.64 [R1+0x12c8], R34 ;  /* 0x0012c82201007387 */ /* 0x000fe80000100a00 */
[----:B------:R-:W-:Y:S04]  /*ebec0*/  STL.64 [R1+0x1360], R24 ;  /* 0x0013601801007387 */ /* 0x000fe80000100a00 */
[----:B------:R-:W-:Y:S04]  /*ebed0*/  STL.64 [R1+0x1368], R26 ;  /* 0x0013681a01007387 */ /* 0x000fe80000100a00 */
[----:B------:R-:W-:Y:S01]  /*ebee0*/  STL.64 [R1+0x9390], R42 ;  /* 0x0093902a01007387 */ /* 0x000fe20000100a00 */
[----:B------:R-:W-:-:S02]  /*ebef0*/  IMAD R4, R52, 0x100, R7 ;  /* 0x0000010034047824 */ /* 0x000fc400078e0207 */
[----:B------:R-:W-:Y:S01]  /*ebf00*/  IMAD R0, R0, 0x100, R53 ;  /* 0x0000010000007824 */ /* 0x000fe200078e0235 */
[----:B------:R-:W-:Y:S01]  /*ebf10*/  STL.64 [R1+0x9388], R40 ;  /* 0x0093882801007387 */ /* 0x000fe20000100a00 */
[----:B------:R-:W-:-:S03]  /*ebf20*/  F2FP.F16.E5M2.UNPACK_B R28, R6 ;  /* 0x00000006ff1c723e */ /* 0x000fc600020004ff */
[----:B------:R-:W-:Y:S04]  /*ebf30*/  STL.64 [R1+0x13f0], R20 ;  /* 0x0013f01401007387 */ /* 0x000fe80000100a00 */
[----:B------:R-:W-:Y:S04]  /*ebf40*/  STL.64 [R1+0x13f8], R22 ;  /* 0x0013f81601007387 */ /* 0x000fe80000100a00 */
[----:B------:R-:W-:Y:S04]  /*ebf50*/  STL [R1+0x93bc], R44 ;  /* 0x0093bc2c01007387 */ /* 0x000fe80000100800 */
[----:B------:R-:W-:Y:S01]  /*ebf60*/  STL [R1+0x93b8], R45 ;  /* 0x0093b82d01007387 */ /* 0x000fe20000100800 */
[----:B------:R-:W-:-:S02]  /*ebf70*/  F2FP.F16.E5M2.UNPACK_B R29, R5 ;  /* 0x00000005ff1d723e */ /* 0x000fc400020004ff */
[----:B------:R-:W-:Y:S02]  /*ebf80*/  F2FP.F16.E5M2.UNPACK_B R30, R4 ;  /* 0x00000004ff1e723e */ /* 0x000fe400020004ff */
[----:B------:R-:W-:Y:S01]  /*ebf90*/  F2FP.F16.E5M2.UNPACK_B R31, R0 ;  /* 0x00000000ff1f723e */ /* 0x000fe200020004ff */
[----:B------:R-:W-:Y:S04]  /*ebfa0*/  STL.64 [R1+0x1480], R16 ;  /* 0x0014801001007387 */ /* 0x000fe80000100a00 */
[----:B------:R-:W-:Y:S04]  /*ebfb0*/  STL.64 [R1+0x1488], R18 ;  /* 0x0014881201007387 */ /* 0x000fe80000100a00 */
[----:B------:R-:W-:Y:S04]  /*ebfc0*/  STL [R1+0x934c], R46 ;  /* 0x00934c2e01007387 */ /* 0x000fe80000100800 */
[----:B------:R-:W-:Y:S04]  /*ebfd0*/  STL [R1+0x9348], R47 ;  /* 0x0093482f01007387 */ /* 0x000fe80000100800 */
[----:B------:R-:W-:Y:S04]  /*ebfe0*/  STL.64 [R1+0x1460], R8 ;  /* 0x0014600801007387 */ /* 0x000fe80000100a00 */
[----:B------:R0:W-:Y:S01]  /*ebff0*/  STL.64 [R1+0x1468], R10 ;  /* 0x0014680a01007387 */ /* 0x0001e20000100a00 */
[C---:B------:R-:W-:Y:S08]  /*ec000*/  HMMA.16816.F32 R4, R28.reuse, R60, R56 ;  /* 0x0000003c1c04723c */ /* 0x040ff00000001838 */
[----:B0-----:R-:W-:-:S15]  /*ec010*/  HMMA.16816.F32 R8, R28, R54, R48 ;  /* 0x000000361c08723c */ /* 0x001fde0000001830 */
[----:B------:R-:W-:-:S04]  /*ec020*/  NOP ;  /* 0x0000000000007918 */ /* 0x000fc80000000000 */
[----:B------:R0:W-:Y:S04]  /*ec030*/  STL.64 [R1+0x1570], R8 ;  /* 0x0015700801007387 */ /* 0x0001e80000100a00 */
[----:B------:R1:W-:Y:S04]  /*ec040*/  STL.64 [R1+0x1578], R10 ;  /* 0x0015780a01007387 */ /* 0x0003e80000100a00 */
[----:B------:R2:W-:Y:S04]  /*ec050*/  STL.64 [R1+0x1560], R4 ;  /* 0x0015600401007387 */ /* 0x0005e80000100a00 */
[----:B------:R3:W-:Y:S04]  /*ec060*/  STL.64 [R1+0x1568], R6 ;  /* 0x0015680601007387 */ /* 0x0007e80000100a00 */
        /* <DEDUP_REMOVED lines=8> */
[----:B------:R-:W5:Y:S04]  /*ec0f0*/  LDL.64 R42, [R1+0x108] ;  /* 0x00010800012a7983 */ /* 0x000f680000100a00 */
        /* <DEDUP_REMOVED lines=14> */
[----:B0-----:R-:W4:Y:S04]  /*ec1e0*/  LDL.64 R8, [R1+0xf0] ;  /* 0x0000f00001087983 */ /* 0x001f280000100a00 */
[----:B-1----:R-:W4:Y:S04]  /*ec1f0*/  LDL.64 R10, [R1+0xe8] ;  /* 0x0000e800010a7983 */ /* 0x002f280000100a00 */
[----:B--2---:R-:W2:Y:S04]  /*ec200*/  LDL.LU R4, [R1+0x1820] ;  /* 0x0018200001047983 */ /* 0x004ea80000300800 */
[----:B------:R-:W2:Y:S04]  /*ec210*/  LDL.LU R5, [R1+0x1824] ;  /* 0x0018240001057983 */ /* 0x000ea80000300800 */
[----:B---3--:R-:W2:Y:S04]  /*ec220*/  LDL.LU R6, [R1+0x1828] ;  /* 0x0018280001067983 */ /* 0x008ea80000300800 */
[----:B------:R-:W2:Y:S04]  /*ec230*/  LDL.LU R7, [R1+0x182c] ;  /* 0x00182c0001077983 */ /* 0x000ea80000300800 */
[----:B------:R-:W2:Y:S04]  /*ec240*/  LDL.64 R52, [R1+0xe0] ;  /* 0x0000e00001347983 */ /* 0x000ea80000100a00 */
[----:B------:R-:W3:Y:S04]  /*ec250*/  LDL.LU R48, [R1+0x17f0] ;  /* 0x0017f00001307983 */ /* 0x000ee80000300800 */
[----:B------:R-:W3:Y:S04]  /*ec260*/  LDL.LU R49, [R1+0x17f4] ;  /* 0x0017f40001317983 */ /* 0x000ee80000300800 */
[----:B------:R-:W3:Y:S04]  /*ec270*/  LDL.LU R50, [R1+0x17f8] ;  /* 0x0017f80001327983 */ /* 0x000ee80000300800 */
[----:B------:R-:W3:Y:S04]  /*ec280*/  LDL.LU R51, [R1+0x17fc] ;  /* 0x0017fc0001337983 */ /* 0x000ee80000300800 */
[----:B------:R-:W3:Y:S04]  /*ec290*/  LDL.64 R54, [R1+0xd8] ;  /* 0x0000d80001367983 */ /* 0x000ee80000100a00 */
[----:B------:R-:W3:Y:S04]  /*ec2a0*/  LDL.LU R56, [R1+0x17c0] ;  /* 0x0017c00001387983 */ /* 0x000ee80000300800 */
[----:B------:R-:W3:Y:S04]  /*ec2b0*/  LDL.LU R57, [R1+0x17c4] ;  /* 0x0017c40001397983 */ /* 0x000ee80000300800 */
[----:B------:R-:W3:Y:S01]  /*ec2c0*/  LDL.LU R58, [R1+0x17c8] ;  /* 0x0017c800013a7983 */ /* 0x000ee20000300800 */
[----:B------:R-:W-:-:S02]  /*ec2d0*/  IMAD.MOV.U32 R37, RZ, RZ, R60 ;  /* 0x000000ffff257224 */ /* 0x000fc400078e003c */
[----:B------:R-:W-:Y:S01]  /*ec2e0*/  IMAD.MOV.U32 R39, RZ, RZ, R61 ;  /* 0x000000ffff277224 */ /* 0x000fe200078e003d */
[----:B------:R-:W3:Y:S04]  /*ec2f0*/  LDL.LU R59, [R1+0x17cc] ;  /* 0x0017cc00013b7983 */ /* 0x000ee80000300800 */
[----:B------:R-:W3:Y:S04]  /*ec300*/  LDL.64 R60, [R1+0xd0] ;  /* 0x0000d000013c7983 */ /* 0x000ee80000100a00 */
[----:B------:R-:W-:Y:S04]  /*ec310*/  STL [R1+0x93c4], R39 ;  /* 0x0093c42701007387 */ /* 0x000fe80000100800 */
[----:B------:R-:W-:Y:S01]  /*ec320*/  STL [R1+0x93c0], R37 ;  /* 0x0093c02501007387 */ /* 0x000fe20000100800 */
[C---:B-----5:R-:W-:Y:S08]  /*ec330*/  HMMA.16816.F32 R44, R28.reuse, R42, R44 ;  /* 0x0000002a1c2c723c */ /* 0x060ff0000000182c */
[C---:B----4-:R-:W-:Y:S08]  /*ec340*/  HMMA.16816.F32 R32, R28.reuse, R20, R32 ;  /* 0x000000141c20723c */ /* 0x050ff00000001820 */
[C---:B------:R-:W-:Y:S08]  /*ec350*/  HMMA.16816.F32 R24, R28.reuse, R22, R24 ;  /* 0x000000161c18723c */ /* 0x040ff00000001818 */
[C---:B------:R-:W-:Y:S08]  /*ec360*/  HMMA.16816.F32 R16, R28.reuse, R8, R16 ;  /* 0x000000081c10723c */ /* 0x040ff00000001810 */
[----:B------:R-:W-:Y:S01]  /*ec370*/  HMMA.16816.F32 R12, R28, R10, R12 ;  /* 0x0000000a1c0c723c */ /* 0x000fe2000000180c */
[----:B------:R-:W-:-:S02]  /*ec380*/  IMAD.MOV.U32 R36, RZ, RZ, R43 ;  /* 0x000000ffff247224 */ /* 0x000fc400078e002b */
[----:B------:R-:W-:Y:S02]  /*ec390*/  IMAD.MOV.U32 R38, RZ, RZ, R42 ;  /* 0x000000ffff267224 */ /* 0x000fe400078e002a */
[----:B------:R-:W-:-:S03]  /*ec3a0*/  IMAD.MOV.U32 R43, RZ, RZ, R22 ;  /* 0x000000ffff2b7224 */ /* 0x000fc600078e0016 */
[----:B--2---:R-:W-:Y:S01]  /*ec3b0*/  HMMA.16816.F32 R4, R28, R52, R4 ;  /* 0x000000341c04723c */ /* 0x004fe20000001804 */
[----:B------:R-:W-:Y:S04]  /*ec3c0*/  STL.64 [R1+0x1540], R44 ;  /* 0x0015402c01007387 */ /* 0x000fe80000100a00 */
[----:B------:R0:W-:Y:S04]  /*ec3d0*/  STL.64 [R1+0x1548], R46 ;  /* 0x0015482e01007387 */ /* 0x0001e80000100a00 */
[----:B------:R-:W-:Y:S04]  /*ec3e0*/  STL [R1+0x93cc], R36 ;  /* 0x0093cc2401007387 */ /* 0x000fe80000100800 */
[----:B------:R-:W-:Y:S01]  /*ec3f0*/  STL [R1+0x93c8], R38 ;  /* 0x0093c82601007387 */ /* 0x000fe20000100800 */
[----:B------:R-:W-:-:S02]  /*ec400*/  IMAD.MOV.U32 R42, RZ, RZ, R23 ;  /* 0x000000ffff2a7224 */ /* 0x000fc400078e0017 */
[----:B------:R-:W-:Y:S02]  /*ec410*/  IMAD.MOV.U32 R41, RZ, RZ, R20 ;  /* 0x000000ffff297224 */ /* 0x000fe400078e0014 */
[----:B------:R-:W-:Y:S01]  /*ec420*/  IMAD.MOV.U32 R40, RZ, RZ, R21 ;  /* 0x000000ffff287224 */ /* 0x000fe200078e0015 */
[----:B------:R-:W-:Y:S04]  /*ec430*/  STL.64 [R1+0x1520], R32 ;  /* 0x0015202001007387 */ /* 0x000fe80000100a00 */
[----:B------:R-:W-:Y:S04]  /*ec440*/  STL.64 [R1+0x1528], R34 ;  /* 0x0015282201007387 */ /* 0x000fe80000100a00 */
[----:B------:R-:W-:Y:S04]  /*ec450*/  STL.64 [R1+0x1500], R24 ;  /* 0x0015001801007387 */ /* 0x000fe80000100a00 */
[----:B------:R-:W-:Y:S04]  /*ec460*/  STL.64 [R1+0x1508], R26 ;  /* 0x0015081a01007387 */ /* 0x000fe80000100a00 */
[----:B------:R-:W-:Y:S04]  /*ec470*/  STL.64 [R1+0x9428], R42 ;  /* 0x0094282a01007387 */ /* 0x000fe80000100a00 */
[----:B------:R-:W-:Y:S01]  /*ec480*/  STL.64 [R1+0x9420], R40 ;  /* 0x0094202801007387 */ /* 0x000fe20000100a00 */
[----:B0-----:R-:W-:-:S02]  /*ec490*/  IMAD.MOV.U32 R47, RZ, RZ, R8 ;  /* 0x000000ffff2f7224 */ /* 0x001fc400078e0008 */
[----:B------:R-:W-:Y:S01]  /*ec4a0*/  IMAD.MOV.U32 R46, RZ, RZ, R9 ;  /* 0x000000ffff2e7224 */ /* 0x000fe200078e0009 */
[----:B------:R-:W-:Y:S01]  /*ec4b0*/  STL.64 [R1+0x14f0], R16 ;  /* 0x0014f01001007387 */ /* 0x000fe20000100a00 */
[----:B------:R-:W-:Y:S02]  /*ec4c0*/  IMAD.MOV.U32 R44, RZ, RZ, R10 ;  /* 0x000000ffff2c7224 */ /* 0x000fe400078e000a */
[----:B------:R-:W-:Y:S01]  /*ec4d0*/  IMAD.MOV.U32 R45, RZ, RZ, R11 ;  /* 0x000000ffff2d7224 */ /* 0x000fe200078e000b */
[----:B------:R-:W-:Y:S04]  /*ec4e0*/  STL.64 [R1+0x14f8], R18 ;  /* 0x0014f81201007387 */ /* 0x000fe80000100a00 */
[----:B------:R-:W-:Y:S04]  /*ec4f0*/  STL.64 [R1+0x14d0], R12 ;  /* 0x0014d00c01007387 */ /* 0x000fe80000100a00 */
[----:B------:R-:W-:Y:S04]  /*ec500*/  STL.64 [R1+0x14d8], R14 ;  /* 0x0014d80e01007387 */ /* 0x000fe80000100a00 */
[----:B------:R-:W-:Y:S04]  /*ec510*/  STL.64 [R1+0x9448], R46 ;  /* 0x0094482e01007387 */ /* 0x000fe80000100a00 */
[----:B------:R-:W-:Y:S04]  /*ec520*/  STL.64 [R1+0x9440], R44 ;  /* 0x0094402c01007387 */ /* 0x000fe80000100a00 */
[----:B------:R-:W-:Y:S04]  /*ec530*/  STL.64 [R1+0x14b0], R4 ;  /* 0x0014b00401007387 */ /* 0x000fe80000100a00 */
[----:B------:R3:W-:Y:S02]  /*ec540*/  STL.64 [R1+0x14b8], R6 ;  /* 0x0014b80601007387 */ /* 0x0007e40000100a00 */
[----:B---3--:R-:W-:Y:S01]  /*ec550*/  HMMA.16816.F32 R4, R28, R54, R48 ;  /* 0x000000361c04723c */ /* 0x008fe20000001830 */
[----:B------:R-:W-:-:S02]  /*ec560*/  IMAD.MOV.U32 R39, RZ, RZ, R52 ;  /* 0x000000ffff277224 */ /* 0x000fc400078e0034 */
[----:B------:R-:W-:Y:S02]  /*ec570*/  IMAD.MOV.U32 R38, RZ, RZ, R55 ;  /* 0x000000ffff267224 */ /* 0x000fe400078e0037 */
[----:B------:R-:W-:Y:S02]  /*ec580*/  IMAD.MOV.U32 R37, RZ, RZ, R53 ;  /* 0x000000ffff257224 */ /* 0x000fe400078e0035 */
[----:B------:R-:W-:-:S12]  /*ec590*/  IMAD.MOV.U32 R36, RZ, RZ, R54 ;  /* 0x000000ffff247224 */ /* 0x000fd800078e0036 */
[----:B------:R-:W-:Y:S04]  /*ec5a0*/  STL.64 [R1+0x1490], R4 ;  /* 0x0014900401007387 */ /* 0x000fe80000100a00 */
[----:B------:R0:W-:Y:S02]  /*ec5b0*/  STL.64 [R1+0x1498], R6 ;  /* 0x0014980601007387 */ /* 0x0001e40000100a00 */
[----:B0-----:R-:W-:Y:S02]  /*ec5c0*/  HMMA.16816.F32 R4, R28, R60, R56 ;  /* 0x0000003c1c04723c */ /* 0x001fe40000001838 */
[----:B------:R-:W-:Y:S04]  /*ec5d0*/  STL.64 [R1+0x9498], R38 ;  /* 0x0094982601007387 */ /* 0x000fe80000100a00 */
[----:B------:R-:W-:Y:S04]  /*ec5e0*/  STL.64 [R1+0x9490], R36 ;  /* 0x0094902401007387 */ /* 0x000fe80000100a00 */
[----:B------:R-:W2:Y:S09]  /*ec5f0*/  LDL.LU R56, [R1+0x1550] ;  /* 0x0015500001387983 */ /* 0x000eb20000300800 */
[----:B------:R0:W-:Y:S04]  /*ec600*/  STL.64 [R1+0x1440], R4 ;  /* 0x0014400401007387 */ /* 0x0001e80000100a00 */
[----:B------:R1:W-:Y:S04]  /*ec610*/  STL.64 [R1+0x1448], R6 ;  /* 0x0014480601007387 */ /* 0x0003e80000100a00 */
[----:B------:R-:W2:Y:S04]  /*ec620*/  LDL.LU R57, [R1+0x1554] ;  /* 0x0015540001397983 */ /* 0x000ea80000300800 */
[----:B------:R-:W3:Y:S04]  /*ec630*/  LDL.LU R58, [R1+0x1558] ;  /* 0x00155800013a7983 */ /* 0x000ee80000300800 */
[----:B------:R-:W3:Y:S04]  /*ec640*/  LDL.LU R59, [R1+0x155c] ;  /* 0x00155c00013b7983 */ /* 0x000ee80000300800 */
[----:B---3--:R3:W-:Y:S04]  /*ec650*/  STL.64 [R1+0x9540], R58 ;  /* 0x0095403a01007387 */ /* 0x0087e80000100a00 */
[----:B--2---:R-:W-:Y:S04]  /*ec660*/  STL.64 [R1+0x9538], R56 ;  /* 0x0095383801007387 */ /* 0x004fe80000100a00 */
[----:B------:R-:W2:Y:S04]  /*ec670*/  LDL R54, [R1+0x58] ;  /* 0x0000580001367983 */ /* 0x000ea80000100800 */
[----:B------:R-:W2:Y:S04]  /*ec680*/  LDL R55, [R1+0x5c] ;  /* 0x00005c0001377983 */ /* 0x000ea80000100800 */
[----:B0-----:R-:W4:Y:S04]  /*ec690*/  LDL.LU R4, [R1+0x15b0] ;  /* 0x0015b00001047983 */ /* 0x001f280000300800 */
[----:B------:R-:W4:Y:S04]  /*ec6a0*/  LDL.LU R5, [R1+0x15b4] ;  /* 0x0015b40001057983 */ /* 0x000f280000300800 */
[----:B-1----:R-:W5:Y:S04]  /*ec6b0*/  LDL.LU R6, [R1+0x15b8] ;  /* 0x0015b80001067983 */ /* 0x002f680000300800 */
[----:B------:R-:W5:Y:S04]  /*ec6c0*/  LDL.LU R7, [R1+0x15bc] ;  /* 0x0015bc0001077983 */ /* 0x000f680000300800 */
[----:B-----5:R-:W-:Y:S04]  /*ec6d0*/  STL.64 [R1+0x9550], R6 ;  /* 0x0095500601007387 */ /* 0x020fe80000100a00 */
[----:B----4-:R-:W-:Y:S04]  /*ec6e0*/  STL.64 [R1+0x9548], R4 ;  /* 0x0095480401007387 */ /* 0x010fe80000100a00 */
[----:B------:R-:W4:Y:S04]  /*ec6f0*/  LDL R10, [R1+0x68] ;  /* 0x00006800010a7983 */ /* 0x000f280000100800 */
[----:B------:R-:W4:Y:S04]  /*ec700*/  LDL R11, [R1+0x6c] ;  /* 0x00006c00010b7983 */ /* 0x000f280000100800 */
        /* <DEDUP_REMOVED lines=8> */
[----:B------:R-:W5:Y:S04]  /*ec790*/  LDL.LU R32, [R1+0x1640] ;  /* 0x0016400001207983 */ /* 0x000f680000300800 */
[----:B------:R-:W5:Y:S04]  /*ec7a0*/  LDL.LU R33, [R1+0x1644] ;  /* 0x0016440001217983 */ /* 0x000f680000300800 */
[----:B------:R-:W2:Y:S04]  /*ec7b0*/  LDL.LU R34, [R1+0x1648] ;  /* 0x0016480001227983 */ /* 0x000ea80000300800 */
[----:B------:R-:W2:Y:S04]  /*ec7c0*/  LDL.LU R35, [R1+0x164c] ;  /* 0x00164c0001237983 */ /* 0x000ea80000300800 */
[----:B--2---:R1:W-:Y:S04]  /*ec7d0*/  STL.64 [R1+0x9570], R34 ;  /* 0x0095702201007387 */ /* 0x0043e80000100a00 */
[----:B-----5:R-:W-:Y:S04]  /*ec7e0*/  STL.64 [R1+0x9568], R32 ;  /* 0x0095682001007387 */ /* 0x020fe80000100a00 */
[----:B------:R-:W2:Y:S04]  /*ec7f0*/  LDL R42, [R1+0x88] ;  /* 0x00008800012a7983 */ /* 0x000ea80000100800 */
[----:B------:R-:W2:Y:S04]  /*ec800*/  LDL R43, [R1+0x8c] ;  /* 0x00008c00012b7983 */ /* 0x000ea80000100800 */
        /* <DEDUP_REMOVED lines=9> */
[----:B------:R-:W5:Y:S04]  /*ec8a0*/  LDL.LU R39, [R1+0x169c] ;  /* 0x00169c0001277983 */ /* 0x000f680000300800 */
[----:B-----5:R-:W-:Y:S04]  /*ec8b0*/  STL.64 [R1+0x9590], R38 ;  /* 0x0095902601007387 */ /* 0x020fe80000100a00 */
[----:B--2---:R2:W-:Y:S04]  /*ec8c0*/  STL.64 [R1+0x9588], R36 ;  /* 0x0095882401007387 */ /* 0x0045e80000100a00 */
[----:B---3--:R-:W3:Y:S04]  /*ec8d0*/  LDL R58, [R1+0x98] ;  /* 0x00009800013a7983 */ /* 0x008ee80000100800 */
[----:B------:R-:W3:Y:S04]  /*ec8e0*/  LDL R59, [R1+0x9c] ;  /* 0x00009c00013b7983 */ /* 0x000ee80000100800 */
[----:B0-----:R-:W5:Y:S04]  /*ec8f0*/  LDL.LU R16, [R1+0x16d0] ;  /* 0x0016d00001107983 */ /* 0x001f680000300800 */
[----:B------:R-:W5:Y:S04]  /*ec900*/  LDL.LU R17, [R1+0x16d4] ;  /* 0x0016d40001117983 */ /* 0x000f680000300800 */
[----:B------:R-:W2:Y:S04]  /*ec910*/  LDL.LU R18, [R1+0x16d8] ;  /* 0x0016d80001127983 */ /* 0x000ea80000300800 */
[----:B------:R-:W2:Y:S04]  /*ec920*/  LDL.LU R19, [R1+0x16dc] ;  /* 0x0016dc0001137983 */ /* 0x000ea80000300800 */
[----:B--2---:R0:W-:Y:S04]  /*ec930*/  STL.64 [R1+0x95a0], R18 ;  /* 0x0095a01201007387 */ /* 0x0041e80000100a00 */
[----:B-----5:R2:W-:Y:S04]  /*ec940*/  STL.64 [R1+0x9598], R16 ;  /* 0x0095981001007387 */ /* 0x0205e80000100a00 */
[----:B-1----:R-:W5:Y:S04]  /*ec950*/  LDL R34, [R1+0xa8] ;  /* 0x0000a80001227983 */ /* 0x002f680000100800 */
[----:B------:R-:W5:Y:S04]  /*ec960*/  LDL R35, [R1+0xac] ;  /* 0x0000ac0001237983 */ /* 0x000f680000100800 */
[----:B------:R-:W2:Y:S04]  /*ec970*/  LDL.LU R36, [R1+0x1720] ;  /* 0x0017200001247983 */ /* 0x000ea80000300800 */
[----:B------:R-:W2:Y:S04]  /*ec980*/  LDL.LU R37, [R1+0x1724] ;  /* 0x0017240001257983 */ /* 0x000ea80000300800 */
[----:B------:R-:W2:Y:S04]  /*ec990*/  LDL.LU R38, [R1+0x1728] ;  /* 0x0017280001267983 */ /* 0x000ea80000300800 */
[----:B------:R-:W2:Y:S04]  /*ec9a0*/  LDL.LU R39, [R1+0x172c] ;  /* 0x00172c0001277983 */ /* 0x000ea80000300800 */
[----:B--2---:R-:W-:Y:S04]  /*ec9b0*/  STL.64 [R1+0x95b0], R38 ;  /* 0x0095b02601007387 */ /* 0x004fe80000100a00 */
[----:B------:R1:W-:Y:S04]  /*ec9c0*/  STL.64 [R1+0x95a8], R36 ;  /* 0x0095a82401007387 */ /* 0x0003e80000100a00 */
[----:B0-----:R-:W2:Y:S04]  /*ec9d0*/  LDL R18, [R1+0xb8] ;  /* 0x0000b80001127983 */ /* 0x001ea80000100800 */
[----:B------:R-:W2:Y:S04]  /*ec9e0*/  LDL R19, [R1+0xbc] ;  /* 0x0000bc0001137983 */ /* 0x000ea80000100800 */
[----:B------:R-:W3:Y:S04]  /*ec9f0*/  LDL.64 R16, [R1+0xc0] ;  /* 0x0000c00001107983 */ /* 0x000ee80000100a00 */
[----:B--2---:R0:W-:Y:S04]  /*eca00*/  STL.64 [R1+0x95d0], R18 ;  /* 0x0095d01201007387 */ /* 0x0041e80000100a00 */
[----:B---3--:R-:W-:Y:S04]  /*eca10*/  STL.64 [R1+0x95c8], R16 ;  /* 0x0095c81001007387 */ /* 0x008fe80000100a00 */
[----:B-1----:R-:W2:Y:S04]  /*eca20*/  LDL.LU R36, [R1+0x1750] ;  /* 0x0017500001247983 */ /* 0x002ea80000300800 */
[----:B------:R-:W2:Y:S04]  /*eca30*/  LDL.LU R37, [R1+0x1754] ;  /* 0x0017540001257983 */ /* 0x000ea80000300800 */
[----:B------:R-:W3:Y:S04]  /*eca40*/  LDL.LU R38, [R1+0x1758] ;  /* 0x0017580001267983 */ /* 0x000ee80000300800 */
[----:B------:R-:W3:Y:S04]  /*eca50*/  LDL.LU R39, [R1+0x175c] ;  /* 0x00175c0001277983 */ /* 0x000ee80000300800 */
[----:B0-----:R-:W2:Y:S04]  /*eca60*/  LDL R18, [R1+0xc8] ;  /* 0x0000c80001127983 */ /* 0x001ea80000100800 */
[----:B------:R-:W4:Y:S04]  /*eca70*/  LDL R19, [R1+0xcc] ;  /* 0x0000cc0001137983 */ /* 0x000f280000100800 */
[----:B---3--:R-:W-:Y:S04]  /*eca80*/  STL.64 [R1+0x95c0], R38 ;  /* 0x0095c02601007387 */ /* 0x008fe80000100a00 */
[----:B--2---:R0:W-:Y:S04]  /*eca90*/  STL.64 [R1+0x95b8], R36 ;  /* 0x0095b82401007387 */ /* 0x0041e80000100a00 */
[----:B0-----:R-:W2:Y:S04]  /*ecaa0*/  LDL.LU R36, [R1+0x1770] ;  /* 0x0017700001247983 */ /* 0x001ea80000300800 */
[----:B------:R-:W2:Y:S04]  /*ecab0*/  LDL.LU R37, [R1+0x1774] ;  /* 0x0017740001257983 */ /* 0x000ea80000300800 */
[----:B------:R-:W3:Y:S04]  /*ecac0*/  LDL.LU R38, [R1+0x1778] ;  /* 0x0017780001267983 */ /* 0x000ee80000300800 */
[----:B------:R-:W3:Y:S04]  /*ecad0*/  LDL.LU R39, [R1+0x177c] ;  /* 0x00177c0001277983 */ /* 0x000ee80000300800 */
[----:B---3--:R-:W-:Y:S04]  /*ecae0*/  STL.64 [R1+0x95e0], R38 ;  /* 0x0095e02601007387 */ /* 0x008fe80000100a00 */
[----:B--2---:R0:W-:Y:S04]  /*ecaf0*/  STL.64 [R1+0x95d8], R36 ;  /* 0x0095d82401007387 */ /* 0x0041e80000100a00 */
[----:B0-----:R-:W4:Y:S04]  /*ecb00*/  LDL.LU R36, [R1+0x1790] ;  /* 0x0017900001247983 */ /* 0x001f280000300800 */
[----:B------:R-:W4:Y:S04]  /*ecb10*/  LDL.LU R37, [R1+0x1794] ;  /* 0x0017940001257983 */ /* 0x000f280000300800 */
[----:B------:R-:W4:Y:S04]  /*ecb20*/  LDL.LU R38, [R1+0x1798] ;  /* 0x0017980001267983 */ /* 0x000f280000300800 */
[----:B------:R-:W4:Y:S04]  /*ecb30*/  LDL.LU R39, [R1+0x179c] ;  /* 0x00179c0001277983 */ /* 0x000f280000300800 */
[----:B------:R-:W2:Y:S04]  /*ecb40*/  LDL.64 R32, [R1+0xb0] ;  /* 0x0000b00001207983 */ /* 0x000ea80000100a00 */
[----:B------:R-:W5:Y:S04]  /*ecb50*/  LDL.LU R44, [R1+0x1700] ;  /* 0x00170000012c7983 */ /* 0x000f680000300800 */
[----:B------:R-:W5:Y:S04]  /*ecb60*/  LDL.LU R45, [R1+0x1704] ;  /* 0x00170400012d7983 */ /* 0x000f680000300800 */
[----:B------:R-:W5:Y:S04]  /*ecb70*/  LDL.LU R46, [R1+0x1708] ;  /* 0x00170800012e7983 */ /* 0x000f680000300800 */
[----:B------:R-:W5:Y:S04]  /*ecb80*/  LDL.LU R47, [R1+0x170c] ;  /* 0x00170c00012f7983 */ /* 0x000f680000300800 */
[----:B------:R-:W3:Y:S04]  /*ecb90*/  LDL.64 R56, [R1+0xa0] ;  /* 0x0000a00001387983 */ /* 0x000ee80000100a00 */
[----:B------:R-:W2:Y:S04]  /*ecba0*/  LDL.LU R4, [R1+0x16b0] ;  /* 0x0016b00001047983 */ /* 0x000ea80000300800 */
[----:B------:R-:W2:Y:S04]  /*ecbb0*/  LDL.LU R5, [R1+0x16b4] ;  /* 0x0016b40001057983 */ /* 0x000ea80000300800 */
[----:B------:R-:W2:Y:S04]  /*ecbc0*/  LDL.LU R6, [R1+0x16b8] ;  /* 0x0016b80001067983 */ /* 0x000ea80000300800 */
[----:B------:R-:W2:Y:S04]  /*ecbd0*/  LDL.LU R7, [R1+0x16bc] ;  /* 0x0016bc0001077983 */ /* 0x000ea80000300800 */
[----:B------:R-:W2:Y:S04]  /*ecbe0*/  LDL.64 R40, [R1+0x90] ;  /* 0x0000900001287983 */ /* 0x000ea80000100a00 */
[----:B------:R-:W2:Y:S04]  /*ecbf0*/  LDL.64 R20, [R1+0x80] ;  /* 0x0000800001147983 */ /* 0x000ea80000100a00 */
[----:B------:R-:W2:Y:S04]  /*ecc00*/  LDL.LU R24, [R1+0x1620] ;  /* 0x0016200001187983 */ /* 0x000ea80000300800 */
[----:B------:R-:W2:Y:S04]  /*ecc10*/  LDL.LU R25, [R1+0x1624] ;  /* 0x0016240001197983 */ /* 0x000ea80000300800 */
[----:B------:R-:W2:Y:S04]  /*ecc20*/  LDL.LU R26, [R1+0x1628] ;  /* 0x00162800011a7983 */ /* 0x000ea80000300800 */
[----:B------:R-:W2:Y:S04]  /*ecc30*/  LDL.LU R27, [R1+0x162c] ;  /* 0x00162c00011b7983 */ /* 0x000ea80000300800 */
[----:B------:R-:W2:Y:S04]  /*ecc40*/  LDL.64 R8, [R1+0x70] ;  /* 0x0000700001087983 */ /* 0x000ea80000100a00 */
[----:B------:R-:W2:Y:S04]  /*ecc50*/  LDL.LU R12, [R1+0x15d0] ;  /* 0x0015d000010c7983 */ /* 0x000ea80000300800 */
[----:B------:R-:W2:Y:S04]  /*ecc60*/  LDL.LU R13, [R1+0x15d4] ;  /* 0x0015d400010d7983 */ /* 0x000ea80000300800 */
[----:B------:R-:W2:Y:S04]  /*ecc70*/  LDL.LU R14, [R1+0x15d8] ;  /* 0x0015d800010e7983 */ /* 0x000ea80000300800 */
[----:B------:R-:W2:Y:S04]  /*ecc80*/  LDL.LU R15, [R1+0x15dc] ;  /* 0x0015dc00010f7983 */ /* 0x000ea80000300800 */
[----:B------:R-:W2:Y:S01]  /*ecc90*/  LDL.64 R52, [R1+0x60] ;  /* 0x0000600001347983 */ /* 0x000ea20000100a00 */
[----:B------:R-:W-:-:S03]  /*ecca0*/  IMAD.MOV.U32 R0, RZ, RZ, R61 ;  /* 0x000000ffff007224 */ /* 0x000fc600078e003d */
[----:B------:R-:W2:Y:S04]  /*eccb0*/  LDL.LU R48, [R1+0x1580] ;  /* 0x0015800001307983 */ /* 0x000ea80000300800 */
[----:B------:R-:W2:Y:S04]  /*eccc0*/  LDL.LU R49, [R1+0x1584] ;  /* 0x0015840001317983 */ /* 0x000ea80000300800 */
[----:B------:R-:W2:Y:S04]  /*eccd0*/  LDL.LU R50, [R1+0x1588] ;  /* 0x0015880001327983 */ /* 0x000ea80000300800 */
[----:B------:R-:W2:Y:S04]  /*ecce0*/  LDL.LU R51, [R1+0x158c] ;  /* 0x00158c0001337983 */ /* 0x000ea80000300800 */
[----:B------:R-:W2:Y:S04]  /*eccf0*/  LDL.64 R60, [R1+0x50] ;  /* 0x00005000013c7983 */ /* 0x000ea80000100a00 */
[----:B------:R-:W-:Y:S01]  /*ecd00*/  STL [R1+0x92e8], R0 ;  /* 0x0092e80001007387 */ /* 0x000fe20000100800 */
[----:B----4-:R-:W-:Y:S03]  /*ecd10*/  HMMA.16816.F32 R16, R28, R18, R36 ;  /* 0x000000121c10723c */ /* 0x010fe60000001824 */
[----:B------:R-:W4:Y:S04]  /*ecd20*/  LDL.LU.64 R38, [R1+0x95e0] ;  /* 0x0095e00001267983 */ /* 0x000f280000300a00 */
[----:B------:R-:W4:-:S12]  /*ecd30*/  LDL.LU.64 R36, [R1+0x95d8] ;  /* 0x0095d80001247983 */ /* 0x000f180000300a00 */
[----:B------:R-:W-:Y:S04]  /*ecd40*/  STL.64 [R1+0x1430], R16 ;  /* 0x0014301001007387 */ /* 0x000fe80000100a00 */
[----:B------:R0:W-:Y:S04]  /*ecd50*/  STL.64 [R1+0x1438], R18 ;  /* 0x0014381201007387 */ /* 0x0001e80000100a00 */
[----:B0-----:R-:W2:Y:S04]  /*ecd60*/  LDL.LU.64 R18, [R1+0x95d0] ;  /* 0x0095d00001127983 */ /* 0x001ea80000300a00 */
[----:B------:R-:W4:Y:S02]  /*ecd70*/  LDL.LU.64 R16, [R1+0x95c8] ;  /* 0x0095c80001107983 */ /* 0x000f240000300a00 */
[----:B----4-:R-:W-:-:S15]  /*ecd80*/  HMMA.16816.F32 R36, R28, R16, R36 ;  /* 0x000000101c24723c */ /* 0x010fde0000001824 */
[----:B------:R-:W-:-:S04]  /*ecd90*/  NOP ;  /* 0x0000000000007918 */ /* 0x000fc80000000000 */
[----:B------:R-:W-:Y:S04]  /*ecda0*/  STL.64 [R1+0x1410], R36 ;  /* 0x0014102401007387 */ /* 0x000fe80000100a00 */
[----:B------:R0:W-:Y:S04]  /*ecdb0*/  STL.64 [R1+0x1418], R38 ;  /* 0x0014182601007387 */ /* 0x0001e80000100a00 */
[----:B0-----:R-:W2:Y:S04]  /*ecdc0*/  LDL.LU.64 R38, [R1+0x95c0] ;  /* 0x0095c00001267983 */ /* 0x001ea80000300a00 */
[----:B------:R-:W2:Y:S01]  /*ecdd0*/  LDL.LU.64 R36, [R1+0x95b8] ;  /* 0x0095b80001247983 */ /* 0x000ea20000300a00 */
[----:B------:R-:W-:-:S05]  /*ecde0*/  IMAD.MOV.U32 R0, RZ, RZ, R17 ;  /* 0x000000ffff007224 */ /* 0x000fca00078e0011 */
[----:B------:R-:W-:Y:S01]  /*ecdf0*/  STL [R1+0x92ec], R0 ;  /* 0x0092ec0001007387 */ /* 0x000fe20000100800 */
[----:B--2---:R-:W-:Y:S03]  /*ece00*/  HMMA.16816.F32 R16, R28, R18, R36 ;  /* 0x000000121c10723c */ /* 0x004fe60000001824 */
[----:B------:R-:W2:Y:S04]  /*ece10*/  LDL.LU.64 R38, [R1+0x95b0] ;  /* 0x0095b00001267983 */ /* 0x000ea80000300a00 */
[----:B------:R-:W2:-:S12]  /*ece20*/  LDL.LU.64 R36, [R1+0x95a8] ;  /* 0x0095a80001247983 */ /* 0x000e980000300a00 */
[----:B------:R-:W-:Y:S04]  /*ece30*/  STL.64 [R1+0x13d0], R16 ;  /* 0x0013d01001007387 */ /* 0x000fe80000100a00 */
[----:B------:R0:W-:Y:S04]  /*ece40*/  STL.64 [R1+0x13d8], R18 ;  /* 0x0013d81201007387 */ /* 0x0001e80000100a00 */
[----:B0-----:R-:W3:Y:S04]  /*ece50*/  LDL.LU.64 R18, [R1+0x95a0] ;  /* 0x0095a00001127983 */ /* 0x001ee80000300a00 */
[----:B------:R-:W3:Y:S01]  /*ece60*/  LDL.LU.64 R16, [R1+0x9598] ;  /* 0x0095980001107983 */ /* 0x000ee20000300a00 */
[----:B------:R-:W-:Y:S01]  /*ece70*/  IMAD.MOV.U32 R0, RZ, RZ, R33 ;  /* 0x000000ffff007224 */ /* 0x000fe200078e0021 */
[C---:B--2---:R-:W-:Y:S08]  /*ece80*/  HMMA.16816.F32 R36, R28.reuse, R32, R36 ;  /* 0x000000201c24723c */ /* 0x044ff00000001824 */
[C---:B-----5:R-:W-:Y:S11]  /*ece90*/  HMMA.16816.F32 R32, R28.reuse, R34, R44 ;  /* 0x000000221c20723c */ /* 0x060ff6000000182c */
[----:B------:R-:W-:Y:S04]  /*ecea0*/  STL.64 [R1+0x13c0], R36 ;  /* 0x0013c02401007387 */ /* 0x000fe80000100a00 */
[----:B------:R0:W-:Y:S04]  /*eceb0*/  STL.64 [R1+0x13c8], R38 ;  /* 0x0013c82601007387 */ /* 0x0001e80000100a00 */
[----:B0-----:R-:W2:Y:S04]  /*ecec0*/  LDL.LU.64 R38, [R1+0x9590] ;  /* 0x0095900001267983 */ /* 0x001ea80000300a00 */
[----:B------:R-:W2:Y:S04]  /*eced0*/  LDL.LU.64 R36, [R1+0x9588] ;  /* 0x0095880001247983 */ /* 0x000ea80000300a00 */
[----:B------:R0:W-:Y:S04]  /*ecee0*/  STL [R1+0x92f0], R0 ;  /* 0x0092f00001007387 */ /* 0x0001e80000100800 */
[----:B------:R-:W4:Y:S01]  /*ecef0*/  LDL.LU.64 R46, [R1+0x9580] ;  /* 0x00958000012e7983 */ /* 0x000f220000300a00 */
[----:B---3--:R-:W-:Y:S03]  /*ecf00*/  HMMA.16816.F32 R16, R28, R56, R16 ;  /* 0x000000381c10723c */ /* 0x008fe60000001810 */
[----:B------:R-:W4:Y:S04]  /*ecf10*/  LDL.LU.64 R44, [R1+0x9578] ;  /* 0x00957800012c7983 */ /* 0x000f280000300a00 */
[----:B------:R-:W-:Y:S04]  /*ecf20*/  STL.64 [R1+0x13a0], R32 ;  /* 0x0013a02001007387 */ /* 0x000fe80000100a00 */
[----:B------:R1:W-:Y:S01]  /*ecf30*/  STL.64 [R1+0x13a8], R34 ;  /* 0x0013a82201007387 */ /* 0x0003e20000100a00 */
[----:B0-----:R-:W-:-:S03]  /*ecf40*/  IMAD.MOV.U32 R0, RZ, RZ, R57 ;  /* 0x000000ffff007224 */ /* 0x001fc600078e0039 */
[----:B-1----:R-:W3:Y:S04]  /*ecf50*/  LDL.LU.64 R34, [R1+0x9570] ;  /* 0x0095700001227983 */ /* 0x002ee80000300a00 */
[----:B------:R-:W3:Y:S04]  /*ecf60*/  LDL.LU.64 R32, [R1+0x9568] ;  /* 0x0095680001207983 */ /* 0x000ee80000300a00 */
[----:B------:R-:W-:Y:S04]  /*ecf70*/  STL.64 [R1+0x1380], R16 ;  /* 0x0013801001007387 */ /* 0x000fe80000100a00 */
[----:B------:R0:W-:Y:S01]  /*ecf80*/  STL.64 [R1+0x1388], R18 ;  /* 0x0013881201007387 */ /* 0x0001e20000100a00 */
[----:B------:R-:W-:Y:S03]  /*ecf90*/  HMMA.16816.F32 R56, R28, R58, R4 ;  /* 0x0000003a1c38723c */ /* 0x000fe60000001804 */
[----:B0-----:R-:W5:Y:S04]  /*ecfa0*/  LDL.LU.64 R18, [R1+0x9560] ;  /* 0x0095600001127983 */ /* 0x001f680000300a00 */
[----:B------:R-:W5:Y:S04]  /*ecfb0*/  LDL.LU.64 R16, [R1+0x9558] ;  /* 0x0095580001107983 */ /* 0x000f680000300a00 */
[----:B------:R-:W-:Y:S04]  /*ecfc0*/  STL [R1+0x92f4], R0 ;  /* 0x0092f40001007387 */ /* 0x000fe80000100800 */
[----:B------:R-:W5:Y:S04]  /*ecfd0*/  LDL.LU.64 R6, [R1+0x9550] ;  /* 0x0095500001067983 */ /* 0x000f680000300a00 */
[----:B------:R-:W5:Y:S04]  /*ecfe0*/  LDL.LU.64 R4, [R1+0x9548] ;  /* 0x0095480001047983 */ /* 0x000f680000300a00 */
[----:B------:R-:W-:Y:S04]  /*ecff0*/  STL.64 [R1+0x1350], R56 ;  /* 0x0013503801007387 */ /* 0x000fe80000100a00 */
[----:B------:R0:W-:Y:S04]  /*ed000*/  STL.64 [R1+0x1358], R58 ;  /* 0x0013583a01007387 */ /* 0x0001e80000100a00 */
[----:B0-----:R-:W5:Y:S04]  /*ed010*/  LDL.LU.64 R58, [R1+0x9540] ;  /* 0x00954000013a7983 */ /* 0x001f680000300a00 */
[----:B------:R-:W5:Y:S01]  /*ed020*/  LDL.LU.64 R56, [R1+0x9538] ;  /* 0x0095380001387983 */ /* 0x000f620000300a00 */
[----:B------:R-:W-:-:S05]  /*ed030*/  IMAD.MOV.U32 R0, RZ, RZ, R41 ;  /* 0x000000ffff007224 */ /* 0x000fca00078e0029 */
[----:B------:R0:W-:Y:S02]  /*ed040*/  STL [R1+0x92f8], R0 ;  /* 0x0092f80001007387 */ /* 0x0001e40000100800 */
[----:B0-----:R-:W-:Y:S01]  /*ed050*/  IMAD.MOV.U32 R0, RZ, RZ, R21 ;  /* 0x000000ffff007224 */ /* 0x001fe200078e0015 */
[----:B--2---:R-:W-:-:S15]  /*ed060*/  HMMA.16816.F32 R36, R28, R40, R36 ;  /* 0x000000281c24723c */ /* 0x004fde0000001824 */
[----:B------:R-:W-:-:S04]  /*ed070*/  NOP ;  /* 0x0000000000007918 */ /* 0x000fc80000000000 */
[----:B------:R-:W-:Y:S04]  /*ed080*/  STL.64 [R1+0x1330], R36 ;  /* 0x0013302401007387 */ /* 0x000fe80000100a00 */
[----:B------:R4:W-:Y:S02]  /*ed090*/  STL.64 [R1+0x1338], R38 ;  /* 0x0013382601007387 */ /* 0x0009e40000100a00 */
[C---:B----4-:R-:W-:Y:S08]  /*ed0a0*/  HMMA.16816.F32 R36, R28.reuse, R42, R44 ;  /* 0x0000002a1c24723c */ /* 0x050ff0000000182c */
[C---:B---3--:R-:W-:Y:S08]  /*ed0b0*/  HMMA.16816.F32 R32, R28.reuse, R20, R32 ;  /* 0x000000141c20723c */ /* 0x048ff00000001820 */
[C---:B------:R-:W-:Y:S08]  /*ed0c0*/  HMMA.16816.F32 R20, R28.reuse, R22, R24 ;  /* 0x000000161c14723c */ /* 0x040ff00000001818 */
[C---:B-----5:R-:W-:Y:S08]  /*ed0d0*/  HMMA.16816.F32 R16, R28.reuse, R8, R16 ;  /* 0x000000081c10723c */ /* 0x060ff00000001810 */
[----:B------:R-:W-:Y:S01]  /*ed0e0*/  HMMA.16816.F32 R4, R28, R52, R4 ;  /* 0x000000341c04723c */ /* 0x000fe20000001804 */
[----:B------:R-:W-:Y:S04]  /*ed0f0*/  STL.64 [R1+0x1310], R36 ;  /* 0x0013102401007387 */ /* 0x000fe80000100a00 */
[----:B------:R-:W-:Y:S04]  /*ed100*/  STL.64 [R1+0x1318], R38 ;  /* 0x0013182601007387 */ /* 0x000fe80000100a00 */
[----:B------:R0:W-:Y:S02]  /*ed110*/  STL [R1+0x92fc], R0 ;  /* 0x0092fc0001007387 */ /* 0x0001e40000100800 */
[----:B0-----:R-:W-:-:S02]  /*ed120*/  IMAD.MOV.U32 R0, RZ, RZ, R9 ;  /* 0x000000ffff007224 */ /* 0x001fc400078e0009 */
[----:B------:R-:W-:Y:S01]  /*ed130*/  HMMA.16816.F32 R8, R28, R10, R12 ;  /* 0x0000000a1c08723c */ /* 0x000fe2000000180c */
[----:B------:R-:W-:Y:S04]  /*ed140*/  STL.64 [R1+0x12f0], R32 ;  /* 0x0012f02001007387 */ /* 0x000fe80000100a00 */
[----:B------:R-:W-:Y:S04]  /*ed150*/  STL.64 [R1+0x12f8], R34 ;  /* 0x0012f82201007387 */ /* 0x000fe80000100a00 */
[----:B------:R-:W-:Y:S04]  /*ed160*/  STL.64 [R1+0x12e0], R20 ;  /* 0x0012e01401007387 */ /* 0x000fe80000100a00 */
[----:B------:R-:W-:Y:S04]  /*ed170*/  STL.64 [R1+0x12e8], R22 ;  /* 0x0012e81601007387 */ /* 0x000fe80000100a00 */
[----:B------:R0:W-:Y:S04]  /*ed180*/  STL [R1+0x9300], R0 ;  /* 0x0093000001007387 */ /* 0x0001e80000100800 */
[----:B------:R-:W-:Y:S04]  /*ed190*/  STL.64 [R1+0x12a0], R16 ;  /* 0x0012a01001007387 */ /* 0x000fe80000100a00 */
[----:B------:R-:W-:Y:S01]  /*ed1a0*/  STL.64 [R1+0x12a8], R18 ;  /* 0x0012a81201007387 */ /* 0x000fe20000100a00 */
[----:B0-----:R-:W-:-:S03]  /*ed1b0*/  IMAD.MOV.U32 R0, RZ, RZ, R53 ;  /* 0x000000ffff007224 */ /* 0x001fc600078e0035 */
[----:B------:R-:W-:Y:S04]  /*ed1c0*/  STL.64 [R1+0x1290], R8 ;  /* 0x0012900801007387 */ /* 0x000fe80000100a00 */
[----:B------:R0:W-:Y:S04]  /*ed1d0*/  STL.64 [R1+0x1298], R10 ;  /* 0x0012980a01007387 */ /* 0x0001e80000100a00 */
[----:B------:R-:W-:Y:S04]  /*ed1e0*/  STL [R1+0x9304], R0 ;  /* 0x0093040001007387 */ /* 0x000fe80000100800 */
[----:B------:R-:W-:Y:S04]  /*ed1f0*/  STL.64 [R1+0x1270], R4 ;  /* 0x0012700401007387 */ /* 0x000fe80000100a00 */
[----:B------:R1:W-:Y:S01]  /*ed200*/  STL.64 [R1+0x1278], R6 ;  /* 0x0012780601007387 */ /* 0x0003e20000100a00 */
[C---:B0-----:R-:W-:Y:S08]  /*ed210*/  HMMA.16816.F32 R8, R28.reuse, R60, R56 ;  /* 0x0000003c1c08723c */ /* 0x041ff00000001838 */
[----:B-1----:R-:W-:-:S15]  /*ed220*/  HMMA.16816.F32 R4, R28, R54, R48 ;  /* 0x000000361c04723c */ /* 0x002fde0000001830 */
[----:B------:R-:W-:-:S04]  /*ed230*/  NOP ;  /* 0x0000000000007918 */ /* 0x000fc80000000000 */
[----:B------:R0:W-:Y:S04]  /*ed240*/  STL.64 [R1+0x1230], R4 ;  /* 0x0012300401007387 */ /* 0x0001e80000100a00 */
[----:B------:R1:W-:Y:S04]  /*ed250*/  STL.64 [R1+0x1238], R6 ;  /* 0x0012380601007387 */ /* 0x0003e80000100a00 */
[----:B0-----:R-:W2:Y:S04]  /*ed260*/  LDL.LU R4, [R1+0x12d0] ;  /* 0x0012d00001047983 */ /* 0x001ea80000300800 */
[----:B------:R-:W-:Y:S04]  /*ed270*/  STL.64 [R1+0x1220], R8 ;  /* 0x0012200801007387 */ /* 0x000fe80000100a00 */
[----:B------:R-:W-:Y:S04]  /*ed280*/  STL.64 [R1+0x1228], R10 ;  /* 0x0012280a01007387 */ /* 0x000fe80000100a00 */
[----:B------:R-:W2:Y:S04]  /*ed290*/  LDL.LU R5, [R1+0x12d4] ;  /* 0x0012d40001057983 */ /* 0x000ea80000300800 */
[----:B-1----:R-:W3:Y:S04]  /*ed2a0*/  LDL.LU R6, [R1+0x12d8] ;  /* 0x0012d80001067983 */ /* 0x002ee80000300800 */
[----:B------:R-:W3:Y:S04]  /*ed2b0*/  LDL.LU R7, [R1+0x12dc] ;  /* 0x0012dc0001077983 */ /* 0x000ee80000300800 */
[----:B---3--:R-:W-:Y:S04]  /*ed2c0*/  STL.64 [R1+0x94b0], R6 ;  /* 0x0094b00601007387 */ /* 0x008fe80000100a00 */
[----:B--2---:R0:W-:Y:S04]  /*ed2d0*/  STL.64 [R1+0x94a8], R4 ;  /* 0x0094a80401007387 */ /* 0x0041e80000100a00 */
[----:B------:R-:W2:Y:S04]  /*ed2e0*/  LDL.LU R12, [R1+0x1320] ;  /* 0x00132000010c7983 */ /* 0x000ea80000300800 */
[----:B------:R-:W2:Y:S04]  /*ed2f0*/  LDL.LU R13, [R1+0x1324] ;  /* 0x00132400010d7983 */ /* 0x000ea80000300800 */
[----:B------:R-:W3:Y:S04]  /*ed300*/  LDL.LU R14, [R1+0x1328] ;  /* 0x00132800010e7983 */ /* 0x000ee80000300800 */
[----:B------:R-:W3:Y:S04]  /*ed310*/  LDL.LU R15, [R1+0x132c] ;  /* 0x00132c00010f7983 */ /* 0x000ee80000300800 */
[----:B---3--:R1:W-:Y:S04]  /*ed320*/  STL.64 [R1+0x94c0], R14 ;  /* 0x0094c00e01007387 */ /* 0x0083e80000100a00 */
[----:B--2---:R-:W-:Y:S04]  /*ed330*/  STL.64 [R1+0x94b8], R12 ;  /* 0x0094b80c01007387 */ /* 0x004fe80000100a00 */
[----:B------:R-:W2:Y:S04]  /*ed340*/  LDL.LU R20, [R1+0x1370] ;  /* 0x0013700001147983 */ /* 0x000ea80000300800 */
        /* <DEDUP_REMOVED lines=11> */
[----:B------:R-:W3:Y:S04]  /*ed400*/  LDL R42, [R1] ;  /* 0x00000000012a7983 */ /* 0x000ee80000100800 */
[----:B------:R-:W3:Y:S04]  /*ed410*/  LDL R43, [R1+0x4] ;  /* 0x00000400012b7983 */ /* 0x000ee80000100800 */
[----:B------:R-:W4:Y:S04]  /*ed420*/  LDL R58, [R1+0x8] ;  /* 0x00000800013a7983 */ /* 0x000f280000100800 */
[----:B------:R-:W4:Y:S04]  /*ed430*/  LDL R59, [R1+0xc] ;  /* 0x00000c00013b7983 */ /* 0x000f280000100800 */
[----:B------:R-:W5:Y:S04]  /*ed440*/  LDL.LU R52, [R1+0x1400] ;  /* 0x0014000001347983 */ /* 0x000f680000300800 */
[----:B------:R-:W5:Y:S04]  /*ed450*/  LDL.LU R53, [R1+0x1404] ;  /* 0x0014040001357983 */ /* 0x000f680000300800 */
[----:B------:R-:W2:Y:S04]  /*ed460*/  LDL.LU R54, [R1+0x1408] ;  /* 0x0014080001367983 */ /* 0x000ea80000300800 */
[----:B------:R-:W2:Y:S04]  /*ed470*/  LDL.LU R55, [R1+0x140c] ;  /* 0x00140c0001377983 */ /* 0x000ea80000300800 */
[----:B--2---:R2:W-:Y:S04]  /*ed480*/  STL.64 [R1+0x94f0], R54 ;  /* 0x0094f03601007387 */ /* 0x0045e80000100a00 */
[----:B-----5:R-:W-:Y:S04]  /*ed490*/  STL.64 [R1+0x94e8], R52 ;  /* 0x0094e83401007387 */ /* 0x020fe80000100a00 */
        /* <DEDUP_REMOVED lines=8> */
[----:B---3--:R-:W-:Y:S04]  /*ed520*/  STL.64 [R1+0x9510], R42 ;  /* 0x0095102a01007387 */ /* 0x008fe80000100a00 */
[----:B--2---:R2:W-:Y:S04]  /*ed530*/  STL.64 [R1+0x9508], R40 ;  /* 0x0095082801007387 */ /* 0x0045e80000100a00 */
[----:B0-----:R-:W3:Y:S04]  /*ed540*/  LDL.LU R4, [R1+0x1470] ;  /* 0x0014700001047983 */ /* 0x001ee80000300800 */
[----:B------:R-:W3:Y:S04]  /*ed550*/  LDL.LU R5, [R1+0x1474] ;  /* 0x0014740001057983 */ /* 0x000ee80000300800 */
[----:B------:R-:W5:Y:S04]  /*ed560*/  LDL.LU R6, [R1+0x1478] ;  /* 0x0014780001067983 */ /* 0x000f680000300800 */
[----:B------:R-:W5:Y:S04]  /*ed570*/  LDL.LU R7, [R1+0x147c] ;  /* 0x00147c0001077983 */ /* 0x000f680000300800 */
[----:B-----5:R0:W-:Y:S04]  /*ed580*/  STL.64 [R1+0x9520], R6 ;  /* 0x0095200601007387 */ /* 0x0201e80000100a00 */
[----:B---3--:R-:W-:Y:S04]  /*ed590*/  STL.64 [R1+0x9518], R4 ;  /* 0x0095180401007387 */ /* 0x008fe80000100a00 */
[----:B-1----:R-:W3:Y:S04]  /*ed5a0*/  LDL R14, [R1+0x28] ;  /* 0x00002800010e7983 */ /* 0x002ee80000100800 */
[----:B------:R-:W3:Y:S04]  /*ed5b0*/  LDL R15, [R1+0x2c] ;  /* 0x00002c00010f7983 */ /* 0x000ee80000100800 */
[----:B------:R-:W5:Y:S04]  /*ed5c0*/  LDL.LU R32, [R1+0x14c0] ;  /* 0x0014c00001207983 */ /* 0x000f680000300800 */
[----:B------:R-:W5:Y:S04]  /*ed5d0*/  LDL.LU R33, [R1+0x14c4] ;  /* 0x0014c40001217983 */ /* 0x000f680000300800 */
[----:B------:R-:W2:Y:S04]  /*ed5e0*/  LDL.LU R34, [R1+0x14c8] ;  /* 0x0014c80001227983 */ /* 0x000ea80000300800 */
[----:B------:R-:W2:Y:S01]  /*ed5f0*/  LDL.LU R35, [R1+0x14cc] ;  /* 0x0014cc0001237983 */ /* 0x000ea20000300800 */
[----:B------:R-:W-:-:S03]  /*ed600*/  IMAD.MOV.U32 R0, RZ, RZ, R61 ;  /* 0x000000ffff007224 */ /* 0x000fc600078e003d */
[----:B--2---:R-:W-:Y:S04]  /*ed610*/  STL.64 [R1+0x9530], R34 ;  /* 0x0095302201007387 */ /* 0x004fe80000100a00 */
[----:B-----5:R1:W-:Y:S04]  /*ed620*/  STL.64 [R1+0x9528], R32 ;  /* 0x0095282001007387 */ /* 0x0203e80000100a00 */
[----:B------:R-:W2:Y:S04]  /*ed630*/  LDL R54, [R1+0x38] ;  /* 0x0000380001367983 */ /* 0x000ea80000100800 */
[----:B------:R-:W2:Y:S04]  /*ed640*/  LDL R55, [R1+0x3c] ;  /* 0x00003c0001377983 */ /* 0x000ea80000100800 */
[----:B------:R-:W5:Y:S04]  /*ed650*/  LDL.LU R40, [R1+0x1510] ;  /* 0x0015100001287983 */ /* 0x000f680000300800 */
[----:B------:R-:W5:Y:S04]  /*ed660*/  LDL.LU R41, [R1+0x1514] ;  /* 0x0015140001297983 */ /* 0x000f680000300800 */
[----:B------:R-:W5:Y:S04]  /*ed670*/  LDL.LU R42, [R1+0x1518] ;  /* 0x00151800012a7983 */ /* 0x000f680000300800 */
[----:B------:R-:W5:Y:S04]  /*ed680*/  LDL.LU R43, [R1+0x151c] ;  /* 0x00151c00012b7983 */ /* 0x000f680000300800 */
[----:B0-----:R-:W2:Y:S04]  /*ed690*/  LDL R6, [R1+0x48] ;  /* 0x0000480001067983 */ /* 0x001ea80000100800 */
[----:B------:R-:W2:Y:S04]  /*ed6a0*/  LDL R7, [R1+0x4c] ;  /* 0x00004c0001077983 */ /* 0x000ea80000100800 */
[----:B-1----:R-:W2:Y:S04]  /*ed6b0*/  LDL.LU R32, [R1+0x1530] ;  /* 0x0015300001207983 */ /* 0x002ea80000300800 */
[----:B------:R-:W2:Y:S04]  /*ed6c0*/  LDL.LU R33, [R1+0x1534] ;  /* 0x0015340001217983 */ /* 0x000ea80000300800 */
[----:B------:R-:W2:Y:S04]  /*ed6d0*/  LDL.LU R34, [R1+0x1538] ;  /* 0x0015380001227983 */ /* 0x000ea80000300800 */
[----:B------:R-:W2:Y:S04]  /*ed6e0*/  LDL.LU R35, [R1+0x153c] ;  /* 0x00153c0001237983 */ /* 0x000ea80000300800 */
[----:B------:R-:W5:Y:S04]  /*ed6f0*/  LDL.64 R52, [R1+0x40] ;  /* 0x0000400001347983 */ /* 0x000f680000100a00 */
[----:B------:R-:W3:Y:S04]  /*ed700*/  LDL.LU R48, [R1+0x14e0] ;  /* 0x0014e00001307983 */ /* 0x000ee80000300800 */
[----:B------:R-:W3:Y:S04]  /*ed710*/  LDL.LU R49, [R1+0x14e4] ;  /* 0x0014e40001317983 */ /* 0x000ee80000300800 */
[----:B------:R-:W3:Y:S04]  /*ed720*/  LDL.LU R50, [R1+0x14e8] ;  /* 0x0014e80001327983 */ /* 0x000ee80000300800 */
[----:B------:R-:W3:Y:S04]  /*ed730*/  LDL.LU R51, [R1+0x14ec] ;  /* 0x0014ec0001337983 */ /* 0x000ee80000300800 */
        /* <DEDUP_REMOVED lines=27> */
[----:B------:R0:W-:Y:S01]  /*ed8f0*/  STL [R1+0x9308], R0 ;  /* 0x0093080001007387 */ /* 0x0001e20000100800 */
[C---:B--2---:R-:W-:Y:S03]  /*ed900*/  HMMA.16816.F32 R4, R28.reuse, R6, R32 ;  /* 0x000000061c04723c */ /* 0x044fe60000001820 */
[----:B------:R-:W2:Y:S04]  /*ed910*/  LDL.LU.64 R34, [R1+0x9530] ;  /* 0x0095300001227983 */ /* 0x000ea80000300a00 */
[----:B------:R-:W2:Y:S01]  /*ed920*/  LDL.LU.64 R32, [R1+0x9528] ;  /* 0x0095280001207983 */ /* 0x000ea20000300a00 */
[----:B-----5:R-:W-:Y:S01]  /*ed930*/  HMMA.16816.F32 R40, R28, R52, R40 ;  /* 0x000000341c28723c */ /* 0x020fe20000001828 */
[----:B0-----:R-:W-:-:S07]  /*ed940*/  IMAD.MOV.U32 R0, RZ, RZ, R53 ;  /* 0x000000ffff007224 */ /* 0x001fce00078e0035 */
[C---:B---3--:R-:W-:Y:S03]  /*ed950*/  HMMA.16816.F32 R52, R28.reuse, R54, R48 ;  /* 0x000000361c34723c */ /* 0x048fe60000001830 */
        /* <DEDUP_REMOVED lines=15> */
[----:B----4-:R-:W-:Y:S01]  /*eda50*/  IMAD.MOV.U32 R0, RZ, RZ, R13 ;  /* 0x000000ffff007224 */ /* 0x010fe200078e000d */
[C---:B--2---:R-:W-:Y:S08]  /*eda60*/  HMMA.16816.F32 R32, R28.reuse, R12, R32 ;  /* 0x0000000c1c20723c */ /* 0x044ff00000001820 */
[C---:B------:R-:W-:Y:S11]  /*eda70*/  HMMA.16816.F32 R12, R28.reuse, R14, R20 ;  /* 0x0000000e1c0c723c */ /* 0x040ff60000001814 */
[----:B------:R-:W-:Y:S04]  /*eda80*/  STL.64 [R1+0x11d0], R32 ;  /* 0x0011d02001007387 */ /* 0x000fe80000100a00 */
[----:B------:R0:W-:Y:S01]  /*eda90*/  STL.64 [R1+0x11d8], R34 ;  /* 0x0011d82201007387 */ /* 0x0001e20000100a00 */
[C---:B---3--:R-:W-:Y:S03]  /*edaa0*/  HMMA.16816.F32 R4, R28.reuse, R60, R4 ;  /* 0x0000003c1c04723c */ /* 0x048fe60000001804 */
[----:B0-----:R-:W2:Y:S04]  /*edab0*/  LDL.LU.64 R34, [R1+0x94e0] ;  /* 0x0094e00001227983 */ /* 0x001ea80000300a00 */
[----:B------:R-:W2:Y:S04]  /*edac0*/  LDL.LU.64 R32, [R1+0x94d8] ;  /* 0x0094d80001207983 */ /* 0x000ea80000300a00 */
[----:B------:R0:W-:Y:S04]  /*edad0*/  STL [R1+0x9310], R0 ;  /* 0x0093100001007387 */ /* 0x0001e80000100800 */
[----:B------:R-:W3:Y:S04]  /*edae0*/  LDL.LU.64 R22, [R1+0x94d0] ;  /* 0x0094d00001167983 */ /* 0x000ee80000300a00 */
[----:B------:R-:W3:Y:S04]  /*edaf0*/  LDL.LU.64 R20, [R1+0x94c8] ;  /* 0x0094c80001147983 */ /* 0x000ee80000300a00 */
[----:B------:R-:W-:Y:S04]  /*edb00*/  STL.64 [R1+0x11c0], R12 ;  /* 0x0011c00c01007387 */ /* 0x000fe80000100a00 */
[----:B------:R1:W-:Y:S01]  /*edb10*/  STL.64 [R1+0x11c8], R14 ;  /* 0x0011c80e01007387 */ /* 0x0003e20000100a00 */
[----:B-----5:R-:W-:Y:S01]  /*edb20*/  HMMA.16816.F32 R36, R28, R40, R36 ;  /* 0x000000281c24723c */ /* 0x020fe20000001824 */
[----:B0-----:R-:W-:-:S07]  /*edb30*/  IMAD.MOV.U32 R0, RZ, RZ, R61 ;  /* 0x000000ffff007224 */ /* 0x001fce00078e003d */
[----:B------:R-:W-:Y:S01]  /*edb40*/  HMMA.16816.F32 R48, R28, R56, R48 ;  /* 0x000000381c30723c */ /* 0x000fe20000001830 */
[----:B-1----:R-:W4:Y:S04]  /*edb50*/  LDL.LU.64 R14, [R1+0x94c0] ;  /* 0x0094c000010e7983 */ /* 0x002f280000300a00 */
[----:B------:R-:W4:Y:S04]  /*edb60*/  LDL.LU.64 R12, [R1+0x94b8] ;  /* 0x0094b800010c7983 */ /* 0x000f280000300a00 */
[----:B------:R-:W-:Y:S04]  /*edb70*/  STL.64 [R1+0x11b0], R4 ;  /* 0x0011b00401007387 */ /* 0x000fe80000100a00 */
[----:B------:R0:W-:Y:S04]  /*edb80*/  STL.64 [R1+0x11b8], R6 ;  /* 0x0011b80601007387 */ /* 0x0001e80000100a00 */
[----:B0-----:R-:W5:Y:S04]  /*edb90*/  LDL.LU.64 R6, [R1+0x94b0] ;  /* 0x0094b00001067983 */ /* 0x001f680000300a00 */
[----:B------:R-:W5:Y:S04]  /*edba0*/  LDL.LU.64 R4, [R1+0x94a8] ;  /* 0x0094a80001047983 */ /* 0x000f680000300a00 */
[----:B------:R-:W2:Y:S04]  /*edbb0*/  LDL.LU.64 R60, [R1+0x94a0] ;  /* 0x0094a000013c7983 */ /* 0x000ea80000300a00 */
[----:B------:R0:W-:Y:S04]  /*edbc0*/  STL [R1+0x9314], R0 ;  /* 0x0093140001007387 */ /* 0x0001e80000100800 */
[----:B------:R-:W-:Y:S01]  /*edbd0*/  STL.64 [R1+0x11a0], R36 ;  /* 0x0011a02401007387 */ /* 0x000fe20000100a00 */
[----:B0-----:R-:W-:-:S02]  /*edbe0*/  IMAD.MOV.U32 R0, RZ, RZ, R57 ;  /* 0x000000ffff007224 */ /* 0x001fc400078e0039 */
[C---:B------:R-:W-:Y:S01]  /*edbf0*/  HMMA.16816.F32 R56, R28.reuse, R58, R52 ;  /* 0x0000003a1c38723c */ /* 0x040fe20000001834 */
[----:B------:R0:W-:Y:S04]  /*edc00*/  STL.64 [R1+0x11a8], R38 ;  /* 0x0011a82601007387 */ /* 0x0001e80000100a00 */
[----:B0-----:R-:W3:Y:S04]  /*edc10*/  LDL.LU.64 R38, [R1+0x9498] ;  /* 0x0094980001267983 */ /* 0x001ee80000300a00 */
[----:B------:R-:W3:Y:S04]  /*edc20*/  LDL.LU.64 R36, [R1+0x9490] ;  /* 0x0094900001247983 */ /* 0x000ee80000300a00 */
[----:B------:R-:W-:Y:S04]  /*edc30*/  STL.64 [R1+0x1190], R48 ;  /* 0x0011903001007387 */ /* 0x000fe80000100a00 */
[----:B------:R0:W-:Y:S04]  /*edc40*/  STL.64 [R1+0x1198], R50 ;  /* 0x0011983201007387 */ /* 0x0001e80000100a00 */
[----:B0-----:R-:W3:Y:S04]  /*edc50*/  LDL.LU.64 R50, [R1+0x9488] ;  /* 0x0094880001327983 */ /* 0x001ee80000300a00 */
[----:B------:R-:W5:Y:S04]  /*edc60*/  LDL.LU.64 R48, [R1+0x9480] ;  /* 0x0094800001307983 */ /* 0x000f680000300a00 */
[----:B------:R-:W-:Y:S04]  /*edc70*/  STL [R1+0x9328], R0 ;  /* 0x0093280001007387 */ /* 0x000fe80000100800 */
[----:B------:R-:W3:Y:S04]  /*edc80*/  LDL.LU.64 R54, [R1+0x9478] ;  /* 0x0094780001367983 */ /* 0x000ee80000300a00 */
[----:B------:R-:W4:Y:S04]  /*edc90*/  LDL.LU.64 R52, [R1+0x9470] ;  /* 0x0094700001347983 */ /* 0x000f280000300a00 */
[----:B------:R-:W-:Y:S04]  /*edca0*/  STL.64 [R1+0x1170], R56 ;  /* 0x0011703801007387 */ /* 0x000fe80000100a00 */
[----:B------:R0:W-:Y:S04]  /*edcb0*/  STL.64 [R1+0x1178], R58 ;  /* 0x0011783a01007387 */ /* 0x0001e80000100a00 */
[----:B0-----:R-:W5:Y:S04]  /*edcc0*/  LDL.LU.64 R58, [R1+0x9468] ;  /* 0x00946800013a7983 */ /* 0x001f680000300a00 */
[----:B------:R-:W5:Y:S01]  /*edcd0*/  LDL.LU.64 R56, [R1+0x9460] ;  /* 0x0094600001387983 */ /* 0x000f620000300a00 */
[C---:B------:R-:W-:Y:S08]  /*edce0*/  HMMA.16816.F32 R40, R28.reuse, R42, R44 ;  /* 0x0000002a1c28723c */ /* 0x040ff0000000182c */
[C---:B--2---:R-:W-:Y:S01]  /*edcf0*/  HMMA.16816.F32 R32, R28.reuse, R60, R32 ;  /* 0x0000003c1c20723c */ /* 0x044fe20000001820 */
[----:B------:R-:W-:Y:S10]  /*edd00*/  STL [R1+0x9330], R60 ;  /* 0x0093303c01007387 */ /* 0x000ff40000100800 */
[----:B------:R-:W-:Y:S04]  /*edd10*/  STL.64 [R1+0x1160], R40 ;  /* 0x0011602801007387 */ /* 0x000fe80000100a00 */
[----:B------:R-:W-:Y:S04]  /*edd20*/  STL.64 [R1+0x1168], R42 ;  /* 0x0011682a01007387 */ /* 0x000fe80000100a00 */
[----:B------:R-:W-:Y:S04]  /*edd30*/  STL [R1+0x932c], R61 ;  /* 0x00932c3d01007387 */ /* 0x000fe80000100800 */
[----:B------:R-:W-:Y:S04]  /*edd40*/  STL.64 [R1+0x1150], R32 ;  /* 0x0011502001007387 */ /* 0x000fe80000100a00 */
[----:B------:R-:W-:Y:S01]  /*edd50*/  STL.64 [R1+0x1158], R34 ;  /* 0x0011582201007387 */ /* 0x000fe20000100a00 */
[C---:B---3--:R-:W-:Y:S08]  /*edd60*/  HMMA.16816.F32 R16, R28.reuse, R54, R16 ;  /* 0x000000361c10723c */ /* 0x048ff00000001810 */
[C---:B----4-:R-:W-:Y:S08]  /*edd70*/  HMMA.16816.F32 R12, R28.reuse, R52, R12 ;  /* 0x000000341c0c723c */ /* 0x050ff0000000180c */
[C---:B------:R-:W-:Y:S08]  /*edd80*/  HMMA.16816.F32 R8, R28.reuse, R50, R8 ;  /* 0x000000321c08723c */ /* 0x040ff00000001808 */
        /* <DEDUP_REMOVED lines=15> */
[----:B0-----:R-:W2:Y:S04]  /*ede80*/  LDL.LU R52, [R1+0xa30] ;  /* 0x000a300001347983 */ /* 0x001ea80000300800 */
        /* <DEDUP_REMOVED lines=21> */
[----:B-1----:R-:W2:Y:S04]  /*edfe0*/  LDL.LU R6, [R1+0x12b8] ;  /* 0x0012b80001067983 */ /* 0x002ea80000300800 */
        /* <DEDUP_REMOVED lines=35> */
[----:B0-----:R-:W3:Y:S04]  /*ee220*/  LDL.LU.64 R6, [R1+0x9458] ;  /* 0x0094580001067983 */ /* 0x001ee80000300a00 */
[----:B------:R-:W5:Y:S04]  /*ee230*/  LDL.LU.64 R4, [R1+0x9450] ;  /* 0x0094500001047983 */ /* 0x000f680000300a00 */
[----:B------:R-:W-:Y:S04]  /*ee240*/  STL [R1+0x9350], R2 ;  /* 0x0093500201007387 */ /* 0x000fe80000100800 */
[----:B------:R-:W-:Y:S01]  /*ee250*/  STL [R1+0x9334], R3 ;  /* 0x0093340301007387 */ /* 0x000fe20000100800 */
[C---:B-----5:R-:W-:Y:S08]  /*ee260*/  HMMA.16816.F32 R44, R28.reuse, R4, R44 ;  /* 0x000000041c2c723c */ /* 0x060ff0000000182c */
        /* <DEDUP_REMOVED lines=39> */
[----:B0-----:R-:W4:Y:S04]  /*ee4e0*/  LDL.LU.64 R18, [R1+0x93f8] ;  /* 0x0093f80001127983 */ /* 0x001f280000300a00 */
        /* <DEDUP_REMOVED lines=8> */
[C---:B----4-:R-:W-:Y:S11]  /*ee570*/  HMMA.16816.F32 R20, R28.reuse, R18, R20 ;  /* 0x000000121c14723c */ /* 0x050ff60000001814 */
[----:B------:R-:W-:Y:S04]  /*ee580*/  STL.64 [R1+0x1030], R24 ;  /* 0x0010301801007387 */ /* 0x000fe80000100a00 */
[----:B------:R0:W-:Y:S04]  /*ee590*/  STL.64 [R1+0x1038], R26 ;  /* 0x0010381a01007387 */ /* 0x0001e80000100a00 */
[----:B0-----:R-:W2:Y:S04]  /*ee5a0*/  LDL.LU.64 R26, [R1+0x93e8] ;  /* 0x0093e800011a7983 */ /* 0x001ea80000300a00 */
[----:B------:R-:W4:Y:S04]  /*ee5b0*/  LDL.LU.64 R24, [R1+0x93e0] ;  /* 0x0093e00001187983 */ /* 0x000f280000300a00 */
[----:B------:R-:W-:Y:S04]  /*ee5c0*/  STL.64 [R1+0x1020], R20 ;  /* 0x0010201401007387 */ /* 0x000fe80000100a00 */
[----:B------:R0:W-:Y:S04]  /*ee5d0*/  STL.64 [R1+0x1028], R22 ;  /* 0x0010281601007387 */ /* 0x0001e80000100a00 */
[----:B0-----:R-:W2:Y:S04]  /*ee5e0*/  LDL.LU.64 R22, [R1+0x93d8] ;  /* 0x0093d80001167983 */ /* 0x001ea80000300a00 */
[----:B------:R-:W3:Y:S04]  /*ee5f0*/  LDL.LU.64 R20, [R1+0x93d0] ;  /* 0x0093d00001147983 */ /* 0x000ee80000300a00 */
[----:B------:R-:W-:Y:S04]  /*ee600*/  STL.64 [R1+0x9130], R18 ;  /* 0x0091301201007387 */ /* 0x000fe80000100a00 */
[----:B------:R-:W-:Y:S01]  /*ee610*/  STL.64 [R1+0x9128], R16 ;  /* 0x0091281001007387 */ /* 0x000fe20000100a00 */
[C---:B---3--:R-:W-:Y:S08]  /*ee620*/  HMMA.16816.F32 R12, R28.reuse, R20, R12 ;  /* 0x000000141c0c723c */ /* 0x048ff0000000180c */
[C---:B--2---:R-:W-:Y:S01]  /*ee630*/  HMMA.16816.F32 R8, R28.reuse, R22, R8 ;  /* 0x000000161c08723c */ /* 0x044fe20000001808 */
[----:B------:R-:W-:Y:S10]  /*ee640*/  STL.64 [R1+0x90b0], R22 ;  /* 0x0090b01601007387 */ /* 0x000ff40000100a00 */
[----:B------:R-:W-:Y:S04]  /*ee650*/  STL.64 [R1+0x1010], R12 ;  /* 0x0010100c01007387 */ /* 0x000fe80000100a00 */
[----:B------:R-:W-:Y:S04]  /*ee660*/  STL.64 [R1+0x1018], R14 ;  /* 0x0010180e01007387 */ /* 0x000fe80000100a00 */
[----:B------:R-:W-:Y:S04]  /*ee670*/  STL.64 [R1+0x90a8], R20 ;  /* 0x0090a81401007387 */ /* 0x000fe80000100a00 */
[----:B------:R-:W-:Y:S04]  /*ee680*/  STL.64 [R1+0xff0], R8 ;  /* 0x000ff00801007387 */ /* 0x000fe80000100a00 */
[----:B------:R4:W-:Y:S02]  /*ee690*/  STL.64 [R1+0xff8], R10 ;  /* 0x000ff80a01007387 */ /* 0x0009e40000100a00 */
[C---:B----4-:R-:W-:Y:S08]  /*ee6a0*/  HMMA.16816.F32 R8, R28.reuse, R24, R4 ;  /* 0x000000181c08723c */ /* 0x050ff00000001804 */
[C---:B------:R-:W-:Y:S01]  /*ee6b0*/  HMMA.16816.F32 R4, R28.reuse, R26, R48 ;  /* 0x0000001a1c04723c */ /* 0x040fe20000001830 */
        /* <DEDUP_REMOVED lines=8> */
[----:B------:R-:W-:-:S02]  /*ee740*/  IMAD.MOV.U32 R58, RZ, RZ, R36 ;  /* 0x000000ffff3a7224 */ /* 0x000fc400078e0024 */
[----:B------:R-:W-:Y:S02]  /*ee750*/  IMAD.MOV.U32 R59, RZ, RZ, R38 ;  /* 0x000000ffff3b7224 */ /* 0x000fe400078e0026 */
[----:B------:R-:W-:Y:S02]  /*ee760*/  IMAD.MOV.U32 R56, RZ, RZ, R39 ;  /* 0x000000ffff387224 */ /* 0x000fe400078e0027 */
[----:B------:R-:W-:-:S04]  /*ee770*/  IMAD.MOV.U32 R57, RZ, RZ, R37 ;  /* 0x000000ffff397224 */ /* 0x000fc800078e0025 */
[----:B------:R-:W-:Y:S04]  /*ee780*/  STL.64 [R1+0xfc0], R8 ;  /* 0x000fc00801007387 */ /* 0x000fe80000100a00 */
[----:B------:R-:W-:Y:S04]  /*ee790*/  STL.64 [R1+0xfc8], R10 ;  /* 0x000fc80a01007387 */ /* 0x000fe80000100a00 */
[----:B------:R-:W2:Y:S04]  /*ee7a0*/  LDL.LU R36, [R1+0x93cc] ;  /* 0x0093cc0001247983 */ /* 0x000ea80000300800 */
[----:B------:R-:W-:Y:S04]  /*ee7b0*/  STL.64 [R1+0xfb0], R4 ;  /* 0x000fb00401007387 */ /* 0x000fe80000100a00 */
[----:B------:R0:W-:Y:S04]  /*ee7c0*/  STL.64 [R1+0xfb8], R6 ;  /* 0x000fb80601007387 */ /* 0x0001e80000100a00 */
[----:B------:R-:W3:Y:S04]  /*ee7d0*/  LDL.LU R38, [R1+0x93c8] ;  /* 0x0093c80001267983 */ /* 0x000ee80000300800 */
[----:B------:R-:W4:Y:S04]  /*ee7e0*/  LDL.LU R39, [R1+0x93c4] ;  /* 0x0093c40001277983 */ /* 0x000f280000300800 */
[----:B------:R-:W2:Y:S04]  /*ee7f0*/  LDL.LU R37, [R1+0x93c0] ;  /* 0x0093c00001257983 */ /* 0x000ea80000300800 */
[----:B------:R-:W-:Y:S04]  /*ee800*/  STL.64 [R1+0x9320], R58 ;  /* 0x0093203a01007387 */ /* 0x000fe80000100a00 */
[----:B------:R-:W-:Y:S04]  /*ee810*/  STL.64 [R1+0x9318], R56 ;  /* 0x0093183801007387 */ /* 0x000fe80000100a00 */
[----:B------:R-:W2:Y:S04]  /*ee820*/  LDL.LU R48, [R1+0x920] ;  /* 0x0009200001307983 */ /* 0x000ea80000300800 */
[----:B------:R-:W2:Y:S04]  /*ee830*/  LDL.LU R49, [R1+0x924] ;  /* 0x0009240001317983 */ /* 0x000ea80000300800 */
[----:B------:R-:W2:Y:S04]  /*ee840*/  LDL.LU R50, [R1+0x928] ;  /* 0x0009280001327983 */ /* 0x000ea80000300800 */
[----:B------:R-:W2:Y:S01]  /*ee850*/  LDL.LU R51, [R1+0x92c] ;  /* 0x00092c0001337983 */ /* 0x000ea20000300800 */
[----:B0-----:R-:W-:-:S02]  /*ee860*/  IMAD.MOV.U32 R6, RZ, RZ, R44 ;  /* 0x000000ffff067224 */ /* 0x001fc400078e002c */
[----:B------:R-:W-:Y:S01]  /*ee870*/  IMAD.MOV.U32 R7, RZ, RZ, R45 ;  /* 0x000000ffff077224 */ /* 0x000fe200078e002d */
[----:B--2---:R-:W-:Y:S04]  /*ee880*/  STL.64 [R1+0x9340], R50 ;  /* 0x0093403201007387 */ /* 0x004fe80000100a00 */
[----:B------:R0:W-:Y:S04]  /*ee890*/  STL.64 [R1+0x9338], R48 ;  /* 0x0093383001007387 */ /* 0x0001e80000100a00 */
[----:B------:R-:W2:Y:S04]  /*ee8a0*/  LDL.LU R44, [R1+0x93bc] ;  /* 0x0093bc00012c7983 */ /* 0x000ea80000300800 */
[----:B------:R-:W-:Y:S04]  /*ee8b0*/  STL [R1+0x9354], R6 ;  /* 0x0093540601007387 */ /* 0x000fe80000100800 */
[----:B------:R-:W2:Y:S04]  /*ee8c0*/  LDL.LU R45, [R1+0x93b8] ;  /* 0x0093b800012d7983 */ /* 0x000ea80000300800 */
        /* <DEDUP_REMOVED lines=9> */
[----:B------:R-:W2:Y:S01]  /*ee960*/  LDL.LU R15, [R1+0x94c] ;  /* 0x00094c00010f7983 */ /* 0x000ea20000300800 */
[----:B------:R-:W-:-:S02]  /*ee970*/  IMAD.MOV.U32 R18, RZ, RZ, R43 ;  /* 0x000000ffff127224 */ /* 0x000fc400078e002b */
[----:B------:R-:W-:Y:S02]  /*ee980*/  IMAD.MOV.U32 R19, RZ, RZ, R42 ;  /* 0x000000ffff137224 */ /* 0x000fe400078e002a */
[----:B-----5:R-:W-:Y:S02]  /*ee990*/  IMAD.MOV.U32 R16, RZ, RZ, R41 ;  /* 0x000000ffff107224 */ /* 0x020fe400078e0029 */
[----:B------:R-:W-:Y:S01]  /*ee9a0*/  IMAD.MOV.U32 R17, RZ, RZ, R40 ;  /* 0x000000ffff117224 */ /* 0x000fe200078e0028 */
[----:B--2---:R-:W-:Y:S04]  /*ee9b0*/  STL.64 [R1+0x9370], R14 ;  /* 0x0093700e01007387 */ /* 0x004fe80000100a00 */
[----:B------:R-:W-:Y:S04]  /*ee9c0*/  STL.64 [R1+0x9368], R12 ;  /* 0x0093680c01007387 */ /* 0x000fe80000100a00 */
[----:B------:R-:W-:Y:S04]  /*ee9d0*/  STL.64 [R1+0x9380], R18 ;  /* 0x0093801201007387 */ /* 0x000fe80000100a00 */
[----:B------:R-:W-:Y:S04]  /*ee9e0*/  STL.64 [R1+0x9378], R16 ;  /* 0x0093781001007387 */ /* 0x000fe80000100a00 */
[----:B------:R-:W2:Y:S04]  /*ee9f0*/  LDL.LU R24, [R1+0x960] ;  /* 0x0009600001187983 */ /* 0x000ea80000300800 */
[----:B------:R-:W2:Y:S04]  /*eea00*/  LDL.LU R25, [R1+0x964] ;  /* 0x0009640001197983 */ /* 0x000ea80000300800 */
[----:B------:R-:W5:Y:S04]  /*eea10*/  LDL.LU R26, [R1+0x968] ;  /* 0x00096800011a7983 */ /* 0x000f680000300800 */
[----:B------:R-:W5:Y:S01]  /*eea20*/  LDL.LU R27, [R1+0x96c] ;  /* 0x00096c00011b7983 */ /* 0x000f620000300800 */
[----:B------:R-:W-:-:S02]  /*eea30*/  IMAD.MOV.U32 R5, RZ, RZ, R46 ;  /* 0x000000ffff057224 */ /* 0x000fc400078e002e */
[----:B------:R-:W-:Y:S01]  /*eea40*/  IMAD.MOV.U32 R4, RZ, RZ, R47 ;  /* 0x000000ffff047224 */ /* 0x000fe200078e002f */
[----:B-----5:R-:W-:Y:S04]  /*eea50*/  STL.64 [R1+0x93a0], R26 ;  /* 0x0093a01a01007387 */ /* 0x020fe80000100a00 */
[----:B--2---:R1:W-:Y:S04]  /*eea60*/  STL.64 [R1+0x9398], R24 ;  /* 0x0093981801007387 */ /* 0x0043e80000100a00 */
        /* <DEDUP_REMOVED lines=16> */
[----:B-1----:R-:W2:Y:S04]  /*eeb70*/  LDL.LU R24, [R1+0xa90] ;  /* 0x000a900001187983 */ /* 0x002ea80000300800 */
        /* <DEDUP_REMOVED lines=23> */
[----:B------:R3:W-:Y:S02]  /*eecf0*/  STL.64 [R1+0x9070], R34 ;  /* 0x0090702201007387 */ /* 0x0007e40000100a00 */
[----:B---3--:R-:W-:-:S02]  /*eed00*/  IMAD.MOV.U32 R34, RZ, RZ, R38 ;  /* 0x000000ffff227224 */ /* 0x008fc400078e0026 */
[----:B------:R-:W-:Y:S01]  /*eed10*/  IMAD.MOV.U32 R35, RZ, RZ, R36 ;  /* 0x000000ffff237224 */ /* 0x000fe200078e0024 */
[----:B------:R-:W3:Y:S04]  /*eed20*/  LDL.LU R38, [R1+0x93b4] ;  /* 0x0093b40001267983 */ /* 0x000ee80000300800 */
[----:B------:R-:W2:Y:S04]  /*eed30*/  LDL.LU R36, [R1+0x93b0] ;  /* 0x0093b00001247983 */ /* 0x000ea80000300800 */
[----:B------:R0:W-:Y:S02]  /*eed40*/  STL.64 [R1+0x9068], R32 ;  /* 0x0090682001007387 */ /* 0x0001e40000100a00 */
[----:B0-----:R-:W-:-:S02]  /*eed50*/  IMAD.MOV.U32 R32, RZ, RZ, R37 ;  /* 0x000000ffff207224 */ /* 0x001fc400078e0025 */
[----:B------:R-:W2:Y:S01]  /*eed60*/  LDL.LU R37, [R1+0x93ac] ;  /* 0x0093ac0001257983 */ /* 0x000ea20000300800 */
[----:B----4-:R-:W-:-:S03]  /*eed70*/  IMAD.MOV.U32 R33, RZ, RZ, R39 ;  /* 0x000000ffff217224 */ /* 0x010fc600078e0027 */
[----:B------:R-:W3:Y:S04]  /*eed80*/  LDL.LU R39, [R1+0x93a8] ;  /* 0x0093a80001277983 */ /* 0x000ee80000300800 */
[----:B------:R-:W4:Y:S04]  /*eed90*/  LDL.LU R56, [R1+0x9d0] ;  /* 0x0009d00001387983 */ /* 0x000f280000300800 */
[----:B------:R-:W4:Y:S04]  /*eeda0*/  LDL.LU R57, [R1+0x9d4] ;  /* 0x0009d40001397983 */ /* 0x000f280000300800 */
[----:B------:R-:W4:Y:S04]  /*eedb0*/  LDL.LU R58, [R1+0x9d8] ;  /* 0x0009d800013a7983 */ /* 0x000f280000300800 */
[----:B------:R-:W4:Y:S01]  /*eedc0*/  LDL.LU R59, [R1+0x9dc] ;  /* 0x0009dc00013b7983 */ /* 0x000f220000300800 */
[C---:B--2---:R-:W-:Y:S08]  /*eedd0*/  HMMA.16816.F32 R24, R28.reuse, R36, R24 ;  /* 0x000000241c18723c */ /* 0x044ff00000001818 */
[C---:B---3--:R-:W-:Y:S11]  /*eede0*/  HMMA.16816.F32 R40, R28.reuse, R38, R40 ;  /* 0x000000261c28723c */ /* 0x048ff60000001828 */
[----:B------:R-:W-:Y:S04]  /*eedf0*/  STL.64 [R1+0xf90], R24 ;  /* 0x000f901801007387 */ /* 0x000fe80000100a00 */
[----:B------:R0:W-:Y:S04]  /*eee00*/  STL.64 [R1+0xf98], R26 ;  /* 0x000f981a01007387 */ /* 0x0001e80000100a00 */
[----:B0-----:R-:W2:Y:S04]  /*eee10*/  LDL.LU.64 R26, [R1+0x93a0] ;  /* 0x0093a000011a7983 */ /* 0x001ea80000300a00 */
[----:B------:R-:W2:Y:S04]  /*eee20*/  LDL.LU.64 R24, [R1+0x9398] ;  /* 0x0093980001187983 */ /* 0x000ea80000300a00 */
[----:B------:R-:W-:Y:S04]  /*eee30*/  STL.64 [R1+0xf80], R40 ;  /* 0x000f802801007387 */ /* 0x000fe80000100a00 */
[----:B------:R0:W-:Y:S04]  /*eee40*/  STL.64 [R1+0xf88], R42 ;  /* 0x000f882a01007387 */ /* 0x0001e80000100a00 */
[----:B0-----:R-:W3:Y:S04]  /*eee50*/  LDL.LU.64 R42, [R1+0x9390] ;  /* 0x00939000012a7983 */ /* 0x001ee80000300a00 */
[----:B------:R-:W2:Y:S04]  /*eee60*/  LDL.LU.64 R40, [R1+0x9388] ;  /* 0x0093880001287983 */ /* 0x000ea80000300a00 */
[----:B------:R-:W-:Y:S04]  /*eee70*/  STL.64 [R1+0x9060], R38 ;  /* 0x0090602601007387 */ /* 0x000fe80000100a00 */
[----:B------:R0:W-:Y:S01]  /*eee80*/  STL.64 [R1+0x9058], R36 ;  /* 0x0090582401007387 */ /* 0x0001e20000100a00 */
[----:B------:R-:W-:Y:S03]  /*eee90*/  HMMA.16816.F32 R8, R28, R44, R8 ;  /* 0x0000002c1c08723c */ /* 0x000fe60000001808 */
[----:B0-----:R-:W4:Y:S04]  /*eeea0*/  LDL.LU R36, [R1+0x970] ;  /* 0x0009700001247983 */ /* 0x001f280000300800 */
[----:B------:R-:W4:Y:S04]  /*eeeb0*/  LDL.LU R37, [R1+0x974] ;  /* 0x0009740001257983 */ /* 0x000f280000300800 */
[----:B------:R-:W4:Y:S04]  /*eeec0*/  LDL.LU R38, [R1+0x978] ;  /* 0x0009780001267983 */ /* 0x000f280000300800 */
[----:B------:R-:W4:Y:S01]  /*eeed0*/  LDL.LU R39, [R1+0x97c] ;  /* 0x00097c0001277983 */ /* 0x000f220000300800 */
[----:B------:R-:W-:-:S02]  /*eeee0*/  IMAD R3, R3, 0x100, R6 ;  /* 0x0000010003037824 */ /* 0x000fc400078e0206 */
[----:B------:R-:W-:Y:S02]  /*eeef0*/  IMAD R60, R60, 0x100, R2 ;  /* 0x000001003c3c7824 */ /* 0x000fe400078e0202 */
[----:B------:R-:W-:Y:S02]  /*eef00*/  IMAD R61, R61, 0x100, R46 ;  /* 0x000001003d3d7824 */ /* 0x000fe400078e022e */
[----:B------:R-:W-:Y:S01]  /*eef10*/  IMAD R0, R0, 0x100, R47 ;  /* 0x0000010000007824 */ /* 0x000fe200078e022f */
        /* <DEDUP_REMOVED lines=8> */
[----:B0-----:R-:W2:Y:S04]  /*eefa0*/  LDL.LU.64 R14, [R1+0x9370] ;  /* 0x00937000010e7983 */ /* 0x001ea80000300a00 */
[----:B------:R-:W2:Y:S04]  /*eefb0*/  LDL.LU.64 R12, [R1+0x9368] ;  /* 0x00936800010c7983 */ /* 0x000ea80000300a00 */
        /* <DEDUP_REMOVED lines=10> */
[----:B------:R-:W2:Y:S04]  /*ef060*/  LDL.LU R6, [R1+0x9354] ;  /* 0x0093540001067983 */ /* 0x000ea80000300800 */
[----:B------:R-:W2:Y:S04]  /*ef070*/  LDL.LU R2, [R1+0x9350] ;  /* 0x0093500001027983 */ /* 0x000ea80000300800 */
[----:B------:R-:W2:Y:S04]  /*ef080*/  LDL.LU R46, [R1+0x934c] ;  /* 0x00934c00012e7983 */ /* 0x000ea80000300800 */
[----:B------:R-:W2:Y:S02]  /*ef090*/  LDL.LU R47, [R1+0x9348] ;  /* 0x00934800012f7983 */ /* 0x000ea40000300800 */
[----:B--2---:R-:W-:Y:S02]  /*ef0a0*/  HMMA.16816.F32 R28, R28, R46, R48 ;  /* 0x0000002e1c1c723c */ /* 0x004fe40000001830 */
[----:B------:R-:W2:Y:S04]  /*ef0b0*/  LDL.LU.64 R50, [R1+0x9340] ;  /* 0x0093400001327983 */ /* 0x000ea80000300a00 */
[----:B------:R-:W2:Y:S04]  /*ef0c0*/  LDL.LU.64 R48, [R1+0x9338] ;  /* 0x0093380001307983 */ /* 0x000ea80000300a00 */
[----:B------:R0:W-:Y:S04]  /*ef0d0*/  STL.64 [R1+0x90a0], R46 ;  /* 0x0090a02e01007387 */ /* 0x0001e80000100a00 */
[----:B0-----:R-:W4:Y:S05]  /*ef0e0*/  LDL R46, [R1+0x118] ;  /* 0x00011800012e7983 */ /* 0x001f2a0000100800 */
[----:B------:R0:W-:Y:S04]  /*ef0f0*/  STL.64 [R1+0xf70], R28 ;  /* 0x000f701c01007387 */ /* 0x0001e80000100a00 */
[----:B------:R1:W-:Y:S04]  /*ef100*/  STL.64 [R1+0xf78], R30 ;  /* 0x000f781e01007387 */ /* 0x0003e80000100a00 */
[----:B------:R-:W4:Y:S04]  /*ef110*/  LDL R47, [R1+0x11c] ;  /* 0x00011c00012f7983 */ /* 0x000f280000100800 */
[----:B------:R4:W-:Y:S01]  /*ef120*/  STL.64 [R1+0x9098], R44 ;  /* 0x0090982c01007387 */ /* 0x0009e20000100a00 */
[----:B0-----:R-:W-:-:S02]  /*ef130*/  F2FP.F16.E5M2.UNPACK_B R28, R3 ;  /* 0x00000003ff1c723e */ /* 0x001fc400020004ff */
[----:B------:R-:W-:Y:S02]  /*ef140*/  F2FP.F16.E5M2.UNPACK_B R29, R60 ;  /* 0x0000003cff1d723e */ /* 0x000fe400020004ff */
[----:B-1----:R-:W-:Y:S02]  /*ef150*/  F2FP.F16.E5M2.UNPACK_B R30, R61 ;  /* 0x0000003dff1e723e */ /* 0x002fe400020004ff */
[----:B------:R-:W-:Y:S01]  /*ef160*/  F2FP.F16.E5M2.UNPACK_B R31, R0 ;  /* 0x00000000ff1f723e */ /* 0x000fe200020004ff */
[----:B------:R-:W2:Y:S04]  /*ef170*/  LDL.LU R3, [R1+0x9334] ;  /* 0x0093340001037983 */ /* 0x000ea80000300800 */
[----:B------:R-:W2:Y:S04]  /*ef180*/  LDL.LU R60, [R1+0x9330] ;  /* 0x00933000013c7983 */ /* 0x000ea80000300800 */
[----:B------:R-:W2:Y:S04]  /*ef190*/  LDL.LU R61, [R1+0x932c] ;  /* 0x00932c00013d7983 */ /* 0x000ea80000300800 */
[----:B------:R-:W2:Y:S01]  /*ef1a0*/  LDL.LU R0, [R1+0x9328] ;  /* 0x0093280001007983 */ /* 0x000ea20000300800 */
[C---:B----4-:R-:W-:Y:S03]  /*ef1b0*/  HMMA.16816.F32 R44, R28.reuse, R46, R56 ;  /* 0x0000002e1c2c723c */ /* 0x050fe60000001838 */
[----:B------:R-:W5:Y:S04]  /*ef1c0*/  LDL.LU.64 R58, [R1+0x9320] ;  /* 0x00932000013a7983 */ /* 0x000f680000300a00 */
[----:B------:R-:W2:Y:S01]  /*ef1d0*/  LDL.LU.64 R56, [R1+0x9318] ;  /* 0x0093180001387983 */ /* 0x000ea20000300a00 */
[C---:B------:R-:W-:Y:S08]  /*ef1e0*/  HMMA.16816.F32 R40, R28.reuse, R32, R40 ;  /* 0x000000201c28723c */ /* 0x040ff00000001828 */
[C---:B------:R-:W-:Y:S08]  /*ef1f0*/  HMMA.16816.F32 R32, R28.reuse, R34, R36 ;  /* 0x000000221c20723c */ /* 0x040ff00000001824 */
[C---:B---3--:R-:W-:Y:S08]  /*ef200*/  HMMA.16816.F32 R24, R28.reuse, R16, R24 ;  /* 0x000000101c18723c */ /* 0x048ff00000001818 */
        /* <DEDUP_REMOVED lines=18> */
[----:B-----5:R-:W-:Y:S01]  /*ef330*/  HMMA.16816.F32 R4, R28, R58, R52 ;  /* 0x0000003a1c04723c */ /* 0x020fe20000001834 */
[----:B------:R-:W2:Y:S01]  /*ef340*/  LDL R58, [R1+0x10] ;  /* 0x00001000013a7983 */ /* 0x000ea20000100800 */
[----:B------:R-:W-:-:S09]  /*ef350*/  IMAD.MOV.U32 R59, RZ, RZ, R0 ;  /* 0x000000ffff3b7224 */ /* 0x000fd200078e0000 */
[----:B------:R-:W-:Y:S04]  /*ef360*/  STL.64 [R1+0xed0], R8 ;  /* 0x000ed00801007387 */ /* 0x000fe80000100a00 */
[----:B------:R-:W-:Y:S04]  /*ef370*/  STL.64 [R1+0xed8], R10 ;  /* 0x000ed80a01007387 */ /* 0x000fe80000100a00 */
[----:B------:R-:W-:Y:S04]  /*ef380*/  STL.64 [R1+0xec0], R4 ;  /* 0x000ec00401007387 */ /* 0x000fe80000100a00 */
[----:B------:R0:W-:Y:S04]  /*ef390*/  STL.64 [R1+0xec8], R6 ;  /* 0x000ec80601007387 */ /* 0x0001e80000100a00 */
[----:B------:R-:W0:Y:S04]  /*ef3a0*/  LDL.LU R0, [R1+0x9314] ;  /* 0x0093140001007983 */ /* 0x000e280000300800 */
[----:B------:R-:W3:Y:S04]  /*ef3b0*/  LDL.LU R48, [R1+0x790] ;  /* 0x0007900001307983 */ /* 0x000ee80000300800 */
[----:B------:R-:W3:Y:S04]  /*ef3c0*/  LDL.LU R49, [R1+0x794] ;  /* 0x0007940001317983 */ /* 0x000ee80000300800 */
[----:B------:R-:W4:Y:S04]  /*ef3d0*/  LDL.LU R50, [R1+0x798] ;  /* 0x0007980001327983 */ /* 0x000f280000300800 */
[----:B------:R-:W4:Y:S01]  /*ef3e0*/  LDL.LU R51, [R1+0x79c] ;  /* 0x00079c0001337983 */ /* 0x000f220000300800 */
[----:B0-----:R-:W-:-:S03]  /*ef3f0*/  IMAD.MOV.U32 R7, RZ, RZ, R0 ;  /* 0x000000ffff077224 */ /* 0x001fc600078e0000 */
[----:B----4-:R-:W-:Y:S04]  /*ef400*/  STL.64 [R1+0x9160], R50 ;  /* 0x0091603201007387 */ /* 0x010fe80000100a00 */
[----:B---3--:R0:W-:Y:S04]  /*ef410*/  STL.64 [R1+0x9158], R48 ;  /* 0x0091583001007387 */ /* 0x0081e80000100a00 */
[----:B------:R-:W3:Y:S04]  /*ef420*/  LDL R6, [R1+0x20] ;  /* 0x0000200001067983 */ /* 0x000ee80000100800 */
[----:B------:R-:W4:Y:S04]  /*ef430*/  LDL.LU R0, [R1+0x9310] ;  /* 0x0093100001007983 */ /* 0x000f280000300800 */
[----:B------:R-:W5:Y:S04]  /*ef440*/  LDL.LU R12, [R1+0x7b0] ;  /* 0x0007b000010c7983 */ /* 0x000f680000300800 */
[----:B------:R-:W5:Y:S04]  /*ef450*/  LDL.LU R13, [R1+0x7b4] ;  /* 0x0007b400010d7983 */ /* 0x000f680000300800 */
[----:B------:R-:W2:Y:S04]  /*ef460*/  LDL.LU R14, [R1+0x7b8] ;  /* 0x0007b800010e7983 */ /* 0x000ea80000300800 */
[----:B------:R-:W2:Y:S01]  /*ef470*/  LDL.LU R15, [R1+0x7bc] ;  /* 0x0007bc00010f7983 */ /* 0x000ea20000300800 */
[----:B----4-:R-:W-:-:S03]  /*ef480*/  IMAD.MOV.U32 R19, RZ, RZ, R0 ;  /* 0x000000ffff137224 */ /* 0x010fc600078e0000 */
[----:B--2---:R-:W-:Y:S04]  /*ef490*/  STL.64 [R1+0x9170], R14 ;  /* 0x0091700e01007387 */ /* 0x004fe80000100a00 */
[----:B-----5:R-:W-:Y:S04]  /*ef4a0*/  STL.64 [R1+0x9168], R12 ;  /* 0x0091680c01007387 */ /* 0x020fe80000100a00 */
[----:B------:R-:W2:Y:S04]  /*ef4b0*/  LDL R18, [R1+0x30] ;  /* 0x0000300001127983 */ /* 0x000ea80000100800 */
        /* <DEDUP_REMOVED lines=8> */
[----:B------:R-:W2:Y:S04]  /*ef540*/  LDL R34, [R1+0x40] ;  /* 0x0000400001227983 */ /* 0x000ea80000100800 */
[----:B------:R-:W4:Y:S04]  /*ef550*/  LDL.LU R0, [R1+0x9308] ;  /* 0x0093080001007983 */ /* 0x000f280000300800 */
[----:B------:R-:W5:Y:S04]  /*ef560*/  LDL.LU R36, [R1+0x7e0] ;  /* 0x0007e00001247983 */ /* 0x000f680000300800 */
[----:B------:R-:W5:Y:S04]  /*ef570*/  LDL.LU R37, [R1+0x7e4] ;  /* 0x0007e40001257983 */ /* 0x000f680000300800 */
[----:B------:R-:W2:Y:S04]  /*ef580*/  LDL.LU R38, [R1+0x7e8] ;  /* 0x0007e80001267983 */ /* 0x000ea80000300800 */
[----:B------:R-:W2:Y:S04]  /*ef590*/  LDL.LU R39, [R1+0x7ec] ;  /* 0x0007ec0001277983 */ /* 0x000ea80000300800 */
[----:B--2---:R-:W-:Y:S04]  /*ef5a0*/  STL.64 [R1+0x9190], R38 ;  /* 0x0091902601007387 */ /* 0x004fe80000100a00 */
[----:B-----5:R2:W-:Y:S04]  /*ef5b0*/  STL.64 [R1+0x9188], R36 ;  /* 0x0091882401007387 */ /* 0x0205e80000100a00 */
[----:B------:R-:W5:Y:S04]  /*ef5c0*/  LDL R32, [R1+0x48] ;  /* 0x0000480001207983 */ /* 0x000f680000100800 */
[----:B------:R-:W5:Y:S04]  /*ef5d0*/  LDL R33, [R1+0x4c] ;  /* 0x00004c0001217983 */ /* 0x000f680000100800 */
[----:B------:R-:W-:Y:S04]  /*ef5e0*/  STL.64 [R1+0x91a0], R34 ;  /* 0x0091a02201007387 */ /* 0x000fe80000100a00 */
[----:B-----5:R5:W-:Y:S04]  /*ef5f0*/  STL.64 [R1+0x9198], R32 ;  /* 0x0091982001007387 */ /* 0x020be80000100a00 */
[----:B------:R-:W2:Y:S04]  /*ef600*/  LDL.LU R40, [R1+0x7f0] ;  /* 0x0007f00001287983 */ /* 0x000ea80000300800 */
[----:B------:R-:W2:Y:S04]  /*ef610*/  LDL.LU R41, [R1+0x7f4] ;  /* 0x0007f40001297983 */ /* 0x000ea80000300800 */
[----:B------:R-:W2:Y:S04]  /*ef620*/  LDL.LU R42, [R1+0x7f8] ;  /* 0x0007f800012a7983 */ /* 0x000ea80000300800 */
[----:B------:R-:W2:Y:S01]  /*ef630*/  LDL.LU R43, [R1+0x7fc] ;  /* 0x0007fc00012b7983 */ /* 0x000ea20000300800 */
[----:B----4-:R-:W-:-:S03]  /*ef640*/  IMAD.MOV.U32 R47, RZ, RZ, R0 ;  /* 0x000000ffff2f7224 */ /* 0x010fc600078e0000 */
[----:B--2---:R2:W-:Y:S04]  /*ef650*/  STL.64 [R1+0x91b0], R42 ;  /* 0x0091b02a01007387 */ /* 0x0045e80000100a00 */
[----:B------:R-:W-:Y:S04]  /*ef660*/  STL.64 [R1+0x91a8], R40 ;  /* 0x0091a82801007387 */ /* 0x000fe80000100a00 */
[----:B------:R-:W4:Y:S04]  /*ef670*/  LDL R46, [R1+0x50] ;  /* 0x00005000012e7983 */ /* 0x000f280000100800 */
[----:B------:R-:W1:Y:S04]  /*ef680*/  LDL.LU R0, [R1+0x9304] ;  /* 0x0093040001007983 */ /* 0x000e680000300800 */
[----:B0-----:R-:W2:Y:S04]  /*ef690*/  LDL.LU R48, [R1+0x800] ;  /* 0x0008000001307983 */ /* 0x001ea80000300800 */
[----:B------:R-:W2:Y:S04]  /*ef6a0*/  LDL.LU R49, [R1+0x804] ;  /* 0x0008040001317983 */ /* 0x000ea80000300800 */
[----:B------:R-:W2:Y:S04]  /*ef6b0*/  LDL.LU R50, [R1+0x808] ;  /* 0x0008080001327983 */ /* 0x000ea80000300800 */
[----:B------:R-:W2:Y:S04]  /*ef6c0*/  LDL.LU R51, [R1+0x80c] ;  /* 0x00080c0001337983 */ /* 0x000ea80000300800 */
[----:B--2---:R-:W-:Y:S04]  /*ef6d0*/  STL.64 [R1+0x91c0], R50 ;  /* 0x0091c03201007387 */ /* 0x004fe80000100a00 */
[----:B------:R0:W-:Y:S04]  /*ef6e0*/  STL.64 [R1+0x91b8], R48 ;  /* 0x0091b83001007387 */ /* 0x0001e80000100a00 */
[----:B------:R-:W2:Y:S04]  /*ef6f0*/  LDL R44, [R1+0x58] ;  /* 0x00005800012c7983 */ /* 0x000ea80000100800 */
[----:B------:R-:W2:Y:S04]  /*ef700*/  LDL R45, [R1+0x5c] ;  /* 0x00005c00012d7983 */ /* 0x000ea80000100800 */
[----:B----4-:R-:W-:Y:S01]  /*ef710*/  STL.64 [R1+0x91d0], R46 ;  /* 0x0091d02e01007387 */ /* 0x010fe20000100a00 */
[----:B-1----:R-:W-:-:S03]  /*ef720*/  IMAD.MOV.U32 R27, RZ, RZ, R0 ;  /* 0x000000ffff1b7224 */ /* 0x002fc600078e0000 */
[----:B--2---:R-:W-:Y:S04]  /*ef730*/  STL.64 [R1+0x91c8], R44 ;  /* 0x0091c82c01007387 */ /* 0x004fe80000100a00 */
[----:B------:R-:W2:Y:S04]  /*ef740*/  LDL R26, [R1+0x60] ;  /* 0x00006000011a7983 */ /* 0x000ea80000100800 */
[----:B------:R-:W4:Y:S04]  /*ef750*/  LDL.LU R0, [R1+0x9300] ;  /* 0x0093000001007983 */ /* 0x000f280000300800 */
[----:B------:R-:W2:Y:S04]  /*ef760*/  LDL.LU R36, [R1+0x820] ;  /* 0x0008200001247983 */ /* 0x000ea80000300800 */
[----:B------:R-:W2:Y:S04]  /*ef770*/  LDL.LU R37, [R1+0x824] ;  /* 0x0008240001257983 */ /* 0x000ea80000300800 */
[----:B------:R-:W2:Y:S04]  /*ef780*/  LDL.LU R38, [R1+0x828] ;  /* 0x0008280001267983 */ /* 0x000ea80000300800 */
[----:B------:R-:W2:Y:S04]  /*ef790*/  LDL.LU R39, [R1+0x82c] ;  /* 0x00082c0001277983 */ /* 0x000ea80000300800 */
[----:B--2---:R1:W-:Y:S04]  /*ef7a0*/  STL.64 [R1+0x91e0], R38 ;  /* 0x0091e02601007387 */ /* 0x0043e80000100a00 */
[----:B------:R-:W-:Y:S04]  /*ef7b0*/  STL.64 [R1+0x91d8], R36 ;  /* 0x0091d82401007387 */ /* 0x000fe80000100a00 */
[----:B------:R-:W2:Y:S04]  /*ef7c0*/  LDL R24, [R1+0x68] ;  /* 0x0000680001187983 */ /* 0x000ea80000100800 */
[----:B------:R-:W2:Y:S04]  /*ef7d0*/  LDL R25, [R1+0x6c] ;  /* 0x00006c0001197983 */ /* 0x000ea80000100800 */
[----:B------:R-:W-:Y:S04]  /*ef7e0*/  STL.64 [R1+0x91f0], R26 ;  /* 0x0091f01a01007387 */ /* 0x000fe80000100a00 */
[----:B--2---:R2:W-:Y:S04]  /*ef7f0*/  STL.64 [R1+0x91e8], R24 ;  /* 0x0091e81801007387 */ /* 0x0045e80000100a00 */
[----:B-----5:R-:W5:Y:S04]  /*ef800*/  LDL.LU R32, [R1+0x830] ;  /* 0x0008300001207983 */ /* 0x020f680000300800 */
[----:B------:R-:W5:Y:S04]  /*ef810*/  LDL.LU R33, [R1+0x834] ;  /* 0x0008340001217983 */ /* 0x000f680000300800 */
[----:B------:R-:W2:Y:S04]  /*ef820*/  LDL.LU R34, [R1+0x838] ;  /* 0x0008380001227983 */ /* 0x000ea80000300800 */
[----:B------:R-:W2:Y:S01]  /*ef830*/  LDL.LU R35, [R1+0x83c] ;  /* 0x00083c0001237983 */ /* 0x000ea20000300800 */
[----:B----4-:R-:W-:-:S03]  /*ef840*/  IMAD.MOV.U32 R43, RZ, RZ, R0 ;  /* 0x000000ffff2b7224 */ /* 0x010fc600078e0000 */
[----:B--2---:R-:W-:Y:S04]  /*ef850*/  STL.64 [R1+0x9200], R34 ;  /* 0x0092002201007387 */ /* 0x004fe80000100a00 */
[----:B-----5:R2:W-:Y:S04]  /*ef860*/  STL.64 [R1+0x91f8], R32 ;  /* 0x0091f82001007387 */ /* 0x0205e80000100a00 */
[----:B------:R-:W4:Y:S04]  /*ef870*/  LDL R42, [R1+0x70] ;  /* 0x00007000012a7983 */ /* 0x000f280000100800 */
[----:B------:R-:W1:Y:S04]  /*ef880*/  LDL.LU R0, [R1+0x92fc] ;  /* 0x0092fc0001007983 */ /* 0x000e680000300800 */
[----:B0-----:R-:W5:Y:S04]  /*ef890*/  LDL.LU R48, [R1+0x840] ;  /* 0x0008400001307983 */ /* 0x001f680000300800 */
[----:B------:R-:W5:Y:S04]  /*ef8a0*/  LDL.LU R49, [R1+0x844] ;  /* 0x0008440001317983 */ /* 0x000f680000300800 */
[----:B------:R-:W2:Y:S04]  /*ef8b0*/  LDL.LU R50, [R1+0x848] ;  /* 0x0008480001327983 */ /* 0x000ea80000300800 */
[----:B------:R-:W2:Y:S04]  /*ef8c0*/  LDL.LU R51, [R1+0x84c] ;  /* 0x00084c0001337983 */ /* 0x000ea80000300800 */
[----:B--2---:R0:W-:Y:S04]  /*ef8d0*/  STL.64 [R1+0x9210], R50 ;  /* 0x0092103201007387 */ /* 0x0041e80000100a00 */
[----:B-----5:R-:W-:Y:S04]  /*ef8e0*/  STL.64 [R1+0x9208], R48 ;  /* 0x0092083001007387 */ /* 0x020fe80000100a00 */
[----:B------:R-:W2:Y:S04]  /*ef8f0*/  LDL R40, [R1+0x78] ;  /* 0x0000780001287983 */ /* 0x000ea80000100800 */
[----:B------:R-:W2:Y:S04]  /*ef900*/  LDL R41, [R1+0x7c] ;  /* 0x00007c0001297983 */ /* 0x000ea80000100800 */
[----:B----4-:R-:W-:Y:S01]  /*ef910*/  STL.64 [R1+0x9220], R42 ;  /* 0x0092202a01007387 */ /* 0x010fe20000100a00 */
[----:B-1----:R-:W-:-:S03]  /*ef920*/  IMAD.MOV.U32 R39, RZ, RZ, R0 ;  /* 0x000000ffff277224 */ /* 0x002fc600078e0000 */
[----:B--2---:R1:W-:Y:S04]  /*ef930*/  STL.64 [R1+0x9218], R40 ;  /* 0x0092182801007387 */ /* 0x0043e80000100a00 */
[----:B------:R-:W2:Y:S04]  /*ef940*/  LDL R38, [R1+0x80] ;  /* 0x0000800001267983 */ /* 0x000ea80000100800 */
[----:B------:R-:W0:Y:S04]  /*ef950*/  LDL.LU R0, [R1+0x92f8] ;  /* 0x0092f80001007983 */ /* 0x000e280000300800 */
        /* <DEDUP_REMOVED lines=8> */
[----:B--2---:R2:W-:Y:S04]  /*ef9e0*/  STL.64 [R1+0x9240], R38 ;  /* 0x0092402601007387 */ /* 0x0045e80000100a00 */
[----:B----4-:R-:W-:Y:S04]  /*ef9f0*/  STL.64 [R1+0x9238], R36 ;  /* 0x0092382401007387 */ /* 0x010fe80000100a00 */
[----:B------:R-:W4:Y:S04]  /*efa00*/  LDL.LU R32, [R1+0x870] ;  /* 0x0008700001207983 */ /* 0x000f280000300800 */
[----:B------:R-:W4:Y:S04]  /*efa10*/  LDL.LU R33, [R1+0x874] ;  /* 0x0008740001217983 */ /* 0x000f280000300800 */
[----:B------:R-:W5:Y:S04]  /*efa20*/  LDL.LU R34, [R1+0x878] ;  /* 0x0008780001227983 */ /* 0x000f680000300800 */
[----:B------:R-:W5:Y:S01]  /*efa30*/  LDL.LU R35, [R1+0x87c] ;  /* 0x00087c0001237983 */ /* 0x000f620000300800 */
[----:B0-----:R-:W-:-:S03]  /*efa40*/  IMAD.MOV.U32 R51, RZ, RZ, R0 ;  /* 0x000000ffff337224 */ /* 0x001fc600078e0000 */
[----:B-----5:R-:W-:Y:S04]  /*efa50*/  STL.64 [R1+0x9250], R34 ;  /* 0x0092502201007387 */ /* 0x020fe80000100a00 */
[----:B----4-:R0:W-:Y:S04]  /*efa60*/  STL.64 [R1+0x9248], R32 ;  /* 0x0092482001007387 */ /* 0x0101e80000100a00 */
[----:B------:R-:W4:Y:S04]  /*efa70*/  LDL R50, [R1+0x90] ;  /* 0x0000900001327983 */ /* 0x000f280000100800 */
[----:B------:R-:W2:Y:S04]  /*efa80*/  LDL.LU R0, [R1+0x92f4] ;  /* 0x0092f40001007983 */ /* 0x000ea80000300800 */
[----:B-1----:R-:W5:Y:S04]  /*efa90*/  LDL.LU R40, [R1+0x880] ;  /* 0x0008800001287983 */ /* 0x002f680000300800 */
[----:B------:R-:W5:Y:S04]  /*efaa0*/  LDL.LU R41, [R1+0x884] ;  /* 0x0008840001297983 */ /* 0x000f680000300800 */
[----:B------:R-:W2:Y:S04]  /*efab0*/  LDL.LU R42, [R1+0x888] ;  /* 0x00088800012a7983 */ /* 0x000ea80000300800 */
[----:B------:R-:W2:Y:S04]  /*efac0*/  LDL.LU R43, [R1+0x88c] ;  /* 0x00088c00012b7983 */ /* 0x000ea80000300800 */
[----:B--2---:R-:W-:Y:S04]  /*efad0*/  STL.64 [R1+0x9260], R42 ;  /* 0x0092602a01007387 */ /* 0x004fe80000100a00 */
[----:B-----5:R1:W-:Y:S04]  /*efae0*/  STL.64 [R1+0x9258], R40 ;  /* 0x0092582801007387 */ /* 0x0203e80000100a00 */
[----:B------:R-:W2:Y:S04]  /*efaf0*/  LDL R48, [R1+0x98] ;  /* 0x0000980001307983 */ /* 0x000ea80000100800 */
[----:B------:R-:W2:Y:S04]  /*efb00*/  LDL R49, [R1+0x9c] ;  /* 0x00009c0001317983 */ /* 0x000ea80000100800 */
[----:B----4-:R4:W-:Y:S01]  /*efb10*/  STL.64 [R1+0x9270], R50 ;  /* 0x0092703201007387 */ /* 0x0109e20000100a00 */
[----:B------:R-:W-:-:S03]  /*efb20*/  IMAD.MOV.U32 R39, RZ, RZ, R0 ;  /* 0x000000ffff277224 */ /* 0x000fc600078e0000 */
[----:B--2---:R-:W-:Y:S04]  /*efb30*/  STL.64 [R1+0x9268], R48 ;  /* 0x0092683001007387 */ /* 0x004fe80000100a00 */
[----:B------:R-:W2:Y:S04]  /*efb40*/  LDL R38, [R1+0xa0] ;  /* 0x0000a00001267983 */ /* 0x000ea80000100800 */
[----:B------:R-:W4:Y:S04]  /*efb50*/  LDL.LU R0, [R1+0x92f0] ;  /* 0x0092f00001007983 */ /* 0x000f280000300800 */
[----:B0-----:R-:W5:Y:S04]  /*efb60*/  LDL.LU R32, [R1+0x8a0] ;  /* 0x0008a00001207983 */ /* 0x001f680000300800 */
[----:B------:R-:W5:Y:S04]  /*efb70*/  LDL.LU R33, [R1+0x8a4] ;  /* 0x0008a40001217983 */ /* 0x000f680000300800 */
[----:B------:R-:W2:Y:S04]  /*efb80*/  LDL.LU R34, [R1+0x8a8] ;  /* 0x0008a80001227983 */ /* 0x000ea80000300800 */
[----:B------:R-:W2:Y:S04]  /*efb90*/  LDL.LU R35, [R1+0x8ac] ;  /* 0x0008ac0001237983 */ /* 0x000ea80000300800 */
[----:B--2---:R-:W-:Y:S04]  /*efba0*/  STL.64 [R1+0x9280], R34 ;  /* 0x0092802201007387 */ /* 0x004fe80000100a00 */
[----:B-----5:R0:W-:Y:S04]  /*efbb0*/  STL.64 [R1+0x9278], R32 ;  /* 0x0092782001007387 */ /* 0x0201e80000100a00 */
[----:B------:R-:W2:Y:S04]  /*efbc0*/  LDL R36, [R1+0xa8] ;  /* 0x0000a80001247983 */ /* 0x000ea80000100800 */
[----:B------:R-:W2:Y:S04]  /*efbd0*/  LDL R37, [R1+0xac] ;  /* 0x0000ac0001257983 */ /* 0x000ea80000100800 */
[----:B------:R-:W-:Y:S04]  /*efbe0*/  STL.64 [R1+0x9290], R38 ;  /* 0x0092902601007387 */ /* 0x000fe80000100a00 */
[----:B--2---:R-:W-:Y:S04]  /*efbf0*/  STL.64 [R1+0x9288], R36 ;  /* 0x0092882401007387 */ /* 0x004fe80000100a00 */
[----:B-1----:R-:W2:Y:S04]  /*efc00*/  LDL.LU R40, [R1+0x8b0] ;  /* 0x0008b00001287983 */ /* 0x002ea80000300800 */
[----:B------:R-:W2:Y:S04]  /*efc10*/  LDL.LU R41, [R1+0x8b4] ;  /* 0x0008b40001297983 */ /* 0x000ea80000300800 */
[----:B------:R-:W5:Y:S04]  /*efc20*/  LDL.LU R42, [R1+0x8b8] ;  /* 0x0008b800012a7983 */ /* 0x000f680000300800 */
[----:B------:R-:W5:Y:S01]  /*efc30*/  LDL.LU R43, [R1+0x8bc] ;  /* 0x0008bc00012b7983 */ /* 0x000f620000300800 */
[----:B----4-:R-:W-:-:S03]  /*efc40*/  IMAD.MOV.U32 R51, RZ, RZ, R0 ;  /* 0x000000ffff337224 */ /* 0x010fc600078e0000 */
[----:B-----5:R1:W-:Y:S04]  /*efc50*/  STL.64 [R1+0x92a0], R42 ;  /* 0x0092a02a01007387 */ /* 0x0203e80000100a00 */
[----:B--2---:R-:W-:Y:S04]  /*efc60*/  STL.64 [R1+0x9298], R40 ;  /* 0x0092982801007387 */ /* 0x004fe80000100a00 */
[----:B------:R-:W2:Y:S04]  /*efc70*/  LDL R50, [R1+0xb0] ;  /* 0x0000b00001327983 */ /* 0x000ea80000100800 */
[----:B------:R-:W1:Y:S04]  /*efc80*/  LDL.LU R0, [R1+0x92ec] ;  /* 0x0092ec0001007983 */ /* 0x000e680000300800 */
[----:B0-----:R-:W4:Y:S04]  /*efc90*/  LDL.LU R32, [R1+0x8c0] ;  /* 0x0008c00001207983 */ /* 0x001f280000300800 */
[----:B------:R-:W4:Y:S04]  /*efca0*/  LDL.LU R33, [R1+0x8c4] ;  /* 0x0008c40001217983 */ /* 0x000f280000300800 */
[----:B------:R-:W5:Y:S04]  /*efcb0*/  LDL.LU R34, [R1+0x8c8] ;  /* 0x0008c80001227983 */ /* 0x000f680000300800 */
[----:B------:R-:W5:Y:S04]  /*efcc0*/  LDL.LU R35, [R1+0x8cc] ;  /* 0x0008cc0001237983 */ /* 0x000f680000300800 */
[----:B-----5:R-:W-:Y:S04]  /*efcd0*/  STL.64 [R1+0x92b0], R34 ;  /* 0x0092b02201007387 */ /* 0x020fe80000100a00 */
[----:B----4-:R0:W-:Y:S04]  /*efce0*/  STL.64 [R1+0x92a8], R32 ;  /* 0x0092a82001007387 */ /* 0x0101e80000100a00 */
[----:B------:R-:W4:Y:S04]  /*efcf0*/  LDL R48, [R1+0xb8] ;  /* 0x0000b80001307983 */ /* 0x000f280000100800 */
[----:B------:R-:W4:Y:S04]  /*efd00*/  LDL R49, [R1+0xbc] ;  /* 0x0000bc0001317983 */ /* 0x000f280000100800 */
[----:B--2---:R-:W-:Y:S01]  /*efd10*/  STL.64 [R1+0x92c0], R50 ;  /* 0x0092c03201007387 */ /* 0x004fe20000100a00 */
[----:B-1----:R-:W-:-:S03]  /*efd20*/  IMAD.MOV.U32 R43, RZ, RZ, R0 ;  /* 0x000000ffff2b7224 */ /* 0x002fc600078e0000 */
[----:B----4-:R1:W-:Y:S04]  /*efd30*/  STL.64 [R1+0x92b8], R48 ;  /* 0x0092b83001007387 */ /* 0x0103e80000100a00 */
[----:B------:R-:W2:Y:S04]  /*efd40*/  LDL R42, [R1+0xc0] ;  /* 0x0000c000012a7983 */ /* 0x000ea80000100800 */
[----:B------:R-:W4:Y:S04]  /*efd50*/  LDL.LU R0, [R1+0x92e8] ;  /* 0x0092e80001007983 */ /* 0x000f280000300800 */
        /* <DEDUP_REMOVED lines=8> */
[----:B------:R-:W-:Y:S04]  /*efde0*/  STL.64 [R1+0x92e0], R42 ;  /* 0x0092e02a01007387 */ /* 0x000fe80000100a00 */
[----:B--2---:R2:W-:Y:S04]  /*efdf0*/  STL.64 [R1+0x92d8], R40 ;  /* 0x0092d82801007387 */ /* 0x0045e80000100a00 */
[----:B-1----:R-:W5:Y:S04]  /*efe00*/  LDL.LU R48, [R1+0x8f0] ;  /* 0x0008f00001307983 */ /* 0x002f680000300800 */
[----:B------:R-:W5:Y:S04]  /*efe10*/  LDL.LU R49, [R1+0x8f4] ;  /* 0x0008f40001317983 */ /* 0x000f680000300800 */
[----:B------:R-:W5:Y:S04]  /*efe20*/  LDL.LU R50, [R1+0x8f8] ;  /* 0x0008f80001327983 */ /* 0x000f680000300800 */
[----:B------:R-:W5:Y:S04]  /*efe30*/  LDL.LU R51, [R1+0x8fc] ;  /* 0x0008fc0001337983 */ /* 0x000f680000300800 */
[----:B0-----:R-:W3:Y:S04]  /*efe40*/  LDL R34, [R1+0xd0] ;  /* 0x0000d00001227983 */ /* 0x001ee80000100800 */
[----:B--2---:R-:W3:Y:S04]  /*efe50*/  LDL.LU R40, [R1+0x900] ;  /* 0x0009000001287983 */ /* 0x004ee80000300800 */
[----:B------:R-:W3:Y:S04]  /*efe60*/  LDL.LU R41, [R1+0x904] ;  /* 0x0009040001297983 */ /* 0x000ee80000300800 */
[----:B------:R-:W3:Y:S04]  /*efe70*/  LDL.LU R42, [R1+0x908] ;  /* 0x00090800012a7983 */ /* 0x000ee80000300800 */
[----:B------:R-:W3:Y:S04]  /*efe80*/  LDL.LU R43, [R1+0x90c] ;  /* 0x00090c00012b7983 */ /* 0x000ee80000300800 */
        /* <DEDUP_REMOVED lines=21> */
[----:B------:R-:W2:Y:S04]  /*effe0*/  LDL.64 R4, [R1+0x28] ;  /* 0x0000280001047983 */ /* 0x000ea80000100a00 */
[----:B------:R-:W2:Y:S01]  /*efff0*/  LDL.LU R8, [R1+0x7a0] ;  /* 0x0007a00001087983 */ /* 0x000ea20000300800 */
[----:B----4-:R-:W-:-:S03]  /*f0000*/  IMAD.MOV.U32 R35, RZ, RZ, R0 ;  /* 0x000000ffff237224 */ /* 0x010fc600078e0000 */
[----:B------:R-:W4:Y:S04]  /*f0010*/  LDL.LU R9, [R1+0x7a4] ;  /* 0x0007a40001097983 */ /* 0x000f280000300800 */
[----:B------:R-:W4:Y:S04]  /*f0020*/  LDL.LU R10, [R1+0x7a8] ;  /* 0x0007a800010a7983 */ /* 0x000f280000300800 */
[----:B------:R-:W4:Y:S04]  /*f0030*/  LDL.LU R11, [R1+0x7ac] ;  /* 0x0007ac00010b7983 */ /* 0x000f280000300800 */
[----:B------:R-:W2:Y:S04]  /*f0040*/  LDL.64 R56, [R1+0x18] ;  /* 0x0000180001387983 */ /* 0x000ea80000100a00 */
[----:B------:R-:W2:Y:S04]  /*f0050*/  LDL.LU R52, [R1+0x780] ;  /* 0x0007800001347983 */ /* 0x000ea80000300800 */
[----:B------:R-:W2:Y:S04]  /*f0060*/  LDL.LU R53, [R1+0x784] ;  /* 0x0007840001357983 */ /* 0x000ea80000300800 */
[----:B------:R-:W2:Y:S04]  /*f0070*/  LDL.LU R54, [R1+0x788] ;  /* 0x0007880001367983 */ /* 0x000ea80000300800 */
[----:B------:R-:W2:Y:S01]  /*f0080*/  LDL.LU R55, [R1+0x78c] ;  /* 0x00078c0001377983 */ /* 0x000ea20000300800 */
[----:B---3--:R-:W-:Y:S03]  /*f0090*/  HMMA.16816.F32 R32, R28, R34, R40 ;  /* 0x000000221c20723c */ /* 0x008fe60000001828 */
[----:B------:R-:W3:Y:S04]  /*f00a0*/  LDL.LU.64 R42, [R1+0x92e0] ;  /* 0x0092e000012a7983 */ /* 0x000ee80000300a00 */
[----:B------:R-:W5:-:S12]  /*f00b0*/  LDL.LU.64 R40, [R1+0x92d8] ;  /* 0x0092d80001287983 */ /* 0x000f580000300a00 */
[----:B------:R-:W-:Y:S04]  /*f00c0*/  STL.64 [R1+0xeb0], R32 ;  /* 0x000eb02001007387 */ /* 0x000fe80000100a00 */
[----:B------:R0:W-:Y:S04]  /*f00d0*/  STL.64 [R1+0xeb8], R34 ;  /* 0x000eb82201007387 */ /* 0x0001e80000100a00 */
[----:B0-----:R-:W3:Y:S04]  /*f00e0*/  LDL.LU.64 R34, [R1+0x92d0] ;  /* 0x0092d00001227983 */ /* 0x001ee80000300a00 */
[----:B------:R-:W3:Y:S01]  /*f00f0*/  LDL.LU.64 R32, [R1+0x92c8] ;  /* 0x0092c80001207983 */ /* 0x000ee20000300a00 */
[----:B-----5:R-:W-:-:S15]  /*f0100*/  HMMA.16816.F32 R48, R28, R40, R48 ;  /* 0x000000281c30723c */ /* 0x020fde0000001830 */
[----:B------:R-:W-:-:S04]  /*f0110*/  NOP ;  /* 0x0000000000007918 */ /* 0x000fc80000000000 */
[----:B------:R-:W-:Y:S04]  /*f0120*/  STL.64 [R1+0xe90], R48 ;  /* 0x000e903001007387 */ /* 0x000fe80000100a00 */
[----:B------:R0:W-:Y:S04]  /*f0130*/  STL.64 [R1+0xe98], R50 ;  /* 0x000e983201007387 */ /* 0x0001e80000100a00 */
[----:B0-----:R-:W5:Y:S04]  /*f0140*/  LDL.LU.64 R50, [R1+0x92c0] ;  /* 0x0092c00001327983 */ /* 0x001f680000300a00 */
[----:B------:R-:W2:Y:S01]  /*f0150*/  LDL.LU.64 R48, [R1+0x92b8] ;  /* 0x0092b80001307983 */ /* 0x000ea20000300a00 */
[----:B---3--:R-:W-:Y:S03]  /*f0160*/  HMMA.16816.F32 R40, R28, R42, R32 ;  /* 0x0000002a1c28723c */ /* 0x008fe60000001820 */
[----:B------:R-:W5:Y:S04]  /*f0170*/  LDL.LU.64 R34, [R1+0x92b0] ;  /* 0x0092b00001227983 */ /* 0x000f680000300a00 */
[----:B------:R-:W5:-:S12]  /*f0180*/  LDL.LU.64 R32, [R1+0x92a8] ;  /* 0x0092a80001207983 */ /* 0x000f580000300a00 */
[----:B------:R-:W-:Y:S04]  /*f0190*/  STL.64 [R1+0xe80], R40 ;  /* 0x000e802801007387 */ /* 0x000fe80000100a00 */
[----:B------:R0:W-:Y:S04]  /*f01a0*/  STL.64 [R1+0xe88], R42 ;  /* 0x000e882a01007387 */ /* 0x0001e80000100a00 */
[----:B0-----:R-:W3:Y:S04]  /*f01b0*/  LDL.LU.64 R42, [R1+0x92a0] ;  /* 0x0092a000012a7983 */ /* 0x001ee80000300a00 */
[----:B------:R-:W3:Y:S01]  /*f01c0*/  LDL.LU.64 R40, [R1+0x9298] ;  /* 0x0092980001287983 */ /* 0x000ee20000300a00 */
[----:B--2---:R-:W-:-:S15]  /*f01d0*/  HMMA.16816.F32 R36, R28, R48, R36 ;  /* 0x000000301c24723c */ /* 0x004fde0000001824 */
[----:B------:R-:W-:-:S04]  /*f01e0*/  NOP ;  /* 0x0000000000007918 */ /* 0x000fc80000000000 */
[----:B------:R-:W-:Y:S04]  /*f01f0*/  STL.64 [R1+0xe70], R36 ;  /* 0x000e702401007387 */ /* 0x000fe80000100a00 */
[----:B------:R0:W-:Y:S04]  /*f0200*/  STL.64 [R1+0xe78], R38 ;  /* 0x000e782601007387 */ /* 0x0001e80000100a00 */
[----:B0-----:R-:W2:Y:S04]  /*f0210*/  LDL.LU.64 R38, [R1+0x9290] ;  /* 0x0092900001267983 */ /* 0x001ea80000300a00 */
[----:B------:R-:W3:Y:S01]  /*f0220*/  LDL.LU.64 R36, [R1+0x9288] ;  /* 0x0092880001247983 */ /* 0x000ee20000300a00 */
[----:B-----5:R-:W-:Y:S03]  /*f0230*/  HMMA.16816.F32 R48, R28, R50, R32 ;  /* 0x000000321c30723c */ /* 0x020fe60000001820 */
[----:B------:R-:W2:Y:S04]  /*f0240*/  LDL.LU.64 R34, [R1+0x9280] ;  /* 0x0092800001227983 */ /* 0x000ea80000300a00 */
[----:B------:R-:W2:-:S12]  /*f0250*/  LDL.LU.64 R32, [R1+0x9278] ;  /* 0x0092780001207983 */ /* 0x000e980000300a00 */
[----:B------:R-:W-:Y:S04]  /*f0260*/  STL.64 [R1+0xe60], R48 ;  /* 0x000e603001007387 */ /* 0x000fe80000100a00 */
[----:B------:R0:W-:Y:S04]  /*f0270*/  STL.64 [R1+0xe68], R50 ;  /* 0x000e683201007387 */ /* 0x0001e80000100a00 */
[----:B0-----:R-:W5:Y:S04]  /*f0280*/  LDL.LU.64 R50, [R1+0x9270] ;  /* 0x0092700001327983 */ /* 0x001f680000300a00 */
[----:B------:R-:W2:Y:S01]  /*f0290*/  LDL.LU.64 R48, [R1+0x9268] ;  /* 0x0092680001307983 */ /* 0x000ea20000300a00 */
[----:B---3--:R-:W-:-:S15]  /*f02a0*/  HMMA.16816.F32 R40, R28, R36, R40 ;  /* 0x000000241c28723c */ /* 0x008fde0000001828 */
[----:B------:R-:W-:-:S04]  /*f02b0*/  NOP ;  /* 0x0000000000007918 */ /* 0x000fc80000000000 */
[----:B------:R-:W-:Y:S04]  /*f02c0*/  STL.64 [R1+0xe50], R40 ;  /* 0x000e502801007387 */ /* 0x000fe80000100a00 */
[----:B------:R0:W-:Y:S04]  /*f02d0*/  STL.64 [R1+0xe58], R42 ;  /* 0x000e582a01007387 */ /* 0x0001e80000100a00 */
[----:B0-----:R-:W5:Y:S04]  /*f02e0*/  LDL.LU.64 R42, [R1+0x9260] ;  /* 0x00926000012a7983 */ /* 0x001f680000300a00 */
[----:B------:R-:W5:Y:S01]  /*f02f0*/  LDL.LU.64 R40, [R1+0x9258] ;  /* 0x0092580001287983 */ /* 0x000f620000300a00 */
[C---:B--2---:R-:W-:Y:S08]  /*f0300*/  HMMA.16816.F32 R36, R28.reuse, R38, R32 ;  /* 0x000000261c24723c */ /* 0x044ff00000001820 */
[C---:B------:R-:W-:Y:S01]  /*f0310*/  HMMA.16816.F32 R24, R28.reuse, R48, R24 ;  /* 0x000000301c18723c */ /* 0x040fe20000001818 */
[----:B------:R-:W2:Y:S04]  /*f0320*/  LDL.LU.64 R34, [R1+0x9250] ;  /* 0x0092500001227983 */ /* 0x000ea80000300a00 */
[----:B------:R-:W2:Y:S06]  /*f0330*/  LDL.LU.64 R32, [R1+0x9248] ;  /* 0x0092480001207983 */ /* 0x000eac0000300a00 */
[----:B------:R-:W-:Y:S04]  /*f0340*/  STL.64 [R1+0xe30], R36 ;  /* 0x000e302401007387 */ /* 0x000fe80000100a00 */
[----:B------:R0:W-:Y:S04]  /*f0350*/  STL.64 [R1+0xe38], R38 ;  /* 0x000e382601007387 */ /* 0x0001e80000100a00 */
[----:B0-----:R-:W3:Y:S04]  /*f0360*/  LDL.LU.64 R38, [R1+0x9240] ;  /* 0x0092400001267983 */ /* 0x001ee80000300a00 */
[----:B------:R-:W2:Y:S04]  /*f0370*/  LDL.LU.64 R36, [R1+0x9238] ;  /* 0x0092380001247983 */ /* 0x000ea80000300a00 */
[----:B------:R-:W-:Y:S04]  /*f0380*/  STL.64 [R1+0xe20], R24 ;  /* 0x000e201801007387 */ /* 0x000fe80000100a00 */
[----:B------:R0:W-:Y:S04]  /*f0390*/  STL.64 [R1+0xe28], R26 ;  /* 0x000e281a01007387 */ /* 0x0001e80000100a00 */
[----:B0-----:R-:W3:Y:S04]  /*f03a0*/  LDL.LU.64 R26, [R1+0x9230] ;  /* 0x00923000011a7983 */ /* 0x001ee80000300a00 */
[----:B------:R-:W3:Y:S01]  /*f03b0*/  LDL.LU.64 R24, [R1+0x9228] ;  /* 0x0092280001187983 */ /* 0x000ee20000300a00 */
[----:B-----5:R-:W-:Y:S03]  /*f03c0*/  HMMA.16816.F32 R48, R28, R50, R40 ;  /* 0x000000321c30723c */ /* 0x020fe60000001828 */
[----:B------:R-:W5:Y:S04]  /*f03d0*/  LDL.LU.64 R42, [R1+0x9220] ;  /* 0x00922000012a7983 */ /* 0x000f680000300a00 */
[----:B------:R-:W4:-:S12]  /*f03e0*/  LDL.LU.64 R40, [R1+0x9218] ;  /* 0x0092180001287983 */ /* 0x000f180000300a00 */
[----:B------:R-:W-:Y:S04]  /*f03f0*/  STL.64 [R1+0xe00], R48 ;  /* 0x000e003001007387 */ /* 0x000fe80000100a00 */
[----:B------:R0:W-:Y:S04]  /*f0400*/  STL.64 [R1+0xe08], R50 ;  /* 0x000e083201007387 */ /* 0x0001e80000100a00 */
[----:B0-----:R-:W5:Y:S04]  /*f0410*/  LDL.LU.64 R50, [R1+0x9210] ;  /* 0x0092100001327983 */ /* 0x001f680000300a00 */
[----:B------:R-:W5:Y:S01]  /*f0420*/  LDL.LU.64 R48, [R1+0x9208] ;  /* 0x0092080001307983 */ /* 0x000f620000300a00 */
[C---:B--2---:R-:W-:Y:S08]  /*f0430*/  HMMA.16816.F32 R32, R28.reuse, R36, R32 ;  /* 0x000000241c20723c */ /* 0x044ff00000001820 */
[C---:B---3--:R-:W-:Y:S11]  /*f0440*/  HMMA.16816.F32 R36, R28.reuse, R38, R24 ;  /* 0x000000261c24723c */ /* 0x048ff60000001818 */
[----:B------:R-:W-:Y:S04]  /*f0450*/  STL.64 [R1+0xdf0], R32 ;  /* 0x000df02001007387 */ /* 0x000fe80000100a00 */
[----:B------:R0:W-:Y:S04]  /*f0460*/  STL.64 [R1+0xdf8], R34 ;  /* 0x000df82201007387 */ /* 0x0001e80000100a00 */
[----:B0-----:R-:W2:Y:S04]  /*f0470*/  LDL.LU.64 R34, [R1+0x9200] ;  /* 0x0092000001227983 */ /* 0x001ea80000300a00 */
[----:B------:R-:W2:Y:S04]  /*f0480*/  LDL.LU.64 R32, [R1+0x91f8] ;  /* 0x0091f80001207983 */ /* 0x000ea80000300a00 */
[----:B------:R-:W3:Y:S04]  /*f0490*/  LDL.LU.64 R26, [R1+0x91f0] ;  /* 0x0091f000011a7983 */ /* 0x000ee80000300a00 */
[----:B------:R-:W2:Y:S04]  /*f04a0*/  LDL.LU.64 R24, [R1+0x91e8] ;  /* 0x0091e80001187983 */ /* 0x000ea80000300a00 */
[----:B------:R-:W-:Y:S04]  /*f04b0*/  STL.64 [R1+0xdd0], R36 ;  /* 0x000dd02401007387 */ /* 0x000fe80000100a00 */
[----:B------:R0:W-:Y:S04]  /*f04c0*/  STL.64 [R1+0xdd8], R38 ;  /* 0x000dd82601007387 */ /* 0x0001e80000100a00 */
[----:B0-----:R-:W3:Y:S04]  /*f04d0*/  LDL.LU.64 R38, [R1+0x91e0] ;  /* 0x0091e00001267983 */ /* 0x001ee80000300a00 */
[----:B------:R-:W3:Y:S01]  /*f04e0*/  LDL.LU.64 R36, [R1+0x91d8] ;  /* 0x0091d80001247983 */ /* 0x000ee20000300a00 */
[----:B----4-:R-:W-:-:S15]  /*f04f0*/  HMMA.16816.F32 R44, R28, R40, R44 ;  /* 0x000000281c2c723c */ /* 0x010fde000000182c */
[----:B------:R-:W-:-:S04]  /*f0500*/  NOP ;  /* 0x0000000000007918 */ /* 0x000fc80000000000 */
[----:B------:R-:W-:Y:S04]  /*f0510*/  STL.64 [R1+0xdb0], R44 ;  /* 0x000db02c01007387 */ /* 0x000fe80000100a00 */
[----:B------:R0:W-:Y:S04]  /*f0520*/  STL.64 [R1+0xdb8], R46 ;  /* 0x000db82e01007387 */ /* 0x0001e80000100a00 */
[----:B0-----:R-:W4:Y:S04]  /*f0530*/  LDL.LU.64 R46, [R1+0x91d0] ;  /* 0x0091d000012e7983 */ /* 0x001f280000300a00 */
[----:B------:R-:W4:Y:S01]  /*f0540*/  LDL.LU.64 R44, [R1+0x91c8] ;  /* 0x0091c800012c7983 */ /* 0x000f220000300a00 */
[C---:B-----5:R-:W-:Y:S03]  /*f0550*/  HMMA.16816.F32 R40, R28.reuse, R42, R48 ;  /* 0x0000002a1c28723c */ /* 0x060fe60000001830 */
[----:B------:R-:W5:Y:S04]  /*f0560*/  LDL.LU.64 R50, [R1+0x91c0] ;  /* 0x0091c00001327983 */ /* 0x000f680000300a00 */
[----:B------:R-:W5:Y:S01]  /*f0570*/  LDL.LU.64 R48, [R1+0x91b8] ;  /* 0x0091b80001307983 */ /* 0x000f620000300a00 */
[C---:B--2---:R-:W-:Y:S11]  /*f0580*/  HMMA.16816.F32 R32, R28.reuse, R24, R32 ;  /* 0x000000181c20723c */ /* 0x044ff60000001820 */
[----:B------:R-:W-:Y:S04]  /*f0590*/  STL.64 [R1+0xda0], R40 ;  /* 0x000da02801007387 */ /* 0x000fe80000100a00 */
[----:B------:R0:W-:Y:S04]  /*f05a0*/  STL.64 [R1+0xda8], R42 ;  /* 0x000da82a01007387 */ /* 0x0001e80000100a00 */
[----:B0-----:R-:W2:Y:S01]  /*f05b0*/  LDL.LU.64 R42, [R1+0x91b0] ;  /* 0x0091b000012a7983 */ /* 0x001ea20000300a00 */
[C---:B---3--:R-:W-:Y:S03]  /*f05c0*/  HMMA.16816.F32 R24, R28.reuse, R26, R36 ;  /* 0x0000001a1c18723c */ /* 0x048fe60000001824 */
[----:B------:R-:W2:Y:S04]  /*f05d0*/  LDL.LU.64 R40, [R1+0x91a8] ;  /* 0x0091a80001287983 */ /* 0x000ea80000300a00 */
[----:B------:R-:W-:Y:S04]  /*f05e0*/  STL.64 [R1+0xd80], R32 ;  /* 0x000d802001007387 */ /* 0x000fe80000100a00 */
[----:B------:R0:W-:Y:S04]  /*f05f0*/  STL.64 [R1+0xd88], R34 ;  /* 0x000d882201007387 */ /* 0x0001e80000100a00 */
[----:B0-----:R-:W3:Y:S04]  /*f0600*/  LDL.LU.64 R34, [R1+0x91a0] ;  /* 0x0091a00001227983 */ /* 0x001ee80000300a00 */
[----:B------:R-:W2:Y:S04]  /*f0610*/  LDL.LU.64 R32, [R1+0x9198] ;  /* 0x0091980001207983 */ /* 0x000ea80000300a00 */
[----:B------:R-:W3:Y:S04]  /*f0620*/  LDL.LU.64 R38, [R1+0x9190] ;  /* 0x0091900001267983 */ /* 0x000ee80000300a00 */
[----:B------:R-:W3:Y:S04]  /*f0630*/  LDL.LU.64 R36, [R1+0x9188] ;  /* 0x0091880001247983 */ /* 0x000ee80000300a00 */
[----:B------:R-:W-:Y:S04]  /*f0640*/  STL.64 [R1+0xd70], R24 ;  /* 0x000d701801007387 */ /* 0x000fe80000100a00 */
[----:B------:R0:W-:Y:S04]  /*f0650*/  STL.64 [R1+0xd78], R26 ;  /* 0x000d781a01007387 */ /* 0x0001e80000100a00 */
[----:B0-----:R-:W3:Y:S04]  /*f0660*/  LDL.LU.64 R26, [R1+0x9180] ;  /* 0x00918000011a7983 */ /* 0x001ee80000300a00 */
[----:B------:R-:W3:Y:S01]  /*f0670*/  LDL.LU.64 R24, [R1+0x9178] ;  /* 0x0091780001187983 */ /* 0x000ee20000300a00 */
[C---:B----4-:R-:W-:Y:S08]  /*f0680*/  HMMA.16816.F32 R12, R28.reuse, R44, R12 ;  /* 0x0000002c1c0c723c */ /* 0x050ff0000000180c */
[----:B-----5:R-:W-:Y:S11]  /*f0690*/  HMMA.16816.F32 R44, R28, R46, R48 ;  /* 0x0000002e1c2c723c */ /* 0x020ff60000001830 */
[----:B------:R-:W-:Y:S04]  /*f06a0*/  STL.64 [R1+0xd50], R12 ;  /* 0x000d500c01007387 */ /* 0x000fe80000100a00 */
[----:B------:R0:W-:Y:S04]  /*f06b0*/  STL.64 [R1+0xd58], R14 ;  /* 0x000d580e01007387 */ /* 0x0001e80000100a00 */
[----:B0-----:R-:W4:Y:S04]  /*f06c0*/  LDL.LU.64 R14, [R1+0x9170] ;  /* 0x00917000010e7983 */ /* 0x001f280000300a00 */
[----:B------:R-:W4:Y:S04]  /*f06d0*/  LDL.LU.64 R12, [R1+0x9168] ;  /* 0x00916800010c7983 */ /* 0x000f280000300a00 */
[----:B------:R-:W5:Y:S04]  /*f06e0*/  LDL.LU.64 R50, [R1+0x9160] ;  /* 0x0091600001327983 */ /* 0x000f680000300a00 */
[----:B------:R-:W5:Y:S01]  /*f06f0*/  LDL.LU.64 R48, [R1+0x9158] ;  /* 0x0091580001307983 */ /* 0x000f620000300a00 */
[----:B------:R-:W-:-:S03]  /*f0700*/  IMAD.MOV.U32 R0, RZ, RZ, R17 ;  /* 0x000000ffff007224 */ /* 0x000fc600078e0011 */
[----:B------:R-:W-:Y:S04]  /*f0710*/  STL.64 [R1+0xd40], R44 ;  /* 0x000d402c01007387 */ /* 0x000fe80000100a00 */
[----:B------:R-:W-:Y:S01]  /*f0720*/  STL.64 [R1+0xd48], R46 ;  /* 0x000d482e01007387 */ /* 0x000fe20000100a00 */
[C---:B------:R-:W-:Y:S08]  /*f0730*/  HMMA.16816.F32 R8, R28.reuse, R6, R8 ;  /* 0x000000061c08723c */ /* 0x040ff00000001808 */
[C---:B--2---:R-:W-:Y:S08]  /*f0740*/  HMMA.16816.F32 R40, R28.reuse, R32, R40 ;  /* 0x000000201c28723c */ /* 0x044ff00000001828 */
[C---:B---3--:R-:W-:Y:S08]  /*f0750*/  HMMA.16816.F32 R32, R28.reuse, R34, R36 ;  /* 0x000000221c20723c */ /* 0x048ff00000001824 */
[C---:B------:R-:W-:Y:S08]  /*f0760*/  HMMA.16816.F32 R24, R28.reuse, R16, R24 ;  /* 0x000000101c18723c */ /* 0x040ff00000001818 */
[----:B------:R-:W-:Y:S01]  /*f0770*/  HMMA.16816.F32 R16, R28, R18, R20 ;  /* 0x000000121c10723c */ /* 0x000fe20000001814 */
[----:B------:R-:W-:Y:S04]  /*f0780*/  STL.64 [R1+0xd20], R40 ;  /* 0x000d202801007387 */ /* 0x000fe80000100a00 */
[----:B------:R-:W-:Y:S04]  /*f0790*/  STL.64 [R1+0xd28], R42 ;  /* 0x000d282a01007387 */ /* 0x000fe80000100a00 */
[----:B------:R-:W-:Y:S04]  /*f07a0*/  STL.64 [R1+0xd00], R32 ;  /* 0x000d002001007387 */ /* 0x000fe80000100a00 */
[----:B------:R-:W-:Y:S04]  /*f07b0*/  STL.64 [R1+0xd08], R34 ;  /* 0x000d082201007387 */ /* 0x000fe80000100a00 */
[----:B------:R0:W-:Y:S02]  /*f07c0*/  STL [R1+0x8e8c], R0 ;  /* 0x008e8c0001007387 */ /* 0x0001e40000100800 */
[----:B0-----:R-:W-:-:S02]  /*f07d0*/  IMAD.MOV.U32 R0, RZ, RZ, R5 ;  /* 0x000000ffff007224 */ /* 0x001fc400078e0005 */
[----:B------:R-:W-:Y:S04]  /*f07e0*/  STL.64 [R1+0xcf0], R24 ;  /* 0x000cf01801007387 */ /* 0x000fe80000100a00 */
[----:B------:R-:W-:Y:S04]  /*f07f0*/  STL.64 [R1+0xcf8], R26 ;  /* 0x000cf81a01007387 */ /* 0x000fe80000100a00 */
[----:B------:R-:W-:Y:S04]  /*f0800*/  STL.64 [R1+0xcd0], R16 ;  /* 0x000cd01001007387 */ /* 0x000fe80000100a00 */
[----:B------:R-:W-:Y:S04]  /*f0810*/  STL.64 [R1+0xcd8], R18 ;  /* 0x000cd81201007387 */ /* 0x000fe80000100a00 */
[----:B------:R0:W-:Y:S02]  /*f0820*/  STL [R1+0x8e90], R0 ;  /* 0x008e900001007387 */ /* 0x0001e40000100800 */
[----:B0-----:R-:W-:Y:S01]  /*f0830*/  IMAD.MOV.U32 R0, RZ, RZ, R57 ;  /* 0x000000ffff007224 */ /* 0x001fe200078e0039 */
[C---:B----4-:R-:W-:Y:S08]  /*f0840*/  HMMA.16816.F32 R12, R28.reuse, R4, R12 ;  /* 0x000000041c0c723c */ /* 0x050ff0000000180c */
[C---:B-----5:R-:W-:Y:S11]  /*f0850*/  HMMA.16816.F32 R4, R28.reuse, R56, R48 ;  /* 0x000000381c04723c */ /* 0x060ff60000001830 */
[----:B------:R-:W-:Y:S04]  /*f0860*/  STL.64 [R1+0xcb0], R12 ;  /* 0x000cb00c01007387 */ /* 0x000fe80000100a00 */
[----:B------:R-:W-:Y:S04]  /*f0870*/  STL.64 [R1+0xcb8], R14 ;  /* 0x000cb80e01007387 */ /* 0x000fe80000100a00 */
[----:B------:R-:W-:Y:S04]  /*f0880*/  STL.64 [R1+0xca0], R8 ;  /* 0x000ca00801007387 */ /* 0x000fe80000100a00 */
[----:B------:R-:W-:Y:S04]  /*f0890*/  STL.64 [R1+0xca8], R10 ;  /* 0x000ca80a01007387 */ /* 0x000fe80000100a00 */
[----:B------:R-:W-:Y:S04]  /*f08a0*/  STL [R1+0x8e94], R0 ;  /* 0x008e940001007387 */ /* 0x000fe80000100800 */
        /* <DEDUP_REMOVED lines=30> */
[----:B------:R-:W5:Y:S04]  /*f0a90*/  LDL R18, [R1] ;  /* 0x0000000001127983 */ /* 0x000f680000100800 */
[----:B------:R-:W5:Y:S04]  /*f0aa0*/  LDL R19, [R1+0x4] ;  /* 0x0000040001137983 */ /* 0x000f680000100800 */
[----:B0-----:R-:W2:Y:S04]  /*f0ab0*/  LDL.LU R36, [R1+0x770] ;  /* 0x0007700001247983 */ /* 0x001ea80000300800 */
[----:B------:R-:W2:Y:S04]  /*f0ac0*/  LDL.LU R37, [R1+0x774] ;  /* 0x0007740001257983 */ /* 0x000ea80000300800 */
[----:B------:R-:W2:Y:S04]  /*f0ad0*/  LDL.LU R38, [R1+0x778] ;  /* 0x0007780001267983 */ /* 0x000ea80000300800 */
[----:B------:R-:W2:Y:S04]  /*f0ae0*/  LDL.LU R39, [R1+0x77c] ;  /* 0x00077c0001277983 */ /* 0x000ea80000300800 */
[----:B------:R-:W2:Y:S04]  /*f0af0*/  LDL.64 R16, [R1+0x8] ;  /* 0x0000080001107983 */ /* 0x000ea80000100a00 */
        /* <DEDUP_REMOVED lines=33> */
[----:B------:R-:W-:-:S07]  /*f0d10*/  IMAD.MOV.U32 R0, RZ, RZ, R17 ;  /* 0x000000ffff007224 */ /* 0x000fce00078e0011 */
[C---:B-----5:R-:W-:Y:S08]  /*f0d20*/  HMMA.16816.F32 R16, R28.reuse, R18, R24 ;  /* 0x000000121c10723c */ /* 0x060ff00000001818 */
[C---:B----4-:R-:W-:Y:S03]  /*f0d30*/  HMMA.16816.F32 R56, R28.reuse, R60, R56 ;  /* 0x0000003c1c38723c */ /* 0x050fe60000001838 */
[----:B------:R-:W-:Y:S04]  /*f0d40*/  STL.64 [R1+0xc50], R36 ;  /* 0x000c502401007387 */ /* 0x000fe80000100a00 */
[----:B------:R0:W-:Y:S04]  /*f0d50*/  STL.64 [R1+0xc58], R38 ;  /* 0x000c582601007387 */ /* 0x0001e80000100a00 */
[----:B0-----:R-:W2:Y:S04]  /*f0d60*/  LDL.LU.64 R38, [R1+0x9150] ;  /* 0x0091500001267983 */ /* 0x001ea80000300a00 */
[----:B------:R-:W2:Y:S04]  /*f0d70*/  LDL.LU.64 R36, [R1+0x9148] ;  /* 0x0091480001247983 */ /* 0x000ea80000300a00 */
[----:B------:R-:W-:Y:S04]  /*f0d80*/  STL [R1+0x9048], R0 ;  /* 0x0090480001007387 */ /* 0x000fe80000100800 */
[----:B------:R-:W4:Y:S04]  /*f0d90*/  LDL.LU.64 R26, [R1+0x9140] ;  /* 0x00914000011a7983 */ /* 0x000f280000300a00 */
[----:B------:R-:W4:Y:S04]  /*f0da0*/  LDL.LU.64 R24, [R1+0x9138] ;  /* 0x0091380001187983 */ /* 0x000f280000300a00 */
        /* <DEDUP_REMOVED lines=8> */
[----:B------:R-:W-:Y:S04]  /*f0e30*/  STL [R1+0x9050], R60 ;  /* 0x0090503c01007387 */ /* 0x000fe80000100800 */
[----:B------:R-:W-:Y:S01]  /*f0e40*/  STL [R1+0x904c], R61 ;  /* 0x00904c3d01007387 */ /* 0x000fe20000100800 */
[C---:B---3--:R-:W-:Y:S08]  /*f0e50*/  HMMA.16816.F32 R12, R28.reuse, R58, R12 ;  /* 0x0000003a1c0c723c */ /* 0x048ff0000000180c */
[C---:B--2---:R-:W-:Y:S11]  /*f0e60*/  HMMA.16816.F32 R52, R28.reuse, R56, R52 ;  /* 0x000000381c34723c */ /* 0x044ff60000001834 */
[----:B------:R-:W-:Y:S04]  /*f0e70*/  STL.64 [R1+0xc00], R12 ;  /* 0x000c000c01007387 */ /* 0x000fe80000100a00 */
[----:B------:R0:W-:Y:S04]  /*f0e80*/  STL.64 [R1+0xc08], R14 ;  /* 0x000c080e01007387 */ /* 0x0001e80000100a00 */
[----:B0-----:R-:W2:Y:S04]  /*f0e90*/  LDL.LU.64 R14, [R1+0x9110] ;  /* 0x00911000010e7983 */ /* 0x001ea80000300a00 */
[----:B------:R-:W4:Y:S04]  /*f0ea0*/  LDL.LU.64 R12, [R1+0x9108] ;  /* 0x00910800010c7983 */ /* 0x000f280000300a00 */
[----:B------:R-:W-:Y:S04]  /*f0eb0*/  STL.64 [R1+0xbf0], R52 ;  /* 0x000bf03401007387 */ /* 0x000fe80000100a00 */
[----:B------:R0:W-:Y:S04]  /*f0ec0*/  STL.64 [R1+0xbf8], R54 ;  /* 0x000bf83601007387 */ /* 0x0001e80000100a00 */
[----:B0-----:R-:W3:Y:S04]  /*f0ed0*/  LDL.LU.64 R54, [R1+0x9100] ;  /* 0x0091000001367983 */ /* 0x001ee80000300a00 */
[----:B------:R-:W2:Y:S04]  /*f0ee0*/  LDL.LU.64 R52, [R1+0x90f8] ;  /* 0x0090f80001347983 */ /* 0x000ea80000300a00 */
[----:B------:R-:W-:Y:S04]  /*f0ef0*/  STL.64 [R1+0x8de8], R58 ;  /* 0x008de83a01007387 */ /* 0x000fe80000100a00 */
[----:B------:R0:W-:Y:S04]  /*f0f00*/  STL.64 [R1+0x8de0], R56 ;  /* 0x008de03801007387 */ /* 0x0001e80000100a00 */
[----:B0-----:R-:W4:Y:S04]  /*f0f10*/  LDL.LU R56, [R1+0x6e0] ;  /* 0x0006e00001387983 */ /* 0x001f280000300800 */
[----:B------:R-:W4:Y:S04]  /*f0f20*/  LDL.LU R57, [R1+0x6e4] ;  /* 0x0006e40001397983 */ /* 0x000f280000300800 */
[----:B------:R-:W4:Y:S04]  /*f0f30*/  LDL.LU R58, [R1+0x6e8] ;  /* 0x0006e800013a7983 */ /* 0x000f280000300800 */
[----:B------:R-:W4:Y:S01]  /*f0f40*/  LDL.LU R59, [R1+0x6ec] ;  /* 0x0006ec00013b7983 */ /* 0x000f220000300800 */
[C---:B---3--:R-:W-:Y:S08]  /*f0f50*/  HMMA.16816.F32 R8, R28.reuse, R54, R8 ;  /* 0x000000361c08723c */ /* 0x048ff00000001808 */
[C---:B--2---:R-:W-:Y:S11]  /*f0f60*/  HMMA.16816.F32 R48, R28.reuse, R52, R48 ;  /* 0x000000341c30723c */ /* 0x044ff60000001830 */
[----:B------:R-:W-:Y:S04]  /*f0f70*/  STL.64 [R1+0xbe0], R8 ;  /* 0x000be00801007387 */ /* 0x000fe80000100a00 */
[----:B------:R0:W-:Y:S04]  /*f0f80*/  STL.64 [R1+0xbe8], R10 ;  /* 0x000be80a01007387 */ /* 0x0001e80000100a00 */
[----:B0-----:R-:W2:Y:S04]  /*f0f90*/  LDL.LU.64 R10, [R1+0x90f0] ;  /* 0x0090f000010a7983 */ /* 0x001ea80000300a00 */
[----:B------:R-:W3:Y:S04]  /*f0fa0*/  LDL.LU.64 R8, [R1+0x90e8] ;  /* 0x0090e80001087983 */ /* 0x000ee80000300a00 */
[----:B------:R-:W-:Y:S04]  /*f0fb0*/  STL.64 [R1+0xbb0], R48 ;  /* 0x000bb03001007387 */ /* 0x000fe80000100a00 */
[----:B------:R0:W-:Y:S04]  /*f0fc0*/  STL.64 [R1+0xbb8], R50 ;  /* 0x000bb83201007387 */ /* 0x0001e80000100a00 */
[----:B0-----:R-:W2:Y:S04]  /*f0fd0*/  LDL.LU.64 R50, [R1+0x90e0] ;  /* 0x0090e00001327983 */ /* 0x001ea80000300a00 */
[----:B------:R-:W3:Y:S04]  /*f0fe0*/  LDL.LU.64 R48, [R1+0x90d8] ;  /* 0x0090d80001307983 */ /* 0x000ee80000300a00 */
        /* <DEDUP_REMOVED lines=12> */
[C---:B---3--:R-:W-:Y:S03]  /*f10b0*/  HMMA.16816.F32 R52, R28.reuse, R48, R52 ;  /* 0x000000301c34723c */ /* 0x048fe60000001834 */
[----:B------:R-:W-:Y:S04]  /*f10c0*/  STL.64 [R1+0x8df8], R50 ;  /* 0x008df83201007387 */ /* 0x000fe80000100a00 */
[----:B------:R4:W-:Y:S02]  /*f10d0*/  STL.64 [R1+0x8df0], R48 ;  /* 0x008df03001007387 */ /* 0x0009e40000100a00 */
[C---:B----4-:R-:W-:Y:S10]  /*f10e0*/  HMMA.16816.F32 R48, R28.reuse, R2, R56 ;  /* 0x000000021c30723c */ /* 0x050ff40000001838 */
[----:B------:R-:W-:Y:S04]  /*f10f0*/  STL.64 [R1+0xb80], R52 ;  /* 0x000b803401007387 */ /* 0x000fe80000100a00 */
[----:B------:R-:W-:Y:S04]  /*f1100*/  STL.64 [R1+0xb88], R54 ;  /* 0x000b883601007387 */ /* 0x000fe80000100a00 */
[----:B------:R-:W-:Y:S01]  /*f1110*/  STL [R1+0x9054], R3 ;  /* 0x0090540301007387 */ /* 0x000fe20000100800 */
[C---:B------:R-:W-:Y:S03]  /*f1120*/  HMMA.16816.F32 R36, R28.reuse, R8, R36 ;  /* 0x000000081c24723c */ /* 0x040fe60000001824 */
[----:B------:R-:W-:Y:S04]  /*f1130*/  STL.64 [R1+0xb50], R48 ;  /* 0x000b503001007387 */ /* 0x000fe80000100a00 */
[----:B------:R-:W-:Y:S01]  /*f1140*/  STL.64 [R1+0xb58], R50 ;  /* 0x000b583201007387 */ /* 0x000fe20000100a00 */
[C---:B--2---:R-:W-:Y:S08]  /*f1150*/  HMMA.16816.F32 R44, R28.reuse, R4, R44 ;  /* 0x000000041c2c723c */ /* 0x044ff0000000182c */
[C---:B------:R-:W-:Y:S01]  /*f1160*/  HMMA.16816.F32 R40, R28.reuse, R6, R40 ;  /* 0x000000061c28723c */ /* 0x040fe20000001828 */
[----:B------:R-:W-:Y:S10]  /*f1170*/  STL.64 [R1+0x8e08], R6 ;  /* 0x008e080601007387 */ /* 0x000ff40000100a00 */
[----:B------:R-:W-:Y:S04]  /*f1180*/  STL.64 [R1+0xac0], R44 ;  /* 0x000ac02c01007387 */ /* 0x000fe80000100a00 */
[----:B------:R-:W-:Y:S04]  /*f1190*/  STL.64 [R1+0xac8], R46 ;  /* 0x000ac82e01007387 */ /* 0x000fe80000100a00 */
[----:B------:R0:W-:Y:S02]  /*f11a0*/  STL.64 [R1+0x8e00], R4 ;  /* 0x008e000401007387 */ /* 0x0001e40000100a00 */
[C---:B0-----:R-:W-:Y:S02]  /*f11b0*/  HMMA.16816.F32 R4, R28.reuse, R10, R32 ;  /* 0x0000000a1c04723c */ /* 0x041fe40000001820 */
        /* <DEDUP_REMOVED lines=8> */
[----:B------:R0:W-:Y:S04]  /*f1240*/  STL.64 [R1+0xa38], R6 ;  /* 0x000a380601007387 */ /* 0x0001e80000100a00 */
[----:B------:R-:W2:Y:S01]  /*f1250*/  LDL.LU R56, [R1+0x5a0] ;  /* 0x0005a00001387983 */ /* 0x000ea20000300800 */
[C---:B0-----:R-:W-:Y:S08]  /*f1260*/  HMMA.16816.F32 R4, R28.reuse, R14, R20 ;  /* 0x0000000e1c04723c */ /* 0x041ff00000001814 */
[----:B------:R-:W-:Y:S04]  /*f1270*/  STL.64 [R1+0x9e0], R8 ;  /* 0x0009e00801007387 */ /* 0x000fe80000100a00 */
[----:B------:R-:W-:Y:S07]  /*f1280*/  STL.64 [R1+0x9e8], R10 ;  /* 0x0009e80a01007387 */ /* 0x000fee0000100a00 */
        /* <DEDUP_REMOVED lines=57> */
[C---:B-----5:R-:W-:Y:S08]  /*f1620*/  HMMA.16816.F32 R20, R28.reuse, R18, R20 ;  /* 0x000000121c14723c */ /* 0x060ff00000001814 */
        /* <DEDUP_REMOVED lines=8> */
[----:B0-----:R-:W5:Y:S04]  /*f16b0*/  LDL.LU.64 R22, [R1+0x90b0] ;  /* 0x0090b00001167983 */ /* 0x001f680000300a00 */
[----:B------:R-:W3:Y:S04]  /*f16c0*/  LDL.LU.64 R20, [R1+0x90a8] ;  /* 0x0090a80001147983 */ /* 0x000ee80000300a00 */
[----:B------:R-:W-:Y:S04]  /*f16d0*/  STL.64 [R1+0x8db0], R18 ;  /* 0x008db01201007387 */ /* 0x000fe80000100a00 */
[----:B------:R0:W-:Y:S04]  /*f16e0*/  STL.64 [R1+0x8da8], R16 ;  /* 0x008da81001007387 */ /* 0x0001e80000100a00 */
[----:B0-----:R-:W2:Y:S04]  /*f16f0*/  LDL.LU R16, [R1+0x5e0] ;  /* 0x0005e00001107983 */ /* 0x001ea80000300800 */
[----:B------:R-:W2:Y:S04]  /*f1700*/  LDL.LU R17, [R1+0x5e4] ;  /* 0x0005e40001117983 */ /* 0x000ea80000300800 */
[----:B------:R-:W2:Y:S04]  /*f1710*/  LDL.LU R18, [R1+0x5e8] ;  /* 0x0005e80001127983 */ /* 0x000ea80000300800 */
[----:B------:R-:W2:Y:S01]  /*f1720*/  LDL.LU R19, [R1+0x5ec] ;  /* 0x0005ec0001137983 */ /* 0x000ea20000300800 */
[C---:B---3--:R-:W-:Y:S08]  /*f1730*/  HMMA.16816.F32 R44, R28.reuse, R20, R44 ;  /* 0x000000141c2c723c */ /* 0x048ff0000000182c */
[C---:B-----5:R-:W-:Y:S11]  /*f1740*/  HMMA.16816.F32 R24, R28.reuse, R22, R24 ;  /* 0x000000161c18723c */ /* 0x060ff60000001818 */
[----:B------:R-:W-:Y:S04]  /*f1750*/  STL.64 [R1+0x960], R44 ;  /* 0x0009602c01007387 */ /* 0x000fe80000100a00 */
[----:B------:R0:W-:Y:S04]  /*f1760*/  STL.64 [R1+0x968], R46 ;  /* 0x0009682e01007387 */ /* 0x0001e80000100a00 */
[----:B0-----:R-:W3:Y:S04]  /*f1770*/  LDL.LU.64 R46, [R1+0x90a0] ;  /* 0x0090a000012e7983 */ /* 0x001ee80000300a00 */
        /* <DEDUP_REMOVED lines=15> */
[----:B0-----:R-:W4:Y:S04]  /*f1870*/  LDL.LU.64 R42, [R1+0x9080] ;  /* 0x00908000012a7983 */ /* 0x001f280000300a00 */
[----:B------:R-:W2:Y:S04]  /*f1880*/  LDL.LU.64 R40, [R1+0x9078] ;  /* 0x0090780001287983 */ /* 0x000ea80000300a00 */
        /* <DEDUP_REMOVED lines=16> */
[C---:B---3--:R-:W-:Y:S08]  /*f1990*/  HMMA.16816.F32 R24, R28.reuse, R34, R24 ;  /* 0x000000221c18723c */ /* 0x048ff00000001818 */
[C---:B------:R-:W-:Y:S08]  /*f19a0*/  HMMA.16816.F32 R12, R28.reuse, R40, R12 ;  /* 0x000000281c0c723c */ /* 0x040ff0000000180c */
[C---:B----4-:R-:W-:Y:S08]  /*f19b0*/  HMMA.16816.F32 R8, R28.reuse, R42, R8 ;  /* 0x0000002a1c08723c */ /* 0x050ff00000001808 */
[----:B-----5:R-:W-:Y:S01]  /*f19c0*/  HMMA.16816.F32 R4, R28, R44, R4 ;  /* 0x0000002c1c04723c */ /* 0x020fe20000001804 */
[----:B------:R-:W-:Y:S04]  /*f19d0*/  STL.64 [R1+0x8d50], R34 ;  /* 0x008d502201007387 */ /* 0x000fe80000100a00 */
[----:B------:R-:W-:Y:S04]  /*f19e0*/  STL.64 [R1+0x8d48], R32 ;  /* 0x008d482001007387 */ /* 0x000fe80000100a00 */
[----:B------:R-:W-:Y:S04]  /*f19f0*/  STL.64 [R1+0x8f0], R24 ;  /* 0x0008f01801007387 */ /* 0x000fe80000100a00 */
[----:B------:R-:W-:Y:S01]  /*f1a00*/  STL.64 [R1+0x8f8], R26 ;  /* 0x0008f81a01007387 */ /* 0x000fe20000100a00 */
[----:B------:R-:W-:-:S02]  /*f1a10*/  IMAD R3, R52, 0x100, R51 ;  /* 0x0000010034037824 */ /* 0x000fc400078e0233 */
[----:B------:R-:W-:Y:S02]  /*f1a20*/  IMAD R60, R60, 0x100, R53 ;  /* 0x000001003c3c7824 */ /* 0x000fe400078e0235 */
[----:B------:R-:W-:Y:S02]  /*f1a30*/  IMAD R61, R61, 0x100, R54 ;  /* 0x000001003d3d7824 */ /* 0x000fe400078e0236 */
[----:B------:R-:W-:Y:S01]  /*f1a40*/  IMAD R0, R0, 0x100, R55 ;  /* 0x0000010000007824 */ /* 0x000fe200078e0237 */
[C---:B--2---:R-:W-:Y:S08]  /*f1a50*/  HMMA.16816.F32 R20, R28.reuse, R36, R20 ;  /* 0x000000241c14723c */ /* 0x044ff00000001814 */
        /* <DEDUP_REMOVED lines=15> */
[----:B0-----:R-:W-:Y:S02]  /*f1b50*/  HMMA.16816.F32 R4, R28, R46, R56 ;  /* 0x0000002e1c04723c */ /* 0x001fe40000001838 */
[----:B------:R-:W2:-:S15]  /*f1b60*/  LDL.LU R58, [R1+0x50] ;  /* 0x00005000013a7983 */ /* 0x000e9e0000300800 */
[----:B------:R-:W-:Y:S02]  /*f1b70*/  NOP ;  /* 0x0000000000007918 */ /* 0x000fe40000000000 */
[----:B------:R-:W-:Y:S04]  /*f1b80*/  STL.64 [R1+0x850], R4 ;  /* 0x0008500401007387 */ /* 0x000fe80000100a00 */
[----:B------:R0:W-:Y:S04]  /*f1b90*/  STL.64 [R1+0x858], R6 ;  /* 0x0008580601007387 */ /* 0x0001e80000100a00 */
[----:B------:R-:W2:Y:S04]  /*f1ba0*/  LDL.LU R59, [R1+0x54] ;  /* 0x00005400013b7983 */ /* 0x000ea80000300800 */
        /* <DEDUP_REMOVED lines=8> */
[----:B--2---:R2:W-:Y:S04]  /*f1c30*/  STL.64 [R1+0x8eb0], R58 ;  /* 0x008eb03a01007387 */ /* 0x0045e80000100a00 */
[----:B---3--:R-:W-:Y:S04]  /*f1c40*/  STL.64 [R1+0x8ea8], R56 ;  /* 0x008ea83801007387 */ /* 0x008fe80000100a00 */
[----:B0-----:R-:W3:Y:S04]  /*f1c50*/  LDL.LU R6, [R1+0x60] ;  /* 0x0000600001067983 */ /* 0x001ee80000300800 */
        /* <DEDUP_REMOVED lines=9> */
[----:B---3--:R-:W-:Y:S04]  /*f1cf0*/  STL.64 [R1+0x8ed0], R6 ;  /* 0x008ed00601007387 */ /* 0x008fe80000100a00 */
[----:B----4-:R3:W-:Y:S04]  /*f1d00*/  STL.64 [R1+0x8ec8], R4 ;  /* 0x008ec80401007387 */ /* 0x0107e80000100a00 */
[----:B------:R-:W4:Y:S04]  /*f1d10*/  LDL.LU R12, [R1+0x430] ;  /* 0x00043000010c7983 */ /* 0x000f280000300800 */
[----:B------:R-:W4:Y:S04]  /*f1d20*/  LDL.LU R13, [R1+0x434] ;  /* 0x00043400010d7983 */ /* 0x000f280000300800 */
[----:B------:R-:W5:Y:S04]  /*f1d30*/  LDL.LU R14, [R1+0x438] ;  /* 0x00043800010e7983 */ /* 0x000f680000300800 */
[----:B------:R-:W5:Y:S04]  /*f1d40*/  LDL.LU R15, [R1+0x43c] ;  /* 0x00043c00010f7983 */ /* 0x000f680000300800 */
[----:B-----5:R5:W-:Y:S04]  /*f1d50*/  STL.64 [R1+0x8ee0], R14 ;  /* 0x008ee00e01007387 */ /* 0x020be80000100a00 */
[----:B----4-:R4:W-:Y:S04]  /*f1d60*/  STL.64 [R1+0x8ed8], R12 ;  /* 0x008ed80c01007387 */ /* 0x0109e80000100a00 */
[----:B------:R-:W2:Y:S04]  /*f1d70*/  LDL.LU R18, [R1+0x70] ;  /* 0x0000700001127983 */ /* 0x000ea80000300800 */
        /* <DEDUP_REMOVED lines=9> */
[----:B------:R-:W-:Y:S04]  /*f1e10*/  STL.64 [R1+0x8f00], R18 ;  /* 0x008f001201007387 */ /* 0x000fe80000100a00 */
[----:B--2---:R2:W-:Y:S04]  /*f1e20*/  STL.64 [R1+0x8ef8], R16 ;  /* 0x008ef81001007387 */ /* 0x0045e80000100a00 */
[----:B------:R-:W2:Y:S04]  /*f1e30*/  LDL.LU R34, [R1+0x80] ;  /* 0x0000800001227983 */ /* 0x000ea80000300800 */
[----:B------:R-:W2:Y:S04]  /*f1e40*/  LDL.LU R35, [R1+0x84] ;  /* 0x0000840001237983 */ /* 0x000ea80000300800 */
[----:B------:R-:W2:Y:S04]  /*f1e50*/  LDL.LU R36, [R1+0x460] ;  /* 0x0004600001247983 */ /* 0x000ea80000300800 */
[----:B------:R-:W2:Y:S04]  /*f1e60*/  LDL.LU R37, [R1+0x464] ;  /* 0x0004640001257983 */ /* 0x000ea80000300800 */
[----:B------:R-:W2:Y:S04]  /*f1e70*/  LDL.LU R38, [R1+0x468] ;  /* 0x0004680001267983 */ /* 0x000ea80000300800 */
[----:B------:R-:W2:Y:S04]  /*f1e80*/  LDL.LU R39, [R1+0x46c] ;  /* 0x00046c0001277983 */ /* 0x000ea80000300800 */
[----:B--2---:R2:W-:Y:S04]  /*f1e90*/  STL.64 [R1+0x8f10], R38 ;  /* 0x008f102601007387 */ /* 0x0045e80000100a00 */
        /* <DEDUP_REMOVED lines=9> */
[----:B--2---:R-:W-:Y:S04]  /*f1f30*/  STL.64 [R1+0x8f30], R42 ;  /* 0x008f302a01007387 */ /* 0x004fe80000100a00 */
[----:B------:R2:W-:Y:S04]  /*f1f40*/  STL.64 [R1+0x8f28], R40 ;  /* 0x008f282801007387 */ /* 0x0005e80000100a00 */
[----:B-1----:R-:W2:Y:S04]  /*f1f50*/  LDL.LU R52, [R1+0x480] ;  /* 0x0004800001347983 */ /* 0x002ea80000300800 */
[----:B------:R-:W2:Y:S04]  /*f1f60*/  LDL.LU R53, [R1+0x484] ;  /* 0x0004840001357983 */ /* 0x000ea80000300800 */
[----:B------:R-:W2:Y:S04]  /*f1f70*/  LDL.LU R54, [R1+0x488] ;  /* 0x0004880001367983 */ /* 0x000ea80000300800 */
[----:B------:R-:W2:Y:S04]  /*f1f80*/  LDL.LU R55, [R1+0x48c] ;  /* 0x00048c0001377983 */ /* 0x000ea80000300800 */
[----:B--2---:R1:W-:Y:S04]  /*f1f90*/  STL.64 [R1+0x8f40], R54 ;  /* 0x008f403601007387 */ /* 0x0043e80000100a00 */
[----:B------:R2:W-:Y:S04]  /*f1fa0*/  STL.64 [R1+0x8f38], R52 ;  /* 0x008f383401007387 */ /* 0x0005e80000100a00 */
[----:B------:R-:W2:Y:S04]  /*f1fb0*/  LDL.LU R58, [R1+0x98] ;  /* 0x00009800013a7983 */ /* 0x000ea80000300800 */
[----:B------:R-:W2:Y:S04]  /*f1fc0*/  LDL.LU R59, [R1+0x9c] ;  /* 0x00009c00013b7983 */ /* 0x000ea80000300800 */
[----:B0-----:R-:W2:Y:S04]  /*f1fd0*/  LDL.LU R8, [R1+0x490] ;  /* 0x0004900001087983 */ /* 0x001ea80000300800 */
        /* <DEDUP_REMOVED lines=9> */
[----:B---3--:R-:W2:Y:S04]  /*f2070*/  LDL.LU R4, [R1+0x4a0] ;  /* 0x0004a00001047983 */ /* 0x008ea80000300800 */
[----:B------:R-:W2:Y:S04]  /*f2080*/  LDL.LU R5, [R1+0x4a4] ;  /* 0x0004a40001057983 */ /* 0x000ea80000300800 */
[----:B------:R-:W3:Y:S04]  /*f2090*/  LDL.LU R6, [R1+0x4a8] ;  /* 0x0004a80001067983 */ /* 0x000ee80000300800 */
[----:B------:R-:W3:Y:S04]  /*f20a0*/  LDL.LU R7, [R1+0x4ac] ;  /* 0x0004ac0001077983 */ /* 0x000ee80000300800 */
[----:B---3--:R3:W-:Y:S04]  /*f20b0*/  STL.64 [R1+0x8f70], R6 ;  /* 0x008f700601007387 */ /* 0x0087e80000100a00 */
[----:B--2---:R-:W-:Y:S04]  /*f20c0*/  STL.64 [R1+0x8f68], R4 ;  /* 0x008f680401007387 */ /* 0x004fe80000100a00 */
[----:B-----5:R-:W2:Y:S04]  /*f20d0*/  LDL.LU R14, [R1+0xa8] ;  /* 0x0000a800010e7983 */ /* 0x020ea80000300800 */
[----:B------:R-:W2:Y:S04]  /*f20e0*/  LDL.LU R15, [R1+0xac] ;  /* 0x0000ac00010f7983 */ /* 0x000ea80000300800 */
[----:B----4-:R-:W4:Y:S04]  /*f20f0*/  LDL.LU R12, [R1+0xb0] ;  /* 0x0000b000010c7983 */ /* 0x010f280000300800 */
[----:B------:R-:W4:Y:S04]  /*f2100*/  LDL.LU R13, [R1+0xb4] ;  /* 0x0000b400010d7983 */ /* 0x000f280000300800 */
[----:B--2---:R-:W-:Y:S04]  /*f2110*/  STL.64 [R1+0x8f80], R14 ;  /* 0x008f800e01007387 */ /* 0x004fe80000100a00 */
[----:B----4-:R2:W-:Y:S04]  /*f2120*/  STL.64 [R1+0x8f78], R12 ;  /* 0x008f780c01007387 */ /* 0x0105e80000100a00 */
        /* <DEDUP_REMOVED lines=8> */
[----:B------:R-:W2:Y:S04]  /*f21b0*/  LDL.LU R32, [R1+0x4d0] ;  /* 0x0004d00001207983 */ /* 0x000ea80000300800 */
[----:B------:R-:W2:Y:S04]  /*f21c0*/  LDL.LU R33, [R1+0x4d4] ;  /* 0x0004d40001217983 */ /* 0x000ea80000300800 */
[----:B------:R-:W2:Y:S04]  /*f21d0*/  LDL.LU R34, [R1+0x4d8] ;  /* 0x0004d80001227983 */ /* 0x000ea80000300800 */
[----:B------:R-:W2:Y:S04]  /*f21e0*/  LDL.LU R35, [R1+0x4dc] ;  /* 0x0004dc0001237983 */ /* 0x000ea80000300800 */
[----:B--2---:R2:W-:Y:S04]  /*f21f0*/  STL.64 [R1+0x8fa0], R34 ;  /* 0x008fa02201007387 */ /* 0x0045e80000100a00 */
[----:B------:R0:W-:Y:S04]  /*f2200*/  STL.64 [R1+0x8f98], R32 ;  /* 0x008f982001007387 */ /* 0x0001e80000100a00 */
[----:B------:R-:W2:Y:S04]  /*f2210*/  LDL.LU R36, [R1+0xc0] ;  /* 0x0000c00001247983 */ /* 0x000ea80000300800 */
[----:B------:R-:W2:Y:S04]  /*f2220*/  LDL.LU R37, [R1+0xc4] ;  /* 0x0000c40001257983 */ /* 0x000ea80000300800 */
[----:B-----5:R-:W-:Y:S04]  /*f2230*/  STL.64 [R1+0x8fb0], R38 ;  /* 0x008fb02601007387 */ /* 0x020fe80000100a00 */
[----:B--2---:R-:W-:Y:S04]  /*f2240*/  STL.64 [R1+0x8fa8], R36 ;  /* 0x008fa82401007387 */ /* 0x004fe80000100a00 */
[----:B------:R-:W2:Y:S04]  /*f2250*/  LDL.LU R40, [R1+0x4e0] ;  /* 0x0004e00001287983 */ /* 0x000ea80000300800 */
[----:B------:R-:W2:Y:S04]  /*f2260*/  LDL.LU R41, [R1+0x4e4] ;  /* 0x0004e40001297983 */ /* 0x000ea80000300800 */
[----:B------:R-:W5:Y:S04]  /*f2270*/  LDL.LU R42, [R1+0x4e8] ;  /* 0x0004e800012a7983 */ /* 0x000f680000300800 */
[----:B------:R-:W5:Y:S04]  /*f2280*/  LDL.LU R43, [R1+0x4ec] ;  /* 0x0004ec00012b7983 */ /* 0x000f680000300800 */
[----:B-----5:R-:W-:Y:S04]  /*f2290*/  STL.64 [R1+0x8fc0], R42 ;  /* 0x008fc02a01007387 */ /* 0x020fe80000100a00 */
[----:B--2---:R2:W-:Y:S04]  /*f22a0*/  STL.64 [R1+0x8fb8], R40 ;  /* 0x008fb82801007387 */ /* 0x0045e80000100a00 */
[----:B-1----:R-:W5:Y:S04]  /*f22b0*/  LDL.LU R54, [R1+0xc8] ;  /* 0x0000c80001367983 */ /* 0x002f680000300800 */
[----:B------:R-:W5:Y:S04]  /*f22c0*/  LDL.LU R55, [R1+0xcc] ;  /* 0x0000cc0001377983 */ /* 0x000f680000300800 */
[----:B------:R-:W2:Y:S04]  /*f22d0*/  LDL.LU R52, [R1+0xd0] ;  /* 0x0000d00001347983 */ /* 0x000ea80000300800 */
[----:B------:R-:W2:Y:S04]  /*f22e0*/  LDL.LU R53, [R1+0xd4] ;  /* 0x0000d40001357983 */ /* 0x000ea80000300800 */
[----:B-----5:R1:W-:Y:S04]  /*f22f0*/  STL.64 [R1+0x8fd0], R54 ;  /* 0x008fd03601007387 */ /* 0x0203e80000100a00 */
[----:B--2---:R-:W-:Y:S04]  /*f2300*/  STL.64 [R1+0x8fc8], R52 ;  /* 0x008fc83401007387 */ /* 0x004fe80000100a00 */
[----:B0-----:R-:W2:Y:S04]  /*f2310*/  LDL.LU R56, [R1+0x500] ;  /* 0x0005000001387983 */ /* 0x001ea80000300800 */
[----:B------:R-:W2:Y:S04]  /*f2320*/  LDL.LU R57, [R1+0x504] ;  /* 0x0005040001397983 */ /* 0x000ea80000300800 */
[----:B------:R-:W5:Y:S04]  /*f2330*/  LDL.LU R58, [R1+0x508] ;  /* 0x00050800013a7983 */ /* 0x000f680000300800 */
[----:B------:R-:W5:Y:S04]  /*f2340*/  LDL.LU R59, [R1+0x50c] ;  /* 0x00050c00013b7983 */ /* 0x000f680000300800 */
[----:B-----5:R-:W-:Y:S04]  /*f2350*/  STL.64 [R1+0x8fe0], R58 ;  /* 0x008fe03a01007387 */ /* 0x020fe80000100a00 */
[----:B--2---:R0:W-:Y:S04]  /*f2360*/  STL.64 [R1+0x8fd8], R56 ;  /* 0x008fd83801007387 */ /* 0x0041e80000100a00 */
[----:B---3--:R-:W2:Y:S04]  /*f2370*/  LDL.LU R6, [R1+0xd8] ;  /* 0x0000d80001067983 */ /* 0x008ea80000300800 */
[----:B------:R-:W2:Y:S04]  /*f2380*/  LDL.LU R7, [R1+0xdc] ;  /* 0x0000dc0001077983 */ /* 0x000ea80000300800 */
[----:B------:R-:W3:Y:S04]  /*f2390*/  LDL.LU R12, [R1+0x510] ;  /* 0x00051000010c7983 */ /* 0x000ee80000300800 */
[----:B------:R-:W3:Y:S04]  /*f23a0*/  LDL.LU R13, [R1+0x514] ;  /* 0x00051400010d7983 */ /* 0x000ee80000300800 */
[----:B------:R-:W5:Y:S04]  /*f23b0*/  LDL.LU R14, [R1+0x518] ;  /* 0x00051800010e7983 */ /* 0x000f680000300800 */
[----:B------:R-:W5:Y:S04]  /*f23c0*/  LDL.LU R15, [R1+0x51c] ;  /* 0x00051c00010f7983 */ /* 0x000f680000300800 */
[----:B-----5:R-:W-:Y:S04]  /*f23d0*/  STL.64 [R1+0x8ff0], R14 ;  /* 0x008ff00e01007387 */ /* 0x020fe80000100a00 */
[----:B---3--:R3:W-:Y:S04]  /*f23e0*/  STL.64 [R1+0x8fe8], R12 ;  /* 0x008fe80c01007387 */ /* 0x0087e80000100a00 */
[----:B------:R-:W5:Y:S04]  /*f23f0*/  LDL.LU R4, [R1+0xe0] ;  /* 0x0000e00001047983 */ /* 0x000f680000300800 */
[----:B------:R-:W5:Y:S04]  /*f2400*/  LDL.LU R5, [R1+0xe4] ;  /* 0x0000e40001057983 */ /* 0x000f680000300800 */
[----:B--2---:R2:W-:Y:S04]  /*f2410*/  STL.64 [R1+0x9000], R6 ;  /* 0x0090000601007387 */ /* 0x0045e80000100a00 */
[----:B-----5:R5:W-:Y:S04]  /*f2420*/  STL.64 [R1+0x8ff8], R4 ;  /* 0x008ff80401007387 */ /* 0x020be80000100a00 */
[----:B----4-:R-:W4:Y:S04]  /*f2430*/  LDL.LU R16, [R1+0x520] ;  /* 0x0005200001107983 */ /* 0x010f280000300800 */
[----:B------:R-:W4:Y:S04]  /*f2440*/  LDL.LU R17, [R1+0x524] ;  /* 0x0005240001117983 */ /* 0x000f280000300800 */
[----:B------:R-:W2:Y:S04]  /*f2450*/  LDL.LU R18, [R1+0x528] ;  /* 0x0005280001127983 */ /* 0x000ea80000300800 */
[----:B------:R-:W2:Y:S04]  /*f2460*/  LDL.LU R19, [R1+0x52c] ;  /* 0x00052c0001137983 */ /* 0x000ea80000300800 */
[----:B--2---:R-:W-:Y:S04]  /*f2470*/  STL.64 [R1+0x9010], R18 ;  /* 0x0090101201007387 */ /* 0x004fe80000100a00 */
[----:B----4-:R-:W-:Y:S04]  /*f2480*/  STL.64 [R1+0x9008], R16 ;  /* 0x0090081001007387 */ /* 0x010fe80000100a00 */
[----:B------:R-:W2:Y:S04]  /*f2490*/  LDL.LU R34, [R1+0xe8] ;  /* 0x0000e80001227983 */ /* 0x000ea80000300800 */
[----:B------:R-:W2:Y:S04]  /*f24a0*/  LDL.LU R35, [R1+0xec] ;  /* 0x0000ec0001237983 */ /* 0x000ea80000300800 */
[----:B------:R-:W4:Y:S04]  /*f24b0*/  LDL.LU R32, [R1+0xf0] ;  /* 0x0000f00001207983 */ /* 0x000f280000300800 */
[----:B------:R-:W4:Y:S04]  /*f24c0*/  LDL.LU R33, [R1+0xf4] ;  /* 0x0000f40001217983 */ /* 0x000f280000300800 */
[----:B--2---:R-:W-:Y:S04]  /*f24d0*/  STL.64 [R1+0x9020], R34 ;  /* 0x0090202201007387 */ /* 0x004fe80000100a00 */
[----:B----4-:R2:W-:Y:S04]  /*f24e0*/  STL.64 [R1+0x9018], R32 ;  /* 0x0090182001007387 */ /* 0x0105e80000100a00 */
[----:B------:R-:W4:Y:S04]  /*f24f0*/  LDL.LU R40, [R1+0x540] ;  /* 0x0005400001287983 */ /* 0x000f280000300800 */
[----:B------:R-:W4:Y:S04]  /*f2500*/  LDL.LU R41, [R1+0x544] ;  /* 0x0005440001297983 */ /* 0x000f280000300800 */
[----:B------:R-:W2:Y:S04]  /*f2510*/  LDL.LU R42, [R1+0x548] ;  /* 0x00054800012a7983 */ /* 0x000ea80000300800 */
[----:B------:R-:W2:Y:S04]  /*f2520*/  LDL.LU R43, [R1+0x54c] ;  /* 0x00054c00012b7983 */ /* 0x000ea80000300800 */
[----:B--2---:R2:W-:Y:S04]  /*f2530*/  STL.64 [R1+0x9030], R42 ;  /* 0x0090302a01007387 */ /* 0x0045e80000100a00 */
[----:B----4-:R-:W-:Y:S04]  /*f2540*/  STL.64 [R1+0x9028], R40 ;  /* 0x0090282801007387 */ /* 0x010fe80000100a00 */
[----:B-1----:R-:W4:Y:S04]  /*f2550*/  LDL.LU R54, [R1+0xf8] ;  /* 0x0000f80001367983 */ /* 0x002f280000300800 */
[----:B------:R-:W4:Y:S04]  /*f2560*/  LDL.LU R55, [R1+0xfc] ;  /* 0x0000fc0001377983 */ /* 0x000f280000300800 */
[----:B0-----:R-:W2:Y:S04]  /*f2570*/  LDL.LU R56, [R1+0x550] ;  /* 0x0005500001387983 */ /* 0x001ea80000300800 */
[----:B------:R-:W2:Y:S04]  /*f2580*/  LDL.LU R57, [R1+0x554] ;  /* 0x0005540001397983 */ /* 0x000ea80000300800 */
[----:B------:R-:W2:Y:S04]  /*f2590*/  LDL.LU R58, [R1+0x558] ;  /* 0x00055800013a7983 */ /* 0x000ea80000300800 */
[----:B------:R-:W2:Y:S04]  /*f25a0*/  LDL.LU R59, [R1+0x55c] ;  /* 0x00055c00013b7983 */ /* 0x000ea80000300800 */
[----:B--2---:R-:W-:Y:S04]  /*f25b0*/  STL.64 [R1+0x9040], R58 ;  /* 0x0090403a01007387 */ /* 0x004fe80000100a00 */
[----:B------:R0:W-:Y:S04]  /*f25c0*/  STL.64 [R1+0x9038], R56 ;  /* 0x0090383801007387 */ /* 0x0001e80000100a00 */
[----:B------:R-:W2:Y:S04]  /*f25d0*/  LDL.LU R52, [R1+0x100] ;  /* 0x0001000001347983 */ /* 0x000ea80000300800 */
[----:B------:R-:W2:Y:S04]  /*f25e0*/  LDL.LU R53, [R1+0x104] ;  /* 0x0001040001357983 */ /* 0x000ea80000300800 */
[----:B---3--:R-:W2:Y:S04]  /*f25f0*/  LDL.LU R12, [R1+0x560] ;  /* 0x00056000010c7983 */ /* 0x008ea80000300800 */
[----:B------:R-:W2:Y:S04]  /*f2600*/  LDL.LU R13, [R1+0x564] ;  /* 0x00056400010d7983 */ /* 0x000ea80000300800 */
[----:B------:R-:W2:Y:S04]  /*f2610*/  LDL.LU R14, [R1+0x568] ;  /* 0x00056800010e7983 */ /* 0x000ea80000300800 */
[----:B------:R-:W2:Y:S04]  /*f2620*/  LDL.LU R15, [R1+0x56c] ;  /* 0x00056c00010f7983 */ /* 0x000ea80000300800 */
[----:B------:R-:W3:Y:S04]  /*f2630*/  LDL.LU R6, [R1+0x108] ;  /* 0x0001080001067983 */ /* 0x000ee80000300800 */
[----:B------:R-:W3:Y:S04]  /*f2640*/  LDL.LU R7, [R1+0x10c] ;  /* 0x00010c0001077983 */ /* 0x000ee80000300800 */
[----:B-----5:R-:W5:Y:S04]  /*f2650*/  LDL.LU R4, [R1+0x110] ;  /* 0x0001100001047983 */ /* 0x020f680000300800 */
[----:B------:R-:W5:Y:S04]  /*f2660*/  LDL.LU R5, [R1+0x114] ;  /* 0x0001140001057983 */ /* 0x000f680000300800 */
[----:B------:R-:W5:Y:S04]  /*f2670*/  LDL.LU R32, [R1+0x580] ;  /* 0x0005800001207983 */ /* 0x000f680000300800 */
[----:B------:R-:W5:Y:S04]  /*f2680*/  LDL.LU R33, [R1+0x584] ;  /* 0x0005840001217983 */ /* 0x000f680000300800 */
[----:B------:R-:W5:Y:S04]  /*f2690*/  LDL.LU R34, [R1+0x588] ;  /* 0x0005880001227983 */ /* 0x000f680000300800 */
[----:B------:R-:W5:Y:S04]  /*f26a0*/  LDL.LU R35, [R1+0x58c] ;  /* 0x00058c0001237983 */ /* 0x000f680000300800 */
[----:B------:R-:W2:Y:S04]  /*f26b0*/  LDL.LU R42, [R1+0x118] ;  /* 0x00011800012a7983 */ /* 0x000ea80000300800 */
        /* <DEDUP_REMOVED lines=29> */
[----:B------:R0:W-:Y:S01]  /*f2890*/  STL.64 [R1+0x8d80], R46 ;  /* 0x008d802e01007387 */ /* 0x0001e20000100a00 */
[----:B------:R-:W-:-:S02]  /*f28a0*/  F2FP.F16.E5M2.UNPACK_B R28, R3 ;  /* 0x00000003ff1c723e */ /* 0x000fc400020004ff */
[----:B------:R-:W-:Y:S02]  /*f28b0*/  F2FP.F16.E5M2.UNPACK_B R29, R60 ;  /* 0x0000003cff1d723e */ /* 0x000fe400020004ff */
[----:B------:R-:W-:Y:S02]  /*f28c0*/  F2FP.F16.E5M2.UNPACK_B R30, R61 ;  /* 0x0000003dff1e723e */ /* 0x000fe400020004ff */
[----:B------:R-:W-:Y:S01]  /*f28d0*/  F2FP.F16.E5M2.UNPACK_B R31, R0 ;  /* 0x00000000ff1f723e */ /* 0x000fe200020004ff */
[----:B0-----:R-:W4:Y:S04]  /*f28e0*/  LDL.LU R46, [R1+0x90] ;  /* 0x00009000012e7983 */ /* 0x001f280000300800 */
[----:B------:R-:W4:Y:S04]  /*f28f0*/  LDL.LU R47, [R1+0x94] ;  /* 0x00009400012f7983 */ /* 0x000f280000300800 */
[----:B------:R-:W-:Y:S04]  /*f2900*/  STL.64 [R1+0x8d78], R44 ;  /* 0x008d782c01007387 */ /* 0x000fe80000100a00 */
[----:B------:R-:W4:Y:S04]  /*f2910*/  LDL.LU R3, [R1+0x9054] ;  /* 0x0090540001037983 */ /* 0x000f280000300800 */
[----:B------:R-:W4:Y:S04]  /*f2920*/  LDL.LU R60, [R1+0x9050] ;  /* 0x00905000013c7983 */ /* 0x000f280000300800 */
[----:B------:R-:W4:Y:S04]  /*f2930*/  LDL.LU R61, [R1+0x904c] ;  /* 0x00904c00013d7983 */ /* 0x000f280000300800 */
[----:B------:R-:W4:Y:S01]  /*f2940*/  LDL.LU R0, [R1+0x9048] ;  /* 0x0090480001007983 */ /* 0x000f220000300800 */
[C---:B--2---:R-:W-:Y:S03]  /*f2950*/  HMMA.16816.F32 R40, R28.reuse, R42, R56 ;  /* 0x0000002a1c28723c */ /* 0x044fe60000001838 */
[----:B------:R-:W4:Y:S04]  /*f2960*/  LDL.LU.64 R58, [R1+0x9040] ;  /* 0x00904000013a7983 */ /* 0x000f280000300a00 */
[----:B------:R-:W4:Y:S01]  /*f2970*/  LDL.LU.64 R56, [R1+0x9038] ;  /* 0x0090380001387983 */ /* 0x000f220000300a00 */
[C---:B-----5:R-:W-:Y:S08]  /*f2980*/  HMMA.16816.F32 R32, R28.reuse, R4, R32 ;  /* 0x000000041c20723c */ /* 0x060ff00000001820 */
[C---:B---3--:R-:W-:Y:S08]  /*f2990*/  HMMA.16816.F32 R4, R28.reuse, R6, R16 ;  /* 0x000000061c04723c */ /* 0x048ff00000001810 */
[C---:B------:R-:W-:Y:S01]  /*f29a0*/  HMMA.16816.F32 R12, R28.reuse, R52, R12 ;  /* 0x000000341c0c723c */ /* 0x040fe2000000180c */
        /* <DEDUP_REMOVED lines=18> */
[----:B----4-:R-:W-:Y:S03]  /*f2ad0*/  HMMA.16816.F32 R52, R28, R54, R56 ;  /* 0x000000361c34723c */ /* 0x010fe60000001838 */
[----:B------:R-:W4:Y:S04]  /*f2ae0*/  LDL.LU.64 R58, [R1+0x8fe0] ;  /* 0x008fe000013a7983 */ /* 0x000f280000300a00 */
[----:B------:R-:W4:-:S12]  /*f2af0*/  LDL.LU.64 R56, [R1+0x8fd8] ;  /* 0x008fd80001387983 */ /* 0x000f180000300a00 */
[----:B------:R-:W-:Y:S04]  /*f2b00*/  STL.64 [R1+0x7b0], R52 ;  /* 0x0007b03401007387 */ /* 0x000fe80000100a00 */
[----:B------:R0:W-:Y:S04]  /*f2b10*/  STL.64 [R1+0x7b8], R54 ;  /* 0x0007b83601007387 */ /* 0x0001e80000100a00 */
[----:B0-----:R-:W4:Y:S04]  /*f2b20*/  LDL.LU.64 R54, [R1+0x8fd0] ;  /* 0x008fd00001367983 */ /* 0x001f280000300a00 */
[----:B------:R-:W4:Y:S01]  /*f2b30*/  LDL.LU.64 R52, [R1+0x8fc8] ;  /* 0x008fc80001347983 */ /* 0x000f220000300a00 */
[C---:B--2---:R-:W-:Y:S08]  /*f2b40*/  HMMA.16816.F32 R40, R28.reuse, R32, R40 ;  /* 0x000000201c28723c */ /* 0x044ff00000001828 */
[C---:B---3--:R-:W-:Y:S08]  /*f2b50*/  HMMA.16816.F32 R32, R28.reuse, R34, R36 ;  /* 0x000000221c20723c */ /* 0x048ff00000001824 */
[C---:B-----5:R-:W-:Y:S03]  /*f2b60*/  HMMA.16816.F32 R16, R28.reuse, R4, R16 ;  /* 0x000000041c10723c */ /* 0x060fe60000001810 */
[----:B------:R-:W-:Y:S04]  /*f2b70*/  STL.64 [R1+0x790], R40 ;  /* 0x0007902801007387 */ /* 0x000fe80000100a00 */
[----:B------:R0:W-:Y:S01]  /*f2b80*/  STL.64 [R1+0x798], R42 ;  /* 0x0007982a01007387 */ /* 0x0001e20000100a00 */
[C---:B------:R-:W-:Y:S03]  /*f2b90*/  HMMA.16816.F32 R4, R28.reuse, R6, R12 ;  /* 0x000000061c04723c */ /* 0x040fe6000000180c */
        /* <DEDUP_REMOVED lines=18> */
[C---:B----4-:R-:W-:Y:S08]  /*f2cc0*/  HMMA.16816.F32 R56, R28.reuse, R52, R56 ;  /* 0x000000341c38723c */ /* 0x050ff00000001838 */
[C---:B------:R-:W-:Y:S11]  /*f2cd0*/  HMMA.16816.F32 R52, R28.reuse, R54, R8 ;  /* 0x000000361c34723c */ /* 0x040ff60000001808 */
        /* <DEDUP_REMOVED lines=14> */
[C---:B-----5:R-:W-:Y:S08]  /*f2dc0*/  HMMA.16816.F32 R16, R28.reuse, R12, R16 ;  /* 0x0000000c1c10723c */ /* 0x060ff00000001810 */
        /* <DEDUP_REMOVED lines=22> */
[----:B------:R0:W-:Y:S01]  /*f2f30*/  STL.64 [R1+0x678], R6 ;  /* 0x0006780601007387 */ /* 0x0001e20000100a00 */
[C---:B------:R-:W-:Y:S03]  /*f2f40*/  HMMA.16816.F32 R44, R28.reuse, R46, R52 ;  /* 0x0000002e1c2c723c */ /* 0x040fe60000001834 */
[----:B0-----:R-:W4:Y:S04]  /*f2f50*/  LDL.LU.64 R6, [R1+0x8ed0] ;  /* 0x008ed00001067983 */ /* 0x001f280000300a00 */
[----:B------:R-:W4:Y:S04]  /*f2f60*/  LDL.LU.64 R4, [R1+0x8ec8] ;  /* 0x008ec80001047983 */ /* 0x000f280000300a00 */
[----:B------:R-:W4:Y:S04]  /*f2f70*/  LDL.LU.64 R10, [R1+0x8ec0] ;  /* 0x008ec000010a7983 */ /* 0x000f280000300a00 */
[----:B------:R-:W4:Y:S04]  /*f2f80*/  LDL.LU.64 R8, [R1+0x8eb8] ;  /* 0x008eb80001087983 */ /* 0x000f280000300a00 */
[----:B------:R-:W-:Y:S04]  /*f2f90*/  STL.64 [R1+0x660], R56 ;  /* 0x0006603801007387 */ /* 0x000fe80000100a00 */
[----:B------:R0:W-:Y:S04]  /*f2fa0*/  STL.64 [R1+0x668], R58 ;  /* 0x0006683a01007387 */ /* 0x0001e80000100a00 */
[----:B0-----:R-:W4:Y:S04]  /*f2fb0*/  LDL.LU.64 R58, [R1+0x8eb0] ;  /* 0x008eb000013a7983 */ /* 0x001f280000300a00 */
[----:B------:R-:W4:Y:S04]  /*f2fc0*/  LDL.LU.64 R56, [R1+0x8ea8] ;  /* 0x008ea80001387983 */ /* 0x000f280000300a00 */
[----:B------:R-:W4:Y:S04]  /*f2fd0*/  LDL.LU.64 R54, [R1+0x8ea0] ;  /* 0x008ea00001367983 */ /* 0x000f280000300a00 */
[----:B------:R-:W4:Y:S01]  /*f2fe0*/  LDL.LU.64 R52, [R1+0x8e98] ;  /* 0x008e980001347983 */ /* 0x000f220000300a00 */
[C---:B--2---:R-:W-:Y:S08]  /*f2ff0*/  HMMA.16816.F32 R40, R28.reuse, R32, R40 ;  /* 0x000000201c28723c */ /* 0x044ff00000001828 */
[C---:B---3--:R-:W-:Y:S01]  /*f3000*/  HMMA.16816.F32 R32, R28.reuse, R34, R36 ;  /* 0x000000221c20723c */ /* 0x048fe20000001824 */
[----:B------:R-:W-:Y:S07]  /*f3010*/  STL.64 [R1+0x640], R44 ;  /* 0x0006402c01007387 */ /* 0x000fee0000100a00 */
[C---:B-----5:R-:W-:Y:S08]  /*f3020*/  HMMA.16816.F32 R24, R28.reuse, R16, R24 ;  /* 0x000000101c18723c */ /* 0x060ff00000001818 */
[C---:B------:R-:W-:Y:S01]  /*f3030*/  HMMA.16816.F32 R20, R28.reuse, R18, R20 ;  /* 0x000000121c14723c */ /* 0x040fe20000001814 */
        /* <DEDUP_REMOVED lines=8> */
[----:B------:R-:W-:Y:S01]  /*f30c0*/  STL.64 [R1+0x5d8], R22 ;  /* 0x0005d81601007387 */ /* 0x000fe20000100a00 */
[C---:B----4-:R-:W-:Y:S08]  /*f30d0*/  HMMA.16816.F32 R16, R28.reuse, R4, R12 ;  /* 0x000000041c10723c */ /* 0x050ff0000000180c */
[C---:B------:R-:W-:Y:S08]  /*f30e0*/  HMMA.16816.F32 R12, R28.reuse, R6, R8 ;  /* 0x000000061c0c723c */ /* 0x040ff00000001808 */
[C---:B------:R-:W-:Y:S08]  /*f30f0*/  HMMA.16816.F32 R8, R28.reuse, R56, R48 ;  /* 0x000000381c08723c */ /* 0x040ff00000001830 */
[----:B------:R-:W-:Y:S01]  /*f3100*/  HMMA.16816.F32 R4, R28, R58, R52 ;  /* 0x0000003a1c04723c */ /* 0x000fe20000001834 */
[----:B------:R-:W-:Y:S04]  /*f3110*/  STL.64 [R1+0x5c0], R16 ;  /* 0x0005c01001007387 */ /* 0x000fe80000100a00 */
[----:B------:R-:W-:Y:S04]  /*f3120*/  STL.64 [R1+0x5c8], R18 ;  /* 0x0005c81201007387 */ /* 0x000fe80000100a00 */
[----:B------:R-:W-:Y:S04]  /*f3130*/  STL.64 [R1+0x5a0], R12 ;  /* 0x0005a00c01007387 */ /* 0x000fe80000100a00 */
[----:B------:R-:W-:Y:S04]  /*f3140*/  STL.64 [R1+0x5a8], R14 ;  /* 0x0005a80e01007387 */ /* 0x000fe80000100a00 */
[----:B0-----:R-:W2:Y:S04]  /*f3150*/  LDL.LU R26, [R1] ;  /* 0x00000000011a7983 */ /* 0x001ea80000300800 */
[----:B------:R-:W-:Y:S04]  /*f3160*/  STL.64 [R1+0x580], R8 ;  /* 0x0005800801007387 */ /* 0x000fe80000100a00 */
[----:B------:R-:W-:Y:S04]  /*f3170*/  STL.64 [R1+0x588], R10 ;  /* 0x0005880a01007387 */ /* 0x000fe80000100a00 */
[----:B------:R0:W-:Y:S04]  /*f3180*/  STL.64 [R1+0x570], R4 ;  /* 0x0005700401007387 */ /* 0x0001e80000100a00 */
[----:B------:R1:W-:Y:S04]  /*f3190*/  STL.64 [R1+0x578], R6 ;  /* 0x0005780601007387 */ /* 0x0003e80000100a00 */
[----:B------:R-:W2:Y:S04]  /*f31a0*/  LDL.LU R27, [R1+0x4] ;  /* 0x00000400011b7983 */ /* 0x000ea80000300800 */
[----:B--2---:R2:W-:Y:S04]  /*f31b0*/  STL.64 [R1+0x8e30], R26 ;  /* 0x008e301a01007387 */ /* 0x0045e80000100a00 */
[----:B------:R-:W3:Y:S04]  /*f31c0*/  LDL.LU R32, [R1+0x360] ;  /* 0x0003600001207983 */ /* 0x000ee80000300800 */
[----:B------:R-:W3:Y:S04]  /*f31d0*/  LDL.LU R33, [R1+0x364] ;  /* 0x0003640001217983 */ /* 0x000ee80000300800 */
[----:B------:R-:W4:Y:S04]  /*f31e0*/  LDL.LU R34, [R1+0x368] ;  /* 0x0003680001227983 */ /* 0x000f280000300800 */
[----:B------:R-:W4:Y:S01]  /*f31f0*/  LDL.LU R35, [R1+0x36c] ;  /* 0x00036c0001237983 */ /* 0x000f220000300800 */
[----:B------:R-:W-:-:S03]  /*f3200*/  IMAD.MOV.U32 R59, RZ, RZ, R0 ;  /* 0x000000ffff3b7224 */ /* 0x000fc600078e0000 */
[----:B----4-:R4:W-:Y:S04]  /*f3210*/  STL.64 [R1+0x8e40], R34 ;  /* 0x008e402201007387 */ /* 0x0109e80000100a00 */
[----:B---3--:R-:W-:Y:S04]  /*f3220*/  STL.64 [R1+0x8e38], R32 ;  /* 0x008e382001007387 */ /* 0x008fe80000100a00 */
[----:B------:R-:W3:Y:S04]  /*f3230*/  LDL.LU R58, [R1+0x8] ;  /* 0x00000800013a7983 */ /* 0x000ee80000300800 */
[----:B------:R-:W5:Y:S04]  /*f3240*/  LDL.LU R0, [R1+0x8e94] ;  /* 0x008e940001007983 */ /* 0x000f680000300800 */
        /* <DEDUP_REMOVED lines=8> */
[----:B---3--:R-:W-:Y:S04]  /*f32d0*/  STL.64 [R1+0x8e60], R58 ;  /* 0x008e603a01007387 */ /* 0x008fe80000100a00 */
[----:B--2---:R2:W-:Y:S04]  /*f32e0*/  STL.64 [R1+0x8e58], R56 ;  /* 0x008e583801007387 */ /* 0x0045e80000100a00 */
[----:B0-----:R-:W3:Y:S04]  /*f32f0*/  LDL.LU R4, [R1+0x380] ;  /* 0x0003800001047983 */ /* 0x001ee80000300800 */
[----:B------:R-:W3:Y:S04]  /*f3300*/  LDL.LU R5, [R1+0x384] ;  /* 0x0003840001057983 */ /* 0x000ee80000300800 */
[----:B-1----:R-:W2:Y:S04]  /*f3310*/  LDL.LU R6, [R1+0x388] ;  /* 0x0003880001067983 */ /* 0x002ea80000300800 */
[----:B------:R-:W2:Y:S01]  /*f3320*/  LDL.LU R7, [R1+0x38c] ;  /* 0x00038c0001077983 */ /* 0x000ea20000300800 */
[----:B-----5:R-:W-:-:S03]  /*f3330*/  IMAD.MOV.U32 R11, RZ, RZ, R0 ;  /* 0x000000ffff0b7224 */ /* 0x020fc600078e0000 */
[----:B--2---:R0:W-:Y:S04]  /*f3340*/  STL.64 [R1+0x8e70], R6 ;  /* 0x008e700601007387 */ /* 0x0041e80000100a00 */
[----:B---3--:R-:W-:Y:S04]  /*f3350*/  STL.64 [R1+0x8e68], R4 ;  /* 0x008e680401007387 */ /* 0x008fe80000100a00 */
[----:B------:R-:W2:Y:S04]  /*f3360*/  LDL.LU R10, [R1+0x18] ;  /* 0x00001800010a7983 */ /* 0x000ea80000300800 */
[----:B------:R-:W3:Y:S04]  /*f3370*/  LDL.LU R0, [R1+0x8e90] ;  /* 0x008e900001007983 */ /* 0x000ee80000300800 */
        /* <DEDUP_REMOVED lines=14> */
[----:B--2---:R-:W-:Y:S04]  /*f3460*/  STL.64 [R1+0x8e80], R10 ;  /* 0x008e800a01007387 */ /* 0x004fe80000100a00 */
[----:B-----5:R1:W-:Y:S04]  /*f3470*/  STL.64 [R1+0x8e78], R8 ;  /* 0x008e780801007387 */ /* 0x0203e80000100a00 */
[----:B------:R-:W2:Y:S04]  /*f3480*/  LDL.LU R24, [R1+0x3a0] ;  /* 0x0003a00001187983 */ /* 0x000ea80000300800 */
[----:B------:R-:W2:Y:S04]  /*f3490*/  LDL.LU R25, [R1+0x3a4] ;  /* 0x0003a40001197983 */ /* 0x000ea80000300800 */
[----:B------:R-:W2:Y:S04]  /*f34a0*/  LDL.LU R26, [R1+0x3a8] ;  /* 0x0003a800011a7983 */ /* 0x000ea80000300800 */
[----:B------:R-:W2:Y:S04]  /*f34b0*/  LDL.LU R27, [R1+0x3ac] ;  /* 0x0003ac00011b7983 */ /* 0x000ea80000300800 */
[----:B----4-:R-:W4:Y:S01]  /*f34c0*/  LDL.LU R34, [R1+0x28] ;  /* 0x0000280001227983 */ /* 0x010f220000300800 */
[----:B---3--:R-:W-:-:S03]  /*f34d0*/  IMAD.MOV.U32 R35, RZ, RZ, R0 ;  /* 0x000000ffff237224 */ /* 0x008fc600078e0000 */
        /* <DEDUP_REMOVED lines=11> */
[----:B0-----:R-:W2:Y:S01]  /*f3590*/  LDL.LU R6, [R1+0x38] ;  /* 0x0000380001067983 */ /* 0x001ea20000300800 */
[C---:B------:R-:W-:Y:S08]  /*f35a0*/  HMMA.16816.F32 R36, R28.reuse, R52, R36 ;  /* 0x000000341c24723c */ /* 0x040ff00000001824 */
[----:B------:R-:W-:Y:S01]  /*f35b0*/  HMMA.16816.F32 R16, R28, R54, R16 ;  /* 0x000000361c10723c */ /* 0x000fe20000001810 */
[----:B---3--:R-:W-:-:S02]  /*f35c0*/  IMAD.MOV.U32 R7, RZ, RZ, R0 ;  /* 0x000000ffff077224 */ /* 0x008fc400078e0000 */
[----:B------:R-:W3:Y:S04]  /*f35d0*/  LDL.LU R0, [R1+0x8e88] ;  /* 0x008e880001007983 */ /* 0x000ee80000300800 */
[----:B-1----:R-:W2:Y:S04]  /*f35e0*/  LDL.LU R8, [R1+0x3d0] ;  /* 0x0003d00001087983 */ /* 0x002ea80000300800 */
        /* <DEDUP_REMOVED lines=13> */
[----:B------:R-:W-:Y:S04]  /*f36c0*/  STL.64 [R1+0x558], R38 ;  /* 0x0005582601007387 */ /* 0x000fe80000100a00 */
[----:B------:R0:W-:Y:S04]  /*f36d0*/  STL.64 [R1+0x530], R16 ;  /* 0x0005301001007387 */ /* 0x0001e80000100a00 */
[----:B------:R1:W-:Y:S04]  /*f36e0*/  STL.64 [R1+0x538], R18 ;  /* 0x0005381201007387 */ /* 0x0003e80000100a00 */
[----:B------:R-:W3:Y:S04]  /*f36f0*/  LDL.LU R41, [R1+0x2e4] ;  /* 0x0002e40001297983 */ /* 0x000ee80000300800 */
[----:B------:R-:W3:Y:S04]  /*f3700*/  LDL.LU R42, [R1+0x2e8] ;  /* 0x0002e800012a7983 */ /* 0x000ee80000300800 */
[----:B------:R-:W3:Y:S01]  /*f3710*/  LDL.LU R43, [R1+0x2ec] ;  /* 0x0002ec00012b7983 */ /* 0x000ee20000300800 */
[C---:B-----5:R-:W-:Y:S03]  /*f3720*/  HMMA.16816.F32 R56, R28.reuse, R32, R56 ;  /* 0x000000201c38723c */ /* 0x060fe60000001838 */
[----:B0-----:R-:W5:Y:S04]  /*f3730*/  LDL.LU R16, [R1+0x330] ;  /* 0x0003300001107983 */ /* 0x001f680000300800 */
[----:B------:R-:W5:Y:S04]  /*f3740*/  LDL.LU R17, [R1+0x334] ;  /* 0x0003340001117983 */ /* 0x000f680000300800 */
[----:B-1----:R-:W5:Y:S04]  /*f3750*/  LDL.LU R18, [R1+0x338] ;  /* 0x0003380001127983 */ /* 0x002f680000300800 */
        /* <DEDUP_REMOVED lines=13> */
[C---:B----4-:R-:W-:Y:S08]  /*f3830*/  HMMA.16816.F32 R32, R28.reuse, R34, R48 ;  /* 0x000000221c20723c */ /* 0x050ff00000001830 */
[----:B--2---:R-:W-:Y:S01]  /*f3840*/  HMMA.16816.F32 R4, R28, R6, R8 ;  /* 0x000000061c04723c */ /* 0x004fe20000001808 */
[----:B------:R-:W3:Y:S04]  /*f3850*/  LDL.LU.64 R10, [R1+0x8e80] ;  /* 0x008e8000010a7983 */ /* 0x000ee80000300a00 */
[----:B------:R-:W2:-:S14]  /*f3860*/  LDL.LU.64 R8, [R1+0x8e78] ;  /* 0x008e780001087983 */ /* 0x000e9c0000300a00 */
        /* <DEDUP_REMOVED lines=8> */
[----:B------:R-:W5:Y:S04]  /*f38f0*/  LDL.LU.64 R50, [R1+0x8e50] ;  /* 0x008e500001327983 */ /* 0x000f680000300a00 */
[----:B------:R-:W5:Y:S04]  /*f3900*/  LDL.LU.64 R48, [R1+0x8e48] ;  /* 0x008e480001307983 */ /* 0x000f680000300a00 */
        /* <DEDUP_REMOVED lines=9> */
[----:B------:R-:W3:Y:S04]  /*f39a0*/  LDL.LU.64 R14, [R1+0x8e28] ;  /* 0x008e2800010e7983 */ /* 0x000ee80000300a00 */
[----:B------:R-:W3:Y:S01]  /*f39b0*/  LDL.LU.64 R12, [R1+0x8e20] ;  /* 0x008e2000010c7983 */ /* 0x000ee20000300a00 */
[C---:B----4-:R-:W-:Y:S08]  /*f39c0*/  HMMA.16816.F32 R4, R28.reuse, R56, R4 ;  /* 0x000000381c04723c */ /* 0x050ff00000001804 */
[C---:B-----5:R-:W-:Y:S01]  /*f39d0*/  HMMA.16816.F32 R56, R28.reuse, R58, R48 ;  /* 0x0000003a1c38723c */ /* 0x060fe20000001830 */
[----:B------:R-:W-:Y:S04]  /*f39e0*/  STL.64 [R1+0x4b0], R8 ;  /* 0x0004b00801007387 */ /* 0x000fe80000100a00 */
[----:B------:R0:W-:Y:S04]  /*f39f0*/  STL.64 [R1+0x4b8], R10 ;  /* 0x0004b80a01007387 */ /* 0x0001e80000100a00 */
[----:B0-----:R-:W4:Y:S04]  /*f3a00*/  LDL.LU.64 R10, [R1+0x8e18] ;  /* 0x008e1800010a7983 */ /* 0x001f280000300a00 */
[----:B------:R-:W5:Y:S04]  /*f3a10*/  LDL.LU.64 R8, [R1+0x8e10] ;  /* 0x008e100001087983 */ /* 0x000f680000300a00 */
[----:B------:R-:W-:Y:S04]  /*f3a20*/  STL.64 [R1+0x490], R4 ;  /* 0x0004900401007387 */ /* 0x000fe80000100a00 */
[----:B------:R0:W-:Y:S04]  /*f3a30*/  STL.64 [R1+0x498], R6 ;  /* 0x0004980601007387 */ /* 0x0001e80000100a00 */
[----:B0-----:R-:W3:Y:S04]  /*f3a40*/  LDL.LU.64 R6, [R1+0x8e08] ;  /* 0x008e080001067983 */ /* 0x001ee80000300a00 */
[----:B------:R-:W3:Y:S04]  /*f3a50*/  LDL.LU.64 R4, [R1+0x8e00] ;  /* 0x008e000001047983 */ /* 0x000ee80000300a00 */
[----:B------:R-:W3:Y:S04]  /*f3a60*/  LDL.LU.64 R50, [R1+0x8df8] ;  /* 0x008df80001327983 */ /* 0x000ee80000300a00 */
[----:B------:R-:W3:Y:S04]  /*f3a70*/  LDL.LU.64 R48, [R1+0x8df0] ;  /* 0x008df00001307983 */ /* 0x000ee80000300a00 */
[----:B------:R-:W-:Y:S04]  /*f3a80*/  STL.64 [R1+0x480], R56 ;  /* 0x0004803801007387 */ /* 0x000fe80000100a00 */
[----:B------:R0:W-:Y:S04]  /*f3a90*/  STL.64 [R1+0x488], R58 ;  /* 0x0004883a01007387 */ /* 0x0001e80000100a00 */
[----:B0-----:R-:W3:Y:S04]  /*f3aa0*/  LDL.LU.64 R58, [R1+0x8de8] ;  /* 0x008de800013a7983 */ /* 0x001ee80000300a00 */
[----:B------:R-:W4:Y:S01]  /*f3ab0*/  LDL.LU.64 R56, [R1+0x8de0] ;  /* 0x008de00001387983 */ /* 0x000f220000300a00 */
[C---:B------:R-:W-:Y:S03]  /*f3ac0*/  HMMA.16816.F32 R20, R28.reuse, R60, R20 ;  /* 0x0000003c1c14723c */ /* 0x040fe60000001814 */
[----:B------:R-:W4:Y:S05]  /*f3ad0*/  LDL.LU R24, [R1+0x2b0] ;  /* 0x0002b00001187983 */ /* 0x000f2a0000300800 */
[----:B--2---:R-:W-:-:S15]  /*f3ae0*/  HMMA.16816.F32 R32, R28, R26, R32 ;  /* 0x0000001a1c20723c */ /* 0x004fde0000001820 */
[----:B------:R-:W-:-:S04]  /*f3af0*/  NOP ;  /* 0x0000000000007918 */ /* 0x000fc80000000000 */
[----:B------:R0:W-:Y:S04]  /*f3b00*/  STL.64 [R1+0x460], R32 ;  /* 0x0004602001007387 */ /* 0x0001e80000100a00 */
[----:B------:R1:W-:Y:S04]  /*f3b10*/  STL.64 [R1+0x468], R34 ;  /* 0x0004682201007387 */ /* 0x0003e80000100a00 */
[----:B------:R2:W-:Y:S04]  /*f3b20*/  STL.64 [R1+0x440], R20 ;  /* 0x0004401401007387 */ /* 0x0005e80000100a00 */
[----:B------:R0:W-:Y:S04]  /*f3b30*/  STL.64 [R1+0x448], R22 ;  /* 0x0004481601007387 */ /* 0x0001e80000100a00 */
[----:B------:R-:W5:Y:S04]  /*f3b40*/  LDL.LU R25, [R1+0x2b4] ;  /* 0x0002b40001197983 */ /* 0x000f680000300800 */
[----:B------:R-:W5:Y:S04]  /*f3b50*/  LDL.LU R26, [R1+0x2b8] ;  /* 0x0002b800011a7983 */ /* 0x000f680000300800 */
[----:B------:R-:W5:Y:S04]  /*f3b60*/  LDL.LU R27, [R1+0x2bc] ;  /* 0x0002bc00011b7983 */ /* 0x000f680000300800 */
[----:B0-----:R-:W5:Y:S04]  /*f3b70*/  LDL.LU R32, [R1+0x2c0] ;  /* 0x0002c00001207983 */ /* 0x001f680000300800 */
[----:B------:R-:W5:Y:S04]  /*f3b80*/  LDL.LU R33, [R1+0x2c4] ;  /* 0x0002c40001217983 */ /* 0x000f680000300800 */
[----:B-1----:R-:W5:Y:S04]  /*f3b90*/  LDL.LU R34, [R1+0x2c8] ;  /* 0x0002c80001227983 */ /* 0x002f680000300800 */
[----:B------:R-:W5:Y:S04]  /*f3ba0*/  LDL.LU R35, [R1+0x2cc] ;  /* 0x0002cc0001237983 */ /* 0x000f680000300800 */
[----:B--2---:R-:W2:Y:S04]  /*f3bb0*/  LDL.LU R20, [R1+0x290] ;  /* 0x0002900001147983 */ /* 0x004ea80000300800 */
[----:B------:R-:W2:Y:S04]  /*f3bc0*/  LDL.LU R21, [R1+0x294] ;  /* 0x0002940001157983 */ /* 0x000ea80000300800 */
[----:B------:R-:W2:Y:S04]  /*f3bd0*/  LDL.LU R22, [R1+0x298] ;  /* 0x0002980001167983 */ /* 0x000ea80000300800 */
[----:B------:R-:W2:Y:S01]  /*f3be0*/  LDL.LU R23, [R1+0x29c] ;  /* 0x00029c0001177983 */ /* 0x000ea20000300800 */
[C---:B---3--:R-:W-:Y:S08]  /*f3bf0*/  HMMA.16816.F32 R16, R28.reuse, R58, R16 ;  /* 0x0000003a1c10723c */ /* 0x048ff00000001810 */
[C---:B----4-:R-:W-:Y:S11]  /*f3c00*/  HMMA.16816.F32 R56, R28.reuse, R56, R52 ;  /* 0x000000381c38723c */ /* 0x050ff60000001834 */
[----:B------:R0:W-:Y:S04]  /*f3c10*/  STL.64 [R1+0x430], R16 ;  /* 0x0004301001007387 */ /* 0x0001e80000100a00 */
[----:B------:R1:W-:Y:S04]  /*f3c20*/  STL.64 [R1+0x438], R18 ;  /* 0x0004381201007387 */ /* 0x0003e80000100a00 */
[----:B0-----:R-:W3:Y:S04]  /*f3c30*/  LDL.LU R16, [R1+0x280] ;  /* 0x0002800001107983 */ /* 0x001ee80000300800 */
[----:B------:R-:W3:Y:S04]  /*f3c40*/  LDL.LU R17, [R1+0x284] ;  /* 0x0002840001117983 */ /* 0x000ee80000300800 */
[----:B-1----:R-:W3:Y:S04]  /*f3c50*/  LDL.LU R18, [R1+0x288] ;  /* 0x0002880001127983 */ /* 0x002ee80000300800 */
[----:B------:R-:W3:Y:S04]  /*f3c60*/  LDL.LU R19, [R1+0x28c] ;  /* 0x00028c0001137983 */ /* 0x000ee80000300800 */
[----:B------:R-:W4:Y:S04]  /*f3c70*/  LDL.LU.64 R54, [R1+0x8dd8] ;  /* 0x008dd80001367983 */ /* 0x000f280000300a00 */
[----:B------:R-:W2:Y:S04]  /*f3c80*/  LDL.LU.64 R52, [R1+0x8dd0] ;  /* 0x008dd00001347983 */ /* 0x000ea80000300a00 */
        /* <DEDUP_REMOVED lines=9> */
[----:B----4-:R-:W-:-:S15]  /*f3d20*/  HMMA.16816.F32 R56, R28, R54, R56 ;  /* 0x000000361c38723c */ /* 0x010fde0000001838 */
[----:B------:R-:W-:-:S04]  /*f3d30*/  NOP ;  /* 0x0000000000007918 */ /* 0x000fc80000000000 */
[----:B------:R-:W-:Y:S04]  /*f3d40*/  STL.64 [R1+0x3f0], R56 ;  /* 0x0003f03801007387 */ /* 0x000fe80000100a00 */
[----:B------:R0:W-:Y:S04]  /*f3d50*/  STL.64 [R1+0x3f8], R58 ;  /* 0x0003f83a01007387 */ /* 0x0001e80000100a00 */
[----:B------:R-:W-:Y:S04]  /*f3d60*/  STL.64 [R1+0x3e0], R44 ;  /* 0x0003e02c01007387 */ /* 0x000fe80000100a00 */
[----:B------:R-:W-:Y:S04]  /*f3d70*/  STL.64 [R1+0x3e8], R46 ;  /* 0x0003e82e01007387 */ /* 0x000fe80000100a00 */
[----:B------:R-:W2:Y:S04]  /*f3d80*/  LDL.LU R48, [R1+0x30cc] ;  /* 0x0030cc0001307983 */ /* 0x000ea80000300800 */
[----:B------:R-:W-:Y:S04]  /*f3d90*/  STL.64 [R1+0x3c0], R40 ;  /* 0x0003c02801007387 */ /* 0x000fe80000100a00 */
[----:B------:R-:W-:Y:S04]  /*f3da0*/  STL.64 [R1+0x3c8], R42 ;  /* 0x0003c82a01007387 */ /* 0x000fe80000100a00 */
[----:B------:R-:W2:Y:S04]  /*f3db0*/  LDL.LU R49, [R1+0x30c8] ;  /* 0x0030c80001317983 */ /* 0x000ea80000300800 */
[----:B------:R1:W-:Y:S04]  /*f3dc0*/  STL.64 [R1+0x3a0], R36 ;  /* 0x0003a02401007387 */ /* 0x0003e80000100a00 */
[----:B------:R4:W-:Y:S04]  /*f3dd0*/  STL.64 [R1+0x3a8], R38 ;  /* 0x0003a82601007387 */ /* 0x0009e80000100a00 */
[----:B------:R-:W2:Y:S04]  /*f3de0*/  LDL.LU R50, [R1+0x30d4] ;  /* 0x0030d40001327983 */ /* 0x000ea80000300800 */
[----:B------:R-:W2:Y:S01]  /*f3df0*/  LDL.LU R51, [R1+0x30d0] ;  /* 0x0030d00001337983 */ /* 0x000ea20000300800 */
[C---:B-----5:R-:W-:Y:S08]  /*f3e00*/  HMMA.16816.F32 R32, R28.reuse, R2, R32 ;  /* 0x000000021c20723c */ /* 0x060ff00000001820 */
[C---:B------:R-:W-:Y:S01]  /*f3e10*/  HMMA.16816.F32 R24, R28.reuse, R4, R24 ;  /* 0x000000041c18723c */ /* 0x040fe20000001818 */
[----:B--2---:R-:W-:Y:S04]  /*f3e20*/  STL.64 [R1+0x8da0], R50 ;  /* 0x008da03201007387 */ /* 0x004fe80000100a00 */
[----:B------:R-:W-:Y:S04]  /*f3e30*/  STL.64 [R1+0x8d98], R48 ;  /* 0x008d983001007387 */ /* 0x000fe80000100a00 */
[----:B------:R-:W2:Y:S04]  /*f3e40*/  LDL.LU R52, [R1+0x30dc] ;  /* 0x0030dc0001347983 */ /* 0x000ea80000300800 */
[----:B------:R-:W2:Y:S04]  /*f3e50*/  LDL.LU R53, [R1+0x30d8] ;  /* 0x0030d80001357983 */ /* 0x000ea80000300800 */
[----:B------:R-:W5:Y:S04]  /*f3e60*/  LDL.LU R54, [R1+0x30e4] ;  /* 0x0030e40001367983 */ /* 0x000f680000300800 */
[----:B------:R-:W5:Y:S01]  /*f3e70*/  LDL.LU R55, [R1+0x30e0] ;  /* 0x0030e00001377983 */ /* 0x000f620000300800 */
[C---:B------:R-:W-:Y:S08]  /*f3e80*/  HMMA.16816.F32 R20, R28.reuse, R6, R20 ;  /* 0x000000061c14723c */ /* 0x040ff00000001814 */
[C---:B---3--:R-:W-:Y:S01]  /*f3e90*/  HMMA.16816.F32 R16, R28.reuse, R8, R16 ;  /* 0x000000081c10723c */ /* 0x048fe20000001810 */
[----:B0-----:R-:W-:Y:S01]  /*f3ea0*/  IMAD.MOV.U32 R59, RZ, RZ, R0 ;  /* 0x000000ffff3b7224 */ /* 0x001fe200078e0000 */
[----:B-----5:R-:W-:Y:S04]  /*f3eb0*/  STL.64 [R1+0x8dc0], R54 ;  /* 0x008dc03601007387 */ /* 0x020fe80000100a00 */
[----:B--2---:R-:W-:Y:S04]  /*f3ec0*/  STL.64 [R1+0x8db8], R52 ;  /* 0x008db83401007387 */ /* 0x004fe80000100a00 */
[----:B------:R-:W2:Y:S04]  /*f3ed0*/  LDL.LU R56, [R1+0x140] ;  /* 0x0001400001387983 */ /* 0x000ea80000300800 */
[----:B------:R-:W2:Y:S04]  /*f3ee0*/  LDL.LU R57, [R1+0x144] ;  /* 0x0001440001397983 */ /* 0x000ea80000300800 */
[----:B------:R-:W2:Y:S04]  /*f3ef0*/  LDL.LU R58, [R1+0x148] ;  /* 0x00014800013a7983 */ /* 0x000ea80000300800 */
[----:B------:R-:W3:Y:S04]  /*f3f00*/  LDL.LU R0, [R1+0x8dc8] ;  /* 0x008dc80001007983 */ /* 0x000ee80000300800 */
[----:B------:R-:W5:Y:S04]  /*f3f10*/  LDL.LU R60, [R1+0x1978] ;  /* 0x00197800013c7983 */ /* 0x000f680000300800 */
[----:B------:R-:W2:Y:S04]  /*f3f20*/  LDL.LU R61, [R1+0x197c] ;  /* 0x00197c00013d7983 */ /* 0x000ea80000300800 */
        /* <DEDUP_REMOVED lines=8> */
[----:B------:R-:W2:Y:S04]  /*f3fb0*/  LDL.LU R6, [R1+0x158] ;  /* 0x0001580001067983 */ /* 0x000ea80000300800 */
[----:B------:R-:W2:Y:S04]  /*f3fc0*/  LDL.LU R7, [R1+0x15c] ;  /* 0x00015c0001077983 */ /* 0x000ea80000300800 */
[----:B-1----:R-:W2:Y:S04]  /*f3fd0*/  LDL.LU R36, [R1+0x270] ;  /* 0x0002700001247983 */ /* 0x002ea80000300800 */
[----:B------:R1:W-:Y:S04]  /*f3fe0*/  STL.64 [R1+0x350], R16 ;  /* 0x0003501001007387 */ /* 0x0003e80000100a00 */
[----:B------:R0:W-:Y:S04]  /*f3ff0*/  STL.64 [R1+0x358], R18 ;  /* 0x0003581201007387 */ /* 0x0001e80000100a00 */
[----:B------:R-:W2:Y:S04]  /*f4000*/  LDL.LU R37, [R1+0x274] ;  /* 0x0002740001257983 */ /* 0x000ea80000300800 */
[----:B----4-:R-:W2:Y:S04]  /*f4010*/  LDL.LU R38, [R1+0x278] ;  /* 0x0002780001267983 */ /* 0x010ea80000300800 */
[----:B------:R-:W2:Y:S04]  /*f4020*/  LDL.LU R39, [R1+0x27c] ;  /* 0x00027c0001277983 */ /* 0x000ea80000300800 */
[----:B0-----:R-:W4:Y:S04]  /*f4030*/  LDL.LU R24, [R1+0x200] ;  /* 0x0002000001187983 */ /* 0x001f280000300800 */
[----:B------:R-:W4:Y:S04]  /*f4040*/  LDL.LU R25, [R1+0x204] ;  /* 0x0002040001197983 */ /* 0x000f280000300800 */
[----:B------:R-:W4:Y:S04]  /*f4050*/  LDL.LU R26, [R1+0x208] ;  /* 0x00020800011a7983 */ /* 0x000f280000300800 */
[----:B------:R-:W4:Y:S04]  /*f4060*/  LDL.LU R27, [R1+0x20c] ;  /* 0x00020c00011b7983 */ /* 0x000f280000300800 */
[----:B------:R-:W3:Y:S04]  /*f4070*/  LDL.LU R52, [R1+0x260] ;  /* 0x0002600001347983 */ /* 0x000ee80000300800 */
[----:B------:R-:W3:Y:S04]  /*f4080*/  LDL.LU R53, [R1+0x264] ;  /* 0x0002640001357983 */ /* 0x000ee80000300800 */
[----:B------:R-:W3:Y:S04]  /*f4090*/  LDL.LU R54, [R1+0x268] ;  /* 0x0002680001367983 */ /* 0x000ee80000300800 */
[----:B------:R-:W3:Y:S04]  /*f40a0*/  LDL.LU R55, [R1+0x26c] ;  /* 0x00026c0001377983 */ /* 0x000ee80000300800 */
[----:B-1----:R-:W4:Y:S04]  /*f40b0*/  LDL.LU R16, [R1+0x240] ;  /* 0x0002400001107983 */ /* 0x002f280000300800 */
        /* <DEDUP_REMOVED lines=23> */
[C---:B--2---:R-:W-:Y:S03]  /*f4230*/  HMMA.16816.F32 R8, R28.reuse, R10, R36 ;  /* 0x0000000a1c08723c */ /* 0x044fe60000001824 */
[----:B------:R-:W2:Y:S05]  /*f4240*/  LDL.LU R36, [R1+0x1c0] ;  /* 0x0001c00001247983 */ /* 0x000eaa0000300800 */
[C---:B---3--:R-:W-:Y:S11]  /*f4250*/  HMMA.16816.F32 R52, R28.reuse, R12, R52 ;  /* 0x0000000c1c34723c */ /* 0x048ff60000001834 */
[----:B------:R0:W-:Y:S04]  /*f4260*/  STL.64 [R1+0x320], R8 ;  /* 0x0003200801007387 */ /* 0x0001e80000100a00 */
[----:B------:R1:W-:Y:S04]  /*f4270*/  STL.64 [R1+0x328], R10 ;  /* 0x0003280a01007387 */ /* 0x0003e80000100a00 */
[----:B------:R-:W2:Y:S04]  /*f4280*/  LDL.LU R37, [R1+0x1c4] ;  /* 0x0001c40001257983 */ /* 0x000ea80000300800 */
[----:B------:R-:W2:Y:S04]  /*f4290*/  LDL.LU R38, [R1+0x1c8] ;  /* 0x0001c80001267983 */ /* 0x000ea80000300800 */
[----:B------:R-:W2:Y:S01]  /*f42a0*/  LDL.LU R39, [R1+0x1cc] ;  /* 0x0001cc0001277983 */ /* 0x000ea20000300800 */
[----:B----4-:R-:W-:Y:S03]  /*f42b0*/  HMMA.16816.F32 R12, R28, R14, R16 ;  /* 0x0000000e1c0c723c */ /* 0x010fe60000001810 */
[----:B0-----:R-:W3:Y:S04]  /*f42c0*/  LDL.LU R8, [R1+0x160] ;  /* 0x0001600001087983 */ /* 0x001ee80000300800 */
[----:B------:R-:W3:Y:S04]  /*f42d0*/  LDL.LU R9, [R1+0x164] ;  /* 0x0001640001097983 */ /* 0x000ee80000300800 */
[----:B-1----:R-:W3:Y:S04]  /*f42e0*/  LDL.LU R10, [R1+0x168] ;  /* 0x00016800010a7983 */ /* 0x002ee80000300800 */
[----:B------:R-:W-:Y:S04]  /*f42f0*/  STL.64 [R1+0x300], R52 ;  /* 0x0003003401007387 */ /* 0x000fe80000100a00 */
[----:B------:R0:W-:Y:S04]  /*f4300*/  STL.64 [R1+0x308], R54 ;  /* 0x0003083601007387 */ /* 0x0001e80000100a00 */
[----:B0-----:R-:W4:Y:S04]  /*f4310*/  LDL.LU.64 R54, [R1+0x8dc0] ;  /* 0x008dc00001367983 */ /* 0x001f280000300a00 */
[----:B------:R-:W2:Y:S04]  /*f4320*/  LDL.LU.64 R52, [R1+0x8db8] ;  /* 0x008db80001347983 */ /* 0x000ea80000300a00 */
[----:B------:R-:W2:Y:S04]  /*f4330*/  LDL.LU.64 R18, [R1+0x8db0] ;  /* 0x008db00001127983 */ /* 0x000ea80000300a00 */
[----:B------:R-:W5:Y:S01]  /*f4340*/  LDL.LU.64 R16, [R1+0x8da8] ;  /* 0x008da80001107983 */ /* 0x000f620000300a00 */
[----:B------:R-:W-:-:S03]  /*f4350*/  IMAD.MOV.U32 R11, RZ, RZ, R0 ;  /* 0x000000ffff0b7224 */ /* 0x000fc600078e0000 */
[----:B------:R0:W-:Y:S04]  /*f4360*/  STL.64 [R1+0x2d0], R12 ;  /* 0x0002d00c01007387 */ /* 0x0001e80000100a00 */
[----:B------:R1:W-:Y:S01]  /*f4370*/  STL [R1+0x2d8], R14 ;  /* 0x0002d80e01007387 */ /* 0x0003e20000100800 */
[----:B------:R-:W-:-:S03]  /*f4380*/  IMAD.MOV.U32 R0, RZ, RZ, R15 ;  /* 0x000000ffff007224 */ /* 0x000fc600078e000f */
[----:B0-----:R-:W3:Y:S04]  /*f4390*/  LDL.LU R12, [R1+0x170] ;  /* 0x00017000010c7983 */ /* 0x001ee80000300800 */
[----:B------:R-:W3:Y:S04]  /*f43a0*/  LDL.LU R13, [R1+0x174] ;  /* 0x00017400010d7983 */ /* 0x000ee80000300800 */
[----:B-1----:R-:W3:Y:S04]  /*f43b0*/  LDL.LU R14, [R1+0x178] ;  /* 0x00017800010e7983 */ /* 0x002ee80000300800 */
[----:B------:R-:W3:Y:S04]  /*f43c0*/  LDL.LU R15, [R1+0x17c] ;  /* 0x00017c00010f7983 */ /* 0x000ee80000300800 */
[----:B------:R-:W-:Y:S01]  /*f43d0*/  STL [R1+0x8440], R0 ;  /* 0x0084400001007387 */ /* 0x000fe20000100800 */
        /* <DEDUP_REMOVED lines=29> */
[----:B------:R-:W-:Y:S11]  /*f45b0*/  HMMA.16816.F32 R24, R28, R26, R32 ;  /* 0x0000001a1c18723c */ /* 0x000ff60000001820 */
[----:B------:R-:W-:Y:S04]  /*f45c0*/  STL.64 [R1+0x230], R40 ;  /* 0x0002302801007387 */ /* 0x000fe80000100a00 */
[----:B------:R0:W-:Y:S04]  /*f45d0*/  STL.64 [R1+0x238], R42 ;  /* 0x0002382a01007387 */ /* 0x0001e80000100a00 */
[----:B0-----:R-:W2:Y:S04]  /*f45e0*/  LDL.LU.64 R42, [R1+0x8d60] ;  /* 0x008d6000012a7983 */ /* 0x001ea80000300a00 */
[----:B------:R-:W3:Y:S04]  /*f45f0*/  LDL.LU.64 R40, [R1+0x8d58] ;  /* 0x008d580001287983 */ /* 0x000ee80000300a00 */
[----:B------:R-:W2:Y:S04]  /*f4600*/  LDL.LU.64 R34, [R1+0x8d50] ;  /* 0x008d500001227983 */ /* 0x000ea80000300a00 */
[----:B------:R-:W2:Y:S04]  /*f4610*/  LDL.LU.64 R32, [R1+0x8d48] ;  /* 0x008d480001207983 */ /* 0x000ea80000300a00 */
[----:B------:R0:W-:Y:S04]  /*f4620*/  STL [R1+0x210], R24 ;  /* 0x0002101801007387 */ /* 0x0001e80000100800 */
[----:B------:R1:W-:Y:S01]  /*f4630*/  STL.64 [R1+0x218], R26 ;  /* 0x0002181a01007387 */ /* 0x0003e20000100a00 */
[----:B------:R-:W-:-:S03]  /*f4640*/  IMAD.MOV.U32 R0, RZ, RZ, R25 ;  /* 0x000000ffff007224 */ /* 0x000fc600078e0019 */
[----:B0-----:R-:W3:Y:S04]  /*f4650*/  LDL.LU R24, [R1+0x1b0] ;  /* 0x0001b00001187983 */ /* 0x001ee80000300800 */
[----:B------:R-:W3:Y:S04]  /*f4660*/  LDL.LU R25, [R1+0x1b4] ;  /* 0x0001b40001197983 */ /* 0x000ee80000300800 */
[----:B-1----:R-:W3:Y:S04]  /*f4670*/  LDL.LU R26, [R1+0x1b8] ;  /* 0x0001b800011a7983 */ /* 0x002ee80000300800 */
[----:B------:R-:W3:Y:S04]  /*f4680*/  LDL.LU R27, [R1+0x1bc] ;  /* 0x0001bc00011b7983 */ /* 0x000ee80000300800 */
[----:B------:R-:W-:Y:S01]  /*f4690*/  STL [R1+0x8548], R0 ;  /* 0x0085480001007387 */ /* 0x000fe20000100800 */
        /* <DEDUP_REMOVED lines=8> */
[C---:B------:R-:W-:Y:S08]  /*f4720*/  HMMA.16816.F32 R8, R28.reuse, R42, R8 ;  /* 0x0000002a1c08723c */ /* 0x040ff00000001808 */
[C---:B------:R-:W-:Y:S01]  /*f4730*/  HMMA.16816.F32 R4, R28.reuse, R44, R4 ;  /* 0x0000002c1c04723c */ /* 0x040fe20000001804 */
[----:B------:R-:W-:Y:S04]  /*f4740*/  STL.64 [R1+0x1d0], R24 ;  /* 0x0001d01801007387 */ /* 0x000fe80000100a00 */
[----:B------:R-:W-:Y:S03]  /*f4750*/  STL.64 [R1+0x1d8], R26 ;  /* 0x0001d81a01007387 */ /* 0x000fe60000100a00 */
[C---:B--2---:R-:W-:Y:S08]  /*f4760*/  HMMA.16816.F32 R20, R28.reuse, R36, R20 ;  /* 0x000000241c14723c */ /* 0x044ff00000001814 */
[C---:B------:R-:W-:Y:S11]  /*f4770*/  HMMA.16816.F32 R16, R28.reuse, R38, R16 ;  /* 0x000000261c10723c */ /* 0x040ff60000001810 */
        /* <DEDUP_REMOVED lines=9> */
[----:B------:R0:W-:Y:S04]  /*f4810*/  STL.64 [R1+0x150], R4 ;  /* 0x0001500401007387 */ /* 0x0001e80000100a00 */
[----:B------:R-:W-:Y:S01]  /*f4820*/  STL.64 [R1+0x158], R6 ;  /* 0x0001580601007387 */ /* 0x000fe20000100a00 */
[----:B------:R-:W-:-:S02]  /*f4830*/  F2FP.F16.E5M2.UNPACK_B R46, R60.H1 ;  /* 0x0000003cff2e723e */ /* 0x000fc400030004ff */
[----:B------:R-:W-:-:S10]  /*f4840*/  F2FP.F16.E5M2.UNPACK_B R47, R61.H1 ;  /* 0x0000003dff2f723e */ /* 0x000fd400030004ff */
[----:B------:R-:W-:Y:S04]  /*f4850*/  STL.64 [R1+0x140], R8 ;  /* 0x0001400801007387 */ /* 0x000fe80000100a00 */
[----:B------:R-:W-:Y:S04]  /*f4860*/  STL.64 [R1+0x148], R10 ;  /* 0x0001480a01007387 */ /* 0x000fe80000100a00 */
[----:B------:R-:W2:Y:S04]  /*f4870*/  LDL.LU R56, [R1+0x9c0] ;  /* 0x0009c00001387983 */ /* 0x000ea80000300800 */
[----:B------:R-:W2:Y:S04]  /*f4880*/  LDL.LU R57, [R1+0x9c4] ;  /* 0x0009c40001397983 */ /* 0x000ea80000300800 */
[----:B------:R-:W-:Y:S04]  /*f4890*/  STL [R1+0x118], R46 ;  /* 0x0001182e01007387 */ /* 0x000fe80000100800 */
[----:B------:R-:W3:Y:S04]  /*f48a0*/  LDL.LU R58, [R1+0x9c8] ;  /* 0x0009c800013a7983 */ /* 0x000ee80000300800 */
[----:B------:R-:W-:Y:S04]  /*f48b0*/  STL [R1+0x11c], R47 ;  /* 0x00011c2f01007387 */ /* 0x000fe80000100800 */
[----:B------:R-:W3:Y:S01]  /*f48c0*/  LDL.LU R59, [R1+0x9cc] ;  /* 0x0009cc00013b7983 */ /* 0x000ee20000300800 */
[----:B0-----:R-:W-:-:S02]  /*f48d0*/  IMAD R4, R53, 0x100, R52 ;  /* 0x0000010035047824 */ /* 0x001fc400078e0234 */
[----:B----4-:R-:W-:Y:S01]  /*f48e0*/  IMAD R5, R55, 0x100, R54 ;  /* 0x0000010037057824 */ /* 0x010fe200078e0236 */
[----:B---3--:R-:W-:Y:S04]  /*f48f0*/  STL.64 [R1+0x8d20], R58 ;  /* 0x008d203a01007387 */ /* 0x008fe80000100a00 */
[----:B--2---:R0:W-:Y:S04]  /*f4900*/  STL.64 [R1+0x8d18], R56 ;  /* 0x008d183801007387 */ /* 0x0041e80000100a00 */
        /* <DEDUP_REMOVED lines=22> */
[----:B0-----:R-:W2:Y:S04]  /*f4a70*/  LDL.LU R56, [R1+0x1f0] ;  /* 0x0001f00001387983 */ /* 0x001ea80000300800 */
[----:B------:R-:W2:Y:S04]  /*f4a80*/  LDL.LU R57, [R1+0x1f4] ;  /* 0x0001f40001397983 */ /* 0x000ea80000300800 */
[----:B------:R-:W2:Y:S04]  /*f4a90*/  LDL.LU R58, [R1+0x1f8] ;  /* 0x0001f800013a7983 */ /* 0x000ea80000300800 */
[----:B------:R-:W2:Y:S04]  /*f4aa0*/  LDL.LU R59, [R1+0x1fc] ;  /* 0x0001fc00013b7983 */ /* 0x000ea80000300800 */
[----:B-1----:R-:W2:Y:S04]  /*f4ab0*/  LDL.LU R52, [R1+0x1a0] ;  /* 0x0001a00001347983 */ /* 0x002ea80000300800 */
        /* <DEDUP_REMOVED lines=17> */
[----:B-----5:R-:W-:-:S02]  /*f4bd0*/  IMAD R2, R49, 0x100, R48 ;  /* 0x0000010031027824 */ /* 0x020fc400078e0230 */
[----:B------:R-:W-:Y:S01]  /*f4be0*/  IMAD R3, R51, 0x100, R50 ;  /* 0x0000010033037824 */ /* 0x000fe200078e0232 */
[----:B------:R-:W5:Y:S04]  /*f4bf0*/  LDL.LU R21, [R1+0x19a8] ;  /* 0x0019a80001157983 */ /* 0x000f680000300800 */
[----:B------:R-:W5:Y:S04]  /*f4c00*/  LDL.LU R6, [R1+0x19ac] ;  /* 0x0019ac0001067983 */ /* 0x000f680000300800 */
[----:B------:R-:W5:Y:S01]  /*f4c10*/  LDL.LU R7, [R1+0x19c8] ;  /* 0x0019c80001077983 */ /* 0x000f620000300800 */
[----:B------:R-:W-:-:S02]  /*f4c20*/  F2FP.F16.E5M2.UNPACK_B R28, R2 ;  /* 0x00000002ff1c723e */ /* 0x000fc400020004ff */
[----:B------:R-:W-:Y:S02]  /*f4c30*/  F2FP.F16.E5M2.UNPACK_B R29, R3 ;  /* 0x00000003ff1d723e */ /* 0x000fe400020004ff */
[----:B------:R-:W-:Y:S02]  /*f4c40*/  F2FP.F16.E5M2.UNPACK_B R30, R4 ;  /* 0x00000004ff1e723e */ /* 0x000fe400020004ff */
[----:B------:R-:W-:Y:S01]  /*f4c50*/  F2FP.F16.E5M2.UNPACK_B R31, R5 ;  /* 0x00000005ff1f723e */ /* 0x000fe200020004ff */
        /* <DEDUP_REMOVED lines=10> */
[----:B--2---:R-:W-:Y:S01]  /*f4d00*/  HMMA.16816.F32 R52, R28, R46, R52 ;  /* 0x0000002e1c34723c */ /* 0x004fe20000001834 */
[----:B---3--:R-:W-:-:S02]  /*f4d10*/  F2FP.F16.E5M2.UNPACK_B R44, R44.H1 ;  /* 0x0000002cff2c723e */ /* 0x008fc400030004ff */
[----:B----4-:R-:W-:-:S15]  /*f4d20*/  F2FP.F16.E5M2.UNPACK_B R45, R45.H1 ;  /* 0x0000002dff2d723e */ /* 0x010fde00030004ff */
[----:B------:R-:W-:Y:S01]  /*f4d30*/  NOP ;  /* 0x0000000000007918 */ /* 0x000fe20000000000 */
[----:B------:R-:W-:Y:S04]  /*f4d40*/  STL.64 [R1+0x170], R52 ;  /* 0x0001703401007387 */ /* 0x000fe80000100a00 */
[----:B------:R0:W-:Y:S04]  /*f4d50*/  STL.64 [R1+0x178], R54 ;  /* 0x0001783601007387 */ /* 0x0001e80000100a00 */
[----:B0-----:R-:W2:Y:S04]  /*f4d60*/  LDL.LU.64 R54, [R1+0x8d30] ;  /* 0x008d300001367983 */ /* 0x001ea80000300a00 */
[----:B------:R-:W2:Y:S04]  /*f4d70*/  LDL.LU.64 R52, [R1+0x8d28] ;  /* 0x008d280001347983 */ /* 0x000ea80000300a00 */
[----:B------:R0:W-:Y:S02]  /*f4d80*/  STL.64 [R1+0x110], R44 ;  /* 0x0001102c01007387 */ /* 0x0001e40000100a00 */
[----:B0-----:R-:W-:Y:S02]  /*f4d90*/  HMMA.16816.F32 R44, R28, R44, R56 ;  /* 0x0000002c1c2c723c */ /* 0x001fe40000001838 */
[----:B------:R-:W3:Y:S04]  /*f4da0*/  LDL.LU.64 R58, [R1+0x8d20] ;  /* 0x008d2000013a7983 */ /* 0x000ee80000300a00 */
[----:B------:R-:W3:Y:S01]  /*f4db0*/  LDL.LU.64 R56, [R1+0x8d18] ;  /* 0x008d180001387983 */ /* 0x000ee20000300a00 */
[----:B------:R-:W-:-:S02]  /*f4dc0*/  F2FP.F16.E5M2.UNPACK_B R4, R38.H1 ;  /* 0x00000026ff04723e */ /* 0x000fc400030004ff */
[----:B------:R-:W-:Y:S02]  /*f4dd0*/  F2FP.F16.E5M2.UNPACK_B R5, R39.H1 ;  /* 0x00000027ff05723e */ /* 0x000fe400030004ff */
[----:B------:R-:W-:Y:S02]  /*f4de0*/  F2FP.F16.E5M2.UNPACK_B R2, R36.H1 ;  /* 0x00000024ff02723e */ /* 0x000fe400030004ff */
[----:B------:R-:W-:-:S03]  /*f4df0*/  F2FP.F16.E5M2.UNPACK_B R3, R37.H1 ;  /* 0x00000025ff03723e */ /* 0x000fc600030004ff */
[C---:B------:R-:W-:Y:S08]  /*f4e00*/  HMMA.16816.F32 R40, R28.reuse, R4, R40 ;  /* 0x000000041c28723c */ /* 0x040ff00000001828 */
[----:B------:R-:W-:Y:S01]  /*f4e10*/  HMMA.16816.F32 R32, R28, R2, R32 ;  /* 0x000000021c20723c */ /* 0x000fe20000001820 */
[----:B------:R-:W-:Y:S04]  /*f4e20*/  STL.64 [R1+0x1a0], R44 ;  /* 0x0001a02c01007387 */ /* 0x000fe80000100a00 */
[----:B------:R-:W-:Y:S04]  /*f4e30*/  STL.64 [R1+0x1a8], R46 ;  /* 0x0001a82e01007387 */ /* 0x000fe80000100a00 */
[----:B------:R0:W-:Y:S02]  /*f4e40*/  STL.64 [R1+0x108], R4 ;  /* 0x0001080401007387 */ /* 0x0001e40000100a00 */
[----:B0-----:R-:W-:-:S02]  /*f4e50*/  F2FP.F16.E5M2.UNPACK_B R4, R0.H1 ;  /* 0x00000000ff04723e */ /* 0x001fc400030004ff */
[----:B------:R-:W-:-:S07]  /*f4e60*/  F2FP.F16.E5M2.UNPACK_B R5, R22.H1 ;  /* 0x00000016ff05723e */ /* 0x000fce00030004ff */
[----:B------:R-:W-:Y:S01]  /*f4e70*/  HMMA.16816.F32 R24, R28, R4, R24 ;  /* 0x000000041c18723c */ /* 0x000fe20000001818 */
[----:B------:R-:W-:Y:S04]  /*f4e80*/  STL.64 [R1+0x1b0], R40 ;  /* 0x0001b02801007387 */ /* 0x000fe80000100a00 */
[----:B------:R-:W-:Y:S04]  /*f4e90*/  STL.64 [R1+0x1b8], R42 ;  /* 0x0001b82a01007387 */ /* 0x000fe80000100a00 */
[----:B------:R0:W-:Y:S04]  /*f4ea0*/  STL.64 [R1+0x100], R2 ;  /* 0x0001000201007387 */ /* 0x0001e80000100a00 */
[----:B------:R-:W-:Y:S04]  /*f4eb0*/  STL.64 [R1+0x1e0], R32 ;  /* 0x0001e02001007387 */ /* 0x000fe80000100a00 */
[----:B------:R-:W-:Y:S04]  /*f4ec0*/  STL.64 [R1+0x1e8], R34 ;  /* 0x0001e82201007387 */ /* 0x000fe80000100a00 */
[----:B------:R5:W-:Y:S01]  /*f4ed0*/  STL.64 [R1+0xf8], R4 ;  /* 0x0000f80401007387 */ /* 0x000be20000100a00 */
[----:B0-----:R-:W-:-:S02]  /*f4ee0*/  F2FP.F16.E5M2.UNPACK_B R2, R23.H1 ;  /* 0x00000017ff02723e */ /* 0x001fc400030004ff */
[----:B------:R-:W-:Y:S02]  /*f4ef0*/  F2FP.F16.E5M2.UNPACK_B R3, R20.H1 ;  /* 0x00000014ff03723e */ /* 0x000fe400030004ff */
[----:B-----5:R-:W-:Y:S01]  /*f4f00*/  F2FP.F16.E5M2.UNPACK_B R4, R21.H1 ;  /* 0x00000015ff04723e */ /* 0x020fe200030004ff */
[----:B------:R-:W-:Y:S01]  /*f4f10*/  STL.64 [R1+0x220], R24 ;  /* 0x0002201801007387 */ /* 0x000fe20000100a00 */
[----:B------:R-:W-:-:S03]  /*f4f20*/  F2FP.F16.E5M2.UNPACK_B R5, R6.H1 ;  /* 0x00000006ff05723e */ /* 0x000fc600030004ff */
[----:B------:R-:W-:Y:S04]  /*f4f30*/  STL.64 [R1+0x228], R26 ;  /* 0x0002281a01007387 */ /* 0x000fe80000100a00 */
[----:B------:R0:W-:Y:S01]  /*f4f40*/  STL.64 [R1+0xf0], R2 ;  /* 0x0000f00201007387 */ /* 0x0001e20000100a00 */
[C---:B------:R-:W-:Y:S08]  /*f4f50*/  HMMA.16816.F32 R16, R28.reuse, R2, R16 ;  /* 0x000000021c10723c */ /* 0x040ff00000001810 */
[----:B------:R-:W-:Y:S01]  /*f4f60*/  HMMA.16816.F32 R12, R28, R4, R12 ;  /* 0x000000041c0c723c */ /* 0x000fe2000000180c */
        /* <DEDUP_REMOVED lines=10> */
[----:B------:R-:W-:Y:S01]  /*f5010*/  F2FP.F16.E5M2.UNPACK_B R5, R50.H1 ;  /* 0x00000032ff05723e */ /* 0x000fe200030004ff */
[----:B------:R-:W-:Y:S04]  /*f5020*/  STL.64 [R1+0x270], R8 ;  /* 0x0002700801007387 */ /* 0x000fe80000100a00 */
[----:B------:R2:W-:Y:S01]  /*f5030*/  STL.64 [R1+0x278], R10 ;  /* 0x0002780a01007387 */ /* 0x0005e20000100a00 */
[----:B-1----:R-:W-:Y:S02]  /*f5040*/  F2FP.F16.E5M2.UNPACK_B R2, R51.H1 ;  /* 0x00000033ff02723e */ /* 0x002fe400030004ff */
[----:B------:R-:W-:Y:S01]  /*f5050*/  F2FP.F16.E5M2.UNPACK_B R3, R60.H1 ;  /* 0x0000003cff03723e */ /* 0x000fe200030004ff */
[----:B------:R-:W-:Y:S01]  /*f5060*/  STL.64 [R1+0xd8], R4 ;  /* 0x0000d80401007387 */ /* 0x000fe20000100a00 */
[----:B--2---:R-:W-:-:S15]  /*f5070*/  HMMA.16816.F32 R8, R28, R4, R52 ;  /* 0x000000041c08723c */ /* 0x004fde0000001834 */
[----:B------:R-:W-:-:S04]  /*f5080*/  NOP ;  /* 0x0000000000007918 */ /* 0x000fc80000000000 */
[----:B------:R-:W-:Y:S04]  /*f5090*/  STL.64 [R1+0x2b0], R8 ;  /* 0x0002b00801007387 */ /* 0x000fe80000100a00 */
[----:B------:R3:W-:Y:S02]  /*f50a0*/  STL.64 [R1+0x2b8], R10 ;  /* 0x0002b80a01007387 */ /* 0x0007e40000100a00 */
[----:B---3--:R-:W-:Y:S01]  /*f50b0*/  HMMA.16816.F32 R8, R28, R2, R56 ;  /* 0x000000021c08723c */ /* 0x008fe20000001838 */
[----:B------:R-:W-:Y:S01]  /*f50c0*/  F2FP.F16.E5M2.UNPACK_B R4, R61.H1 ;  /* 0x0000003dff04723e */ /* 0x000fe200030004ff */
        /* <DEDUP_REMOVED lines=67> */
[----:B------:R-:W-:Y:S01]  /*f5500*/  HMMA.16816.F32 R52, R28, R4, R52 ;  /* 0x000000041c34723c */ /* 0x000fe20000001834 */
[----:B------:R-:W-:-:S15]  /*f5510*/  STL [R1+0xcc], R5 ;  /* 0x0000cc0501007387 */ /* 0x000fde0000100800 */
[----:B------:R-:W-:-:S03]  /*f5520*/  NOP ;  /* 0x0000000000007918 */ /* 0x000fc60000000000 */
[----:B------:R-:W-:Y:S04]  /*f5530*/  STL.64 [R1+0x2f0], R52 ;  /* 0x0002f03401007387 */ /* 0x000fe80000100a00 */
[----:B------:R0:W-:Y:S04]  /*f5540*/  STL.64 [R1+0x2f8], R54 ;  /* 0x0002f83601007387 */ /* 0x0001e80000100a00 */
[----:B0-----:R-:W2:Y:S04]  /*f5550*/  LDL.LU.64 R54, [R1+0x8d10] ;  /* 0x008d100001367983 */ /* 0x001ea80000300a00 */
[----:B------:R-:W2:Y:S01]  /*f5560*/  LDL.LU.64 R52, [R1+0x8d08] ;  /* 0x008d080001347983 */ /* 0x000ea20000300a00 */
[----:B---3--:R-:W-:-:S02]  /*f5570*/  F2FP.F16.E5M2.UNPACK_B R2, R2.H1 ;  /* 0x00000002ff02723e */ /* 0x008fc400030004ff */
[----:B------:R-:W-:-:S07]  /*f5580*/  F2FP.F16.E5M2.UNPACK_B R3, R3.H1 ;  /* 0x00000003ff03723e */ /* 0x000fce00030004ff */
[C---:B------:R-:W-:Y:S01]  /*f5590*/  HMMA.16816.F32 R44, R28.reuse, R2, R44 ;  /* 0x000000021c2c723c */ /* 0x040fe2000000182c */
[----:B------:R-:W-:Y:S02]  /*f55a0*/  F2FP.F16.E5M2.UNPACK_B R4, R38.H1 ;  /* 0x00000026ff04723e */ /* 0x000fe400030004ff */
[----:B------:R-:W-:Y:S01]  /*f55b0*/  F2FP.F16.E5M2.UNPACK_B R5, R39.H1 ;  /* 0x00000027ff05723e */ /* 0x000fe200030004ff */
[----:B------:R0:W-:Y:S06]  /*f55c0*/  STL.64 [R1+0xc0], R2 ;  /* 0x0000c00201007387 */ /* 0x0001ec0000100a00 */
[----:B------:R-:W-:Y:S01]  /*f55d0*/  HMMA.16816.F32 R40, R28, R4, R40 ;  /* 0x000000041c28723c */ /* 0x000fe20000001828 */
[----:B0-----:R-:W-:-:S02]  /*f55e0*/  F2FP.F16.E5M2.UNPACK_B R2, R36.H1 ;  /* 0x00000024ff02723e */ /* 0x001fc400030004ff */
[----:B------:R-:W-:-:S06]  /*f55f0*/  F2FP.F16.E5M2.UNPACK_B R3, R37.H1 ;  /* 0x00000025ff03723e */ /* 0x000fcc00030004ff */
[----:B------:R-:W-:Y:S04]  /*f5600*/  STL.64 [R1+0x310], R44 ;  /* 0x0003102c01007387 */ /* 0x000fe80000100a00 */
[----:B------:R-:W-:Y:S04]  /*f5610*/  STL.64 [R1+0x318], R46 ;  /* 0x0003182e01007387 */ /* 0x000fe80000100a00 */
[----:B------:R0:W-:Y:S01]  /*f5620*/  STL.64 [R1+0xb8], R4 ;  /* 0x0000b80401007387 */ /* 0x0001e20000100a00 */
[----:B------:R-:W-:Y:S01]  /*f5630*/  HMMA.16816.F32 R32, R28, R2, R32 ;  /* 0x000000021c20723c */ /* 0x000fe20000001820 */
[----:B0-----:R-:W-:-:S02]  /*f5640*/  F2FP.F16.E5M2.UNPACK_B R4, R0.H1 ;  /* 0x00000000ff04723e */ /* 0x001fc400030004ff */
[----:B----4-:R-:W-:-:S07]  /*f5650*/  F2FP.F16.E5M2.UNPACK_B R5, R22.H1 ;  /* 0x00000016ff05723e */ /* 0x010fce00030004ff */
[----:B-----5:R-:W-:Y:S01]  /*f5660*/  HMMA.16816.F32 R24, R28, R4, R24 ;  /* 0x000000041c18723c */ /* 0x020fe20000001818 */
        /* <DEDUP_REMOVED lines=8> */
[----:B-1----:R-:W-:Y:S01]  /*f56f0*/  F2FP.F16.E5M2.UNPACK_B R4, R21.H1 ;  /* 0x00000015ff04723e */ /* 0x002fe200030004ff */
        /* <DEDUP_REMOVED lines=18> */
[----:B------:R-:W-:Y:S04]  /*f5820*/  STL.64 [R1+0x408], R10 ;  /* 0x0004080a01007387 */ /* 0x000fe80000100a00 */
[----:B------:R2:W-:Y:S01]  /*f5830*/  STL.64 [R1+0x88], R4 ;  /* 0x0000880401007387 */ /* 0x0005e20000100a00 */
[----:B-1----:R-:W-:-:S02]  /*f5840*/  F2FP.F16.E5M2.UNPACK_B R2, R51.H1 ;  /* 0x00000033ff02723e */ /* 0x002fc400030004ff */
[----:B------:R-:W-:Y:S02]  /*f5850*/  F2FP.F16.E5M2.UNPACK_B R3, R60.H1 ;  /* 0x0000003cff03723e */ /* 0x000fe400030004ff */
[----:B------:R-:W-:Y:S01]  /*f5860*/  F2FP.F16.E5M2.UNPACK_B R0, R61.H1 ;  /* 0x0000003dff00723e */ /* 0x000fe200030004ff */
[----:B--2---:R-:W-:-:S15]  /*f5870*/  HMMA.16816.F32 R4, R28, R4, R52 ;  /* 0x000000041c04723c */ /* 0x004fde0000001834 */
[----:B------:R-:W-:-:S04]  /*f5880*/  NOP ;  /* 0x0000000000007918 */ /* 0x000fc80000000000 */
[----:B------:R-:W-:Y:S04]  /*f5890*/  STL.64 [R1+0x420], R4 ;  /* 0x0004200401007387 */ /* 0x000fe80000100a00 */
[----:B------:R0:W-:Y:S02]  /*f58a0*/  STL.64 [R1+0x428], R6 ;  /* 0x0004280601007387 */ /* 0x0001e40000100a00 */
[----:B0-----:R-:W-:Y:S02]  /*f58b0*/  HMMA.16816.F32 R4, R28, R2, R56 ;  /* 0x000000021c04723c */ /* 0x001fe40000001838 */
[----:B------:R-:W-:Y:S04]  /*f58c0*/  STL.64 [R1+0x80], R2 ;  /* 0x0000800201007387 */ /* 0x000fe80000100a00 */
[----:B------:R-:W2:-:S13]  /*f58d0*/  LDL.LU R48, [R1+0xb60] ;  /* 0x000b600001307983 */ /* 0x000e9a0000300800 */
        /* <DEDUP_REMOVED lines=45> */
[----:B------:R-:W-:-:S03]  /*f5bb0*/  IMAD.MOV.U32 R50, RZ, RZ, R0 ;  /* 0x000000ffff327224 */ /* 0x000fc600078e0000 */
        /* <DEDUP_REMOVED lines=22> */
[----:B--2---:R-:W-:-:S05]  /*f5d20*/  F2FP.F16.E5M2.UNPACK_B R51, R5.H1 ;  /* 0x00000005ff33723e */ /* 0x004fca00030004ff */
[----:B------:R0:W-:Y:S02]  /*f5d30*/  STL [R1+0x7c], R51 ;  /* 0x00007c3301007387 */ /* 0x0001e40000100800 */
[----:B0-----:R-:W-:Y:S02]  /*f5d40*/  HMMA.16816.F32 R48, R28, R50, R8 ;  /* 0x000000321c30723c */ /* 0x001fe40000001808 */
[----:B------:R-:W2:Y:S04]  /*f5d50*/  LDL.LU.64 R10, [R1+0x8d00] ;  /* 0x008d0000010a7983 */ /* 0x000ea80000300a00 */
[----:B------:R-:W2:-:S13]  /*f5d60*/  LDL.LU.64 R8, [R1+0x8cf8] ;  /* 0x008cf80001087983 */ /* 0x000e9a0000300a00 */
        /* <DEDUP_REMOVED lines=10> */
[----:B-----5:R-:W-:Y:S01]  /*f5e10*/  HMMA.16816.F32 R40, R28, R4, R40 ;  /* 0x000000041c28723c */ /* 0x020fe20000001828 */
[----:B0-----:R-:W-:-:S02]  /*f5e20*/  F2FP.F16.E5M2.UNPACK_B R2, R39.H1 ;  /* 0x00000027ff02723e */ /* 0x001fc400030004ff */
[----:B------:R-:W-:-:S06]  /*f5e30*/  F2FP.F16.E5M2.UNPACK_B R3, R36.H1 ;  /* 0x00000024ff03723e */ /* 0x000fcc00030004ff */
[----:B------:R-:W-:Y:S04]  /*f5e40*/  STL.64 [R1+0x4a0], R44 ;  /* 0x0004a02c01007387 */ /* 0x000fe80000100a00 */
[----:B------:R-:W-:Y:S04]  /*f5e50*/  STL.64 [R1+0x4a8], R46 ;  /* 0x0004a82e01007387 */ /* 0x000fe80000100a00 */
[----:B------:R0:W-:Y:S01]  /*f5e60*/  STL.64 [R1+0x68], R4 ;  /* 0x0000680401007387 */ /* 0x0001e20000100a00 */
[----:B----4-:R-:W-:Y:S01]  /*f5e70*/  HMMA.16816.F32 R32, R28, R2, R32 ;  /* 0x000000021c20723c */ /* 0x010fe20000001820 */
        /* <DEDUP_REMOVED lines=11> */
[----:B-1----:R-:W-:Y:S02]  /*f5f30*/  F2FP.F16.E5M2.UNPACK_B R4, R16.H1 ;  /* 0x00000010ff04723e */ /* 0x002fe400030004ff */
[----:B------:R-:W-:Y:S01]  /*f5f40*/  F2FP.F16.E5M2.UNPACK_B R5, R17.H1 ;  /* 0x00000011ff05723e */ /* 0x000fe200030004ff */
[----:B------:R-:W-:Y:S04]  /*f5f50*/  STL.64 [R1+0x510], R24 ;  /* 0x0005101801007387 */ /* 0x000fe80000100a00 */
[----:B------:R-:W-:Y:S04]  /*f5f60*/  STL.64 [R1+0x518], R26 ;  /* 0x0005181a01007387 */ /* 0x000fe80000100a00 */
[----:B------:R0:W-:Y:S01]  /*f5f70*/  STL.64 [R1+0x50], R2 ;  /* 0x0000500201007387 */ /* 0x0001e20000100a00 */
[C---:B------:R-:W-:Y:S08]  /*f5f80*/  HMMA.16816.F32 R20, R28.reuse, R2, R20 ;  /* 0x000000021c14723c */ /* 0x040ff00000001814 */
[----:B------:R-:W-:Y:S01]  /*f5f90*/  HMMA.16816.F32 R12, R28, R4, R12 ;  /* 0x000000041c0c723c */ /* 0x000fe2000000180c */
[----:B0-----:R-:W-:-:S02]  /*f5fa0*/  F2FP.F16.E5M2.UNPACK_B R2, R6.H1 ;  /* 0x00000006ff02723e */ /* 0x001fc400030004ff */
[----:B------:R-:W-:-:S08]  /*f5fb0*/  F2FP.F16.E5M2.UNPACK_B R3, R7.H1 ;  /* 0x00000007ff03723e */ /* 0x000fd000030004ff */
        /* <DEDUP_REMOVED lines=8> */
[----:B--2---:R-:W-:Y:S01]  /*f6040*/  HMMA.16816.F32 R8, R28, R2, R8 ;  /* 0x000000021c08723c */ /* 0x004fe20000001808 */
[----:B-1----:R-:W-:Y:S02]  /*f6050*/  F2FP.F16.E5M2.UNPACK_B R2, R54.H1 ;  /* 0x00000036ff02723e */ /* 0x002fe400030004ff */
[----:B------:R-:W-:-:S07]  /*f6060*/  F2FP.F16.E5M2.UNPACK_B R3, R55.H1 ;  /* 0x00000037ff03723e */ /* 0x000fce00030004ff */
[C---:B------:R-:W-:Y:S09]  /*f6070*/  HMMA.16816.F32 R12, R28.reuse, R2, R56 ;  /* 0x000000021c0c723c */ /* 0x040ff20000001838 */
[----:B------:R-:W-:Y:S04]  /*f6080*/  STL.64 [R1+0x590], R8 ;  /* 0x0005900801007387 */ /* 0x000fe80000100a00 */
[----:B------:R0:W-:Y:S02]  /*f6090*/  STL.64 [R1+0x598], R10 ;  /* 0x0005980a01007387 */ /* 0x0001e40000100a00 */
[----:B0-----:R-:W-:Y:S02]  /*f60a0*/  HMMA.16816.F32 R8, R28, R4, R48 ;  /* 0x000000041c08723c */ /* 0x001fe40000001830 */
[----:B------:R0:W-:Y:S02]  /*f60b0*/  STL.64 [R1+0x38], R4 ;  /* 0x0000380401007387 */ /* 0x0001e40000100a00 */
[----:B0-----:R-:W-:-:S02]  /*f60c0*/  F2FP.F16.E5M2.UNPACK_B R4, R60.H1 ;  /* 0x0000003cff04723e */ /* 0x001fc400030004ff */
[----:B------:R-:W-:-:S13]  /*f60d0*/  F2FP.F16.E5M2.UNPACK_B R5, R61.H1 ;  /* 0x0000003dff05723e */ /* 0x000fda00030004ff */
[----:B------:R0:W-:Y:S04]  /*f60e0*/  STL.64 [R1+0x5b0], R8 ;  /* 0x0005b00801007387 */ /* 0x0001e80000100a00 */
[----:B------:R1:W-:Y:S04]  /*f60f0*/  STL.64 [R1+0x5b8], R10 ;  /* 0x0005b80a01007387 */ /* 0x0003e80000100a00 */
[----:B------:R-:W-:Y:S04]  /*f6100*/  STL.64 [R1+0x30], R2 ;  /* 0x0000300201007387 */ /* 0x000fe80000100a00 */
[----:B0-----:R-:W2:Y:S04]  /*f6110*/  LDL.LU R8, [R1+0xce0] ;  /* 0x000ce00001087983 */ /* 0x001ea80000300800 */
[----:B------:R-:W-:Y:S04]  /*f6120*/  STL.64 [R1+0x5e0], R12 ;  /* 0x0005e00c01007387 */ /* 0x000fe80000100a00 */
[----:B------:R-:W-:Y:S04]  /*f6130*/  STL.64 [R1+0x5e8], R14 ;  /* 0x0005e80e01007387 */ /* 0x000fe80000100a00 */
[----:B------:R-:W-:Y:S04]  /*f6140*/  STL [R1+0x28], R4 ;  /* 0x0000280401007387 */ /* 0x000fe80000100800 */
[----:B------:R-:W2:Y:S04]  /*f6150*/  LDL.LU R9, [R1+0xce4] ;  /* 0x000ce40001097983 */ /* 0x000ea80000300800 */
[----:B-1----:R-:W3:Y:S04]  /*f6160*/  LDL.LU R10, [R1+0xce8] ;  /* 0x000ce800010a7983 */ /* 0x002ee80000300800 */
        /* <DEDUP_REMOVED lines=65> */
[----:B---3--:R-:W-:-:S02]  /*f6580*/  F2FP.F16.E5M2.UNPACK_B R2, R2.H1 ;  /* 0x00000002ff02723e */ /* 0x008fc400030004ff */
[----:B------:R-:W-:Y:S02]  /*f6590*/  F2FP.F16.E5M2.UNPACK_B R3, R3.H1 ;  /* 0x00000003ff03723e */ /* 0x000fe400030004ff */
[----:B------:R-:W-:Y:S02]  /*f65a0*/  F2FP.F16.E5M2.UNPACK_B R4, R38.H1 ;  /* 0x00000026ff04723e */ /* 0x000fe400030004ff */
[----:B------:R-:W-:Y:S01]  /*f65b0*/  F2FP.F16.E5M2.UNPACK_B R5, R39.H1 ;  /* 0x00000027ff05723e */ /* 0x000fe200030004ff */
[----:B------:R0:W-:Y:S02]  /*f65c0*/  STL.64 [R1+0x20], R2 ;  /* 0x0000200201007387 */ /* 0x0001e40000100a00 */
[C---:B------:R-:W-:Y:S08]  /*f65d0*/  HMMA.16816.F32 R44, R28.reuse, R2, R44 ;  /* 0x000000021c2c723c */ /* 0x040ff0000000182c */
[----:B-----5:R-:W-:Y:S01]  /*f65e0*/  HMMA.16816.F32 R40, R28, R4, R40 ;  /* 0x000000041c28723c */ /* 0x020fe20000001828 */
[----:B0-----:R-:W-:-:S02]  /*f65f0*/  F2FP.F16.E5M2.UNPACK_B R2, R36.H1 ;  /* 0x00000024ff02723e */ /* 0x001fc400030004ff */
[----:B------:R-:W-:-:S07]  /*f6600*/  F2FP.F16.E5M2.UNPACK_B R3, R37.H1 ;  /* 0x00000025ff03723e */ /* 0x000fce00030004ff */
[----:B----4-:R-:W-:Y:S01]  /*f6610*/  HMMA.16816.F32 R32, R28, R2, R32 ;  /* 0x000000021c20723c */ /* 0x010fe20000001820 */
        /* <DEDUP_REMOVED lines=9> */
[----:B------:R-:W-:Y:S01]  /*f66b0*/  STL.64 [R1+0x688], R34 ;  /* 0x0006882201007387 */ /* 0x000fe20000100a00 */
[----:B-1----:R-:W-:-:S03]  /*f66c0*/  F2FP.F16.E5M2.UNPACK_B R2, R7.H1 ;  /* 0x00000007ff02723e */ /* 0x002fc600030004ff */
[----:B------:R0:W-:Y:S02]  /*f66d0*/  STL.64 [R1+0x8], R4 ;  /* 0x0000080401007387 */ /* 0x0001e40000100a00 */
[----:B0-----:R-:W-:Y:S01]  /*f66e0*/  HMMA.16816.F32 R4, R28, R4, R24 ;  /* 0x000000041c04723c */ /* 0x001fe20000001818 */
[----:B------:R-:W-:Y:S02]  /*f66f0*/  F2FP.F16.E5M2.UNPACK_B R3, R52.H1 ;  /* 0x00000034ff03723e */ /* 0x000fe400030004ff */
[----:B------:R-:W-:Y:S02]  /*f6700*/  F2FP.F16.E5M2.UNPACK_B R60, R60.H1 ;  /* 0x0000003cff3c723e */ /* 0x000fe400030004ff */
[----:B------:R-:W-:-:S14]  /*f6710*/  F2FP.F16.E5M2.UNPACK_B R61, R61.H1 ;  /* 0x0000003dff3d723e */ /* 0x000fdc00030004ff */
[----:B------:R-:W-:Y:S04]  /*f6720*/  STL.64 [R1+0x6a0], R4 ;  /* 0x0006a00401007387 */ /* 0x000fe80000100a00 */
[----:B------:R0:W-:Y:S02]  /*f6730*/  STL.64 [R1+0x6a8], R6 ;  /* 0x0006a80601007387 */ /* 0x0001e40000100a00 */
[----:B0-----:R-:W-:Y:S02]  /*f6740*/  HMMA.16816.F32 R4, R28, R2, R20 ;  /* 0x000000021c04723c */ /* 0x001fe40000001814 */
[----:B------:R-:W-:Y:S01]  /*f6750*/  STL.64 [R1], R2 ;  /* 0x0000000201007387 */ /* 0x000fe20000100a00 */
[----:B------:R-:W-:Y:S02]  /*f6760*/  F2FP.F16.E5M2.UNPACK_B R58, R58.H1 ;  /* 0x0000003aff3a723e */ /* 0x000fe400030004ff */
[----:B------:R-:W-:-:S14]  /*f6770*/  F2FP.F16.E5M2.UNPACK_B R59, R59.H1 ;  /* 0x0000003bff3b723e */ /* 0x000fdc00030004ff */
[----:B------:R-:W-:Y:S04]  /*f6780*/  STL.64 [R1+0x6d0], R4 ;  /* 0x0006d00401007387 */ /* 0x000fe80000100a00 */
[----:B------:R0:W-:Y:S02]  /*f6790*/  STL.64 [R1+0x6d8], R6 ;  /* 0x0006d80601007387 */ /* 0x0001e40000100a00 */
[----:B0-----:R-:W-:Y:S02]  /*f67a0*/  HMMA.16816.F32 R4, R28, R60, R16 ;  /* 0x0000003c1c04723c */ /* 0x001fe40000001810 */
[----:B------:R-:W-:Y:S01]  /*f67b0*/  STL.64 [R1+0x8b38], R60 ;  /* 0x008b383c01007387 */ /* 0x000fe20000100a00 */
[----:B------:R-:W-:Y:S02]  /*f67c0*/  F2FP.F16.E5M2.UNPACK_B R56, R56.H1 ;  /* 0x00000038ff38723e */ /* 0x000fe400030004ff */
[----:B------:R-:W-:-:S14]  /*f67d0*/  F2FP.F16.E5M2.UNPACK_B R57, R57.H1 ;  /* 0x00000039ff39723e */ /* 0x000fdc00030004ff */
[----:B------:R-:W-:Y:S04]  /*f67e0*/  STL.64 [R1+0x6f0], R4 ;  /* 0x0006f00401007387 */ /* 0x000fe80000100a00 */
[----:B------:R0:W-:Y:S02]  /*f67f0*/  STL.64 [R1+0x6f8], R6 ;  /* 0x0006f80601007387 */ /* 0x0001e40000100a00 */
[----:B0-----:R-:W-:Y:S01]  /*f6800*/  HMMA.16816.F32 R4, R28, R58, R12 ;  /* 0x0000003a1c04723c */ /* 0x001fe2000000180c */
[----:B------:R-:W-:Y:S02]  /*f6810*/  F2FP.F16.E5M2.UNPACK_B R54, R54.H1 ;  /* 0x00000036ff36723e */ /* 0x000fe400030004ff */
[----:B------:R-:W-:-:S15]  /*f6820*/  F2FP.F16.E5M2.UNPACK_B R55, R55.H1 ;  /* 0x00000037ff37723e */ /* 0x000fde00030004ff */
[----:B------:R-:W-:Y:S01]  /*f6830*/  NOP ;  /* 0x0000000000007918 */ /* 0x000fe20000000000 */
[----:B------:R-:W-:Y:S04]  /*f6840*/  STL.64 [R1+0x710], R4 ;  /* 0x0007100401007387 */ /* 0x000fe80000100a00 */
[----:B------:R2:W-:Y:S04]  /*f6850*/  STL.64 [R1+0x718], R6 ;  /* 0x0007180601007387 */ /* 0x0005e80000100a00 */
[----:B------:R-:W-:Y:S04]  /*f6860*/  STL.64 [R1+0x8b48], R58 ;  /* 0x008b483a01007387 */ /* 0x000fe80000100a00 */
[----:B------:R-:W-:Y:S01]  /*f6870*/  STL.64 [R1+0x8b40], R56 ;  /* 0x008b403801007387 */ /* 0x000fe20000100a00 */
[----:B------:R-:W-:Y:S01]  /*f6880*/  F2FP.F16.E5M2.UNPACK_B R52, R53.H1 ;  /* 0x00000035ff34723e */ /* 0x000fe200030004ff */
[----:B--2---:R-:W-:-:S15]  /*f6890*/  HMMA.16816.F32 R4, R28, R56, R8 ;  /* 0x000000381c04723c */ /* 0x004fde0000001808 */
[----:B------:R-:W-:-:S04]  /*f68a0*/  NOP ;  /* 0x0000000000007918 */ /* 0x000fc80000000000 */
[----:B------:R-:W-:Y:S04]  /*f68b0*/  STL.64 [R1+0x740], R4 ;  /* 0x0007400401007387 */ /* 0x000fe80000100a00 */
[----:B------:R0:W-:Y:S04]  /*f68c0*/  STL.64 [R1+0x748], R6 ;  /* 0x0007480601007387 */ /* 0x0001e80000100a00 */
[----:B------:R-:W2:Y:S01]  /*f68d0*/  LDL.LU R20, [R1+0xe40] ;  /* 0x000e400001147983 */ /* 0x000ea20000300800 */
[----:B0-----:R-:W-:-:S15]  /*f68e0*/  HMMA.16816.F32 R4, R28, R54, R48 ;  /* 0x000000361c04723c */ /* 0x001fde0000001830 */
[----:B------:R-:W-:-:S04]  /*f68f0*/  NOP ;  /* 0x0000000000007918 */ /* 0x000fc80000000000 */
[----:B------:R-:W-:Y:S04]  /*f6900*/  STL.64 [R1+0x760], R4 ;  /* 0x0007600401007387 */ /* 0x000fe80000100a00 */
        /* <DEDUP_REMOVED lines=48> */
[----:B------:R-:W-:Y:S01]  /*f6c10*/  STL.64 [R1+0x8b58], R54 ;  /* 0x008b583601007387 */ /* 0x000fe20000100a00 */
[----:B--2---:R-:W-:-:S02]  /*f6c20*/  F2FP.F16.E5M2.UNPACK_B R53, R53.H1 ;  /* 0x00000035ff35723e */ /* 0x004fc400030004ff */
[----:B---3--:R-:W-:Y:S02]  /*f6c30*/  F2FP.F16.E5M2.UNPACK_B R50, R50.H1 ;  /* 0x00000032ff32723e */ /* 0x008fe400030004ff */
[----:B----4-:R-:W-:Y:S02]  /*f6c40*/  F2FP.F16.E5M2.UNPACK_B R51, R51.H1 ;  /* 0x00000033ff33723e */ /* 0x010fe400030004ff */
[----:B-----5:R-:W-:Y:S02]  /*f6c50*/  F2FP.F16.E5M2.UNPACK_B R48, R48.H1 ;  /* 0x00000030ff30723e */ /* 0x020fe400030004ff */
[----:B------:R-:W-:Y:S01]  /*f6c60*/  F2FP.F16.E5M2.UNPACK_B R49, R49.H1 ;  /* 0x00000031ff31723e */ /* 0x000fe200030004ff */
[C---:B------:R-:W-:Y:S08]  /*f6c70*/  HMMA.16816.F32 R56, R28.reuse, R52, R56 ;  /* 0x000000341c38723c */ /* 0x040ff00000001838 */
[----:B------:R-:W-:Y:S01]  /*f6c80*/  HMMA.16816.F32 R44, R28, R50, R44 ;  /* 0x000000321c2c723c */ /* 0x000fe2000000182c */
[----:B------:R-:W-:-:S02]  /*f6c90*/  F2FP.F16.E5M2.UNPACK_B R2, R0.H1 ;  /* 0x00000000ff02723e */ /* 0x000fc400030004ff */
[----:B------:R-:W-:Y:S02]  /*f6ca0*/  F2FP.F16.E5M2.UNPACK_B R3, R14.H1 ;  /* 0x0000000eff03723e */ /* 0x000fe400030004ff */
[----:B------:R-:W-:Y:S02]  /*f6cb0*/  F2FP.F16.E5M2.UNPACK_B R4, R15.H1 ;  /* 0x0000000fff04723e */ /* 0x000fe400030004ff */
[----:B------:R-:W-:Y:S01]  /*f6cc0*/  F2FP.F16.E5M2.UNPACK_B R5, R12.H1 ;  /* 0x0000000cff05723e */ /* 0x000fe200030004ff */
[C---:B------:R-:W-:Y:S08]  /*f6cd0*/  HMMA.16816.F32 R40, R28.reuse, R48, R40 ;  /* 0x000000301c28723c */ /* 0x040ff00000001828 */
[C---:B------:R-:W-:Y:S08]  /*f6ce0*/  HMMA.16816.F32 R36, R28.reuse, R2, R36 ;  /* 0x000000021c24723c */ /* 0x040ff00000001824 */
[----:B------:R-:W-:Y:S01]  /*f6cf0*/  HMMA.16816.F32 R32, R28, R4, R32 ;  /* 0x000000041c20723c */ /* 0x000fe20000001820 */
        /* <DEDUP_REMOVED lines=8> */
[----:B------:R-:W-:Y:S01]  /*f6d80*/  STL.64 [R1+0x8b60], R48 ;  /* 0x008b603001007387 */ /* 0x000fe20000100a00 */
[----:B------:R-:W-:-:S03]  /*f6d90*/  F2FP.F16.E5M2.UNPACK_B R8, R8.H1 ;  /* 0x00000008ff08723e */ /* 0x000fc600030004ff */
[----:B------:R-:W-:Y:S04]  /*f6da0*/  STL.64 [R1+0x7c0], R40 ;  /* 0x0007c02801007387 */ /* 0x000fe80000100a00 */
[----:B------:R-:W-:Y:S04]  /*f6db0*/  STL.64 [R1+0x7c8], R42 ;  /* 0x0007c82a01007387 */ /* 0x000fe80000100a00 */
[----:B------:R-:W-:Y:S01]  /*f6dc0*/  STL.64 [R1+0x8b80], R2 ;  /* 0x008b800201007387 */ /* 0x000fe20000100a00 */
[----:B------:R-:W-:-:S03]  /*f6dd0*/  F2FP.F16.E5M2.UNPACK_B R9, R9.H1 ;  /* 0x00000009ff09723e */ /* 0x000fc600030004ff */
[----:B------:R-:W-:Y:S04]  /*f6de0*/  STL.64 [R1+0x7e0], R36 ;  /* 0x0007e02401007387 */ /* 0x000fe80000100a00 */
[----:B------:R-:W-:Y:S04]  /*f6df0*/  STL.64 [R1+0x7e8], R38 ;  /* 0x0007e82601007387 */ /* 0x000fe80000100a00 */
[----:B------:R-:W-:Y:S04]  /*f6e00*/  STL.64 [R1+0x800], R32 ;  /* 0x0008002001007387 */ /* 0x000fe80000100a00 */
[----:B------:R-:W-:Y:S01]  /*f6e10*/  STL.64 [R1+0x808], R34 ;  /* 0x0008082201007387 */ /* 0x000fe20000100a00 */
[C---:B------:R-:W-:Y:S03]  /*f6e20*/  HMMA.16816.F32 R24, R28.reuse, R6, R24 ;  /* 0x000000061c18723c */ /* 0x040fe60000001818 */
[----:B------:R-:W-:Y:S04]  /*f6e30*/  STL.64 [R1+0x8b10], R6 ;  /* 0x008b100601007387 */ /* 0x000fe80000100a00 */
[----:B------:R0:W-:Y:S02]  /*f6e40*/  STL.64 [R1+0x8b08], R4 ;  /* 0x008b080401007387 */ /* 0x0001e40000100a00 */
[----:B0-----:R-:W-:Y:S01]  /*f6e50*/  HMMA.16816.F32 R4, R28, R8, R20 ;  /* 0x000000081c04723c */ /* 0x001fe20000001814 */
[----:B------:R-:W-:-:S02]  /*f6e60*/  F2FP.F16.E5M2.UNPACK_B R10, R10.H1 ;  /* 0x0000000aff0a723e */ /* 0x000fc400030004ff */
[----:B------:R-:W-:-:S07]  /*f6e70*/  F2FP.F16.E5M2.UNPACK_B R11, R11.H1 ;  /* 0x0000000bff0b723e */ /* 0x000fce00030004ff */
[----:B------:R-:W-:Y:S04]  /*f6e80*/  STL.64 [R1+0x820], R24 ;  /* 0x0008201801007387 */ /* 0x000fe80000100a00 */
[----:B------:R-:W-:Y:S05]  /*f6e90*/  STL.64 [R1+0x828], R26 ;  /* 0x0008281a01007387 */ /* 0x000fea0000100a00 */
[----:B------:R-:W-:Y:S04]  /*f6ea0*/  STL.64 [R1+0x840], R4 ;  /* 0x0008400401007387 */ /* 0x000fe80000100a00 */
[----:B------:R0:W-:Y:S04]  /*f6eb0*/  STL.64 [R1+0x848], R6 ;  /* 0x0008480601007387 */ /* 0x0001e80000100a00 */
[----:B------:R-:W2:Y:S01]  /*f6ec0*/  LDL.LU R36, [R1+0x1120] ;  /* 0x0011200001247983 */ /* 0x000ea20000300800 */
[----:B0-----:R-:W-:Y:S01]  /*f6ed0*/  HMMA.16816.F32 R4, R28, R10, R16 ;  /* 0x0000000a1c04723c */ /* 0x001fe20000001810 */
[----:B------:R-:W-:-:S15]  /*f6ee0*/  F2FP.F16.E5M2.UNPACK_B R12, R13.H1 ;  /* 0x0000000dff0c723e */ /* 0x000fde00030004ff */
[----:B------:R-:W-:-:S03]  /*f6ef0*/  NOP ;  /* 0x0000000000007918 */ /* 0x000fc60000000000 */
        /* <DEDUP_REMOVED lines=17> */
[----:B------:R-:W2:Y:S04]  /*f7010*/  LDL.LU R13, [R1+0x1c7c] ;  /* 0x001c7c00010d7983 */ /* 0x000ea80000300800 */
        /* <DEDUP_REMOVED lines=32> */
[----:B------:R-:W5:Y:S04]  /*f7220*/  LDL.LU R11, [R1+0xeec] ;  /* 0x000eec00010b7983 */ /* 0x000f680000300800 */
[----:B------:R-:W5:Y:S01]  /*f7230*/  LDL.LU R0, [R1+0x1cfc] ;  /* 0x001cfc0001007983 */ /* 0x000f620000300800 */
[----:B--2---:R-:W-:-:S02]  /*f7240*/  F2FP.F16.E5M2.UNPACK_B R13, R13.H1 ;  /* 0x0000000dff0d723e */ /* 0x004fc400030004ff */
[----:B---3--:R-:W-:Y:S02]  /*f7250*/  F2FP.F16.E5M2.UNPACK_B R14, R14.H1 ;  /* 0x0000000eff0e723e */ /* 0x008fe400030004ff */
[----:B----4-:R-:W-:-:S07]  /*f7260*/  F2FP.F16.E5M2.UNPACK_B R15, R15.H1 ;  /* 0x0000000fff0f723e */ /* 0x010fce00030004ff */
[----:B-----5:R-:W-:Y:S01]  /*f7270*/  HMMA.16816.F32 R4, R28, R14, R4 ;  /* 0x0000000e1c04723c */ /* 0x020fe20000001804 */
[----:B------:R-:W-:Y:S02]  /*f7280*/  F2FP.F16.E5M2.UNPACK_B R16, R16.H1 ;  /* 0x00000010ff10723e */ /* 0x000fe400030004ff */
[----:B------:R-:W-:-:S05]  /*f7290*/  F2FP.F16.E5M2.UNPACK_B R17, R17.H1 ;  /* 0x00000011ff11723e */ /* 0x000fca00030004ff */
[----:B------:R-:W-:-:S15]  /*f72a0*/  HMMA.16816.F32 R8, R28, R12, R8 ;  /* 0x0000000c1c08723c */ /* 0x000fde0000001808 */
[----:B------:R-:W-:-:S04]  /*f72b0*/  NOP ;  /* 0x0000000000007918 */ /* 0x000fc80000000000 */
        /* <DEDUP_REMOVED lines=38> */
[----:B------:R-:W-:Y:S01]  /*f7520*/  STL.64 [R1+0x8ad8], R24 ;  /* 0x008ad81801007387 */ /* 0x000fe20000100a00 */
[----:B------:R-:W-:-:S12]  /*f7530*/  F2FP.F16.E5M2.UNPACK_B R32, R33.H1 ;  /* 0x00000021ff20723e */ /* 0x000fd800030004ff */
[----:B------:R0:W-:Y:S04]  /*f7540*/  STL.64 [R1+0x9f0], R4 ;  /* 0x0009f00401007387 */ /* 0x0001e80000100a00 */
[----:B------:R1:W-:Y:S04]  /*f7550*/  STL.64 [R1+0x9f8], R6 ;  /* 0x0009f80601007387 */ /* 0x0003e80000100a00 */
[----:B------:R-:W2:Y:S04]  /*f7560*/  LDL.LU R48, [R1+0x1480] ;  /* 0x0014800001307983 */ /* 0x000ea80000300800 */
[----:B------:R-:W2:Y:S04]  /*f7570*/  LDL.LU R49, [R1+0x1484] ;  /* 0x0014840001317983 */ /* 0x000ea80000300800 */
[----:B------:R-:W2:Y:S04]  /*f7580*/  LDL.LU R50, [R1+0x1488] ;  /* 0x0014880001327983 */ /* 0x000ea80000300800 */
[----:B------:R-:W2:Y:S04]  /*f7590*/  LDL.LU R51, [R1+0x148c] ;  /* 0x00148c0001337983 */ /* 0x000ea80000300800 */
        /* <DEDUP_REMOVED lines=10> */
[----:B------:R-:W5:Y:S01]  /*f7640*/  LDL.LU R26, [R1+0x1188] ;  /* 0x00118800011a7983 */ /* 0x000f620000300800 */
[----:B------:R-:W-:-:S03]  /*f7650*/  F2FP.F16.E5M2.UNPACK_B R33, R0.H1 ;  /* 0x00000000ff21723e */ /* 0x000fc600030004ff */
        /* <DEDUP_REMOVED lines=34> */
[----:B--2---:R-:W-:Y:S01]  /*f7880*/  F2FP.F16.E5M2.UNPACK_B R34, R0.H1 ;  /* 0x00000000ff22723e */ /* 0x004fe200030004ff */
[----:B-----5:R-:W-:Y:S02]  /*f7890*/  HMMA.16816.F32 R24, R28, R32, R24 ;  /* 0x000000201c18723c */ /* 0x020fe40000001818 */
[----:B------:R-:W2:Y:S01]  /*f78a0*/  LDL.LU R0, [R1+0x3100] ;  /* 0x0031000001007983 */ /* 0x000ea20000300800 */
[----:B---3--:R-:W-:-:S02]  /*f78b0*/  F2FP.F16.E5M2.UNPACK_B R35, R35.H1 ;  /* 0x00000023ff23723e */ /* 0x008fc400030004ff */
[----:B----4-:R-:W-:Y:S02]  /*f78c0*/  F2FP.F16.E5M2.UNPACK_B R36, R36.H1 ;  /* 0x00000024ff24723e */ /* 0x010fe400030004ff */
[----:B------:R-:W-:Y:S02]  /*f78d0*/  F2FP.F16.E5M2.UNPACK_B R37, R37.H1 ;  /* 0x00000025ff25723e */ /* 0x000fe400030004ff */
[----:B------:R-:W-:Y:S01]  /*f78e0*/  F2FP.F16.E5M2.UNPACK_B R38, R38.H1 ;  /* 0x00000026ff26723e */ /* 0x000fe200030004ff */
[----:B------:R-:W-:Y:S01]  /*f78f0*/  HMMA.16816.F32 R20, R28, R34, R20 ;  /* 0x000000221c14723c */ /* 0x000fe20000001814 */
[----:B------:R-:W-:Y:S02]  /*f7900*/  F2FP.F16.E5M2.UNPACK_B R39, R39.H1 ;  /* 0x00000027ff27723e */ /* 0x000fe400030004ff */
[----:B------:R-:W-:Y:S02]  /*f7910*/  F2FP.F16.E5M2.UNPACK_B R40, R40.H1 ;  /* 0x00000028ff28723e */ /* 0x000fe400030004ff */
[----:B------:R-:W-:-:S03]  /*f7920*/  F2FP.F16.E5M2.UNPACK_B R41, R41.H1 ;  /* 0x00000029ff29723e */ /* 0x000fc600030004ff */
[----:B------:R-:W-:Y:S01]  /*f7930*/  HMMA.16816.F32 R16, R28, R36, R16 ;  /* 0x000000241c10723c */ /* 0x000fe20000001810 */
[----:B------:R-:W-:-:S07]  /*f7940*/  F2FP.F16.E5M2.UNPACK_B R42, R42.H1 ;  /* 0x0000002aff2a723e */ /* 0x000fce00030004ff */
[----:B------:R-:W-:Y:S01]  /*f7950*/  HMMA.16816.F32 R12, R28, R38, R12 ;  /* 0x000000261c0c723c */ /* 0x000fe2000000180c */
[----:B------:R-:W-:-:S07]  /*f7960*/  F2FP.F16.E5M2.UNPACK_B R43, R43.H1 ;  /* 0x0000002bff2b723e */ /* 0x000fce00030004ff */
[C---:B------:R-:W-:Y:S08]  /*f7970*/  HMMA.16816.F32 R8, R28.reuse, R40, R8 ;  /* 0x000000281c08723c */ /* 0x040ff00000001808 */
        /* <DEDUP_REMOVED lines=23> */
[----:B------:R-:W-:Y:S02]  /*f7af0*/  IMAD R41, R58, 0x100, R57 ;  /* 0x000001003a297824 */ /* 0x000fe400078e0239 */
[----:B------:R-:W-:-:S14]  /*f7b00*/  IMAD R40, R60, 0x100, R59 ;  /* 0x000001003c287824 */ /* 0x000fdc00078e023b */
[----:B------:R-:W-:Y:S04]  /*f7b10*/  STL.64 [R1+0x1100], R4 ;  /* 0x0011000401007387 */ /* 0x000fe80000100a00 */
[----:B------:R-:W-:Y:S04]  /*f7b20*/  STL.64 [R1+0x1108], R6 ;  /* 0x0011080601007387 */ /* 0x000fe80000100a00 */
[----:B------:R-:W-:Y:S04]  /*f7b30*/  STL [R1+0x8cd0], R42 ;  /* 0x008cd02a01007387 */ /* 0x000fe80000100800 */
[----:B------:R0:W-:Y:S04]  /*f7b40*/  STL.64 [R1+0x8cc8], R40 ;  /* 0x008cc82801007387 */ /* 0x0001e80000100a00 */
[----:B------:R-:W3:Y:S04]  /*f7b50*/  LDL.LU R56, [R1+0x14b0] ;  /* 0x0014b00001387983 */ /* 0x000ee80000300800 */
[----:B------:R-:W3:Y:S04]  /*f7b60*/  LDL.LU R57, [R1+0x14b4] ;  /* 0x0014b40001397983 */ /* 0x000ee80000300800 */
[----:B------:R-:W3:Y:S04]  /*f7b70*/  LDL.LU R58, [R1+0x14b8] ;  /* 0x0014b800013a7983 */ /* 0x000ee80000300800 */
[----:B------:R-:W3:Y:S04]  /*f7b80*/  LDL.LU R59, [R1+0x14bc] ;  /* 0x0014bc00013b7983 */ /* 0x000ee80000300800 */
[----:B------:R-:W4:Y:S04]  /*f7b90*/  LDL R54, [R1+0xe8] ;  /* 0x0000e80001367983 */ /* 0x000f280000100800 */
[----:B------:R-:W4:Y:S04]  /*f7ba0*/  LDL R55, [R1+0xec] ;  /* 0x0000ec0001377983 */ /* 0x000f280000100800 */
[----:B------:R-:W5:Y:S04]  /*f7bb0*/  LDL.LU R16, [R1+0x1520] ;  /* 0x0015200001107983 */ /* 0x000f680000300800 */
[----:B------:R-:W5:Y:S04]  /*f7bc0*/  LDL.LU R17, [R1+0x1524] ;  /* 0x0015240001117983 */ /* 0x000f680000300800 */
[----:B------:R-:W5:Y:S04]  /*f7bd0*/  LDL.LU R18, [R1+0x1528] ;  /* 0x0015280001127983 */ /* 0x000f680000300800 */
[----:B------:R-:W5:Y:S04]  /*f7be0*/  LDL.LU R19, [R1+0x152c] ;  /* 0x00152c0001137983 */ /* 0x000f680000300800 */
[----:B0-----:R-:W3:Y:S04]  /*f7bf0*/  LDL.LU R40, [R1+0x1460] ;  /* 0x0014600001287983 */ /* 0x001ee80000300800 */
[----:B------:R-:W3:Y:S04]  /*f7c00*/  LDL.LU R41, [R1+0x1464] ;  /* 0x0014640001297983 */ /* 0x000ee80000300800 */
[----:B------:R-:W3:Y:S04]  /*f7c10*/  LDL.LU R42, [R1+0x1468] ;  /* 0x00146800012a7983 */ /* 0x000ee80000300800 */
[----:B------:R-:W3:Y:S04]  /*f7c20*/  LDL.LU R43, [R1+0x146c] ;  /* 0x00146c00012b7983 */ /* 0x000ee80000300800 */
        /* <DEDUP_REMOVED lines=15> */
[----:B------:R-:W5:Y:S04]  /*f7d20*/  LDL.64 R14, [R1+0x100] ;  /* 0x00010000010e7983 */ /* 0x000f680000100a00 */
[----:B------:R-:W4:Y:S04]  /*f7d30*/  LDL.LU R8, [R1+0x1500] ;  /* 0x0015000001087983 */ /* 0x000f280000300800 */
[----:B------:R-:W4:Y:S04]  /*f7d40*/  LDL.LU R9, [R1+0x1504] ;  /* 0x0015040001097983 */ /* 0x000f280000300800 */
[----:B------:R-:W4:Y:S04]  /*f7d50*/  LDL.LU R10, [R1+0x1508] ;  /* 0x00150800010a7983 */ /* 0x000f280000300800 */
[----:B------:R-:W4:Y:S04]  /*f7d60*/  LDL.LU R11, [R1+0x150c] ;  /* 0x00150c00010b7983 */ /* 0x000f280000300800 */
[----:B------:R-:W4:Y:S04]  /*f7d70*/  LDL.64 R2, [R1+0xf8] ;  /* 0x0000f80001027983 */ /* 0x000f280000100a00 */
[----:B------:R-:W4:Y:S04]  /*f7d80*/  LDL.LU R4, [R1+0x14f0] ;  /* 0x0014f00001047983 */ /* 0x000f280000300800 */
[----:B------:R-:W4:Y:S01]  /*f7d90*/  LDL.LU R5, [R1+0x14f4] ;  /* 0x0014f40001057983 */ /* 0x000f220000300800 */
[----:B------:R-:W-:-:S02]  /*f7da0*/  F2FP.F16.E5M2.UNPACK_B R46, R46.H1 ;  /* 0x0000002eff2e723e */ /* 0x000fc400030004ff */
[----:B------:R-:W-:Y:S01]  /*f7db0*/  F2FP.F16.E5M2.UNPACK_B R47, R47.H1 ;  /* 0x0000002fff2f723e */ /* 0x000fe200030004ff */
[----:B------:R-:W4:Y:S04]  /*f7dc0*/  LDL.LU R6, [R1+0x14f8] ;  /* 0x0014f80001067983 */ /* 0x000f280000300800 */
[----:B------:R-:W4:Y:S04]  /*f7dd0*/  LDL.LU R7, [R1+0x14fc] ;  /* 0x0014fc0001077983 */ /* 0x000f280000300800 */
[----:B------:R-:W4:Y:S04]  /*f7de0*/  LDL.64 R52, [R1+0xf0] ;  /* 0x0000f00001347983 */ /* 0x000f280000100a00 */
[----:B------:R-:W5:Y:S04]  /*f7df0*/  LDL.LU R48, [R1+0x14d0] ;  /* 0x0014d00001307983 */ /* 0x000f680000300800 */
[----:B------:R-:W5:Y:S04]  /*f7e00*/  LDL.LU R49, [R1+0x14d4] ;  /* 0x0014d40001317983 */ /* 0x000f680000300800 */
[----:B------:R-:W5:Y:S04]  /*f7e10*/  LDL.LU R50, [R1+0x14d8] ;  /* 0x0014d80001327983 */ /* 0x000f680000300800 */
[----:B------:R-:W5:Y:S01]  /*f7e20*/  LDL.LU R51, [R1+0x14dc] ;  /* 0x0014dc0001337983 */ /* 0x000f620000300800 */
[----:B--2---:R-:W-:-:S03]  /*f7e30*/  IMAD R0, R0, 0x100, R61 ;  /* 0x0000010000007824 */ /* 0x004fc600078e023d */
[----:B------:R-:W2:Y:S01]  /*f7e40*/  LDL.64 R60, [R1+0xe0] ;  /* 0x0000e000013c7983 */ /* 0x000ea20000100a00 */
[----:B---3--:R-:W-:Y:S03]  /*f7e50*/  HMMA.16816.F32 R28, R28, R46, R40 ;  /* 0x0000002e1c1c723c */ /* 0x008fe60000001828 */
[----:B------:R-:W3:Y:S04]  /*f7e60*/  LDL.LU R42, [R1+0x8cd0] ;  /* 0x008cd000012a7983 */ /* 0x000ee80000300800 */
[----:B------:R-:W2:Y:S04]  /*f7e70*/  LDL.LU.64 R40, [R1+0x8cc8] ;  /* 0x008cc80001287983 */ /* 0x000ea80000300a00 */
[----:B------:R-:W-:Y:S04]  /*f7e80*/  STL.64 [R1+0x8a50], R46 ;  /* 0x008a502e01007387 */ /* 0x000fe80000100a00 */
[----:B------:R-:W-:Y:S04]  /*f7e90*/  STL.64 [R1+0x8a48], R44 ;  /* 0x008a482c01007387 */ /* 0x000fe80000100a00 */
[----:B------:R-:W-:Y:S04]  /*f7ea0*/  STL.64 [R1+0x10a0], R28 ;  /* 0x0010a01c01007387 */ /* 0x000fe80000100a00 */
[----:B------:R0:W-:Y:S02]  /*f7eb0*/  STL.64 [R1+0x10a8], R30 ;  /* 0x0010a81e01007387 */ /* 0x0001e40000100a00 */
[----:B0-----:R-:W-:Y:S01]  /*f7ec0*/  F2FP.F16.E5M2.UNPACK_B R31, R0 ;  /* 0x00000000ff1f723e */ /* 0x001fe200020004ff */
[----:B----4-:R-:W-:Y:S01]  /*f7ed0*/  IMAD.MOV.U32 R0, RZ, RZ, R53 ;  /* 0x000000ffff007224 */ /* 0x010fe200078e0035 */
[----:B---3--:R-:W-:-:S02]  /*f7ee0*/  F2FP.F16.E5M2.UNPACK_B R28, R42 ;  /* 0x0000002aff1c723e */ /* 0x008fc400020004ff */
[----:B--2---:R-:W-:Y:S02]  /*f7ef0*/  F2FP.F16.E5M2.UNPACK_B R29, R41 ;  /* 0x00000029ff1d723e */ /* 0x004fe400020004ff */
[----:B------:R-:W-:-:S07]  /*f7f00*/  F2FP.F16.E5M2.UNPACK_B R30, R40 ;  /* 0x00000028ff1e723e */ /* 0x000fce00020004ff */
[C---:B------:R-:W-:Y:S08]  /*f7f10*/  HMMA.16816.F32 R40, R28.reuse, R24, R36 ;  /* 0x000000181c28723c */ /* 0x040ff00000001824 */
[C---:B------:R-:W-:Y:S08]  /*f7f20*/  HMMA.16816.F32 R32, R28.reuse, R26, R32 ;  /* 0x0000001a1c20723c */ /* 0x040ff00000001820 */
[C---:B------:R-:W-:Y:S08]  /*f7f30*/  HMMA.16816.F32 R20, R28.reuse, R12, R20 ;  /* 0x0000000c1c14723c */ /* 0x040ff00000001814 */
[C---:B-----5:R-:W-:Y:S08]  /*f7f40*/  HMMA.16816.F32 R16, R28.reuse, R14, R16 ;  /* 0x0000000e1c10723c */ /* 0x060ff00000001810 */
[C---:B------:R-:W-:Y:S08]  /*f7f50*/  HMMA.16816.F32 R8, R28.reuse, R2, R8 ;  /* 0x000000021c08723c */ /* 0x040ff00000001808 */
[----:B------:R-:W-:Y:S01]  /*f7f60*/  HMMA.16816.F32 R4, R28, R52, R4 ;  /* 0x000000341c04723c */ /* 0x000fe20000001804 */
[----:B------:R-:W-:-:S02]  /*f7f70*/  IMAD.MOV.U32 R39, RZ, RZ, R26 ;  /* 0x000000ffff277224 */ /* 0x000fc400078e001a */
[----:B------:R-:W-:Y:S02]  /*f7f80*/  IMAD.MOV.U32 R38, RZ, RZ, R27 ;  /* 0x000000ffff267224 */ /* 0x000fe400078e001b */
[----:B------:R-:W-:Y:S02]  /*f7f90*/  IMAD.MOV.U32 R37, RZ, RZ, R24 ;  /* 0x000000ffff257224 */ /* 0x000fe400078e0018 */
[----:B------:R-:W-:Y:S01]  /*f7fa0*/  IMAD.MOV.U32 R36, RZ, RZ, R25 ;  /* 0x000000ffff247224 */ /* 0x000fe200078e0019 */
        /* <DEDUP_REMOVED lines=10> */
[----:B0-----:R-:W-:-:S02]  /*f8050*/  IMAD.MOV.U32 R41, RZ, RZ, R12 ;  /* 0x000000ffff297224 */ /* 0x001fc400078e000c */
[----:B------:R-:W-:Y:S02]  /*f8060*/  IMAD.MOV.U32 R40, RZ, RZ, R13 ;  /* 0x000000ffff287224 */ /* 0x000fe400078e000d */
[----:B-1----:R-:W-:Y:S02]  /*f8070*/  IMAD.MOV.U32 R43, RZ, RZ, R14 ;  /* 0x000000ffff2b7224 */ /* 0x002fe400078e000e */
[----:B------:R-:W-:-:S05]  /*f8080*/  IMAD.MOV.U32 R42, RZ, RZ, R15 ;  /* 0x000000ffff2a7224 */ /* 0x000fca00078e000f */
[----:B------:R-:W-:Y:S04]  /*f8090*/  STL.64 [R1+0x8b30], R42 ;  /* 0x008b302a01007387 */ /* 0x000fe80000100a00 */
[----:B------:R-:W-:Y:S04]  /*f80a0*/  STL.64 [R1+0x8b28], R40 ;  /* 0x008b282801007387 */ /* 0x000fe80000100a00 */
[----:B------:R-:W-:Y:S04]  /*f80b0*/  STL.64 [R1+0x1470], R8 ;  /* 0x0014700801007387 */ /* 0x000fe80000100a00 */
[----:B------:R0:W-:Y:S04]  /*f80c0*/  STL.64 [R1+0x1478], R10 ;  /* 0x0014780a01007387 */ /* 0x0001e80000100a00 */
[----:B------:R-:W-:Y:S04]  /*f80d0*/  STL [R1+0x8a10], R0 ;  /* 0x008a100001007387 */ /* 0x000fe80000100800 */
[----:B------:R-:W-:Y:S04]  /*f80e0*/  STL.64 [R1+0x1460], R4 ;  /* 0x0014600401007387 */ /* 0x000fe80000100a00 */
[----:B------:R1:W-:Y:S01]  /*f80f0*/  STL.64 [R1+0x1468], R6 ;  /* 0x0014680601007387 */ /* 0x0003e20000100a00 */
[C---:B0-----:R-:W-:Y:S08]  /*f8100*/  HMMA.16816.F32 R8, R28.reuse, R54, R48 ;  /* 0x000000361c08723c */ /* 0x041ff00000001830 */
[----:B-1----:R-:W-:Y:S11]  /*f8110*/  HMMA.16816.F32 R4, R28, R60, R56 ;  /* 0x0000003c1c04723c */ /* 0x002ff60000001838 */
[----:B------:R-:W-:Y:S04]  /*f8120*/  STL.64 [R1+0x1450], R8 ;  /* 0x0014500801007387 */ /* 0x000fe80000100a00 */
[----:B------:R-:W-:Y:S04]  /*f8130*/  STL.64 [R1+0x1458], R10 ;  /* 0x0014580a01007387 */ /* 0x000fe80000100a00 */
[----:B------:R-:W2:Y:S04]  /*f8140*/  LDL.LU R56, [R1+0x1270] ;  /* 0x0012700001387983 */ /* 0x000ea80000300800 */
        /* <DEDUP_REMOVED lines=12> */
[----:B------:R-:W5:Y:S01]  /*f8210*/  LDL.LU R7, [R1+0x12ac] ;  /* 0x0012ac0001077983 */ /* 0x000f620000300800 */
[----:B------:R-:W-:-:S02]  /*f8220*/  IMAD.MOV.U32 R45, RZ, RZ, R2 ;  /* 0x000000ffff2d7224 */ /* 0x000fc400078e0002 */
[----:B------:R-:W-:Y:S01]  /*f8230*/  IMAD.MOV.U32 R44, RZ, RZ, R3 ;  /* 0x000000ffff2c7224 */ /* 0x000fe200078e0003 */
        /* <DEDUP_REMOVED lines=126> */
[----:B------:R0:W-:Y:S01]  /*f8a20*/  STL.64 [R1+0x13b8], R42 ;  /* 0x0013b82a01007387 */ /* 0x0001e20000100a00 */
[----:B---3--:R-:W-:Y:S03]  /*f8a30*/  HMMA.16816.F32 R16, R28, R56, R16 ;  /* 0x000000381c10723c */ /* 0x008fe60000001810 */
[----:B0-----:R-:W2:Y:S04]  /*f8a40*/  LDL.LU.64 R42, [R1+0x8c70] ;  /* 0x008c7000012a7983 */ /* 0x001ea80000300a00 */
[----:B------:R-:W2:Y:S04]  /*f8a50*/  LDL.LU.64 R40, [R1+0x8c68] ;  /* 0x008c680001287983 */ /* 0x000ea80000300a00 */
[----:B------:R0:W-:Y:S04]  /*f8a60*/  STL [R1+0x8a1c], R0 ;  /* 0x008a1c0001007387 */ /* 0x0001e80000100800 */
[----:B------:R-:W3:Y:S04]  /*f8a70*/  LDL.LU.64 R38, [R1+0x8c60] ;  /* 0x008c600001267983 */ /* 0x000ee80000300a00 */
[----:B------:R-:W3:Y:S04]  /*f8a80*/  LDL.LU.64 R36, [R1+0x8c58] ;  /* 0x008c580001247983 */ /* 0x000ee80000300a00 */
[----:B------:R-:W-:Y:S04]  /*f8a90*/  STL.64 [R1+0x1390], R32 ;  /* 0x0013902001007387 */ /* 0x000fe80000100a00 */
[----:B------:R1:W-:Y:S01]  /*f8aa0*/  STL.64 [R1+0x1398], R34 ;  /* 0x0013982201007387 */ /* 0x0003e20000100a00 */
[----:B0-----:R-:W-:-:S03]  /*f8ab0*/  IMAD.MOV.U32 R0, RZ, RZ, R57 ;  /* 0x000000ffff007224 */ /* 0x001fc600078e0039 */
[----:B-1----:R-:W4:Y:S04]  /*f8ac0*/  LDL.LU.64 R34, [R1+0x8c50] ;  /* 0x008c500001227983 */ /* 0x002f280000300a00 */
[----:B------:R-:W4:Y:S04]  /*f8ad0*/  LDL.LU.64 R32, [R1+0x8c48] ;  /* 0x008c480001207983 */ /* 0x000f280000300a00 */
[----:B------:R-:W-:Y:S04]  /*f8ae0*/  STL.64 [R1+0x1370], R16 ;  /* 0x0013701001007387 */ /* 0x000fe80000100a00 */
[----:B------:R0:W-:Y:S01]  /*f8af0*/  STL.64 [R1+0x1378], R18 ;  /* 0x0013781201007387 */ /* 0x0001e20000100a00 */
[C---:B------:R-:W-:Y:S03]  /*f8b00*/  HMMA.16816.F32 R56, R28.reuse, R58, R4 ;  /* 0x0000003a1c38723c */ /* 0x040fe60000001804 */
        /* <DEDUP_REMOVED lines=9> */
[----:B------:R-:W-:Y:S01]  /*f8ba0*/  HMMA.16816.F32 R20, R28, R12, R20 ;  /* 0x0000000c1c14723c */ /* 0x000fe20000001814 */
[----:B------:R-:W-:-:S07]  /*f8bb0*/  IMAD.MOV.U32 R0, RZ, RZ, R47 ;  /* 0x000000ffff007224 */ /* 0x000fce00078e002f */
[----:B------:R-:W-:Y:S01]  /*f8bc0*/  HMMA.16816.F32 R8, R28, R2, R8 ;  /* 0x000000021c08723c */ /* 0x000fe20000001808 */
[----:B------:R0:W-:Y:S02]  /*f8bd0*/  STL [R1+0x8a24], R0 ;  /* 0x008a240001007387 */ /* 0x0001e40000100800 */
[----:B0-----:R-:W-:-:S05]  /*f8be0*/  IMAD.MOV.U32 R0, RZ, RZ, R27 ;  /* 0x000000ffff007224 */ /* 0x001fca00078e001b */
[C---:B--2---:R-:W-:Y:S08]  /*f8bf0*/  HMMA.16816.F32 R40, R28.reuse, R46, R40 ;  /* 0x0000002e1c28723c */ /* 0x044ff00000001828 */
[C---:B---3--:R-:W-:Y:S08]  /*f8c00*/  HMMA.16816.F32 R36, R28.reuse, R24, R36 ;  /* 0x000000181c24723c */ /* 0x048ff00000001824 */
[C---:B----4-:R-:W-:Y:S03]  /*f8c10*/  HMMA.16816.F32 R32, R28.reuse, R26, R32 ;  /* 0x0000001a1c20723c */ /* 0x050fe60000001820 */
[----:B------:R-:W-:Y:S04]  /*f8c20*/  STL.64 [R1+0x1340], R40 ;  /* 0x0013402801007387 */ /* 0x000fe80000100a00 */
[----:B------:R-:W-:Y:S04]  /*f8c30*/  STL.64 [R1+0x1348], R42 ;  /* 0x0013482a01007387 */ /* 0x000fe80000100a00 */
[----:B------:R-:W-:Y:S04]  /*f8c40*/  STL.64 [R1+0x1320], R36 ;  /* 0x0013202401007387 */ /* 0x000fe80000100a00 */
[----:B------:R-:W-:Y:S01]  /*f8c50*/  STL.64 [R1+0x1328], R38 ;  /* 0x0013282601007387 */ /* 0x000fe20000100a00 */
[C---:B-----5:R-:W-:Y:S08]  /*f8c60*/  HMMA.16816.F32 R16, R28.reuse, R14, R16 ;  /* 0x0000000e1c10723c */ /* 0x060ff00000001810 */
[----:B------:R-:W-:Y:S01]  /*f8c70*/  HMMA.16816.F32 R4, R28, R52, R4 ;  /* 0x000000341c04723c */ /* 0x000fe20000001804 */
[----:B------:R0:W-:Y:S04]  /*f8c80*/  STL [R1+0x8a28], R0 ;  /* 0x008a280001007387 */ /* 0x0001e80000100800 */
[----:B------:R-:W-:Y:S04]  /*f8c90*/  STL.64 [R1+0x1300], R32 ;  /* 0x0013002001007387 */ /* 0x000fe80000100a00 */
[----:B------:R-:W-:Y:S04]  /*f8ca0*/  STL.64 [R1+0x1308], R34 ;  /* 0x0013082201007387 */ /* 0x000fe80000100a00 */
[----:B------:R-:W-:Y:S04]  /*f8cb0*/  STL.64 [R1+0x12d0], R20 ;  /* 0x0012d01401007387 */ /* 0x000fe80000100a00 */
[----:B------:R-:W-:Y:S01]  /*f8cc0*/  STL.64 [R1+0x12d8], R22 ;  /* 0x0012d81601007387 */ /* 0x000fe20000100a00 */
[----:B0-----:R-:W-:-:S05]  /*f8cd0*/  IMAD.MOV.U32 R0, RZ, RZ, R15 ;  /* 0x000000ffff007224 */ /* 0x001fca00078e000f */
[----:B------:R0:W-:Y:S04]  /*f8ce0*/  STL [R1+0x8a2c], R0 ;  /* 0x008a2c0001007387 */ /* 0x0001e80000100800 */
[----:B------:R-:W-:Y:S04]  /*f8cf0*/  STL.64 [R1+0x12c0], R16 ;  /* 0x0012c01001007387 */ /* 0x000fe80000100a00 */
[----:B------:R-:W-:Y:S04]  /*f8d00*/  STL.64 [R1+0x12c8], R18 ;  /* 0x0012c81201007387 */ /* 0x000fe80000100a00 */
[----:B------:R-:W-:Y:S04]  /*f8d10*/  STL.64 [R1+0x12b0], R8 ;  /* 0x0012b00801007387 */ /* 0x000fe80000100a00 */
[----:B------:R1:W-:Y:S01]  /*f8d20*/  STL.64 [R1+0x12b8], R10 ;  /* 0x0012b80a01007387 */ /* 0x0003e20000100a00 */
[----:B0-----:R-:W-:-:S05]  /*f8d30*/  IMAD.MOV.U32 R0, RZ, RZ, R53 ;  /* 0x000000ffff007224 */ /* 0x001fca00078e0035 */
[----:B------:R-:W-:Y:S01]  /*f8d40*/  STL [R1+0x8a30], R0 ;  /* 0x008a300001007387 */ /* 0x000fe20000100800 */
[C---:B-1----:R-:W-:Y:S03]  /*f8d50*/  HMMA.16816.F32 R8, R28.reuse, R54, R48 ;  /* 0x000000361c08723c */ /* 0x042fe60000001830 */
[----:B------:R-:W-:Y:S04]  /*f8d60*/  STL.64 [R1+0x1280], R4 ;  /* 0x0012800401007387 */ /* 0x000fe80000100a00 */
[----:B------:R0:W-:Y:S02]  /*f8d70*/  STL.64 [R1+0x1288], R6 ;  /* 0x0012880601007387 */ /* 0x0001e40000100a00 */
[----:B0-----:R-:W-:Y:S10]  /*f8d80*/  HMMA.16816.F32 R4, R28, R60, R56 ;  /* 0x0000003c1c04723c */ /* 0x001ff40000001838 */
[----:B------:R-:W-:Y:S04]  /*f8d90*/  STL.64 [R1+0x1260], R8 ;  /* 0x0012600801007387 */ /* 0x000fe80000100a00 */
        /* <DEDUP_REMOVED lines=15> */
[----:B------:R-:W2:Y:S04]  /*f8e90*/  LDL R26, [R1] ;  /* 0x00000000011a7983 */ /* 0x000ea80000100800 */
[----:B------:R-:W2:Y:S04]  /*f8ea0*/  LDL R27, [R1+0x4] ;  /* 0x00000400011b7983 */ /* 0x000ea80000100800 */
[----:B------:R-:W3:Y:S04]  /*f8eb0*/  LDL.LU R32, [R1+0x1160] ;  /* 0x0011600001207983 */ /* 0x000ee80000300800 */
[----:B------:R-:W3:Y:S04]  /*f8ec0*/  LDL.LU R33, [R1+0x1164] ;  /* 0x0011640001217983 */ /* 0x000ee80000300800 */
[----:B------:R-:W4:Y:S04]  /*f8ed0*/  LDL.LU R34, [R1+0x1168] ;  /* 0x0011680001227983 */ /* 0x000f280000300800 */
[----:B------:R-:W4:Y:S04]  /*f8ee0*/  LDL.LU R35, [R1+0x116c] ;  /* 0x00116c0001237983 */ /* 0x000f280000300800 */
[----:B----4-:R1:W-:Y:S04]  /*f8ef0*/  STL.64 [R1+0x8ba0], R34 ;  /* 0x008ba02201007387 */ /* 0x0103e80000100a00 */
[----:B---3--:R-:W-:Y:S04]  /*f8f00*/  STL.64 [R1+0x8b98], R32 ;  /* 0x008b982001007387 */ /* 0x008fe80000100a00 */
[----:B------:R-:W3:Y:S04]  /*f8f10*/  LDL R24, [R1+0x8] ;  /* 0x0000080001187983 */ /* 0x000ee80000100800 */
[----:B------:R-:W3:Y:S04]  /*f8f20*/  LDL R25, [R1+0xc] ;  /* 0x00000c0001197983 */ /* 0x000ee80000100800 */
[----:B--2---:R-:W-:Y:S04]  /*f8f30*/  STL.64 [R1+0x8bb0], R26 ;  /* 0x008bb01a01007387 */ /* 0x004fe80000100a00 */
[----:B---3--:R-:W-:Y:S04]  /*f8f40*/  STL.64 [R1+0x8ba8], R24 ;  /* 0x008ba81801007387 */ /* 0x008fe80000100a00 */
[----:B------:R-:W2:Y:S04]  /*f8f50*/  LDL R46, [R1+0x10] ;  /* 0x00001000012e7983 */ /* 0x000ea80000100800 */
[----:B------:R-:W2:Y:S04]  /*f8f60*/  LDL R47, [R1+0x14] ;  /* 0x00001400012f7983 */ /* 0x000ea80000100800 */
[----:B--2---:R-:W-:Y:S04]  /*f8f70*/  STL.64 [R1+0x8bc0], R46 ;  /* 0x008bc02e01007387 */ /* 0x004fe80000100a00 */
[----:B------:R2:W-:Y:S04]  /*f8f80*/  STL.64 [R1+0x8bb8], R44 ;  /* 0x008bb82c01007387 */ /* 0x0005e80000100a00 */
        /* <DEDUP_REMOVED lines=11> */
[----:B---3--:R-:W-:Y:S04]  /*f9040*/  STL.64 [R1+0x8bd8], R56 ;  /* 0x008bd83801007387 */ /* 0x008fe80000100a00 */
[----:B------:R-:W3:Y:S04]  /*f9050*/  LDL R54, [R1+0x20] ;  /* 0x0000200001367983 */ /* 0x000ee80000100800 */
[----:B------:R-:W3:Y:S04]  /*f9060*/  LDL R55, [R1+0x24] ;  /* 0x0000240001377983 */ /* 0x000ee80000100800 */
        /* <DEDUP_REMOVED lines=8> */
[----:B---3--:R3:W-:Y:S04]  /*f90f0*/  STL.64 [R1+0x8c00], R54 ;  /* 0x008c003601007387 */ /* 0x0087e80000100a00 */
[----:B-----5:R-:W-:Y:S04]  /*f9100*/  STL.64 [R1+0x8bf8], R52 ;  /* 0x008bf83401007387 */ /* 0x020fe80000100a00 */
[----:B0-----:R-:W5:Y:S04]  /*f9110*/  LDL.LU R20, [R1+0x11d0] ;  /* 0x0011d00001147983 */ /* 0x001f680000300800 */
[----:B------:R-:W5:Y:S04]  /*f9120*/  LDL.LU R21, [R1+0x11d4] ;  /* 0x0011d40001157983 */ /* 0x000f680000300800 */
[----:B------:R-:W2:Y:S04]  /*f9130*/  LDL.LU R22, [R1+0x11d8] ;  /* 0x0011d80001167983 */ /* 0x000ea80000300800 */
[----:B------:R-:W2:Y:S04]  /*f9140*/  LDL.LU R23, [R1+0x11dc] ;  /* 0x0011dc0001177983 */ /* 0x000ea80000300800 */
[----:B--2---:R-:W-:Y:S04]  /*f9150*/  STL.64 [R1+0x8c10], R22 ;  /* 0x008c101601007387 */ /* 0x004fe80000100a00 */
[----:B-----5:R0:W-:Y:S04]  /*f9160*/  STL.64 [R1+0x8c08], R20 ;  /* 0x008c081401007387 */ /* 0x0201e80000100a00 */
[----:B-1----:R-:W2:Y:S04]  /*f9170*/  LDL R34, [R1+0x38] ;  /* 0x0000380001227983 */ /* 0x002ea80000100800 */
[----:B------:R-:W2:Y:S04]  /*f9180*/  LDL R35, [R1+0x3c] ;  /* 0x00003c0001237983 */ /* 0x000ea80000100800 */
[----:B------:R-:W5:Y:S04]  /*f9190*/  LDL.LU R44, [R1+0x1200] ;  /* 0x00120000012c7983 */ /* 0x000f680000300800 */
[----:B------:R-:W5:Y:S04]  /*f91a0*/  LDL.LU R45, [R1+0x1204] ;  /* 0x00120400012d7983 */ /* 0x000f680000300800 */
[----:B------:R-:W5:Y:S04]  /*f91b0*/  LDL.LU R46, [R1+0x1208] ;  /* 0x00120800012e7983 */ /* 0x000f680000300800 */
[----:B------:R-:W5:Y:S04]  /*f91c0*/  LDL.LU R47, [R1+0x120c] ;  /* 0x00120c00012f7983 */ /* 0x000f680000300800 */
[----:B----4-:R-:W4:Y:S04]  /*f91d0*/  LDL R42, [R1+0x48] ;  /* 0x00004800012a7983 */ /* 0x010f280000100800 */
[----:B------:R-:W4:Y:S04]  /*f91e0*/  LDL R43, [R1+0x4c] ;  /* 0x00004c00012b7983 */ /* 0x000f280000100800 */
[----:B------:R-:W2:Y:S04]  /*f91f0*/  LDL.LU R48, [R1+0x1220] ;  /* 0x0012200001307983 */ /* 0x000ea80000300800 */
[----:B------:R-:W2:Y:S04]  /*f9200*/  LDL.LU R49, [R1+0x1224] ;  /* 0x0012240001317983 */ /* 0x000ea80000300800 */
[----:B------:R-:W2:Y:S04]  /*f9210*/  LDL.LU R50, [R1+0x1228] ;  /* 0x0012280001327983 */ /* 0x000ea80000300800 */
[----:B------:R-:W2:Y:S04]  /*f9220*/  LDL.LU R51, [R1+0x122c] ;  /* 0x00122c0001337983 */ /* 0x000ea80000300800 */
[----:B---3--:R-:W3:Y:S04]  /*f9230*/  LDL R54, [R1+0x58] ;  /* 0x0000580001367983 */ /* 0x008ee80000100800 */
[----:B------:R-:W3:Y:S04]  /*f9240*/  LDL R55, [R1+0x5c] ;  /* 0x00005c0001377983 */ /* 0x000ee80000100800 */
[----:B0-----:R-:W3:Y:S04]  /*f9250*/  LDL.LU R20, [R1+0x1230] ;  /* 0x0012300001147983 */ /* 0x001ee80000300800 */
[----:B------:R-:W3:Y:S04]  /*f9260*/  LDL.LU R21, [R1+0x1234] ;  /* 0x0012340001157983 */ /* 0x000ee80000300800 */
[----:B------:R-:W3:Y:S04]  /*f9270*/  LDL.LU R22, [R1+0x1238] ;  /* 0x0012380001167983 */ /* 0x000ee80000300800 */
[----:B------:R-:W3:Y:S04]  /*f9280*/  LDL.LU R23, [R1+0x123c] ;  /* 0x00123c0001177983 */ /* 0x000ee80000300800 */
[----:B------:R-:W2:Y:S04]  /*f9290*/  LDL.64 R40, [R1+0x50] ;  /* 0x0000500001287983 */ /* 0x000ea80000100a00 */
[----:B------:R-:W4:Y:S04]  /*f92a0*/  LDL.LU R56, [R1+0x1210] ;  /* 0x0012100001387983 */ /* 0x000f280000300800 */
[----:B------:R-:W4:Y:S04]  /*f92b0*/  LDL.LU R57, [R1+0x1214] ;  /* 0x0012140001397983 */ /* 0x000f280000300800 */
[----:B------:R-:W4:Y:S04]  /*f92c0*/  LDL.LU R58, [R1+0x1218] ;  /* 0x00121800013a7983 */ /* 0x000f280000300800 */
[----:B------:R-:W4:Y:S04]  /*f92d0*/  LDL.LU R59, [R1+0x121c] ;  /* 0x00121c00013b7983 */ /* 0x000f280000300800 */
[----:B------:R-:W5:Y:S04]  /*f92e0*/  LDL.64 R32, [R1+0x40] ;  /* 0x0000400001207983 */ /* 0x000f680000100a00 */
[----:B------:R-:W5:Y:S04]  /*f92f0*/  LDL.LU R24, [R1+0x11f0] ;  /* 0x0011f00001187983 */ /* 0x000f680000300800 */
[----:B------:R-:W5:Y:S04]  /*f9300*/  LDL.LU R25, [R1+0x11f4] ;  /* 0x0011f40001197983 */ /* 0x000f680000300800 */
[----:B------:R-:W5:Y:S04]  /*f9310*/  LDL.LU R26, [R1+0x11f8] ;  /* 0x0011f800011a7983 */ /* 0x000f680000300800 */
[----:B------:R-:W5:Y:S04]  /*f9320*/  LDL.LU R27, [R1+0x11fc] ;  /* 0x0011fc00011b7983 */ /* 0x000f680000300800 */
[----:B------:R-:W5:Y:S04]  /*f9330*/  LDL.64 R2, [R1+0x30] ;  /* 0x0000300001027983 */ /* 0x000f680000100a00 */
[----:B------:R-:W5:Y:S04]  /*f9340*/  LDL.LU R12, [R1+0x11c0] ;  /* 0x0011c000010c7983 */ /* 0x000f680000300800 */
[----:B------:R-:W5:Y:S04]  /*f9350*/  LDL.LU R13, [R1+0x11c4] ;  /* 0x0011c400010d7983 */ /* 0x000f680000300800 */
[----:B------:R-:W5:Y:S01]  /*f9360*/  LDL.LU R14, [R1+0x11c8] ;  /* 0x0011c800010e7983 */ /* 0x000f620000300800 */
[----:B------:R-:W-:-:S03]  /*f9370*/  IMAD.MOV.U32 R0, RZ, RZ, R61 ;  /* 0x000000ffff007224 */ /* 0x000fc600078e003d */
[----:B------:R-:W5:Y:S04]  /*f9380*/  LDL.LU R15, [R1+0x11cc] ;  /* 0x0011cc00010f7983 */ /* 0x000f680000300800 */
[----:B------:R-:W5:Y:S04]  /*f9390*/  LDL.64 R60, [R1+0x18] ;  /* 0x00001800013c7983 */ /* 0x000f680000100a00 */
        /* <DEDUP_REMOVED lines=16> */
[----:B------:R0:W-:Y:S01]  /*f94a0*/  STL [R1+0x8a34], R0 ;  /* 0x008a340001007387 */ /* 0x0001e20000100800 */
[C---:B---3--:R-:W-:Y:S08]  /*f94b0*/  HMMA.16816.F32 R52, R28.reuse, R54, R20 ;  /* 0x000000361c34723c */ /* 0x048ff00000001814 */
[----:B--2---:R-:W-:Y:S01]  /*f94c0*/  HMMA.16816.F32 R48, R28, R40, R48 ;  /* 0x000000281c30723c */ /* 0x004fe20000001830 */
[----:B------:R-:W2:Y:S04]  /*f94d0*/  LDL.LU.64 R22, [R1+0x8c10] ;  /* 0x008c100001167983 */ /* 0x000ea80000300a00 */
[----:B------:R-:W2:Y:S01]  /*f94e0*/  LDL.LU.64 R20, [R1+0x8c08] ;  /* 0x008c080001147983 */ /* 0x000ea20000300a00 */
[----:B0-----:R-:W-:-:S02]  /*f94f0*/  IMAD.MOV.U32 R0, RZ, RZ, R41 ;  /* 0x000000ffff007224 */ /* 0x001fc400078e0029 */
[C---:B----4-:R-:W-:Y:S03]  /*f9500*/  HMMA.16816.F32 R40, R28.reuse, R42, R56 ;  /* 0x0000002a1c28723c */ /* 0x050fe60000001838 */
[----:B------:R-:W-:Y:S04]  /*f9510*/  STL.64 [R1+0x1230], R52 ;  /* 0x0012303401007387 */ /* 0x000fe80000100a00 */
[----:B------:R0:W-:Y:S04]  /*f9520*/  STL.64 [R1+0x1238], R54 ;  /* 0x0012383601007387 */ /* 0x0001e80000100a00 */
[----:B0-----:R-:W3:Y:S04]  /*f9530*/  LDL.LU.64 R54, [R1+0x8c00] ;  /* 0x008c000001367983 */ /* 0x001ee80000300a00 */
[----:B------:R-:W4:Y:S04]  /*f9540*/  LDL.LU.64 R52, [R1+0x8bf8] ;  /* 0x008bf80001347983 */ /* 0x000f280000300a00 */
[----:B------:R-:W-:Y:S04]  /*f9550*/  STL.64 [R1+0x1220], R48 ;  /* 0x0012203001007387 */ /* 0x000fe80000100a00 */
[----:B------:R0:W-:Y:S04]  /*f9560*/  STL.64 [R1+0x1228], R50 ;  /* 0x0012283201007387 */ /* 0x0001e80000100a00 */
[----:B0-----:R-:W3:Y:S04]  /*f9570*/  LDL.LU.64 R50, [R1+0x8bf0] ;  /* 0x008bf00001327983 */ /* 0x001ee80000300a00 */
[----:B------:R-:W3:Y:S04]  /*f9580*/  LDL.LU.64 R48, [R1+0x8be8] ;  /* 0x008be80001307983 */ /* 0x000ee80000300a00 */
[----:B------:R0:W-:Y:S04]  /*f9590*/  STL [R1+0x8a38], R0 ;  /* 0x008a380001007387 */ /* 0x0001e80000100800 */
[----:B------:R-:W3:Y:S04]  /*f95a0*/  LDL.LU.64 R58, [R1+0x8be0] ;  /* 0x008be000013a7983 */ /* 0x000ee80000300a00 */
[----:B------:R-:W3:Y:S01]  /*f95b0*/  LDL.LU.64 R56, [R1+0x8bd8] ;  /* 0x008bd80001387983 */ /* 0x000ee20000300a00 */
[----:B-----5:R-:W-:Y:S01]  /*f95c0*/  HMMA.16816.F32 R44, R28, R32, R44 ;  /* 0x000000201c2c723c */ /* 0x020fe2000000182c */
[----:B0-----:R-:W-:-:S07]  /*f95d0*/  IMAD.MOV.U32 R0, RZ, RZ, R33 ;  /* 0x000000ffff007224 */ /* 0x001fce00078e0021 */
[----:B------:R-:W-:Y:S01]  /*f95e0*/  HMMA.16816.F32 R32, R28, R34, R24 ;  /* 0x000000221c20723c */ /* 0x000fe20000001818 */
[----:B------:R-:W-:Y:S04]  /*f95f0*/  STL.64 [R1+0x1210], R40 ;  /* 0x0012102801007387 */ /* 0x000fe80000100a00 */
[----:B------:R0:W-:Y:S04]  /*f9600*/  STL.64 [R1+0x1218], R42 ;  /* 0x0012182a01007387 */ /* 0x0001e80000100a00 */
[----:B0-----:R-:W5:Y:S04]  /*f9610*/  LDL.LU.64 R42, [R1+0x8bd0] ;  /* 0x008bd000012a7983 */ /* 0x001f680000300a00 */
[----:B------:R-:W5:Y:S04]  /*f9620*/  LDL.LU.64 R40, [R1+0x8bc8] ;  /* 0x008bc80001287983 */ /* 0x000f680000300a00 */
        /* <DEDUP_REMOVED lines=16> */
[----:B0-----:R-:W2:Y:S01]  /*f9730*/  LDL.LU.64 R22, [R1+0x8b90] ;  /* 0x008b900001167983 */ /* 0x001ea20000300a00 */
[C---:B---3--:R-:W-:Y:S08]  /*f9740*/  HMMA.16816.F32 R52, R28.reuse, R54, R48 ;  /* 0x000000361c34723c */ /* 0x048ff00000001830 */
[----:B------:R-:W-:Y:S01]  /*f9750*/  HMMA.16816.F32 R56, R28, R60, R56 ;  /* 0x0000003c1c38723c */ /* 0x000fe20000001838 */
[----:B------:R-:W2:Y:S04]  /*f9760*/  LDL.LU.64 R20, [R1+0x8b88] ;  /* 0x008b880001147983 */ /* 0x000ea80000300a00 */
[----:B------:R-:W3:Y:S04]  /*f9770*/  LDL.LU.64 R2, [R1+0x8b80] ;  /* 0x008b800001027983 */ /* 0x000ee80000300a00 */
[----:B------:R-:W-:Y:S04]  /*f9780*/  STL [R1+0x8a40], R0 ;  /* 0x008a400001007387 */ /* 0x000fe80000100800 */
[----:B------:R-:W-:Y:S04]  /*f9790*/  STL.64 [R1+0x11c0], R12 ;  /* 0x0011c00c01007387 */ /* 0x000fe80000100a00 */
[----:B------:R0:W-:Y:S04]  /*f97a0*/  STL.64 [R1+0x11c8], R14 ;  /* 0x0011c80e01007387 */ /* 0x0001e80000100a00 */
[----:B0-----:R-:W4:Y:S04]  /*f97b0*/  LDL.LU.64 R14, [R1+0x8b78] ;  /* 0x008b7800010e7983 */ /* 0x001f280000300a00 */
[----:B------:R-:W4:Y:S04]  /*f97c0*/  LDL.LU.64 R12, [R1+0x8b70] ;  /* 0x008b7000010c7983 */ /* 0x000f280000300a00 */
[----:B------:R-:W2:Y:S04]  /*f97d0*/  LDL.LU.64 R50, [R1+0x8b68] ;  /* 0x008b680001327983 */ /* 0x000ea80000300a00 */
[----:B------:R-:W2:Y:S04]  /*f97e0*/  LDL.LU.64 R48, [R1+0x8b60] ;  /* 0x008b600001307983 */ /* 0x000ea80000300a00 */
[----:B------:R-:W-:Y:S04]  /*f97f0*/  STL.64 [R1+0x11b0], R52 ;  /* 0x0011b03401007387 */ /* 0x000fe80000100a00 */
[----:B------:R0:W-:Y:S01]  /*f9800*/  STL.64 [R1+0x11b8], R54 ;  /* 0x0011b83601007387 */ /* 0x0001e20000100a00 */
[----:B------:R-:W-:-:S03]  /*f9810*/  IMAD.MOV.U32 R0, RZ, RZ, R61 ;  /* 0x000000ffff007224 */ /* 0x000fc600078e003d */
[----:B0-----:R-:W2:Y:S04]  /*f9820*/  LDL.LU.64 R54, [R1+0x8b58] ;  /* 0x008b580001367983 */ /* 0x001ea80000300a00 */
[----:B------:R-:W2:Y:S04]  /*f9830*/  LDL.LU.64 R52, [R1+0x8b50] ;  /* 0x008b500001347983 */ /* 0x000ea80000300a00 */
[----:B------:R-:W-:Y:S04]  /*f9840*/  STL.64 [R1+0x11a0], R56 ;  /* 0x0011a03801007387 */ /* 0x000fe80000100a00 */
[----:B------:R0:W-:Y:S04]  /*f9850*/  STL.64 [R1+0x11a8], R58 ;  /* 0x0011a83a01007387 */ /* 0x0001e80000100a00 */
[----:B0-----:R-:W2:Y:S04]  /*f9860*/  LDL.LU.64 R58, [R1+0x8b48] ;  /* 0x008b4800013a7983 */ /* 0x001ea80000300a00 */
[----:B------:R-:W4:Y:S04]  /*f9870*/  LDL.LU.64 R56, [R1+0x8b40] ;  /* 0x008b400001387983 */ /* 0x000f280000300a00 */
[----:B------:R-:W2:Y:S01]  /*f9880*/  LDL.LU.64 R60, [R1+0x8b38] ;  /* 0x008b3800013c7983 */ /* 0x000ea20000300a00 */
[C---:B-----5:R-:W-:Y:S08]  /*f9890*/  HMMA.16816.F32 R40, R28.reuse, R46, R40 ;  /* 0x0000002e1c28723c */ /* 0x060ff00000001828 */
[C---:B------:R-:W-:Y:S08]  /*f98a0*/  HMMA.16816.F32 R36, R28.reuse, R24, R36 ;  /* 0x000000181c24723c */ /* 0x040ff00000001824 */
[C---:B------:R-:W-:Y:S03]  /*f98b0*/  HMMA.16816.F32 R24, R28.reuse, R26, R32 ;  /* 0x0000001a1c18723c */ /* 0x040fe60000001820 */
[----:B------:R-:W-:Y:S04]  /*f98c0*/  STL.64 [R1+0x1180], R40 ;  /* 0x0011802801007387 */ /* 0x000fe80000100a00 */
[----:B------:R-:W-:Y:S04]  /*f98d0*/  STL.64 [R1+0x1188], R42 ;  /* 0x0011882a01007387 */ /* 0x000fe80000100a00 */
[----:B------:R-:W-:Y:S04]  /*f98e0*/  STL.64 [R1+0x1170], R36 ;  /* 0x0011702401007387 */ /* 0x000fe80000100a00 */
[----:B------:R-:W-:Y:S01]  /*f98f0*/  STL.64 [R1+0x1178], R38 ;  /* 0x0011782601007387 */ /* 0x000fe20000100a00 */
[C---:B--2---:R-:W-:Y:S08]  /*f9900*/  HMMA.16816.F32 R20, R28.reuse, R60, R20 ;  /* 0x0000003c1c14723c */ /* 0x044ff00000001814 */
[C---:B------:R-:W-:Y:S08]  /*f9910*/  HMMA.16816.F32 R16, R28.reuse, R58, R16 ;  /* 0x0000003a1c10723c */ /* 0x040ff00000001810 */
[C---:B----4-:R-:W-:Y:S01]  /*f9920*/  HMMA.16816.F32 R12, R28.reuse, R56, R12 ;  /* 0x000000381c0c723c */ /* 0x050fe2000000180c */
[----:B------:R-:W-:Y:S04]  /*f9930*/  STL.64 [R1+0x87f8], R60 ;  /* 0x0087f83c01007387 */ /* 0x000fe80000100a00 */
[----:B------:R-:W-:Y:S04]  /*f9940*/  STL.64 [R1+0x1160], R24 ;  /* 0x0011601801007387 */ /* 0x000fe80000100a00 */
[----:B------:R-:W-:Y:S01]  /*f9950*/  STL.64 [R1+0x1168], R26 ;  /* 0x0011681a01007387 */ /* 0x000fe20000100a00 */
[C---:B------:R-:W-:Y:S03]  /*f9960*/  HMMA.16816.F32 R4, R28.reuse, R52, R4 ;  /* 0x000000341c04723c */ /* 0x040fe60000001804 */
[----:B------:R-:W-:Y:S04]  /*f9970*/  STL.64 [R1+0x1150], R20 ;  /* 0x0011501401007387 */ /* 0x000fe80000100a00 */
[----:B------:R-:W-:Y:S04]  /*f9980*/  STL.64 [R1+0x1158], R22 ;  /* 0x0011581601007387 */ /* 0x000fe80000100a00 */
[----:B------:R-:W-:Y:S04]  /*f9990*/  STL.64 [R1+0x87f0], R58 ;  /* 0x0087f03a01007387 */ /* 0x000fe80000100a00 */
[----:B------:R-:W-:Y:S04]  /*f99a0*/  STL.64 [R1+0x1140], R16 ;  /* 0x0011401001007387 */ /* 0x000fe80000100a00 */
[----:B------:R-:W-:Y:S04]  /*f99b0*/  STL.64 [R1+0x1148], R18 ;  /* 0x0011481201007387 */ /* 0x000fe80000100a00 */
[----:B------:R0:W-:Y:S04]  /*f99c0*/  STL.64 [R1+0x87e8], R56 ;  /* 0x0087e83801007387 */ /* 0x0001e80000100a00 */
[----:B------:R-:W-:Y:S04]  /*f99d0*/  STL.64 [R1+0x1120], R12 ;  /* 0x0011200c01007387 */ /* 0x000fe80000100a00 */
[----:B------:R1:W-:Y:S04]  /*f99e0*/  STL.64 [R1+0x1128], R14 ;  /* 0x0011280e01007387 */ /* 0x0003e80000100a00 */
[----:B0-----:R-:W2:Y:S04]  /*f99f0*/  LDL.LU R56, [R1+0xfd0] ;  /* 0x000fd00001387983 */ /* 0x001ea80000300800 */
[----:B------:R-:W2:Y:S01]  /*f9a00*/  LDL.LU R57, [R1+0xfd4] ;  /* 0x000fd40001397983 */ /* 0x000ea20000300800 */
[C---:B-1----:R-:W-:Y:S03]  /*f9a10*/  HMMA.16816.F32 R12, R28.reuse, R54, R8 ;  /* 0x000000361c0c723c */ /* 0x042fe60000001808 */
[----:B------:R-:W2:Y:S04]  /*f9a20*/  LDL.LU R58, [R1+0xfd8] ;  /* 0x000fd800013a7983 */ /* 0x000ea80000300800 */
[----:B------:R-:W2:Y:S04]  /*f9a30*/  LDL.LU R59, [R1+0xfdc] ;  /* 0x000fdc00013b7983 */ /* 0x000ea80000300800 */
[----:B------:R-:W4:Y:S08]  /*f9a40*/  LDL.LU R8, [R1+0x1090] ;  /* 0x0010900001087983 */ /* 0x000f300000300800 */
[----:B------:R-:W-:Y:S04]  /*f9a50*/  STL.64 [R1+0x1110], R12 ;  /* 0x0011100c01007387 */ /* 0x000fe80000100a00 */
[----:B------:R-:W-:Y:S04]  /*f9a60*/  STL.64 [R1+0x1118], R14 ;  /* 0x0011180e01007387 */ /* 0x000fe80000100a00 */
[----:B------:R0:W-:Y:S04]  /*f9a70*/  STL.64 [R1+0x10f0], R4 ;  /* 0x0010f00401007387 */ /* 0x0001e80000100a00 */
[----:B------:R1:W-:Y:S04]  /*f9a80*/  STL.64 [R1+0x10f8], R6 ;  /* 0x0010f80601007387 */ /* 0x0003e80000100a00 */
        /* <DEDUP_REMOVED lines=41> */
[C---:B-----5:R-:W-:Y:S08]  /*f9d20*/  HMMA.16816.F32 R36, R28.reuse, R48, R36 ;  /* 0x000000301c24723c */ /* 0x060ff00000001824 */
        /* <DEDUP_REMOVED lines=18> */
[----:B0-----:R-:W4:Y:S04]  /*f9e50*/  LDL.LU.64 R6, [R1+0x8b10] ;  /* 0x008b100001067983 */ /* 0x001f280000300a00 */
[----:B------:R-:W2:Y:S02]  /*f9e60*/  LDL.LU.64 R4, [R1+0x8b08] ;  /* 0x008b080001047983 */ /* 0x000ea40000300a00 */
        /* <DEDUP_REMOVED lines=48> */
[C---:B---3--:R-:W-:Y:S08]  /*fa170*/  HMMA.16816.F32 R8, R28.reuse, R18, R8 ;  /* 0x000000121c08723c */ /* 0x048ff00000001808 */
[----:B--2---:R-:W-:Y:S01]  /*fa180*/  HMMA.16816.F32 R12, R28, R16, R12 ;  /* 0x000000101c0c723c */ /* 0x004fe2000000180c */
[----:B------:R-:W-:-:S15]  /*fa190*/  STL.64 [R1+0x8808], R18 ;  /* 0x0088081201007387 */ /* 0x000fde0000100a00 */
[----:B------:R-:W-:-:S03]  /*fa1a0*/  NOP ;  /* 0x0000000000007918 */ /* 0x000fc60000000000 */
[----:B------:R-:W-:Y:S04]  /*fa1b0*/  STL.64 [R1+0x1030], R12 ;  /* 0x0010300c01007387 */ /* 0x000fe80000100a00 */
[----:B------:R-:W-:Y:S04]  /*fa1c0*/  STL.64 [R1+0x1038], R14 ;  /* 0x0010380e01007387 */ /* 0x000fe80000100a00 */
[----:B------:R-:W-:Y:S04]  /*fa1d0*/  STL.64 [R1+0x8800], R16 ;  /* 0x0088001001007387 */ /* 0x000fe80000100a00 */
[----:B------:R-:W-:Y:S04]  /*fa1e0*/  STL.64 [R1+0x1020], R8 ;  /* 0x0010200801007387 */ /* 0x000fe80000100a00 */
[----:B------:R0:W-:Y:S02]  /*fa1f0*/  STL.64 [R1+0x1028], R10 ;  /* 0x0010280a01007387 */ /* 0x0001e40000100a00 */
[C---:B0-----:R-:W-:Y:S08]  /*fa200*/  HMMA.16816.F32 R8, R28.reuse, R20, R4 ;  /* 0x000000141c08723c */ /* 0x041ff00000001804 */
        /* <DEDUP_REMOVED lines=15> */
[----:B------:R-:W3:Y:S04]  /*fa300*/  LDL.LU R50, [R1+0xf28] ;  /* 0x000f280001327983 */ /* 0x000ee80000300800 */
[----:B------:R-:W3:Y:S01]  /*fa310*/  LDL.LU R51, [R1+0xf2c] ;  /* 0x000f2c0001337983 */ /* 0x000ee20000300800 */
[----:B------:R-:W-:-:S02]  /*fa320*/  IMAD.MOV.U32 R54, RZ, RZ, R43 ;  /* 0x000000ffff367224 */ /* 0x000fc400078e002b */
[----:B------:R-:W-:Y:S02]  /*fa330*/  IMAD.MOV.U32 R55, RZ, RZ, R42 ;  /* 0x000000ffff377224 */ /* 0x000fe400078e002a */
[----:B------:R-:W-:Y:S02]  /*fa340*/  IMAD.MOV.U32 R52, RZ, RZ, R41 ;  /* 0x000000ffff347224 */ /* 0x000fe400078e0029 */
[----:B------:R-:W-:Y:S01]  /*fa350*/  IMAD.MOV.U32 R53, RZ, RZ, R40 ;  /* 0x000000ffff357224 */ /* 0x000fe200078e0028 */
[----:B---3--:R-:W-:Y:S04]  /*fa360*/  STL.64 [R1+0x8a60], R50 ;  /* 0x008a603201007387 */ /* 0x008fe80000100a00 */
[----:B--2---:R-:W-:Y:S04]  /*fa370*/  STL.64 [R1+0x8a58], R48 ;  /* 0x008a583001007387 */ /* 0x004fe80000100a00 */
[----:B------:R-:W-:Y:S04]  /*fa380*/  STL.64 [R1+0x8a80], R54 ;  /* 0x008a803601007387 */ /* 0x000fe80000100a00 */
[----:B------:R-:W-:Y:S04]  /*fa390*/  STL.64 [R1+0x8a78], R52 ;  /* 0x008a783401007387 */ /* 0x000fe80000100a00 */
[----:B0-----:R-:W2:Y:S04]  /*fa3a0*/  LDL.LU R4, [R1+0xf30] ;  /* 0x000f300001047983 */ /* 0x001ea80000300800 */
[----:B------:R-:W2:Y:S04]  /*fa3b0*/  LDL.LU R5, [R1+0xf34] ;  /* 0x000f340001057983 */ /* 0x000ea80000300800 */
[----:B-1----:R-:W3:Y:S04]  /*fa3c0*/  LDL.LU R6, [R1+0xf38] ;  /* 0x000f380001067983 */ /* 0x002ee80000300800 */
[----:B------:R-:W3:Y:S01]  /*fa3d0*/  LDL.LU R7, [R1+0xf3c] ;  /* 0x000f3c0001077983 */ /* 0x000ee20000300800 */
[----:B------:R-:W-:-:S02]  /*fa3e0*/  IMAD.MOV.U32 R61, RZ, RZ, R44 ;  /* 0x000000ffff3d7224 */ /* 0x000fc400078e002c */
[----:B------:R-:W-:Y:S02]  /*fa3f0*/  IMAD.MOV.U32 R60, RZ, RZ, R45 ;  /* 0x000000ffff3c7224 */ /* 0x000fe400078e002d */
[----:B------:R-:W-:Y:S02]  /*fa400*/  IMAD.MOV.U32 R9, RZ, RZ, R36 ;  /* 0x000000ffff097224 */ /* 0x000fe400078e0024 */
[----:B------:R-:W-:Y:S02]  /*fa410*/  IMAD.MOV.U32 R8, RZ, RZ, R37 ;  /* 0x000000ffff087224 */ /* 0x000fe400078e0025 */
[----:B-----5:R-:W-:Y:S02]  /*fa420*/  IMAD.MOV.U32 R11, RZ, RZ, R38 ;  /* 0x000000ffff0b7224 */ /* 0x020fe400078e0026 */
[----:B------:R-:W-:Y:S01]  /*fa430*/  IMAD.MOV.U32 R10, RZ, RZ, R39 ;  /* 0x000000ffff0a7224 */ /* 0x000fe200078e0027 */
        /* <DEDUP_REMOVED lines=14> */
[----:B0-----:R-:W4:Y:S04]  /*fa520*/  LDL.LU R4, [R1+0xfc0] ;  /* 0x000fc00001047983 */ /* 0x001f280000300800 */
[----:B------:R-:W4:Y:S04]  /*fa530*/  LDL.LU R5, [R1+0xfc4] ;  /* 0x000fc40001057983 */ /* 0x000f280000300800 */
        /* <DEDUP_REMOVED lines=26> */
[----:B------:R-:W-:Y:S04]  /*fa6e0*/  STL.64 [R1+0x8760], R26 ;  /* 0x0087601a01007387 */ /* 0x000fe80000100a00 */
[----:B------:R0:W-:Y:S04]  /*fa6f0*/  STL.64 [R1+0x8758], R24 ;  /* 0x0087581801007387 */ /* 0x0001e80000100a00 */
[----:B0-----:R-:W2:Y:S04]  /*fa700*/  LDL.LU R24, [R1+0xf70] ;  /* 0x000f700001187983 */ /* 0x001ea80000300800 */
[----:B------:R-:W2:Y:S04]  /*fa710*/  LDL.LU R25, [R1+0xf74] ;  /* 0x000f740001197983 */ /* 0x000ea80000300800 */
[----:B------:R-:W2:Y:S04]  /*fa720*/  LDL.LU R26, [R1+0xf78] ;  /* 0x000f7800011a7983 */ /* 0x000ea80000300800 */
[----:B------:R-:W2:Y:S01]  /*fa730*/  LDL.LU R27, [R1+0xf7c] ;  /* 0x000f7c00011b7983 */ /* 0x000ea20000300800 */
[C---:B-----5:R-:W-:Y:S08]  /*fa740*/  HMMA.16816.F32 R36, R28.reuse, R34, R36 ;  /* 0x000000221c24723c */ /* 0x060ff00000001824 */
[----:B----4-:R-:W-:-:S15]  /*fa750*/  HMMA.16816.F32 R4, R28, R32, R4 ;  /* 0x000000201c04723c */ /* 0x010fde0000001804 */
[----:B------:R-:W-:-:S04]  /*fa760*/  NOP ;  /* 0x0000000000007918 */ /* 0x000fc80000000000 */
[----:B------:R-:W-:Y:S04]  /*fa770*/  STL.64 [R1+0xfc0], R4 ;  /* 0x000fc00401007387 */ /* 0x000fe80000100a00 */
[----:B------:R0:W-:Y:S04]  /*fa780*/  STL.64 [R1+0xfc8], R6 ;  /* 0x000fc80601007387 */ /* 0x0001e80000100a00 */
[----:B0-----:R-:W4:Y:S04]  /*fa790*/  LDL.LU.64 R6, [R1+0x8aa0] ;  /* 0x008aa00001067983 */ /* 0x001f280000300a00 */
[----:B------:R-:W4:Y:S04]  /*fa7a0*/  LDL.LU.64 R4, [R1+0x8a98] ;  /* 0x008a980001047983 */ /* 0x000f280000300a00 */
[----:B------:R-:W-:Y:S04]  /*fa7b0*/  STL.64 [R1+0xfb0], R36 ;  /* 0x000fb02401007387 */ /* 0x000fe80000100a00 */
[----:B------:R0:W-:Y:S04]  /*fa7c0*/  STL.64 [R1+0xfb8], R38 ;  /* 0x000fb82601007387 */ /* 0x0001e80000100a00 */
[----:B0-----:R-:W5:Y:S04]  /*fa7d0*/  LDL.LU.64 R38, [R1+0x8a90] ;  /* 0x008a900001267983 */ /* 0x001f680000300a00 */
[----:B------:R-:W2:Y:S04]  /*fa7e0*/  LDL.LU.64 R36, [R1+0x8a88] ;  /* 0x008a880001247983 */ /* 0x000ea80000300a00 */
[----:B------:R0:W-:Y:S04]  /*fa7f0*/  STL.64 [R1+0x8740], R34 ;  /* 0x0087402201007387 */ /* 0x0001e80000100a00 */
[----:B0-----:R-:W3:Y:S04]  /*fa800*/  LDL.LU R34, [R1+0x311c] ;  /* 0x00311c0001227983 */ /* 0x001ee80000300800 */
[----:B------:R-:W3:Y:S04]  /*fa810*/  LDL.LU R35, [R1+0x3124] ;  /* 0x0031240001237983 */ /* 0x000ee80000300800 */
[----:B------:R0:W-:Y:S04]  /*fa820*/  STL.64 [R1+0x8738], R32 ;  /* 0x0087382001007387 */ /* 0x0001e80000100a00 */
[----:B0-----:R-:W3:Y:S04]  /*fa830*/  LDL.LU R32, [R1+0x310c] ;  /* 0x00310c0001207983 */ /* 0x001ee80000300800 */
[----:B------:R-:W3:Y:S01]  /*fa840*/  LDL.LU R33, [R1+0x3114] ;  /* 0x0031140001217983 */ /* 0x000ee20000300800 */
[C---:B--2---:R-:W-:Y:S08]  /*fa850*/  HMMA.16816.F32 R52, R28.reuse, R36, R52 ;  /* 0x000000241c34723c */ /* 0x044ff00000001834 */
[C---:B-----5:R-:W-:Y:S11]  /*fa860*/  HMMA.16816.F32 R40, R28.reuse, R38, R40 ;  /* 0x000000261c28723c */ /* 0x060ff60000001828 */
[----:B------:R-:W-:Y:S04]  /*fa870*/  STL.64 [R1+0xf90], R52 ;  /* 0x000f903401007387 */ /* 0x000fe80000100a00 */
[----:B------:R0:W-:Y:S04]  /*fa880*/  STL.64 [R1+0xf98], R54 ;  /* 0x000f983601007387 */ /* 0x0001e80000100a00 */
[----:B0-----:R-:W2:Y:S04]  /*fa890*/  LDL.LU.64 R54, [R1+0x8a80] ;  /* 0x008a800001367983 */ /* 0x001ea80000300a00 */
[----:B------:R-:W4:Y:S04]  /*fa8a0*/  LDL.LU.64 R52, [R1+0x8a78] ;  /* 0x008a780001347983 */ /* 0x000f280000300a00 */
[----:B------:R-:W-:Y:S04]  /*fa8b0*/  STL.64 [R1+0xf80], R40 ;  /* 0x000f802801007387 */ /* 0x000fe80000100a00 */
[----:B------:R0:W-:Y:S04]  /*fa8c0*/  STL.64 [R1+0xf88], R42 ;  /* 0x000f882a01007387 */ /* 0x0001e80000100a00 */
[----:B0-----:R-:W3:Y:S04]  /*fa8d0*/  LDL.LU.64 R42, [R1+0x8a70] ;  /* 0x008a7000012a7983 */ /* 0x001ee80000300a00 */
[----:B------:R-:W5:Y:S04]  /*fa8e0*/  LDL.LU.64 R40, [R1+0x8a68] ;  /* 0x008a680001287983 */ /* 0x000f680000300a00 */
[----:B------:R-:W-:Y:S04]  /*fa8f0*/  STL.64 [R1+0x8730], R38 ;  /* 0x0087302601007387 */ /* 0x000fe80000100a00 */
[----:B------:R0:W-:Y:S04]  /*fa900*/  STL.64 [R1+0x8728], R36 ;  /* 0x0087282401007387 */ /* 0x0001e80000100a00 */
[----:B0-----:R-:W2:Y:S04]  /*fa910*/  LDL.LU R36, [R1+0x1530] ;  /* 0x0015300001247983 */ /* 0x001ea80000300800 */
[----:B------:R-:W2:Y:S04]  /*fa920*/  LDL.LU R37, [R1+0x1534] ;  /* 0x0015340001257983 */ /* 0x000ea80000300800 */
[----:B------:R-:W2:Y:S04]  /*fa930*/  LDL.LU R38, [R1+0x1538] ;  /* 0x0015380001267983 */ /* 0x000ea80000300800 */
[----:B------:R-:W2:Y:S01]  /*fa940*/  LDL.LU R39, [R1+0x153c] ;  /* 0x00153c0001277983 */ /* 0x000ea20000300800 */
[C---:B-----5:R-:W-:Y:S08]  /*fa950*/  HMMA.16816.F32 R48, R28.reuse, R40, R48 ;  /* 0x000000281c30723c */ /* 0x060ff00000001830 */
[----:B---3--:R-:W-:Y:S11]  /*fa960*/  HMMA.16816.F32 R44, R28, R42, R44 ;  /* 0x0000002a1c2c723c */ /* 0x008ff6000000182c */
[----:B------:R-:W-:Y:S04]  /*fa970*/  STL.64 [R1+0x1010], R48 ;  /* 0x0010103001007387 */ /* 0x000fe80000100a00 */
[----:B------:R0:W-:Y:S04]  /*fa980*/  STL.64 [R1+0x1018], R50 ;  /* 0x0010183201007387 */ /* 0x0001e80000100a00 */
[----:B0-----:R-:W3:Y:S04]  /*fa990*/  LDL.LU.64 R50, [R1+0x8a60] ;  /* 0x008a600001327983 */ /* 0x001ee80000300a00 */
[----:B------:R-:W3:Y:S04]  /*fa9a0*/  LDL.LU.64 R48, [R1+0x8a58] ;  /* 0x008a580001307983 */ /* 0x000ee80000300a00 */
[----:B------:R-:W-:Y:S04]  /*fa9b0*/  STL.64 [R1+0x1050], R44 ;  /* 0x0010502c01007387 */ /* 0x000fe80000100a00 */
[----:B------:R0:W-:Y:S04]  /*fa9c0*/  STL.64 [R1+0x1058], R46 ;  /* 0x0010582e01007387 */ /* 0x0001e80000100a00 */
[----:B0-----:R-:W5:Y:S04]  /*fa9d0*/  LDL.LU.64 R46, [R1+0x8a50] ;  /* 0x008a5000012e7983 */ /* 0x001f680000300a00 */
[----:B------:R-:W2:Y:S01]  /*fa9e0*/  LDL.LU.64 R44, [R1+0x8a48] ;  /* 0x008a4800012c7983 */ /* 0x000ea20000300a00 */
[----:B------:R-:W-:-:S02]  /*fa9f0*/  IMAD R23, R23, 0x100, R32 ;  /* 0x0000010017177824 */ /* 0x000fc400078e0220 */
[----:B------:R-:W-:Y:S02]  /*faa00*/  IMAD R22, R22, 0x100, R33 ;  /* 0x0000010016167824 */ /* 0x000fe400078e0221 */
[----:B------:R-:W-:Y:S02]  /*faa10*/  IMAD R21, R21, 0x100, R34 ;  /* 0x0000010015157824 */ /* 0x000fe400078e0222 */
[----:B------:R-:W-:Y:S01]  /*faa20*/  IMAD R20, R20, 0x100, R35 ;  /* 0x0000010014147824 */ /* 0x000fe200078e0223 */
[----:B------:R-:W-:Y:S04]  /*faa30*/  STL.64 [R1+0x8750], R42 ;  /* 0x0087502a01007387 */ /* 0x000fe80000100a00 */
[----:B------:R-:W-:Y:S01]  /*faa40*/  STL.64 [R1+0x8748], R40 ;  /* 0x0087482801007387 */ /* 0x000fe20000100a00 */
[C---:B-----5:R-:W-:Y:S08]  /*faa50*/  HMMA.16816.F32 R24, R28.reuse, R46, R24 ;  /* 0x0000002e1c18723c */ /* 0x060ff00000001818 */
[----:B--2---:R-:W-:Y:S01]  /*faa60*/  HMMA.16816.F32 R36, R28, R44, R36 ;  /* 0x0000002c1c24723c */ /* 0x004fe20000001824 */
[----:B------:R-:W-:-:S02]  /*faa70*/  F2FP.F16.E5M2.UNPACK_B R28, R23 ;  /* 0x00000017ff1c723e */ /* 0x000fc400020004ff */
[----:B------:R-:W-:Y:S02]  /*faa80*/  F2FP.F16.E5M2.UNPACK_B R29, R22 ;  /* 0x00000016ff1d723e */ /* 0x000fe400020004ff */
[----:B------:R-:W-:Y:S02]  /*faa90*/  F2FP.F16.E5M2.UNPACK_B R30, R21 ;  /* 0x00000015ff1e723e */ /* 0x000fe400020004ff */
[----:B------:R-:W-:-:S07]  /*faaa0*/  F2FP.F16.E5M2.UNPACK_B R31, R20 ;  /* 0x00000014ff1f723e */ /* 0x000fce00020004ff */
[C---:B------:R-:W-:Y:S08]  /*faab0*/  HMMA.16816.F32 R20, R28.reuse, R8, R16 ;  /* 0x000000081c14723c */ /* 0x040ff00000001810 */
[C---:B------:R-:W-:Y:S08]  /*faac0*/  HMMA.16816.F32 R16, R28.reuse, R10, R12 ;  /* 0x0000000a1c10723c */ /* 0x040ff0000000180c */
        /* <DEDUP_REMOVED lines=22> */
[----:B------:R-:W3:Y:S01]  /*fac30*/  LDL.LU R59, [R1+0xc6c] ;  /* 0x000c6c00013b7983 */ /* 0x000ee20000300800 */
[----:B------:R-:W-:-:S03]  /*fac40*/  IMAD.MOV.U32 R55, RZ, RZ, R0 ;  /* 0x000000ffff377224 */ /* 0x000fc600078e0000 */
[----:B---3--:R3:W-:Y:S04]  /*fac50*/  STL.64 [R1+0x8838], R58 ;  /* 0x0088383a01007387 */ /* 0x0087e80000100a00 */
[----:B--2---:R-:W-:Y:S04]  /*fac60*/  STL.64 [R1+0x8830], R56 ;  /* 0x0088303801007387 */ /* 0x004fe80000100a00 */
[----:B------:R-:W2:Y:S04]  /*fac70*/  LDL R54, [R1+0x18] ;  /* 0x0000180001367983 */ /* 0x000ea80000100800 */
[----:B------:R-:W4:Y:S04]  /*fac80*/  LDL.LU R0, [R1+0x8a40] ;  /* 0x008a400001007983 */ /* 0x000f280000300800 */
[----:B0-----:R-:W5:Y:S04]  /*fac90*/  LDL.LU R4, [R1+0xca0] ;  /* 0x000ca00001047983 */ /* 0x001f680000300800 */
[----:B------:R-:W5:Y:S04]  /*faca0*/  LDL.LU R5, [R1+0xca4] ;  /* 0x000ca40001057983 */ /* 0x000f680000300800 */
[----:B-1----:R-:W2:Y:S04]  /*facb0*/  LDL.LU R6, [R1+0xca8] ;  /* 0x000ca80001067983 */ /* 0x002ea80000300800 */
        /* <DEDUP_REMOVED lines=8> */
[----:B------:R-:W2:Y:S01]  /*fad40*/  LDL.LU R15, [R1+0xcbc] ;  /* 0x000cbc00010f7983 */ /* 0x000ea20000300800 */
[----:B----4-:R-:W-:-:S03]  /*fad50*/  IMAD.MOV.U32 R9, RZ, RZ, R0 ;  /* 0x000000ffff097224 */ /* 0x010fc600078e0000 */
[----:B--2---:R-:W-:Y:S04]  /*fad60*/  STL.64 [R1+0x8858], R14 ;  /* 0x0088580e01007387 */ /* 0x004fe80000100a00 */
[----:B-----5:R1:W-:Y:S04]  /*fad70*/  STL.64 [R1+0x8850], R12 ;  /* 0x0088500c01007387 */ /* 0x0203e80000100a00 */
[----:B------:R-:W2:Y:S04]  /*fad80*/  LDL R8, [R1+0x30] ;  /* 0x0000300001087983 */ /* 0x000ea80000100800 */
[----:B------:R-:W4:Y:S04]  /*fad90*/  LDL.LU R0, [R1+0x8a3c] ;  /* 0x008a3c0001007983 */ /* 0x000f280000300800 */
[----:B------:R5:W-:Y:S04]  /*fada0*/  STL.64 [R1+0x8868], R10 ;  /* 0x0088680a01007387 */ /* 0x000be80000100a00 */
[----:B--2---:R-:W-:Y:S04]  /*fadb0*/  STL.64 [R1+0x8860], R8 ;  /* 0x0088600801007387 */ /* 0x004fe80000100a00 */
[----:B------:R-:W2:Y:S04]  /*fadc0*/  LDL R22, [R1+0x38] ;  /* 0x0000380001167983 */ /* 0x000ea80000100800 */
[----:B------:R-:W2:Y:S04]  /*fadd0*/  LDL R23, [R1+0x3c] ;  /* 0x00003c0001177983 */ /* 0x000ea80000100800 */
[----:B------:R-:W2:Y:S04]  /*fade0*/  LDL.LU R24, [R1+0xcf0] ;  /* 0x000cf00001187983 */ /* 0x000ea80000300800 */
[----:B------:R-:W2:Y:S04]  /*fadf0*/  LDL.LU R25, [R1+0xcf4] ;  /* 0x000cf40001197983 */ /* 0x000ea80000300800 */
[----:B------:R-:W2:Y:S04]  /*fae00*/  LDL.LU R26, [R1+0xcf8] ;  /* 0x000cf800011a7983 */ /* 0x000ea80000300800 */
[----:B------:R-:W2:Y:S01]  /*fae10*/  LDL.LU R27, [R1+0xcfc] ;  /* 0x000cfc00011b7983 */ /* 0x000ea20000300800 */
[----:B----4-:R-:W-:-:S03]  /*fae20*/  IMAD.MOV.U32 R21, RZ, RZ, R0 ;  /* 0x000000ffff157224 */ /* 0x010fc600078e0000 */
[----:B--2---:R-:W-:Y:S04]  /*fae30*/  STL.64 [R1+0x8878], R26 ;  /* 0x0088781a01007387 */ /* 0x004fe80000100a00 */
[----:B------:R2:W-:Y:S04]  /*fae40*/  STL.64 [R1+0x8870], R24 ;  /* 0x0088701801007387 */ /* 0x0005e80000100a00 */
[----:B------:R-:W4:Y:S04]  /*fae50*/  LDL R20, [R1+0x40] ;  /* 0x0000400001147983 */ /* 0x000f280000100800 */
[----:B------:R-:W2:Y:S04]  /*fae60*/  LDL.LU R0, [R1+0x8a38] ;  /* 0x008a380001007983 */ /* 0x000ea80000300800 */
[----:B------:R-:W-:Y:S04]  /*fae70*/  STL.64 [R1+0x8888], R22 ;  /* 0x0088881601007387 */ /* 0x000fe80000100a00 */
[----:B----4-:R-:W-:Y:S04]  /*fae80*/  STL.64 [R1+0x8880], R20 ;  /* 0x0088801401007387 */ /* 0x010fe80000100a00 */
[----:B------:R-:W4:Y:S04]  /*fae90*/  LDL.LU R32, [R1+0xd00] ;  /* 0x000d000001207983 */ /* 0x000f280000300800 */
[----:B------:R-:W4:Y:S04]  /*faea0*/  LDL.LU R33, [R1+0xd04] ;  /* 0x000d040001217983 */ /* 0x000f280000300800 */
[----:B------:R-:W2:Y:S04]  /*faeb0*/  LDL.LU R34, [R1+0xd08] ;  /* 0x000d080001227983 */ /* 0x000ea80000300800 */
[----:B------:R-:W2:Y:S04]  /*faec0*/  LDL.LU R35, [R1+0xd0c] ;  /* 0x000d0c0001237983 */ /* 0x000ea80000300800 */
[----:B--2---:R2:W-:Y:S04]  /*faed0*/  STL.64 [R1+0x8898], R34 ;  /* 0x0088982201007387 */ /* 0x0045e80000100a00 */
[----:B----4-:R-:W-:Y:S04]  /*faee0*/  STL.64 [R1+0x8890], R32 ;  /* 0x0088902001007387 */ /* 0x010fe80000100a00 */
[----:B------:R-:W4:Y:S04]  /*faef0*/  LDL R38, [R1+0x48] ;  /* 0x0000480001267983 */ /* 0x000f280000100800 */
[----:B------:R-:W4:Y:S04]  /*faf00*/  LDL R39, [R1+0x4c] ;  /* 0x00004c0001277983 */ /* 0x000f280000100800 */
[----:B------:R-:W2:Y:S04]  /*faf10*/  LDL.LU R40, [R1+0xd20] ;  /* 0x000d200001287983 */ /* 0x000ea80000300800 */
[----:B------:R-:W2:Y:S04]  /*faf20*/  LDL.LU R41, [R1+0xd24] ;  /* 0x000d240001297983 */ /* 0x000ea80000300800 */
[----:B------:R-:W2:Y:S04]  /*faf30*/  LDL.LU R42, [R1+0xd28] ;  /* 0x000d2800012a7983 */ /* 0x000ea80000300800 */
[----:B------:R-:W2:Y:S01]  /*faf40*/  LDL.LU R43, [R1+0xd2c] ;  /* 0x000d2c00012b7983 */ /* 0x000ea20000300800 */
[----:B------:R-:W-:-:S03]  /*faf50*/  IMAD.MOV.U32 R37, RZ, RZ, R0 ;  /* 0x000000ffff257224 */ /* 0x000fc600078e0000 */
[----:B--2---:R-:W-:Y:S04]  /*faf60*/  STL.64 [R1+0x88a8], R42 ;  /* 0x0088a82a01007387 */ /* 0x004fe80000100a00 */
[----:B------:R2:W-:Y:S04]  /*faf70*/  STL.64 [R1+0x88a0], R40 ;  /* 0x0088a02801007387 */ /* 0x0005e80000100a00 */
[----:B------:R-:W2:Y:S04]  /*faf80*/  LDL R36, [R1+0x50] ;  /* 0x0000500001247983 */ /* 0x000ea80000100800 */
[----:B------:R-:W3:Y:S04]  /*faf90*/  LDL.LU R0, [R1+0x8a34] ;  /* 0x008a340001007983 */ /* 0x000ee80000300800 */
[----:B----4-:R-:W-:Y:S04]  /*fafa0*/  STL.64 [R1+0x88b8], R38 ;  /* 0x0088b82601007387 */ /* 0x010fe80000100a00 */
[----:B--2---:R2:W-:Y:S04]  /*fafb0*/  STL.64 [R1+0x88b0], R36 ;  /* 0x0088b02401007387 */ /* 0x0045e80000100a00 */
[----:B---3--:R-:W3:Y:S04]  /*fafc0*/  LDL R58, [R1+0x58] ;  /* 0x00005800013a7983 */ /* 0x008ee80000100800 */
[----:B------:R-:W3:Y:S04]  /*fafd0*/  LDL R59, [R1+0x5c] ;  /* 0x00005c00013b7983 */ /* 0x000ee80000100800 */
[----:B0-----:R-:W4:Y:S04]  /*fafe0*/  LDL.LU R4, [R1+0xd50] ;  /* 0x000d500001047983 */ /* 0x001f280000300800 */
[----:B------:R-:W4:Y:S04]  /*faff0*/  LDL.LU R5, [R1+0xd54] ;  /* 0x000d540001057983 */ /* 0x000f280000300800 */
[----:B------:R-:W2:Y:S04]  /*fb000*/  LDL.LU R6, [R1+0xd58] ;  /* 0x000d580001067983 */ /* 0x000ea80000300800 */
[----:B------:R-:W2:Y:S01]  /*fb010*/  LDL.LU R7, [R1+0xd5c] ;  /* 0x000d5c0001077983 */ /* 0x000ea20000300800 */
[----:B------:R-:W-:-:S03]  /*fb020*/  IMAD.MOV.U32 R57, RZ, RZ, R0 ;  /* 0x000000ffff397224 */ /* 0x000fc600078e0000 */
[----:B--2---:R0:W-:Y:S04]  /*fb030*/  STL.64 [R1+0x88c8], R6 ;  /* 0x0088c80601007387 */ /* 0x0041e80000100a00 */
[----:B----4-:R-:W-:Y:S04]  /*fb040*/  STL.64 [R1+0x88c0], R4 ;  /* 0x0088c00401007387 */ /* 0x010fe80000100a00 */
[----:B------:R-:W2:Y:S04]  /*fb050*/  LDL R56, [R1+0x60] ;  /* 0x0000600001387983 */ /* 0x000ea80000100800 */
[----:B------:R-:W4:Y:S04]  /*fb060*/  LDL.LU R0, [R1+0x8a30] ;  /* 0x008a300001007983 */ /* 0x000f280000300800 */
[----:B---3--:R-:W-:Y:S04]  /*fb070*/  STL.64 [R1+0x88d8], R58 ;  /* 0x0088d83a01007387 */ /* 0x008fe80000100a00 */
[----:B--2---:R2:W-:Y:S04]  /*fb080*/  STL.64 [R1+0x88d0], R56 ;  /* 0x0088d03801007387 */ /* 0x0045e80000100a00 */
[----:B-1----:R-:W3:Y:S04]  /*fb090*/  LDL.LU R12, [R1+0xd70] ;  /* 0x000d7000010c7983 */ /* 0x002ee80000300800 */
[----:B------:R-:W3:Y:S04]  /*fb0a0*/  LDL.LU R13, [R1+0xd74] ;  /* 0x000d7400010d7983 */ /* 0x000ee80000300800 */
[----:B------:R-:W2:Y:S04]  /*fb0b0*/  LDL.LU R14, [R1+0xd78] ;  /* 0x000d7800010e7983 */ /* 0x000ea80000300800 */
[----:B------:R-:W2:Y:S04]  /*fb0c0*/  LDL.LU R15, [R1+0xd7c] ;  /* 0x000d7c00010f7983 */ /* 0x000ea80000300800 */
[----:B--2---:R-:W-:Y:S04]  /*fb0d0*/  STL.64 [R1+0x88e8], R14 ;  /* 0x0088e80e01007387 */ /* 0x004fe80000100a00 */
[----:B---3--:R-:W-:Y:S04]  /*fb0e0*/  STL.64 [R1+0x88e0], R12 ;  /* 0x0088e00c01007387 */ /* 0x008fe80000100a00 */
[----:B-----5:R-:W2:Y:S04]  /*fb0f0*/  LDL R10, [R1+0x68] ;  /* 0x00006800010a7983 */ /* 0x020ea80000100800 */
[----:B------:R-:W2:Y:S04]  /*fb100*/  LDL R11, [R1+0x6c] ;  /* 0x00006c00010b7983 */ /* 0x000ea80000100800 */
[----:B------:R-:W3:Y:S04]  /*fb110*/  LDL.LU R24, [R1+0xd80] ;  /* 0x000d800001187983 */ /* 0x000ee80000300800 */
[----:B------:R-:W3:Y:S04]  /*fb120*/  LDL.LU R25, [R1+0xd84] ;  /* 0x000d840001197983 */ /* 0x000ee80000300800 */
[----:B------:R-:W5:Y:S04]  /*fb130*/  LDL.LU R26, [R1+0xd88] ;  /* 0x000d8800011a7983 */ /* 0x000f680000300800 */
[----:B------:R-:W5:Y:S01]  /*fb140*/  LDL.LU R27, [R1+0xd8c] ;  /* 0x000d8c00011b7983 */ /* 0x000f620000300800 */
[----:B----4-:R-:W-:-:S03]  /*fb150*/  IMAD.MOV.U32 R9, RZ, RZ, R0 ;  /* 0x000000ffff097224 */ /* 0x010fc600078e0000 */
[----:B-----5:R1:W-:Y:S04]  /*fb160*/  STL.64 [R1+0x88f8], R26 ;  /* 0x0088f81a01007387 */ /* 0x0203e80000100a00 */
[----:B---3--:R-:W-:Y:S04]  /*fb170*/  STL.64 [R1+0x88f0], R24 ;  /* 0x0088f01801007387 */ /* 0x008fe80000100a00 */
[----:B------:R-:W3:Y:S04]  /*fb180*/  LDL R8, [R1+0x70] ;  /* 0x0000700001087983 */ /* 0x000ee80000100800 */
[----:B------:R-:W4:Y:S04]  /*fb190*/  LDL.LU R0, [R1+0x8a2c] ;  /* 0x008a2c0001007983 */ /* 0x000f280000300800 */
[----:B--2---:R-:W-:Y:S04]  /*fb1a0*/  STL.64 [R1+0x8908], R10 ;  /* 0x0089080a01007387 */ /* 0x004fe80000100a00 */
[----:B---3--:R2:W-:Y:S04]  /*fb1b0*/  STL.64 [R1+0x8900], R8 ;  /* 0x0089000801007387 */ /* 0x0085e80000100a00 */
[----:B------:R-:W3:Y:S04]  /*fb1c0*/  LDL R34, [R1+0x78] ;  /* 0x0000780001227983 */ /* 0x000ee80000100800 */
[----:B------:R-:W3:Y:S04]  /*fb1d0*/  LDL R35, [R1+0x7c] ;  /* 0x00007c0001237983 */ /* 0x000ee80000100800 */
[----:B------:R-:W5:Y:S04]  /*fb1e0*/  LDL.LU R40, [R1+0xdb0] ;  /* 0x000db00001287983 */ /* 0x000f680000300800 */
[----:B------:R-:W5:Y:S04]  /*fb1f0*/  LDL.LU R41, [R1+0xdb4] ;  /* 0x000db40001297983 */ /* 0x000f680000300800 */
[----:B------:R-:W2:Y:S04]  /*fb200*/  LDL.LU R42, [R1+0xdb8] ;  /* 0x000db800012a7983 */ /* 0x000ea80000300800 */
[----:B------:R-:W2:Y:S01]  /*fb210*/  LDL.LU R43, [R1+0xdbc] ;  /* 0x000dbc00012b7983 */ /* 0x000ea20000300800 */
[----:B----4-:R-:W-:-:S03]  /*fb220*/  IMAD.MOV.U32 R33, RZ, RZ, R0 ;  /* 0x000000ffff217224 */ /* 0x010fc600078e0000 */
[----:B--2---:R-:W-:Y:S04]  /*fb230*/  STL.64 [R1+0x8918], R42 ;  /* 0x0089182a01007387 */ /* 0x004fe80000100a00 */
[----:B-----5:R2:W-:Y:S04]  /*fb240*/  STL.64 [R1+0x8910], R40 ;  /* 0x0089102801007387 */ /* 0x0205e80000100a00 */
[----:B------:R-:W4:Y:S04]  /*fb250*/  LDL R32, [R1+0x80] ;  /* 0x0000800001207983 */ /* 0x000f280000100800 */
[----:B------:R-:W5:Y:S04]  /*fb260*/  LDL.LU R0, [R1+0x8a28] ;  /* 0x008a280001007983 */ /* 0x000f680000300800 */
[----:B---3--:R3:W-:Y:S04]  /*fb270*/  STL.64 [R1+0x8928], R34 ;  /* 0x0089282201007387 */ /* 0x0087e80000100a00 */
[----:B----4-:R-:W-:Y:S04]  /*fb280*/  STL.64 [R1+0x8920], R32 ;  /* 0x0089202001007387 */ /* 0x010fe80000100a00 */
[----:B------:R-:W4:Y:S04]  /*fb290*/  LDL.LU R36, [R1+0xdd0] ;  /* 0x000dd00001247983 */ /* 0x000f280000300800 */
[----:B------:R-:W4:Y:S04]  /*fb2a0*/  LDL.LU R37, [R1+0xdd4] ;  /* 0x000dd40001257983 */ /* 0x000f280000300800 */
[----:B------:R-:W2:Y:S04]  /*fb2b0*/  LDL.LU R38, [R1+0xdd8] ;  /* 0x000dd80001267983 */ /* 0x000ea80000300800 */
[----:B------:R-:W2:Y:S04]  /*fb2c0*/  LDL.LU R39, [R1+0xddc] ;  /* 0x000ddc0001277983 */ /* 0x000ea80000300800 */
[----:B--2---:R-:W-:Y:S04]  /*fb2d0*/  STL.64 [R1+0x8938], R38 ;  /* 0x0089382601007387 */ /* 0x004fe80000100a00 */
[----:B----4-:R2:W-:Y:S04]  /*fb2e0*/  STL.64 [R1+0x8930], R36 ;  /* 0x0089302401007387 */ /* 0x0105e80000100a00 */
[----:B0-----:R-:W4:Y:S04]  /*fb2f0*/  LDL R6, [R1+0x88] ;  /* 0x0000880001067983 */ /* 0x001f280000100800 */
[----:B------:R-:W4:Y:S04]  /*fb300*/  LDL R7, [R1+0x8c] ;  /* 0x00008c0001077983 */ /* 0x000f280000100800 */
[----:B------:R-:W2:Y:S04]  /*fb310*/  LDL.LU R56, [R1+0xdf0] ;  /* 0x000df00001387983 */ /* 0x000ea80000300800 */
[----:B------:R-:W2:Y:S04]  /*fb320*/  LDL.LU R57, [R1+0xdf4] ;  /* 0x000df40001397983 */ /* 0x000ea80000300800 */
[----:B------:R-:W2:Y:S04]  /*fb330*/  LDL.LU R58, [R1+0xdf8] ;  /* 0x000df800013a7983 */ /* 0x000ea80000300800 */
[----:B------:R-:W2:Y:S01]  /*fb340*/  LDL.LU R59, [R1+0xdfc] ;  /* 0x000dfc00013b7983 */ /* 0x000ea20000300800 */
[----:B-----5:R-:W-:-:S03]  /*fb350*/  IMAD.MOV.U32 R5, RZ, RZ, R0 ;  /* 0x000000ffff057224 */ /* 0x020fc600078e0000 */
[----:B--2---:R-:W-:Y:S04]  /*fb360*/  STL.64 [R1+0x8948], R58 ;  /* 0x0089483a01007387 */ /* 0x004fe80000100a00 */
[----:B------:R-:W-:Y:S04]  /*fb370*/  STL.64 [R1+0x8940], R56 ;  /* 0x0089403801007387 */ /* 0x000fe80000100a00 */
[----:B------:R-:W2:Y:S04]  /*fb380*/  LDL R4, [R1+0x90] ;  /* 0x0000900001047983 */ /* 0x000ea80000100800 */
[----:B------:R-:W5:Y:S04]  /*fb390*/  LDL.LU R0, [R1+0x8a24] ;  /* 0x008a240001007983 */ /* 0x000f680000300800 */
[----:B----4-:R0:W-:Y:S04]  /*fb3a0*/  STL.64 [R1+0x8958], R6 ;  /* 0x0089580601007387 */ /* 0x0101e80000100a00 */
[----:B--2---:R-:W-:Y:S04]  /*fb3b0*/  STL.64 [R1+0x8950], R4 ;  /* 0x0089500401007387 */ /* 0x004fe80000100a00 */
[----:B-1----:R-:W2:Y:S04]  /*fb3c0*/  LDL R26, [R1+0x98] ;  /* 0x00009800011a7983 */ /* 0x002ea80000100800 */
[----:B------:R-:W2:Y:S04]  /*fb3d0*/  LDL R27, [R1+0x9c] ;  /* 0x00009c00011b7983 */ /* 0x000ea80000100800 */
[----:B------:R-:W4:Y:S04]  /*fb3e0*/  LDL.LU R8, [R1+0xe20] ;  /* 0x000e200001087983 */ /* 0x000f280000300800 */
[----:B------:R-:W4:Y:S04]  /*fb3f0*/  LDL.LU R9, [R1+0xe24] ;  /* 0x000e240001097983 */ /* 0x000f280000300800 */
[----:B------:R-:W2:Y:S04]  /*fb400*/  LDL.LU R10, [R1+0xe28] ;  /* 0x000e2800010a7983 */ /* 0x000ea80000300800 */
[----:B------:R-:W2:Y:S01]  /*fb410*/  LDL.LU R11, [R1+0xe2c] ;  /* 0x000e2c00010b7983 */ /* 0x000ea20000300800 */
[----:B-----5:R-:W-:-:S03]  /*fb420*/  IMAD.MOV.U32 R25, RZ, RZ, R0 ;  /* 0x000000ffff197224 */ /* 0x020fc600078e0000 */
[----:B--2---:R-:W-:Y:S04]  /*fb430*/  STL.64 [R1+0x8968], R10 ;  /* 0x0089680a01007387 */ /* 0x004fe80000100a00 */
[----:B----4-:R1:W-:Y:S04]  /*fb440*/  STL.64 [R1+0x8960], R8 ;  /* 0x0089600801007387 */ /* 0x0103e80000100a00 */
[----:B------:R-:W2:Y:S04]  /*fb450*/  LDL R24, [R1+0xa0] ;  /* 0x0000a00001187983 */ /* 0x000ea80000100800 */
[----:B------:R-:W4:Y:S04]  /*fb460*/  LDL.LU R0, [R1+0x8a20] ;  /* 0x008a200001007983 */ /* 0x000f280000300800 */
[----:B------:R-:W-:Y:S04]  /*fb470*/  STL.64 [R1+0x8978], R26 ;  /* 0x0089781a01007387 */ /* 0x000fe80000100a00 */
[----:B--2---:R2:W-:Y:S04]  /*fb480*/  STL.64 [R1+0x8970], R24 ;  /* 0x0089701801007387 */ /* 0x0045e80000100a00 */
[----:B------:R-:W5:Y:S04]  /*fb490*/  LDL.LU R40, [R1+0xe30] ;  /* 0x000e300001287983 */ /* 0x000f680000300800 */
[----:B------:R-:W5:Y:S04]  /*fb4a0*/  LDL.LU R41, [R1+0xe34] ;  /* 0x000e340001297983 */ /* 0x000f680000300800 */
[----:B------:R-:W2:Y:S04]  /*fb4b0*/  LDL.LU R42, [R1+0xe38] ;  /* 0x000e3800012a7983 */ /* 0x000ea80000300800 */
[----:B------:R-:W2:Y:S04]  /*fb4c0*/  LDL.LU R43, [R1+0xe3c] ;  /* 0x000e3c00012b7983 */ /* 0x000ea80000300800 */
[----:B--2---:R2:W-:Y:S04]  /*fb4d0*/  STL.64 [R1+0x8988], R42 ;  /* 0x0089882a01007387 */ /* 0x0045e80000100a00 */
[----:B-----5:R-:W-:Y:S04]  /*fb4e0*/  STL.64 [R1+0x8980], R40 ;  /* 0x0089802801007387 */ /* 0x020fe80000100a00 */
[----:B---3--:R-:W3:Y:S04]  /*fb4f0*/  LDL R34, [R1+0xa8] ;  /* 0x0000a80001227983 */ /* 0x008ee80000100800 */
        /* <DEDUP_REMOVED lines=10> */
[----:B---3--:R-:W-:Y:S04]  /*fb5a0*/  STL.64 [R1+0x89a8], R34 ;  /* 0x0089a82201007387 */ /* 0x008fe80000100a00 */
[----:B----4-:R-:W-:Y:S04]  /*fb5b0*/  STL.64 [R1+0x89a0], R32 ;  /* 0x0089a02001007387 */ /* 0x010fe80000100a00 */
[----:B0-----:R-:W3:Y:S04]  /*fb5c0*/  LDL R6, [R1+0xb8] ;  /* 0x0000b80001067983 */ /* 0x001ee80000100800 */
[----:B------:R-:W3:Y:S04]  /*fb5d0*/  LDL R7, [R1+0xbc] ;  /* 0x0000bc0001077983 */ /* 0x000ee80000100800 */
[----:B-1----:R-:W4:Y:S04]  /*fb5e0*/  LDL.LU R8, [R1+0xe70] ;  /* 0x000e700001087983 */ /* 0x002f280000300800 */
[----:B------:R-:W4:Y:S04]  /*fb5f0*/  LDL.LU R9, [R1+0xe74] ;  /* 0x000e740001097983 */ /* 0x000f280000300800 */
[----:B------:R-:W2:Y:S04]  /*fb600*/  LDL.LU R10, [R1+0xe78] ;  /* 0x000e7800010a7983 */ /* 0x000ea80000300800 */
[----:B------:R-:W2:Y:S01]  /*fb610*/  LDL.LU R11, [R1+0xe7c] ;  /* 0x000e7c00010b7983 */ /* 0x000ea20000300800 */
[----:B-----5:R-:W-:-:S03]  /*fb620*/  IMAD.MOV.U32 R5, RZ, RZ, R0 ;  /* 0x000000ffff057224 */ /* 0x020fc600078e0000 */
[----:B--2---:R0:W-:Y:S04]  /*fb630*/  STL.64 [R1+0x89b8], R10 ;  /* 0x0089b80a01007387 */ /* 0x0041e80000100a00 */
[----:B----4-:R-:W-:Y:S04]  /*fb640*/  STL.64 [R1+0x89b0], R8 ;  /* 0x0089b00801007387 */ /* 0x010fe80000100a00 */
[----:B------:R-:W2:Y:S04]  /*fb650*/  LDL R4, [R1+0xc0] ;  /* 0x0000c00001047983 */ /* 0x000ea80000100800 */
[----:B------:R-:W4:Y:S04]  /*fb660*/  LDL.LU R0, [R1+0x8a18] ;  /* 0x008a180001007983 */ /* 0x000f280000300800 */
        /* <DEDUP_REMOVED lines=8> */
[----:B------:R-:W3:Y:S04]  /*fb6f0*/  LDL R42, [R1+0xc8] ;  /* 0x0000c800012a7983 */ /* 0x000ee80000100800 */
[----:B------:R-:W3:Y:S04]  /*fb700*/  LDL R43, [R1+0xcc] ;  /* 0x0000cc00012b7983 */ /* 0x000ee80000100800 */
        /* <DEDUP_REMOVED lines=9> */
[----:B---3--:R-:W-:Y:S04]  /*fb7a0*/  STL.64 [R1+0x89f8], R42 ;  /* 0x0089f82a01007387 */ /* 0x008fe80000100a00 */
[----:B----4-:R3:W-:Y:S04]  /*fb7b0*/  STL.64 [R1+0x89f0], R40 ;  /* 0x0089f02801007387 */ /* 0x0107e80000100a00 */
[----:B0-----:R-:W4:Y:S04]  /*fb7c0*/  LDL R10, [R1+0xd8] ;  /* 0x0000d800010a7983 */ /* 0x001f280000100800 */
[----:B------:R-:W4:Y:S04]  /*fb7d0*/  LDL R11, [R1+0xdc] ;  /* 0x0000dc00010b7983 */ /* 0x000f280000100800 */
[----:B-1----:R-:W2:Y:S04]  /*fb7e0*/  LDL.LU R4, [R1+0xec0] ;  /* 0x000ec00001047983 */ /* 0x002ea80000300800 */
[----:B------:R-:W2:Y:S04]  /*fb7f0*/  LDL.LU R5, [R1+0xec4] ;  /* 0x000ec40001057983 */ /* 0x000ea80000300800 */
[----:B------:R-:W2:Y:S04]  /*fb800*/  LDL.LU R6, [R1+0xec8] ;  /* 0x000ec80001067983 */ /* 0x000ea80000300800 */
[----:B------:R-:W2:Y:S01]  /*fb810*/  LDL.LU R7, [R1+0xecc] ;  /* 0x000ecc0001077983 */ /* 0x000ea20000300800 */
[----:B-----5:R-:W-:-:S03]  /*fb820*/  IMAD.MOV.U32 R9, RZ, RZ, R0 ;  /* 0x000000ffff097224 */ /* 0x020fc600078e0000 */
[----:B--2---:R-:W-:Y:S04]  /*fb830*/  STL.64 [R1+0x8a08], R6 ;  /* 0x008a080601007387 */ /* 0x004fe80000100a00 */
[----:B------:R0:W-:Y:S04]  /*fb840*/  STL.64 [R1+0x8a00], R4 ;  /* 0x008a000401007387 */ /* 0x0001e80000100a00 */
[----:B------:R-:W2:Y:S04]  /*fb850*/  LDL R8, [R1+0xe0] ;  /* 0x0000e00001087983 */ /* 0x000ea80000100800 */
[----:B------:R-:W5:Y:S04]  /*fb860*/  LDL.LU R0, [R1+0x8a10] ;  /* 0x008a100001007983 */ /* 0x000f680000300800 */
[----:B------:R-:W2:Y:S04]  /*fb870*/  LDL.LU R24, [R1+0xed0] ;  /* 0x000ed00001187983 */ /* 0x000ea80000300800 */
[----:B------:R-:W2:Y:S04]  /*fb880*/  LDL.LU R25, [R1+0xed4] ;  /* 0x000ed40001197983 */ /* 0x000ea80000300800 */
[----:B------:R-:W2:Y:S04]  /*fb890*/  LDL.LU R26, [R1+0xed8] ;  /* 0x000ed800011a7983 */ /* 0x000ea80000300800 */
[----:B------:R-:W2:Y:S04]  /*fb8a0*/  LDL.LU R27, [R1+0xedc] ;  /* 0x000edc00011b7983 */ /* 0x000ea80000300800 */
[----:B------:R-:W2:Y:S04]  /*fb8b0*/  LDL R38, [R1+0xe8] ;  /* 0x0000e80001267983 */ /* 0x000ea80000100800 */
[----:B------:R-:W2:Y:S04]  /*fb8c0*/  LDL R39, [R1+0xec] ;  /* 0x0000ec0001277983 */ /* 0x000ea80000100800 */
[----:B---3--:R-:W2:Y:S04]  /*fb8d0*/  LDL.LU R40, [R1+0xef0] ;  /* 0x000ef00001287983 */ /* 0x008ea80000300800 */
[----:B------:R-:W2:Y:S04]  /*fb8e0*/  LDL.LU R41, [R1+0xef4] ;  /* 0x000ef40001297983 */ /* 0x000ea80000300800 */
[----:B------:R-:W2:Y:S04]  /*fb8f0*/  LDL.LU R42, [R1+0xef8] ;  /* 0x000ef800012a7983 */ /* 0x000ea80000300800 */
[----:B------:R-:W2:Y:S04]  /*fb900*/  LDL.LU R43, [R1+0xefc] ;  /* 0x000efc00012b7983 */ /* 0x000ea80000300800 */
[----:B------:R-:W3:Y:S04]  /*fb910*/  LDL R36, [R1+0xf0] ;  /* 0x0000f00001247983 */ /* 0x000ee80000100800 */
[----:B0-----:R-:W3:Y:S04]  /*fb920*/  LDL.LU R4, [R1+0xf00] ;  /* 0x000f000001047983 */ /* 0x001ee80000300800 */
        /* <DEDUP_REMOVED lines=32> */
[----:B------:R-:W4:Y:S01]  /*fbb30*/  LDL.64 R60, [R1+0x10] ;  /* 0x00001000013c7983 */ /* 0x000f220000100a00 */
[----:B-----5:R-:W-:-:S07]  /*fbb40*/  IMAD.MOV.U32 R37, RZ, RZ, R0 ;  /* 0x000000ffff257224 */ /* 0x020fce00078e0000 */
[----:B---3--:R-:W-:-:S15]  /*fbb50*/  HMMA.16816.F32 R4, R28, R36, R4 ;  /* 0x000000241c04723c */ /* 0x008fde0000001804 */
[----:B------:R-:W-:-:S04]  /*fbb60*/  NOP ;  /* 0x0000000000007918 */ /* 0x000fc80000000000 */
[----:B------:R-:W-:Y:S04]  /*fbb70*/  STL.64 [R1+0xf00], R4 ;  /* 0x000f000401007387 */ /* 0x000fe80000100a00 */
[----:B------:R0:W-:Y:S04]  /*fbb80*/  STL.64 [R1+0xf08], R6 ;  /* 0x000f080601007387 */ /* 0x0001e80000100a00 */
[----:B0-----:R-:W4:Y:S04]  /*fbb90*/  LDL.LU.64 R6, [R1+0x8a08] ;  /* 0x008a080001067983 */ /* 0x001f280000300a00 */
[----:B------:R-:W4:Y:S01]  /*fbba0*/  LDL.LU.64 R4, [R1+0x8a00] ;  /* 0x008a000001047983 */ /* 0x000f220000300a00 */
[C---:B--2---:R-:W-:Y:S03]  /*fbbb0*/  HMMA.16816.F32 R36, R28.reuse, R38, R40 ;  /* 0x000000261c24723c */ /* 0x044fe60000001828 */
[----:B------:R-:W2:Y:S04]  /*fbbc0*/  LDL.LU.64 R42, [R1+0x89f8] ;  /* 0x0089f800012a7983 */ /* 0x000ea80000300a00 */
[----:B------:R-:W3:Y:S01]  /*fbbd0*/  LDL.LU.64 R40, [R1+0x89f0] ;  /* 0x0089f00001287983 */ /* 0x000ee20000300a00 */
[C---:B------:R-:W-:Y:S11]  /*fbbe0*/  HMMA.16816.F32 R24, R28.reuse, R8, R24 ;  /* 0x000000081c18723c */ /* 0x040ff60000001818 */
[----:B------:R-:W-:Y:S04]  /*fbbf0*/  STL.64 [R1+0xee0], R36 ;  /* 0x000ee02401007387 */ /* 0x000fe80000100a00 */
[----:B------:R0:W-:Y:S04]  /*fbc00*/  STL.64 [R1+0xee8], R38 ;  /* 0x000ee82601007387 */ /* 0x0001e80000100a00 */
[----:B0-----:R-:W2:Y:S04]  /*fbc10*/  LDL.LU.64 R38, [R1+0x89e8] ;  /* 0x0089e80001267983 */ /* 0x001ea80000300a00 */
[----:B------:R-:W2:Y:S04]  /*fbc20*/  LDL.LU.64 R36, [R1+0x89e0] ;  /* 0x0089e00001247983 */ /* 0x000ea80000300a00 */
[----:B------:R-:W-:Y:S04]  /*fbc30*/  STL.64 [R1+0xed0], R24 ;  /* 0x000ed01801007387 */ /* 0x000fe80000100a00 */
[----:B------:R0:W-:Y:S04]  /*fbc40*/  STL.64 [R1+0xed8], R26 ;  /* 0x000ed81a01007387 */ /* 0x0001e80000100a00 */
[----:B0-----:R-:W5:Y:S04]  /*fbc50*/  LDL.LU.64 R26, [R1+0x89d8] ;  /* 0x0089d800011a7983 */ /* 0x001f680000300a00 */
[----:B------:R-:W5:Y:S01]  /*fbc60*/  LDL.LU.64 R24, [R1+0x89d0] ;  /* 0x0089d00001187983 */ /* 0x000f620000300a00 */
[C---:B----4-:R-:W-:Y:S03]  /*fbc70*/  HMMA.16816.F32 R8, R28.reuse, R10, R4 ;  /* 0x0000000a1c08723c */ /* 0x050fe60000001804 */
[----:B------:R-:W4:Y:S04]  /*fbc80*/  LDL.LU.64 R6, [R1+0x89c8] ;  /* 0x0089c80001067983 */ /* 0x000f280000300a00 */
[----:B------:R-:W5:Y:S01]  /*fbc90*/  LDL.LU.64 R4, [R1+0x89c0] ;  /* 0x0089c00001047983 */ /* 0x000f620000300a00 */
[C---:B---3--:R-:W-:Y:S11]  /*fbca0*/  HMMA.16816.F32 R32, R28.reuse, R40, R32 ;  /* 0x000000281c20723c */ /* 0x048ff60000001820 */
[----:B------:R-:W-:Y:S04]  /*fbcb0*/  STL.64 [R1+0xec0], R8 ;  /* 0x000ec00801007387 */ /* 0x000fe80000100a00 */
[----:B------:R0:W-:Y:S04]  /*fbcc0*/  STL.64 [R1+0xec8], R10 ;  /* 0x000ec80a01007387 */ /* 0x0001e80000100a00 */
[----:B0-----:R-:W4:Y:S04]  /*fbcd0*/  LDL.LU.64 R10, [R1+0x89b8] ;  /* 0x0089b800010a7983 */ /* 0x001f280000300a00 */
[----:B------:R-:W4:Y:S04]  /*fbce0*/  LDL.LU.64 R8, [R1+0x89b0] ;  /* 0x0089b00001087983 */ /* 0x000f280000300a00 */
        /* <DEDUP_REMOVED lines=9> */
[----:B0-----:R-:W2:Y:S04]  /*fbd80*/  LDL.LU.64 R42, [R1+0x8988] ;  /* 0x00898800012a7983 */ /* 0x001ea80000300a00 */
[----:B------:R-:W2:Y:S01]  /*fbd90*/  LDL.LU.64 R40, [R1+0x8980] ;  /* 0x0089800001287983 */ /* 0x000ea20000300a00 */
[----:B-----5:R-:W-:-:S15]  /*fbda0*/  HMMA.16816.F32 R24, R28, R4, R24 ;  /* 0x000000041c18723c */ /* 0x020fde0000001818 */
[----:B------:R-:W-:-:S04]  /*fbdb0*/  NOP ;  /* 0x0000000000007918 */ /* 0x000fc80000000000 */
[----:B------:R-:W-:Y:S04]  /*fbdc0*/  STL.64 [R1+0xe80], R24 ;  /* 0x000e801801007387 */ /* 0x000fe80000100a00 */
[----:B------:R0:W-:Y:S01]  /*fbdd0*/  STL.64 [R1+0xe88], R26 ;  /* 0x000e881a01007387 */ /* 0x0001e20000100a00 */
[C---:B----4-:R-:W-:Y:S03]  /*fbde0*/  HMMA.16816.F32 R4, R28.reuse, R6, R8 ;  /* 0x000000061c04723c */ /* 0x050fe60000001808 */
[----:B0-----:R-:W4:Y:S04]  /*fbdf0*/  LDL.LU.64 R26, [R1+0x8978] ;  /* 0x00897800011a7983 */ /* 0x001f280000300a00 */
[----:B------:R-:W5:Y:S04]  /*fbe00*/  LDL.LU.64 R24, [R1+0x8970] ;  /* 0x0089700001187983 */ /* 0x000f680000300a00 */
[----:B------:R-:W4:Y:S04]  /*fbe10*/  LDL.LU.64 R10, [R1+0x8968] ;  /* 0x00896800010a7983 */ /* 0x000f280000300a00 */
[----:B------:R-:W4:Y:S01]  /*fbe20*/  LDL.LU.64 R8, [R1+0x8960] ;  /* 0x0089600001087983 */ /* 0x000f220000300a00 */
[C---:B---3--:R-:W-:Y:S03]  /*fbe30*/  HMMA.16816.F32 R56, R28.reuse, R32, R56 ;  /* 0x000000201c38723c */ /* 0x048fe60000001838 */
        /* <DEDUP_REMOVED lines=15> */
[C---:B-----5:R-:W-:Y:S08]  /*fbf30*/  HMMA.16816.F32 R40, R28.reuse, R24, R40 ;  /* 0x000000181c28723c */ /* 0x060ff00000001828 */
[C---:B----4-:R-:W-:Y:S11]  /*fbf40*/  HMMA.16816.F32 R24, R28.reuse, R26, R8 ;  /* 0x0000001a1c18723c */ /* 0x050ff60000001808 */
[----:B------:R-:W-:Y:S04]  /*fbf50*/  STL.64 [R1+0xe30], R40 ;  /* 0x000e302801007387 */ /* 0x000fe80000100a00 */
[----:B------:R0:W-:Y:S01]  /*fbf60*/  STL.64 [R1+0xe38], R42 ;  /* 0x000e382a01007387 */ /* 0x0001e20000100a00 */
[C---:B---3--:R-:W-:Y:S03]  /*fbf70*/  HMMA.16816.F32 R12, R28.reuse, R4, R12 ;  /* 0x000000041c0c723c */ /* 0x048fe6000000180c */
[----:B0-----:R-:W3:Y:S04]  /*fbf80*/  LDL.LU.64 R42, [R1+0x8918] ;  /* 0x00891800012a7983 */ /* 0x001ee80000300a00 */
        /* <DEDUP_REMOVED lines=18> */
[----:B--2---:R-:W-:-:S15]  /*fc0b0*/  HMMA.16816.F32 R36, R28, R32, R36 ;  /* 0x000000201c24723c */ /* 0x004fde0000001824 */
[----:B------:R-:W-:-:S04]  /*fc0c0*/  NOP ;  /* 0x0000000000007918 */ /* 0x000fc80000000000 */
[----:B------:R-:W-:Y:S04]  /*fc0d0*/  STL.64 [R1+0xdc0], R36 ;  /* 0x000dc02401007387 */ /* 0x000fe80000100a00 */
[----:B------:R0:W-:Y:S04]  /*fc0e0*/  STL.64 [R1+0xdc8], R38 ;  /* 0x000dc82601007387 */ /* 0x0001e80000100a00 */
[----:B0-----:R-:W2:Y:S04]  /*fc0f0*/  LDL.LU.64 R38, [R1+0x88b8] ;  /* 0x0088b80001267983 */ /* 0x001ea80000300a00 */
[----:B------:R-:W2:Y:S01]  /*fc100*/  LDL.LU.64 R36, [R1+0x88b0] ;  /* 0x0088b00001247983 */ /* 0x000ea20000300a00 */
[C---:B---3--:R-:W-:Y:S08]  /*fc110*/  HMMA.16816.F32 R32, R28.reuse, R34, R40 ;  /* 0x000000221c20723c */ /* 0x048ff00000001828 */
[C---:B-----5:R-:W-:Y:S01]  /*fc120*/  HMMA.16816.F32 R20, R28.reuse, R8, R20 ;  /* 0x000000081c14723c */ /* 0x060fe20000001814 */
[----:B------:R-:W3:Y:S04]  /*fc130*/  LDL.LU.64 R42, [R1+0x88a8] ;  /* 0x0088a800012a7983 */ /* 0x000ee80000300a00 */
[----:B------:R-:W3:Y:S03]  /*fc140*/  LDL.LU.64 R40, [R1+0x88a0] ;  /* 0x0088a00001287983 */ /* 0x000ee60000300a00 */
[C---:B----4-:R-:W-:Y:S03]  /*fc150*/  HMMA.16816.F32 R8, R28.reuse, R10, R24 ;  /* 0x0000000a1c08723c */ /* 0x050fe60000001818 */
[----:B------:R-:W-:Y:S04]  /*fc160*/  STL.64 [R1+0xdb0], R32 ;  /* 0x000db02001007387 */ /* 0x000fe80000100a00 */
[----:B------:R0:W-:Y:S04]  /*fc170*/  STL.64 [R1+0xdb8], R34 ;  /* 0x000db82201007387 */ /* 0x0001e80000100a00 */
[----:B0-----:R-:W4:Y:S04]  /*fc180*/  LDL.LU.64 R34, [R1+0x8898] ;  /* 0x0088980001227983 */ /* 0x001f280000300a00 */
[----:B------:R-:W4:Y:S01]  /*fc190*/  LDL.LU.64 R32, [R1+0x8890] ;  /* 0x0088900001207983 */ /* 0x000f220000300a00 */
[C---:B------:R-:W-:Y:S03]  /*fc1a0*/  HMMA.16816.F32 R12, R28.reuse, R56, R12 ;  /* 0x000000381c0c723c */ /* 0x040fe6000000180c */
[----:B------:R-:W-:Y:S04]  /*fc1b0*/  STL.64 [R1+0xd90], R20 ;  /* 0x000d901401007387 */ /* 0x000fe80000100a00 */
[----:B------:R0:W-:Y:S04]  /*fc1c0*/  STL.64 [R1+0xd98], R22 ;  /* 0x000d981601007387 */ /* 0x0001e80000100a00 */
[----:B0-----:R-:W5:Y:S04]  /*fc1d0*/  LDL.LU.64 R22, [R1+0x8888] ;  /* 0x0088880001167983 */ /* 0x001f680000300a00 */
[----:B------:R-:W4:Y:S04]  /*fc1e0*/  LDL.LU.64 R20, [R1+0x8880] ;  /* 0x0088800001147983 */ /* 0x000f280000300a00 */
[----:B------:R-:W5:Y:S04]  /*fc1f0*/  LDL.LU.64 R26, [R1+0x8878] ;  /* 0x00887800011a7983 */ /* 0x000f680000300a00 */
[----:B------:R-:W5:Y:S04]  /*fc200*/  LDL.LU.64 R24, [R1+0x8870] ;  /* 0x0088700001187983 */ /* 0x000f680000300a00 */
[----:B------:R-:W-:Y:S04]  /*fc210*/  STL.64 [R1+0xd80], R8 ;  /* 0x000d800801007387 */ /* 0x000fe80000100a00 */
[----:B------:R0:W-:Y:S01]  /*fc220*/  STL.64 [R1+0xd88], R10 ;  /* 0x000d880a01007387 */ /* 0x0001e20000100a00 */
[C---:B------:R-:W-:Y:S03]  /*fc230*/  HMMA.16816.F32 R56, R28.reuse, R58, R4 ;  /* 0x0000003a1c38723c */ /* 0x040fe60000001804 */
[----:B0-----:R-:W5:Y:S04]  /*fc240*/  LDL.LU.64 R10, [R1+0x8868] ;  /* 0x00886800010a7983 */ /* 0x001f680000300a00 */
[----:B------:R-:W5:Y:S04]  /*fc250*/  LDL.LU.64 R8, [R1+0x8860] ;  /* 0x0088600001087983 */ /* 0x000f680000300a00 */
        /* <DEDUP_REMOVED lines=10> */
[----:B--2---:R-:W-:Y:S01]  /*fc300*/  HMMA.16816.F32 R44, R28, R36, R44 ;  /* 0x000000241c2c723c */ /* 0x004fe2000000182c */
[----:B------:R-:W-:-:S15]  /*fc310*/  IMAD.MOV.U32 R0, RZ, RZ, R53 ;  /* 0x000000ffff007224 */ /* 0x000fde00078e0035 */
[----:B------:R-:W-:-:S03]  /*fc320*/  NOP ;  /* 0x0000000000007918 */ /* 0x000fc60000000000 */
[----:B------:R-:W-:Y:S04]  /*fc330*/  STL.64 [R1+0xd30], R44 ;  /* 0x000d302c01007387 */ /* 0x000fe80000100a00 */
[----:B------:R-:W-:Y:S01]  /*fc340*/  STL.64 [R1+0xd38], R46 ;  /* 0x000d382e01007387 */ /* 0x000fe20000100a00 */
[----:B---3--:R-:W-:-:S15]  /*fc350*/  HMMA.16816.F32 R36, R28, R38, R40 ;  /* 0x000000261c24723c */ /* 0x008fde0000001828 */
[----:B------:R-:W-:-:S04]  /*fc360*/  NOP ;  /* 0x0000000000007918 */ /* 0x000fc80000000000 */
[----:B------:R-:W-:Y:S04]  /*fc370*/  STL.64 [R1+0xd10], R36 ;  /* 0x000d102401007387 */ /* 0x000fe80000100a00 */
[----:B------:R-:W-:Y:S01]  /*fc380*/  STL.64 [R1+0xd18], R38 ;  /* 0x000d182601007387 */ /* 0x000fe20000100a00 */
[C---:B----4-:R-:W-:Y:S08]  /*fc390*/  HMMA.16816.F32 R32, R28.reuse, R20, R32 ;  /* 0x000000141c20723c */ /* 0x050ff00000001820 */
[C---:B-----5:R-:W-:Y:S08]  /*fc3a0*/  HMMA.16816.F32 R20, R28.reuse, R22, R24 ;  /* 0x000000161c14723c */ /* 0x060ff00000001818 */
[C---:B------:R-:W-:Y:S03]  /*fc3b0*/  HMMA.16816.F32 R16, R28.reuse, R8, R16 ;  /* 0x000000081c10723c */ /* 0x040fe60000001810 */
[----:B------:R-:W-:Y:S05]  /*fc3c0*/  STL.64 [R1+0xd00], R32 ;  /* 0x000d002001007387 */ /* 0x000fea0000100a00 */
        /* <DEDUP_REMOVED lines=53> */
[----:B------:R-:W5:Y:S04]  /*fc720*/  LDL.64 R60, [R1] ;  /* 0x00000000013c7983 */ /* 0x000f680000100a00 */
        /* <DEDUP_REMOVED lines=28> */
[----:B------:R0:W-:Y:S01]  /*fc8f0*/  STL [R1+0x8550], R0 ;  /* 0x0085500001007387 */ /* 0x0001e20000100800 */
[C---:B--2---:R-:W-:Y:S08]  /*fc900*/  HMMA.16816.F32 R20, R28.reuse, R22, R32 ;  /* 0x000000161c14723c */ /* 0x044ff00000001820 */
[----:B-----5:R-:W-:Y:S01]  /*fc910*/  HMMA.16816.F32 R16, R28, R60, R16 ;  /* 0x0000003c1c10723c */ /* 0x020fe20000001810 */
[----:B------:R-:W2:Y:S04]  /*fc920*/  LDL.LU.64 R34, [R1+0x8828] ;  /* 0x0088280001227983 */ /* 0x000ea80000300a00 */
[----:B------:R-:W2:Y:S01]  /*fc930*/  LDL.LU.64 R32, [R1+0x8820] ;  /* 0x0088200001207983 */ /* 0x000ea20000300a00 */
[----:B0-----:R-:W-:-:S05]  /*fc940*/  IMAD.MOV.U32 R0, RZ, RZ, R61 ;  /* 0x000000ffff007224 */ /* 0x001fca00078e003d */
[----:B------:R-:W-:Y:S04]  /*fc950*/  STL.64 [R1+0xc40], R20 ;  /* 0x000c401401007387 */ /* 0x000fe80000100a00 */
[----:B------:R0:W-:Y:S04]  /*fc960*/  STL.64 [R1+0xc48], R22 ;  /* 0x000c481601007387 */ /* 0x0001e80000100a00 */
[----:B0-----:R-:W5:Y:S04]  /*fc970*/  LDL.LU.64 R22, [R1+0x8818] ;  /* 0x0088180001167983 */ /* 0x001f680000300a00 */
[----:B------:R-:W5:Y:S04]  /*fc980*/  LDL.LU.64 R20, [R1+0x8810] ;  /* 0x0088100001147983 */ /* 0x000f680000300a00 */
[----:B------:R-:W-:Y:S04]  /*fc990*/  STL.64 [R1+0xc30], R16 ;  /* 0x000c301001007387 */ /* 0x000fe80000100a00 */
[----:B------:R0:W-:Y:S04]  /*fc9a0*/  STL.64 [R1+0xc38], R18 ;  /* 0x000c381201007387 */ /* 0x0001e80000100a00 */
[----:B0-----:R-:W2:Y:S04]  /*fc9b0*/  LDL.LU.64 R18, [R1+0x8808] ;  /* 0x0088080001127983 */ /* 0x001ea80000300a00 */
[----:B------:R-:W2:Y:S04]  /*fc9c0*/  LDL.LU.64 R16, [R1+0x8800] ;  /* 0x0088000001107983 */ /* 0x000ea80000300a00 */
[----:B------:R-:W4:Y:S04]  /*fc9d0*/  LDL.LU.64 R60, [R1+0x87f8] ;  /* 0x0087f800013c7983 */ /* 0x000f280000300a00 */
[----:B------:R-:W-:Y:S01]  /*fc9e0*/  STL [R1+0x8718], R0 ;  /* 0x0087180001007387 */ /* 0x000fe20000100800 */
[----:B----4-:R-:W-:-:S15]  /*fc9f0*/  HMMA.16816.F32 R56, R28, R60, R56 ;  /* 0x0000003c1c38723c */ /* 0x010fde0000001838 */
[----:B------:R-:W-:-:S04]  /*fca00*/  NOP ;  /* 0x0000000000007918 */ /* 0x000fc80000000000 */
[----:B------:R-:W-:Y:S04]  /*fca10*/  STL.64 [R1+0xc10], R56 ;  /* 0x000c103801007387 */ /* 0x000fe80000100a00 */
[----:B------:R0:W-:Y:S04]  /*fca20*/  STL.64 [R1+0xc18], R58 ;  /* 0x000c183a01007387 */ /* 0x0001e80000100a00 */
[----:B0-----:R-:W3:Y:S04]  /*fca30*/  LDL.LU.64 R58, [R1+0x87f0] ;  /* 0x0087f000013a7983 */ /* 0x001ee80000300a00 */
[----:B------:R-:W4:Y:S04]  /*fca40*/  LDL.LU.64 R56, [R1+0x87e8] ;  /* 0x0087e80001387983 */ /* 0x000f280000300a00 */
[----:B------:R-:W-:Y:S04]  /*fca50*/  STL [R1+0x8720], R60 ;  /* 0x0087203c01007387 */ /* 0x000fe80000100800 */
[----:B------:R-:W-:Y:S01]  /*fca60*/  STL [R1+0x871c], R61 ;  /* 0x00871c3d01007387 */ /* 0x000fe20000100800 */
[C---:B---3--:R-:W-:Y:S08]  /*fca70*/  HMMA.16816.F32 R12, R28.reuse, R58, R12 ;  /* 0x0000003a1c0c723c */ /* 0x048ff0000000180c */
[C---:B----4-:R-:W-:Y:S11]  /*fca80*/  HMMA.16816.F32 R52, R28.reuse, R56, R52 ;  /* 0x000000381c34723c */ /* 0x050ff60000001834 */
[----:B------:R-:W-:Y:S04]  /*fca90*/  STL.64 [R1+0xc00], R12 ;  /* 0x000c000c01007387 */ /* 0x000fe80000100a00 */
[----:B------:R0:W-:Y:S04]  /*fcaa0*/  STL.64 [R1+0xc08], R14 ;  /* 0x000c080e01007387 */ /* 0x0001e80000100a00 */
[----:B0-----:R-:W5:Y:S04]  /*fcab0*/  LDL.LU.64 R14, [R1+0x87e0] ;  /* 0x0087e000010e7983 */ /* 0x001f680000300a00 */
[----:B------:R-:W3:Y:S04]  /*fcac0*/  LDL.LU.64 R12, [R1+0x87d8] ;  /* 0x0087d800010c7983 */ /* 0x000ee80000300a00 */
        /* <DEDUP_REMOVED lines=35> */
[C---:B0-----:R-:W-:Y:S10]  /*fcd00*/  HMMA.16816.F32 R48, R28.reuse, R2, R56 ;  /* 0x000000021c30723c */ /* 0x041ff40000001838 */
[----:B------:R-:W-:Y:S04]  /*fcd10*/  STL.64 [R1+0xb60], R52 ;  /* 0x000b603401007387 */ /* 0x000fe80000100a00 */
[----:B------:R-:W-:Y:S04]  /*fcd20*/  STL.64 [R1+0xb68], R54 ;  /* 0x000b683601007387 */ /* 0x000fe80000100a00 */
[----:B------:R-:W-:Y:S01]  /*fcd30*/  STL [R1+0x8724], R3 ;  /* 0x0087240301007387 */ /* 0x000fe20000100800 */
[C---:B----4-:R-:W-:Y:S03]  /*fcd40*/  HMMA.16816.F32 R36, R28.reuse, R8, R36 ;  /* 0x000000081c24723c */ /* 0x050fe60000001824 */
        /* <DEDUP_REMOVED lines=19> */
[C---:B-----5:R-:W-:Y:S08]  /*fce80*/  HMMA.16816.F32 R4, R28.reuse, R14, R20 ;  /* 0x0000000e1c04723c */ /* 0x060ff00000001814 */
        /* <DEDUP_REMOVED lines=104> */
[----:B0-----:R-:W2:Y:S04]  /*fd510*/  LDL.LU R24, [R1+0x8f0] ;  /* 0x0008f00001187983 */ /* 0x001ea80000300800 */
        /* <DEDUP_REMOVED lines=8> */
[----:B------:R-:W3:Y:S01]  /*fd5a0*/  LDL.LU.64 R36, [R1+0x8728] ;  /* 0x0087280001247983 */ /* 0x000ee20000300a00 */
[C---:B--2---:R-:W-:Y:S08]  /*fd5b0*/  HMMA.16816.F32 R24, R28.reuse, R34, R24 ;  /* 0x000000221c18723c */ /* 0x044ff00000001818 */
[C---:B------:R-:W-:Y:S08]  /*fd5c0*/  HMMA.16816.F32 R12, R28.reuse, R40, R12 ;  /* 0x000000281c0c723c */ /* 0x040ff0000000180c */
[C---:B------:R-:W-:Y:S08]  /*fd5d0*/  HMMA.16816.F32 R8, R28.reuse, R42, R8 ;  /* 0x0000002a1c08723c */ /* 0x040ff00000001808 */
[----:B----4-:R-:W-:Y:S01]  /*fd5e0*/  HMMA.16816.F32 R4, R28, R44, R4 ;  /* 0x0000002c1c04723c */ /* 0x010fe20000001804 */
        /* <DEDUP_REMOVED lines=8> */
[C---:B---3--:R-:W-:Y:S08]  /*fd670*/  HMMA.16816.F32 R20, R28.reuse, R36, R20 ;  /* 0x000000241c14723c */ /* 0x048ff00000001814 */
[C---:B-----5:R-:W-:Y:S01]  /*fd680*/  HMMA.16816.F32 R16, R28.reuse, R38, R16 ;  /* 0x000000261c10723c */ /* 0x060fe20000001810 */
        /* <DEDUP_REMOVED lines=25> */
[----:B---3--:R-:W-:Y:S04]  /*fd820*/  STL.64 [R1+0x8558], R52 ;  /* 0x0085583401007387 */ /* 0x008fe80000100a00 */
[----:B------:R-:W3:Y:S04]  /*fd830*/  LDL.LU R56, [R1+0x50] ;  /* 0x0000500001387983 */ /* 0x000ee80000300800 */
[----:B------:R-:W3:Y:S04]  /*fd840*/  LDL.LU R57, [R1+0x54] ;  /* 0x0000540001397983 */ /* 0x000ee80000300800 */
[----:B--2---:R1:W-:Y:S04]  /*fd850*/  STL.64 [R1+0x8570], R58 ;  /* 0x0085703a01007387 */ /* 0x0043e80000100a00 */
[----:B---3--:R-:W-:Y:S04]  /*fd860*/  STL.64 [R1+0x8568], R56 ;  /* 0x0085683801007387 */ /* 0x008fe80000100a00 */
[----:B------:R-:W2:Y:S04]  /*fd870*/  LDL.LU R48, [R1+0x570] ;  /* 0x0005700001307983 */ /* 0x000ea80000300800 */
[----:B------:R-:W2:Y:S04]  /*fd880*/  LDL.LU R49, [R1+0x574] ;  /* 0x0005740001317983 */ /* 0x000ea80000300800 */
[----:B------:R-:W3:Y:S04]  /*fd890*/  LDL.LU R50, [R1+0x578] ;  /* 0x0005780001327983 */ /* 0x000ee80000300800 */
[----:B------:R-:W3:Y:S04]  /*fd8a0*/  LDL.LU R51, [R1+0x57c] ;  /* 0x00057c0001337983 */ /* 0x000ee80000300800 */
[----:B---3--:R-:W-:Y:S04]  /*fd8b0*/  STL.64 [R1+0x8580], R50 ;  /* 0x0085803201007387 */ /* 0x008fe80000100a00 */
[----:B--2---:R2:W-:Y:S04]  /*fd8c0*/  STL.64 [R1+0x8578], R48 ;  /* 0x0085783001007387 */ /* 0x0045e80000100a00 */
[----:B0-----:R-:W3:Y:S04]  /*fd8d0*/  LDL.LU R6, [R1+0x58] ;  /* 0x0000580001067983 */ /* 0x001ee80000300800 */
[----:B------:R-:W3:Y:S04]  /*fd8e0*/  LDL.LU R7, [R1+0x5c] ;  /* 0x00005c0001077983 */ /* 0x000ee80000300800 */
[----:B------:R-:W4:Y:S04]  /*fd8f0*/  LDL.LU R4, [R1+0x60] ;  /* 0x0000600001047983 */ /* 0x000f280000300800 */
[----:B------:R-:W4:Y:S04]  /*fd900*/  LDL.LU R5, [R1+0x64] ;  /* 0x0000640001057983 */ /* 0x000f280000300800 */
[----:B---3--:R-:W-:Y:S04]  /*fd910*/  STL.64 [R1+0x8590], R6 ;  /* 0x0085900601007387 */ /* 0x008fe80000100a00 */
[----:B----4-:R0:W-:Y:S04]  /*fd920*/  STL.64 [R1+0x8588], R4 ;  /* 0x0085880401007387 */ /* 0x0101e80000100a00 */
        /* <DEDUP_REMOVED lines=10> */
[----:B------:R-:W2:Y:S04]  /*fd9d0*/  LDL.LU R22, [R1+0x5c8] ;  /* 0x0005c80001167983 */ /* 0x000ea80000300800 */
[----:B------:R-:W2:Y:S04]  /*fd9e0*/  LDL.LU R23, [R1+0x5cc] ;  /* 0x0005cc0001177983 */ /* 0x000ea80000300800 */
[----:B--2---:R-:W-:Y:S04]  /*fd9f0*/  STL.64 [R1+0x85b0], R22 ;  /* 0x0085b01601007387 */ /* 0x004fe80000100a00 */
[----:B-----5:R2:W-:Y:S04]  /*fda00*/  STL.64 [R1+0x85a8], R20 ;  /* 0x0085a81401007387 */ /* 0x0205e80000100a00 */
[----:B------:R-:W5:Y:S04]  /*fda10*/  LDL.LU R16, [R1+0x70] ;  /* 0x0000700001107983 */ /* 0x000f680000300800 */
[----:B------:R-:W5:Y:S04]  /*fda20*/  LDL.LU R17, [R1+0x74] ;  /* 0x0000740001117983 */ /* 0x000f680000300800 */
[----:B---3--:R-:W-:Y:S04]  /*fda30*/  STL.64 [R1+0x85c0], R18 ;  /* 0x0085c01201007387 */ /* 0x008fe80000100a00 */
[----:B-----5:R-:W-:Y:S04]  /*fda40*/  STL.64 [R1+0x85b8], R16 ;  /* 0x0085b81001007387 */ /* 0x020fe80000100a00 */
[----:B------:R-:W3:Y:S04]  /*fda50*/  LDL.LU R24, [R1+0x5d0] ;  /* 0x0005d00001187983 */ /* 0x000ee80000300800 */
[----:B------:R-:W3:Y:S04]  /*fda60*/  LDL.LU R25, [R1+0x5d4] ;  /* 0x0005d40001197983 */ /* 0x000ee80000300800 */
[----:B------:R-:W5:Y:S04]  /*fda70*/  LDL.LU R26, [R1+0x5d8] ;  /* 0x0005d800011a7983 */ /* 0x000f680000300800 */
[----:B------:R-:W5:Y:S04]  /*fda80*/  LDL.LU R27, [R1+0x5dc] ;  /* 0x0005dc00011b7983 */ /* 0x000f680000300800 */
[----:B-----5:R5:W-:Y:S04]  /*fda90*/  STL.64 [R1+0x85d0], R26 ;  /* 0x0085d01a01007387 */ /* 0x020be80000100a00 */
[----:B---3--:R-:W-:Y:S04]  /*fdaa0*/  STL.64 [R1+0x85c8], R24 ;  /* 0x0085c81801007387 */ /* 0x008fe80000100a00 */
[----:B------:R-:W3:Y:S04]  /*fdab0*/  LDL.LU R34, [R1+0x78] ;  /* 0x0000780001227983 */ /* 0x000ee80000300800 */
[----:B------:R-:W3:Y:S04]  /*fdac0*/  LDL.LU R35, [R1+0x7c] ;  /* 0x00007c0001237983 */ /* 0x000ee80000300800 */
[----:B------:R-:W2:Y:S04]  /*fdad0*/  LDL.LU R32, [R1+0x80] ;  /* 0x0000800001207983 */ /* 0x000ea80000300800 */
[----:B------:R-:W2:Y:S04]  /*fdae0*/  LDL.LU R33, [R1+0x84] ;  /* 0x0000840001217983 */ /* 0x000ea80000300800 */
[----:B---3--:R-:W-:Y:S04]  /*fdaf0*/  STL.64 [R1+0x85e0], R34 ;  /* 0x0085e02201007387 */ /* 0x008fe80000100a00 */
[----:B--2---:R2:W-:Y:S04]  /*fdb00*/  STL.64 [R1+0x85d8], R32 ;  /* 0x0085d82001007387 */ /* 0x0045e80000100a00 */
[----:B------:R-:W3:Y:S04]  /*fdb10*/  LDL.LU R40, [R1+0x610] ;  /* 0x0006100001287983 */ /* 0x000ee80000300800 */
[----:B------:R-:W3:Y:S04]  /*fdb20*/  LDL.LU R41, [R1+0x614] ;  /* 0x0006140001297983 */ /* 0x000ee80000300800 */
[----:B------:R-:W2:Y:S04]  /*fdb30*/  LDL.LU R42, [R1+0x618] ;  /* 0x00061800012a7983 */ /* 0x000ea80000300800 */
[----:B------:R-:W2:Y:S04]  /*fdb40*/  LDL.LU R43, [R1+0x61c] ;  /* 0x00061c00012b7983 */ /* 0x000ea80000300800 */
[----:B--2---:R-:W-:Y:S04]  /*fdb50*/  STL.64 [R1+0x85f0], R42 ;  /* 0x0085f02a01007387 */ /* 0x004fe80000100a00 */
[----:B---3--:R2:W-:Y:S04]  /*fdb60*/  STL.64 [R1+0x85e8], R40 ;  /* 0x0085e82801007387 */ /* 0x0085e80000100a00 */
[----:B------:R-:W3:Y:S04]  /*fdb70*/  LDL.LU R36, [R1+0x5f0] ;  /* 0x0005f00001247983 */ /* 0x000ee80000300800 */
[----:B------:R-:W3:Y:S04]  /*fdb80*/  LDL.LU R37, [R1+0x5f4] ;  /* 0x0005f40001257983 */ /* 0x000ee80000300800 */
[----:B------:R-:W2:Y:S04]  /*fdb90*/  LDL.LU R38, [R1+0x5f8] ;  /* 0x0005f80001267983 */ /* 0x000ea80000300800 */
[----:B------:R-:W2:Y:S04]  /*fdba0*/  LDL.LU R39, [R1+0x5fc] ;  /* 0x0005fc0001277983 */ /* 0x000ea80000300800 */
[----:B--2---:R2:W-:Y:S04]  /*fdbb0*/  STL.64 [R1+0x8600], R38 ;  /* 0x0086002601007387 */ /* 0x0045e80000100a00 */
[----:B---3--:R-:W-:Y:S04]  /*fdbc0*/  STL.64 [R1+0x85f8], R36 ;  /* 0x0085f82401007387 */ /* 0x008fe80000100a00 */
[----:B-1----:R-:W3:Y:S04]  /*fdbd0*/  LDL.LU R58, [R1+0x90] ;  /* 0x00009000013a7983 */ /* 0x002ee80000300800 */
[----:B------:R-:W3:Y:S04]  /*fdbe0*/  LDL.LU R59, [R1+0x94] ;  /* 0x00009400013b7983 */ /* 0x000ee80000300800 */
        /* <DEDUP_REMOVED lines=9> */
[----:B--2---:R-:W-:Y:S04]  /*fdc80*/  STL.64 [R1+0x8618], R56 ;  /* 0x0086183801007387 */ /* 0x004fe80000100a00 */
[----:B0-----:R-:W2:Y:S04]  /*fdc90*/  LDL.LU R4, [R1+0x660] ;  /* 0x0006600001047983 */ /* 0x001ea80000300800 */
[----:B------:R-:W2:Y:S04]  /*fdca0*/  LDL.LU R5, [R1+0x664] ;  /* 0x0006640001057983 */ /* 0x000ea80000300800 */
[----:B------:R-:W3:Y:S04]  /*fdcb0*/  LDL.LU R6, [R1+0x668] ;  /* 0x0006680001067983 */ /* 0x000ee80000300800 */
[----:B------:R-:W3:Y:S04]  /*fdcc0*/  LDL.LU R7, [R1+0x66c] ;  /* 0x00066c0001077983 */ /* 0x000ee80000300800 */
[----:B---3--:R0:W-:Y:S04]  /*fdcd0*/  STL.64 [R1+0x8630], R6 ;  /* 0x0086300601007387 */ /* 0x0081e80000100a00 */
[----:B--2---:R-:W-:Y:S04]  /*fdce0*/  STL.64 [R1+0x8628], R4 ;  /* 0x0086280401007387 */ /* 0x004fe80000100a00 */
[----:B----4-:R-:W2:Y:S04]  /*fdcf0*/  LDL.LU R14, [R1+0xa0] ;  /* 0x0000a000010e7983 */ /* 0x010ea80000300800 */
[----:B------:R-:W2:Y:S04]  /*fdd00*/  LDL.LU R15, [R1+0xa4] ;  /* 0x0000a400010f7983 */ /* 0x000ea80000300800 */
[----:B------:R-:W3:Y:S04]  /*fdd10*/  LDL.LU R20, [R1+0x670] ;  /* 0x0006700001147983 */ /* 0x000ee80000300800 */
[----:B------:R-:W3:Y:S04]  /*fdd20*/  LDL.LU R21, [R1+0x674] ;  /* 0x0006740001157983 */ /* 0x000ee80000300800 */
[----:B------:R-:W4:Y:S04]  /*fdd30*/  LDL.LU R22, [R1+0x678] ;  /* 0x0006780001167983 */ /* 0x000f280000300800 */
[----:B------:R-:W4:Y:S04]  /*fdd40*/  LDL.LU R23, [R1+0x67c] ;  /* 0x00067c0001177983 */ /* 0x000f280000300800 */
[----:B----4-:R-:W-:Y:S04]  /*fdd50*/  STL.64 [R1+0x8640], R22 ;  /* 0x0086401601007387 */ /* 0x010fe80000100a00 */
[----:B---3--:R3:W-:Y:S04]  /*fdd60*/  STL.64 [R1+0x8638], R20 ;  /* 0x0086381401007387 */ /* 0x0087e80000100a00 */
[----:B------:R-:W4:Y:S04]  /*fdd70*/  LDL.LU R12, [R1+0xa8] ;  /* 0x0000a800010c7983 */ /* 0x000f280000300800 */
[----:B------:R-:W4:Y:S04]  /*fdd80*/  LDL.LU R13, [R1+0xac] ;  /* 0x0000ac00010d7983 */ /* 0x000f280000300800 */
[----:B--2---:R-:W-:Y:S04]  /*fdd90*/  STL.64 [R1+0x8650], R14 ;  /* 0x0086500e01007387 */ /* 0x004fe80000100a00 */
[----:B----4-:R2:W-:Y:S04]  /*fdda0*/  STL.64 [R1+0x8648], R12 ;  /* 0x0086480c01007387 */ /* 0x0105e80000100a00 */
[----:B-----5:R-:W4:Y:S04]  /*fddb0*/  LDL.LU R26, [R1+0xb0] ;  /* 0x0000b000011a7983 */ /* 0x020f280000300800 */
[----:B------:R-:W4:Y:S04]  /*fddc0*/  LDL.LU R27, [R1+0xb4] ;  /* 0x0000b400011b7983 */ /* 0x000f280000300800 */
        /* <DEDUP_REMOVED lines=8> */
[----:B----4-:R-:W-:Y:S04]  /*fde50*/  STL.64 [R1+0x8670], R26 ;  /* 0x0086701a01007387 */ /* 0x010fe80000100a00 */
[----:B-----5:R4:W-:Y:S04]  /*fde60*/  STL.64 [R1+0x8668], R24 ;  /* 0x0086681801007387 */ /* 0x0209e80000100a00 */
        /* <DEDUP_REMOVED lines=8> */
[----:B-1----:R-:W5:Y:S04]  /*fdef0*/  LDL.LU R48, [R1+0x6e0] ;  /* 0x0006e00001307983 */ /* 0x002f680000300800 */
[----:B------:R-:W5:Y:S04]  /*fdf00*/  LDL.LU R49, [R1+0x6e4] ;  /* 0x0006e40001317983 */ /* 0x000f680000300800 */
[----:B------:R-:W2:Y:S04]  /*fdf10*/  LDL.LU R50, [R1+0x6e8] ;  /* 0x0006e80001327983 */ /* 0x000ea80000300800 */
[----:B------:R-:W2:Y:S04]  /*fdf20*/  LDL.LU R51, [R1+0x6ec] ;  /* 0x0006ec0001337983 */ /* 0x000ea80000300800 */
[----:B--2---:R1:W-:Y:S04]  /*fdf30*/  STL.64 [R1+0x8690], R50 ;  /* 0x0086903201007387 */ /* 0x0043e80000100a00 */
[----:B-----5:R-:W-:Y:S04]  /*fdf40*/  STL.64 [R1+0x8688], R48 ;  /* 0x0086883001007387 */ /* 0x020fe80000100a00 */
[----:B------:R-:W2:Y:S04]  /*fdf50*/  LDL.LU R36, [R1+0xc8] ;  /* 0x0000c80001247983 */ /* 0x000ea80000300800 */
[----:B------:R-:W2:Y:S04]  /*fdf60*/  LDL.LU R37, [R1+0xcc] ;  /* 0x0000cc0001257983 */ /* 0x000ea80000300800 */
[----:B------:R-:W-:Y:S04]  /*fdf70*/  STL.64 [R1+0x86a0], R38 ;  /* 0x0086a02601007387 */ /* 0x000fe80000100a00 */
[----:B--2---:R2:W-:Y:S04]  /*fdf80*/  STL.64 [R1+0x8698], R36 ;  /* 0x0086982401007387 */ /* 0x0045e80000100a00 */
[----:B0-----:R-:W5:Y:S04]  /*fdf90*/  LDL.LU R6, [R1+0xd0] ;  /* 0x0000d00001067983 */ /* 0x001f680000300800 */
[----:B------:R-:W5:Y:S04]  /*fdfa0*/  LDL.LU R7, [R1+0xd4] ;  /* 0x0000d40001077983 */ /* 0x000f680000300800 */
[----:B---3--:R-:W3:Y:S04]  /*fdfb0*/  LDL.LU R20, [R1+0x720] ;  /* 0x0007200001147983 */ /* 0x008ee80000300800 */
[----:B------:R-:W3:Y:S04]  /*fdfc0*/  LDL.LU R21, [R1+0x724] ;  /* 0x0007240001157983 */ /* 0x000ee80000300800 */
[----:B------:R-:W2:Y:S04]  /*fdfd0*/  LDL.LU R22, [R1+0x728] ;  /* 0x0007280001167983 */ /* 0x000ea80000300800 */
[----:B------:R-:W2:Y:S04]  /*fdfe0*/  LDL.LU R23, [R1+0x72c] ;  /* 0x00072c0001177983 */ /* 0x000ea80000300800 */
[----:B--2---:R-:W-:Y:S04]  /*fdff0*/  STL.64 [R1+0x86b0], R22 ;  /* 0x0086b01601007387 */ /* 0x004fe80000100a00 */
[----:B---3--:R0:W-:Y:S04]  /*fe000*/  STL.64 [R1+0x86a8], R20 ;  /* 0x0086a81401007387 */ /* 0x0081e80000100a00 */
[----:B------:R-:W2:Y:S04]  /*fe010*/  LDL.LU R4, [R1+0xd8] ;  /* 0x0000d80001047983 */ /* 0x000ea80000300800 */
[----:B------:R-:W2:Y:S04]  /*fe020*/  LDL.LU R5, [R1+0xdc] ;  /* 0x0000dc0001057983 */ /* 0x000ea80000300800 */
[----:B-----5:R3:W-:Y:S04]  /*fe030*/  STL.64 [R1+0x86c0], R6 ;  /* 0x0086c00601007387 */ /* 0x0207e80000100a00 */
        /* <DEDUP_REMOVED lines=17> */
[----:B-----5:R4:W-:Y:S04]  /*fe150*/  STL.64 [R1+0x86f0], R34 ;  /* 0x0086f02201007387 */ /* 0x0209e80000100a00 */
[----:B--2---:R-:W-:Y:S04]  /*fe160*/  STL.64 [R1+0x86e8], R32 ;  /* 0x0086e82001007387 */ /* 0x004fe80000100a00 */
[----:B-1----:R-:W2:Y:S04]  /*fe170*/  LDL.LU R50, [R1+0xf0] ;  /* 0x0000f00001327983 */ /* 0x002ea80000300800 */
[----:B------:R-:W2:Y:S04]  /*fe180*/  LDL.LU R51, [R1+0xf4] ;  /* 0x0000f40001337983 */ /* 0x000ea80000300800 */
[----:B------:R-:W5:Y:S04]  /*fe190*/  LDL.LU R36, [R1+0x790] ;  /* 0x0007900001247983 */ /* 0x000f680000300800 */
[----:B------:R-:W5:Y:S04]  /*fe1a0*/  LDL.LU R37, [R1+0x794] ;  /* 0x0007940001257983 */ /* 0x000f680000300800 */
[----:B------:R-:W2:Y:S04]  /*fe1b0*/  LDL.LU R38, [R1+0x798] ;  /* 0x0007980001267983 */ /* 0x000ea80000300800 */
[----:B------:R-:W2:Y:S04]  /*fe1c0*/  LDL.LU R39, [R1+0x79c] ;  /* 0x00079c0001277983 */ /* 0x000ea80000300800 */
[----:B--2---:R-:W-:Y:S04]  /*fe1d0*/  STL.64 [R1+0x8700], R38 ;  /* 0x0087002601007387 */ /* 0x004fe80000100a00 */
[----:B-----5:R1:W-:Y:S04]  /*fe1e0*/  STL.64 [R1+0x86f8], R36 ;  /* 0x0086f82401007387 */ /* 0x0203e80000100a00 */
[----:B------:R-:W2:Y:S04]  /*fe1f0*/  LDL.LU R48, [R1+0xf8] ;  /* 0x0000f80001307983 */ /* 0x000ea80000300800 */
[----:B------:R-:W2:Y:S04]  /*fe200*/  LDL.LU R49, [R1+0xfc] ;  /* 0x0000fc0001317983 */ /* 0x000ea80000300800 */
[----:B------:R-:W-:Y:S04]  /*fe210*/  STL.64 [R1+0x8710], R50 ;  /* 0x0087103201007387 */ /* 0x000fe80000100a00 */
[----:B--2---:R2:W-:Y:S04]  /*fe220*/  STL.64 [R1+0x8708], R48 ;  /* 0x0087083001007387 */ /* 0x0045e80000100a00 */
[----:B0-----:R-:W5:Y:S04]  /*fe230*/  LDL.LU R20, [R1+0x7b0] ;  /* 0x0007b00001147983 */ /* 0x001f680000300800 */
        /* <DEDUP_REMOVED lines=11> */
[----:B----4-:R-:W4:Y:S04]  /*fe2f0*/  LDL.LU R34, [R1+0x110] ;  /* 0x0001100001227983 */ /* 0x010f280000300800 */
[----:B------:R-:W4:Y:S04]  /*fe300*/  LDL.LU R35, [R1+0x114] ;  /* 0x0001140001237983 */ /* 0x000f280000300800 */
[----:B-1----:R-:W4:Y:S04]  /*fe310*/  LDL.LU R36, [R1+0x810] ;  /* 0x0008100001247983 */ /* 0x002f280000300800 */
[----:B------:R-:W4:Y:S04]  /*fe320*/  LDL.LU R37, [R1+0x814] ;  /* 0x0008140001257983 */ /* 0x000f280000300800 */
[----:B------:R-:W4:Y:S04]  /*fe330*/  LDL.LU R38, [R1+0x818] ;  /* 0x0008180001267983 */ /* 0x000f280000300800 */
[----:B------:R-:W4:Y:S04]  /*fe340*/  LDL.LU R39, [R1+0x81c] ;  /* 0x00081c0001277983 */ /* 0x000f280000300800 */
[----:B------:R-:W3:Y:S04]  /*fe350*/  LDL.LU R32, [R1+0x118] ;  /* 0x0001180001207983 */ /* 0x000ee80000300800 */
[----:B------:R-:W3:Y:S04]  /*fe360*/  LDL.LU R33, [R1+0x11c] ;  /* 0x00011c0001217983 */ /* 0x000ee80000300800 */
        /* <DEDUP_REMOVED lines=10> */
[----:B------:R-:W2:Y:S01]  /*fe410*/  LDL.LU R42, [R1+0x778] ;  /* 0x00077800012a7983 */ /* 0x000ea20000300800 */
[----:B------:R-:W-:-:S02]  /*fe420*/  F2FP.F16.E5M2.UNPACK_B R28, R3 ;  /* 0x00000003ff1c723e */ /* 0x000fc400020004ff */
[----:B------:R-:W-:Y:S02]  /*fe430*/  F2FP.F16.E5M2.UNPACK_B R29, R60 ;  /* 0x0000003cff1d723e */ /* 0x000fe400020004ff */
[----:B------:R-:W-:Y:S02]  /*fe440*/  F2FP.F16.E5M2.UNPACK_B R30, R61 ;  /* 0x0000003dff1e723e */ /* 0x000fe400020004ff */
[----:B------:R-:W-:Y:S01]  /*fe450*/  F2FP.F16.E5M2.UNPACK_B R31, R0 ;  /* 0x00000000ff1f723e */ /* 0x000fe200020004ff */
        /* <DEDUP_REMOVED lines=17> */
[----:B------:R0:W-:Y:S04]  /*fe570*/  STL.64 [R1+0x84d0], R46 ;  /* 0x0084d02e01007387 */ /* 0x0001e80000100a00 */
[----:B0-----:R-:W5:Y:S04]  /*fe580*/  LDL.LU R46, [R1+0x88] ;  /* 0x00008800012e7983 */ /* 0x001f680000300800 */
[----:B------:R-:W5:Y:S04]  /*fe590*/  LDL.LU R47, [R1+0x8c] ;  /* 0x00008c00012f7983 */ /* 0x000f680000300800 */
[----:B------:R-:W-:Y:S04]  /*fe5a0*/  STL.64 [R1+0x84c8], R44 ;  /* 0x0084c82c01007387 */ /* 0x000fe80000100a00 */
[----:B------:R-:W5:Y:S04]  /*fe5b0*/  LDL.LU R3, [R1+0x8724] ;  /* 0x0087240001037983 */ /* 0x000f680000300800 */
[----:B------:R-:W5:Y:S04]  /*fe5c0*/  LDL.LU R60, [R1+0x8720] ;  /* 0x00872000013c7983 */ /* 0x000f680000300800 */
[----:B------:R-:W5:Y:S04]  /*fe5d0*/  LDL.LU R61, [R1+0x871c] ;  /* 0x00871c00013d7983 */ /* 0x000f680000300800 */
[----:B------:R-:W5:Y:S01]  /*fe5e0*/  LDL.LU R0, [R1+0x8718] ;  /* 0x0087180001007983 */ /* 0x000f620000300800 */
[----:B---3--:R-:W-:-:S15]  /*fe5f0*/  HMMA.16816.F32 R48, R28, R32, R48 ;  /* 0x000000201c30723c */ /* 0x008fde0000001830 */
[----:B------:R-:W-:-:S04]  /*fe600*/  NOP ;  /* 0x0000000000007918 */ /* 0x000fc80000000000 */
[----:B------:R-:W-:Y:S04]  /*fe610*/  STL.64 [R1+0x9d0], R48 ;  /* 0x0009d03001007387 */ /* 0x000fe80000100a00 */
[----:B------:R0:W-:Y:S04]  /*fe620*/  STL.64 [R1+0x9d8], R50 ;  /* 0x0009d83201007387 */ /* 0x0001e80000100a00 */
[----:B0-----:R-:W3:Y:S04]  /*fe630*/  LDL.LU.64 R50, [R1+0x8710] ;  /* 0x0087100001327983 */ /* 0x001ee80000300a00 */
[----:B------:R-:W5:Y:S01]  /*fe640*/  LDL.LU.64 R48, [R1+0x8708] ;  /* 0x0087080001307983 */ /* 0x000f620000300a00 */
[C---:B----4-:R-:W-:Y:S03]  /*fe650*/  HMMA.16816.F32 R32, R28.reuse, R34, R36 ;  /* 0x000000221c20723c */ /* 0x050fe60000001824 */
[----:B------:R-:W3:Y:S04]  /*fe660*/  LDL.LU.64 R38, [R1+0x8700] ;  /* 0x0087000001267983 */ /* 0x000ee80000300a00 */
[----:B------:R-:W3:Y:S01]  /*fe670*/  LDL.LU.64 R36, [R1+0x86f8] ;  /* 0x0086f80001247983 */ /* 0x000ee20000300a00 */
[C---:B--2---:R-:W-:Y:S08]  /*fe680*/  HMMA.16816.F32 R24, R28.reuse, R4, R24 ;  /* 0x000000041c18723c */ /* 0x044ff00000001818 */
[C---:B------:R-:W-:Y:S03]  /*fe690*/  HMMA.16816.F32 R4, R28.reuse, R6, R12 ;  /* 0x000000061c04723c */ /* 0x040fe6000000180c */
        /* <DEDUP_REMOVED lines=14> */
[C---:B-----5:R-:W-:Y:S08]  /*fe780*/  HMMA.16816.F32 R20, R28.reuse, R48, R20 ;  /* 0x000000301c14723c */ /* 0x060ff00000001814 */
[C---:B---3--:R-:W-:Y:S11]  /*fe790*/  HMMA.16816.F32 R48, R28.reuse, R50, R36 ;  /* 0x000000321c30723c */ /* 0x048ff60000001824 */
[----:B------:R-:W-:Y:S04]  /*fe7a0*/  STL.64 [R1+0x970], R20 ;  /* 0x0009701401007387 */ /* 0x000fe80000100a00 */
[----:B------:R0:W-:Y:S04]  /*fe7b0*/  STL.64 [R1+0x978], R22 ;  /* 0x0009781601007387 */ /* 0x0001e80000100a00 */
[----:B0-----:R-:W3:Y:S04]  /*fe7c0*/  LDL.LU.64 R22, [R1+0x86b0] ;  /* 0x0086b00001167983 */ /* 0x001ee80000300a00 */
[----:B------:R-:W3:Y:S04]  /*fe7d0*/  LDL.LU.64 R20, [R1+0x86a8] ;  /* 0x0086a80001147983 */ /* 0x000ee80000300a00 */
[----:B------:R-:W5:Y:S04]  /*fe7e0*/  LDL.LU.64 R38, [R1+0x86a0] ;  /* 0x0086a00001267983 */ /* 0x000f680000300a00 */
[----:B------:R-:W5:Y:S04]  /*fe7f0*/  LDL.LU.64 R36, [R1+0x8698] ;  /* 0x0086980001247983 */ /* 0x000f680000300a00 */
[----:B------:R-:W-:Y:S04]  /*fe800*/  STL.64 [R1+0x960], R48 ;  /* 0x0009603001007387 */ /* 0x000fe80000100a00 */
[----:B------:R0:W-:Y:S04]  /*fe810*/  STL.64 [R1+0x968], R50 ;  /* 0x0009683201007387 */ /* 0x0001e80000100a00 */
[----:B0-----:R-:W5:Y:S04]  /*fe820*/  LDL.LU.64 R50, [R1+0x8690] ;  /* 0x0086900001327983 */ /* 0x001f680000300a00 */
[----:B------:R-:W5:Y:S01]  /*fe830*/  LDL.LU.64 R48, [R1+0x8688] ;  /* 0x0086880001307983 */ /* 0x000f620000300a00 */
[C---:B----4-:R-:W-:Y:S08]  /*fe840*/  HMMA.16816.F32 R40, R28.reuse, R32, R40 ;  /* 0x000000201c28723c */ /* 0x050ff00000001828 */
[C---:B--2---:R-:W-:Y:S08]  /*fe850*/  HMMA.16816.F32 R32, R28.reuse, R34, R24 ;  /* 0x000000221c20723c */ /* 0x044ff00000001818 */
[C---:B------:R-:W-:Y:S03]  /*fe860*/  HMMA.16816.F32 R12, R28.reuse, R4, R12 ;  /* 0x000000041c0c723c */ /* 0x040fe6000000180c */
[----:B------:R-:W-:Y:S04]  /*fe870*/  STL.64 [R1+0x940], R40 ;  /* 0x0009402801007387 */ /* 0x000fe80000100a00 */
[----:B------:R0:W-:Y:S04]  /*fe880*/  STL.64 [R1+0x948], R42 ;  /* 0x0009482a01007387 */ /* 0x0001e80000100a00 */
[----:B0-----:R-:W2:Y:S04]  /*fe890*/  LDL.LU.64 R42, [R1+0x8680] ;  /* 0x00868000012a7983 */ /* 0x001ea80000300a00 */
[----:B------:R-:W2:Y:S04]  /*fe8a0*/  LDL.LU.64 R40, [R1+0x8678] ;  /* 0x0086780001287983 */ /* 0x000ea80000300a00 */
[----:B------:R-:W4:Y:S04]  /*fe8b0*/  LDL.LU.64 R26, [R1+0x8670] ;  /* 0x00867000011a7983 */ /* 0x000f280000300a00 */
[----:B------:R-:W2:Y:S04]  /*fe8c0*/  LDL.LU.64 R24, [R1+0x8668] ;  /* 0x0086680001187983 */ /* 0x000ea80000300a00 */
[----:B------:R-:W-:Y:S04]  /*fe8d0*/  STL.64 [R1+0x930], R32 ;  /* 0x0009302001007387 */ /* 0x000fe80000100a00 */
[----:B------:R0:W-:Y:S04]  /*fe8e0*/  STL.64 [R1+0x938], R34 ;  /* 0x0009382201007387 */ /* 0x0001e80000100a00 */
[----:B0-----:R-:W4:Y:S04]  /*fe8f0*/  LDL.LU.64 R34, [R1+0x8660] ;  /* 0x0086600001227983 */ /* 0x001f280000300a00 */
[----:B------:R-:W4:Y:S04]  /*fe900*/  LDL.LU.64 R32, [R1+0x8658] ;  /* 0x0086580001207983 */ /* 0x000f280000300a00 */
[----:B------:R-:W-:Y:S04]  /*fe910*/  STL.64 [R1+0x920], R12 ;  /* 0x0009200c01007387 */ /* 0x000fe80000100a00 */
[----:B------:R0:W-:Y:S04]  /*fe920*/  STL.64 [R1+0x928], R14 ;  /* 0x0009280e01007387 */ /* 0x0001e80000100a00 */
[----:B0-----:R-:W4:Y:S04]  /*fe930*/  LDL.LU.64 R14, [R1+0x8650] ;  /* 0x00865000010e7983 */ /* 0x001f280000300a00 */
[----:B------:R-:W4:Y:S01]  /*fe940*/  LDL.LU.64 R12, [R1+0x8648] ;  /* 0x00864800010c7983 */ /* 0x000f220000300a00 */
[C---:B---3--:R-:W-:Y:S08]  /*fe950*/  HMMA.16816.F32 R4, R28.reuse, R6, R20 ;  /* 0x000000061c04723c */ /* 0x048ff00000001814 */
[C---:B-----5:R-:W-:Y:S01]  /*fe960*/  HMMA.16816.F32 R56, R28.reuse, R36, R56 ;  /* 0x000000241c38723c */ /* 0x060fe20000001838 */
[----:B------:R-:W3:Y:S04]  /*fe970*/  LDL.LU.64 R22, [R1+0x8640] ;  /* 0x0086400001167983 */ /* 0x000ee80000300a00 */
[----:B------:R-:W3:Y:S06]  /*fe980*/  LDL.LU.64 R20, [R1+0x8638] ;  /* 0x0086380001147983 */ /* 0x000eec0000300a00 */
        /* <DEDUP_REMOVED lines=10> */
[----:B------:R-:W5:Y:S01]  /*fea30*/  LDL.LU.64 R48, [R1+0x8608] ;  /* 0x0086080001307983 */ /* 0x000f620000300a00 */
[C---:B--2---:R-:W-:Y:S03]  /*fea40*/  HMMA.16816.F32 R40, R28.reuse, R24, R40 ;  /* 0x000000181c28723c */ /* 0x044fe60000001828 */
[----:B------:R-:W-:Y:S04]  /*fea50*/  STL.64 [R1+0x8a0], R36 ;  /* 0x0008a02401007387 */ /* 0x000fe80000100a00 */
[----:B------:R0:W-:Y:S04]  /*fea60*/  STL.64 [R1+0x8a8], R38 ;  /* 0x0008a82601007387 */ /* 0x0001e80000100a00 */
[----:B0-----:R-:W2:Y:S01]  /*fea70*/  LDL.LU.64 R38, [R1+0x8600] ;  /* 0x0086000001267983 */ /* 0x001ea20000300a00 */
[C---:B----4-:R-:W-:Y:S03]  /*fea80*/  HMMA.16816.F32 R24, R28.reuse, R26, R32 ;  /* 0x0000001a1c18723c */ /* 0x050fe60000001820 */
[----:B------:R-:W2:Y:S04]  /*fea90*/  LDL.LU.64 R36, [R1+0x85f8] ;  /* 0x0085f80001247983 */ /* 0x000ea80000300a00 */
[----:B------:R-:W-:Y:S04]  /*feaa0*/  STL.64 [R1+0x880], R40 ;  /* 0x0008802801007387 */ /* 0x000fe80000100a00 */
[----:B------:R0:W-:Y:S01]  /*feab0*/  STL.64 [R1+0x888], R42 ;  /* 0x0008882a01007387 */ /* 0x0001e20000100a00 */
[C---:B------:R-:W-:Y:S03]  /*feac0*/  HMMA.16816.F32 R16, R28.reuse, R12, R16 ;  /* 0x0000000c1c10723c */ /* 0x040fe60000001810 */
[----:B0-----:R-:W4:Y:S04]  /*fead0*/  LDL.LU.64 R42, [R1+0x85f0] ;  /* 0x0085f000012a7983 */ /* 0x001f280000300a00 */
[----:B------:R-:W4:Y:S04]  /*feae0*/  LDL.LU.64 R40, [R1+0x85e8] ;  /* 0x0085e80001287983 */ /* 0x000f280000300a00 */
[----:B------:R-:W2:Y:S04]  /*feaf0*/  LDL.LU.64 R34, [R1+0x85e0] ;  /* 0x0085e00001227983 */ /* 0x000ea80000300a00 */
[----:B------:R-:W4:Y:S04]  /*feb00*/  LDL.LU.64 R32, [R1+0x85d8] ;  /* 0x0085d80001207983 */ /* 0x000f280000300a00 */
[----:B------:R-:W-:Y:S04]  /*feb10*/  STL.64 [R1+0x860], R24 ;  /* 0x0008601801007387 */ /* 0x000fe80000100a00 */
[----:B------:R0:W-:Y:S04]  /*feb20*/  STL.64 [R1+0x868], R26 ;  /* 0x0008681a01007387 */ /* 0x0001e80000100a00 */
[----:B0-----:R-:W2:Y:S04]  /*feb30*/  LDL.LU.64 R26, [R1+0x85d0] ;  /* 0x0085d000011a7983 */ /* 0x001ea80000300a00 */
[----:B------:R-:W2:Y:S04]  /*feb40*/  LDL.LU.64 R24, [R1+0x85c8] ;  /* 0x0085c80001187983 */ /* 0x000ea80000300a00 */
[----:B------:R-:W-:Y:S04]  /*feb50*/  STL.64 [R1+0x850], R16 ;  /* 0x0008501001007387 */ /* 0x000fe80000100a00 */
[----:B------:R0:W-:Y:S04]  /*feb60*/  STL.64 [R1+0x858], R18 ;  /* 0x0008581201007387 */ /* 0x0001e80000100a00 */
[----:B0-----:R-:W2:Y:S04]  /*feb70*/  LDL.LU.64 R18, [R1+0x85c0] ;  /* 0x0085c00001127983 */ /* 0x001ea80000300a00 */
[----:B------:R-:W2:Y:S01]  /*feb80*/  LDL.LU.64 R16, [R1+0x85b8] ;  /* 0x0085b80001107983 */ /* 0x000ea20000300a00 */
[C---:B------:R-:W-:Y:S08]  /*feb90*/  HMMA.16816.F32 R44, R28.reuse, R46, R52 ;  /* 0x0000002e1c2c723c */ /* 0x040ff00000001834 */
[----:B---3--:R-:W-:Y:S01]  /*feba0*/  HMMA.16816.F32 R12, R28, R14, R20 ;  /* 0x0000000e1c0c723c */ /* 0x008fe20000001814 */
[----:B------:R-:W3:Y:S04]  /*febb0*/  LDL.LU.64 R22, [R1+0x85b0] ;  /* 0x0085b00001167983 */ /* 0x000ee80000300a00 */
[----:B------:R-:W3:-:S14]  /*febc0*/  LDL.LU.64 R20, [R1+0x85a8] ;  /* 0x0085a80001147983 */ /* 0x000edc0000300a00 */
        /* <DEDUP_REMOVED lines=16> */
[----:B------:R-:W5:Y:S04]  /*fecd0*/  LDL.LU.64 R54, [R1+0x8560] ;  /* 0x0085600001367983 */ /* 0x000f680000300a00 */
[----:B------:R-:W5:Y:S01]  /*fece0*/  LDL.LU.64 R52, [R1+0x8558] ;  /* 0x0085580001347983 */ /* 0x000f620000300a00 */
[C---:B----4-:R-:W-:Y:S08]  /*fecf0*/  HMMA.16816.F32 R40, R28.reuse, R32, R40 ;  /* 0x000000201c28723c */ /* 0x050ff00000001828 */
[C---:B--2---:R-:W-:Y:S01]  /*fed00*/  HMMA.16816.F32 R32, R28.reuse, R34, R36 ;  /* 0x000000221c20723c */ /* 0x044fe20000001824 */
[----:B------:R-:W-:Y:S04]  /*fed10*/  STL.64 [R1+0x7d0], R44 ;  /* 0x0007d02c01007387 */ /* 0x000fe80000100a00 */
[----:B------:R-:W-:Y:S03]  /*fed20*/  STL.64 [R1+0x7d8], R46 ;  /* 0x0007d82e01007387 */ /* 0x000fe60000100a00 */
[C---:B------:R-:W-:Y:S03]  /*fed30*/  HMMA.16816.F32 R24, R28.reuse, R16, R24 ;  /* 0x000000101c18723c */ /* 0x040fe60000001818 */
[----:B------:R-:W-:Y:S04]  /*fed40*/  STL.64 [R1+0x7b0], R40 ;  /* 0x0007b02801007387 */ /* 0x000fe80000100a00 */
[----:B------:R-:W-:Y:S04]  /*fed50*/  STL.64 [R1+0x7b8], R42 ;  /* 0x0007b82a01007387 */ /* 0x000fe80000100a00 */
[----:B------:R-:W-:Y:S04]  /*fed60*/  STL.64 [R1+0x790], R32 ;  /* 0x0007902001007387 */ /* 0x000fe80000100a00 */
[----:B------:R0:W-:Y:S04]  /*fed70*/  STL.64 [R1+0x798], R34 ;  /* 0x0007982201007387 */ /* 0x0001e80000100a00 */
[----:B------:R-:W-:Y:S04]  /*fed80*/  STL.64 [R1+0x770], R24 ;  /* 0x0007701801007387 */ /* 0x000fe80000100a00 */
[----:B------:R-:W-:Y:S01]  /*fed90*/  STL.64 [R1+0x778], R26 ;  /* 0x0007781a01007387 */ /* 0x000fe20000100a00 */
[----:B---3--:R-:W-:-:S15]  /*feda0*/  HMMA.16816.F32 R20, R28, R18, R20 ;  /* 0x000000121c14723c */ /* 0x008fde0000001814 */
[----:B------:R-:W-:-:S04]  /*fedb0*/  NOP ;  /* 0x0000000000007918 */ /* 0x000fc80000000000 */
[----:B------:R-:W-:Y:S04]  /*fedc0*/  STL.64 [R1+0x750], R20 ;  /* 0x0007501401007387 */ /* 0x000fe80000100a00 */
[----:B------:R-:W-:Y:S01]  /*fedd0*/  STL.64 [R1+0x758], R22 ;  /* 0x0007581601007387 */ /* 0x000fe20000100a00 */
[C---:B-----5:R-:W-:Y:S08]  /*fede0*/  HMMA.16816.F32 R16, R28.reuse, R4, R12 ;  /* 0x000000041c10723c */ /* 0x060ff0000000180c */
[C---:B------:R-:W-:Y:S08]  /*fedf0*/  HMMA.16816.F32 R12, R28.reuse, R6, R8 ;  /* 0x000000061c0c723c */ /* 0x040ff00000001808 */
[C---:B------:R-:W-:Y:S08]  /*fee00*/  HMMA.16816.F32 R8, R28.reuse, R56, R48 ;  /* 0x000000381c08723c */ /* 0x040ff00000001830 */
[----:B------:R-:W-:Y:S01]  /*fee10*/  HMMA.16816.F32 R4, R28, R58, R52 ;  /* 0x0000003a1c04723c */ /* 0x000fe20000001834 */
[----:B------:R-:W-:Y:S04]  /*fee20*/  STL.64 [R1+0x730], R16 ;  /* 0x0007301001007387 */ /* 0x000fe80000100a00 */
[----:B------:R-:W-:Y:S04]  /*fee30*/  STL.64 [R1+0x738], R18 ;  /* 0x0007381201007387 */ /* 0x000fe80000100a00 */
[----:B------:R-:W-:Y:S04]  /*fee40*/  STL.64 [R1+0x720], R12 ;  /* 0x0007200c01007387 */ /* 0x000fe80000100a00 */
[----:B------:R-:W-:Y:S04]  /*fee50*/  STL.64 [R1+0x728], R14 ;  /* 0x0007280e01007387 */ /* 0x000fe80000100a00 */
[----:B------:R-:W2:Y:S04]  /*fee60*/  LDL.LU R48, [R1+0x3e0] ;  /* 0x0003e00001307983 */ /* 0x000ea80000300800 */
[----:B------:R-:W-:Y:S04]  /*fee70*/  STL.64 [R1+0x700], R8 ;  /* 0x0007000801007387 */ /* 0x000fe80000100a00 */
[----:B------:R-:W-:Y:S04]  /*fee80*/  STL.64 [R1+0x708], R10 ;  /* 0x0007080a01007387 */ /* 0x000fe80000100a00 */
[----:B------:R-:W-:Y:S04]  /*fee90*/  STL.64 [R1+0x6e0], R4 ;  /* 0x0006e00401007387 */ /* 0x000fe80000100a00 */
        /* <DEDUP_REMOVED lines=15> */
[----:B------:R-:W3:Y:S01]  /*fef90*/  LDL.LU R59, [R1+0x44c] ;  /* 0x00044c00013b7983 */ /* 0x000ee20000300800 */
[----:B0-----:R-:W-:-:S03]  /*fefa0*/  IMAD.MOV.U32 R35, RZ, RZ, R0 ;  /* 0x000000ffff237224 */ /* 0x001fc600078e0000 */
[----:B---3--:R-:W-:Y:S04]  /*fefb0*/  STL.64 [R1+0x8500], R58 ;  /* 0x0085003a01007387 */ /* 0x008fe80000100a00 */
[----:B--2---:R0:W-:Y:S04]  /*fefc0*/  STL.64 [R1+0x84f8], R56 ;  /* 0x0084f83801007387 */ /* 0x0041e80000100a00 */
        /* <DEDUP_REMOVED lines=10> */
[----:B--2---:R-:W-:Y:S04]  /*ff070*/  STL.64 [R1+0x8520], R34 ;  /* 0x0085202201007387 */ /* 0x004fe80000100a00 */
[----:B----4-:R2:W-:Y:S04]  /*ff080*/  STL.64 [R1+0x8518], R32 ;  /* 0x0085182001007387 */ /* 0x0105e80000100a00 */
[----:B------:R-:W4:Y:S04]  /*ff090*/  LDL.LU R40, [R1+0x480] ;  /* 0x0004800001287983 */ /* 0x000f280000300800 */
[----:B------:R-:W4:Y:S04]  /*ff0a0*/  LDL.LU R41, [R1+0x484] ;  /* 0x0004840001297983 */ /* 0x000f280000300800 */
[----:B------:R-:W5:Y:S04]  /*ff0b0*/  LDL.LU R42, [R1+0x488] ;  /* 0x00048800012a7983 */ /* 0x000f680000300800 */
[----:B------:R-:W5:Y:S01]  /*ff0c0*/  LDL.LU R43, [R1+0x48c] ;  /* 0x00048c00012b7983 */ /* 0x000f620000300800 */
[----:B---3--:R-:W-:-:S03]  /*ff0d0*/  IMAD.MOV.U32 R47, RZ, RZ, R0 ;  /* 0x000000ffff2f7224 */ /* 0x008fc600078e0000 */
[----:B-----5:R3:W-:Y:S04]  /*ff0e0*/  STL.64 [R1+0x8530], R42 ;  /* 0x0085302a01007387 */ /* 0x0207e80000100a00 */
[----:B----4-:R-:W-:Y:S04]  /*ff0f0*/  STL.64 [R1+0x8528], R40 ;  /* 0x0085282801007387 */ /* 0x010fe80000100a00 */
[----:B------:R-:W4:Y:S04]  /*ff100*/  LDL.LU R46, [R1+0x10] ;  /* 0x00001000012e7983 */ /* 0x000f280000300800 */
[----:B------:R-:W5:Y:S04]  /*ff110*/  LDL.LU R0, [R1+0x854c] ;  /* 0x00854c0001007983 */ /* 0x000f680000300800 */
[----:B-1----:R-:W2:Y:S04]  /*ff120*/  LDL.LU R6, [R1+0x28] ;  /* 0x0000280001067983 */ /* 0x002ea80000300800 */
[----:B------:R-:W2:Y:S04]  /*ff130*/  LDL.LU R7, [R1+0x2c] ;  /* 0x00002c0001077983 */ /* 0x000ea80000300800 */
        /* <DEDUP_REMOVED lines=8> */
[----:B0-----:R-:W2:Y:S04]  /*ff1c0*/  LDL.LU R56, [R1+0x38] ;  /* 0x0000380001387983 */ /* 0x001ea80000300800 */
[----:B------:R-:W2:Y:S04]  /*ff1d0*/  LDL.LU R57, [R1+0x3c] ;  /* 0x00003c0001397983 */ /* 0x000ea80000300800 */
[----:B------:R-:W2:Y:S04]  /*ff1e0*/  LDL.LU R32, [R1+0x520] ;  /* 0x0005200001207983 */ /* 0x000ea80000300800 */
[----:B------:R-:W2:Y:S04]  /*ff1f0*/  LDL.LU R33, [R1+0x524] ;  /* 0x0005240001217983 */ /* 0x000ea80000300800 */
[----:B------:R-:W2:Y:S04]  /*ff200*/  LDL.LU R34, [R1+0x528] ;  /* 0x0005280001227983 */ /* 0x000ea80000300800 */
[----:B------:R-:W2:Y:S04]  /*ff210*/  LDL.LU R35, [R1+0x52c] ;  /* 0x00052c0001237983 */ /* 0x000ea80000300800 */
[----:B---3--:R-:W3:Y:S04]  /*ff220*/  LDL.LU R42, [R1+0x40] ;  /* 0x00004000012a7983 */ /* 0x008ee80000300800 */
[----:B------:R-:W3:Y:S04]  /*ff230*/  LDL.LU R43, [R1+0x44] ;  /* 0x00004400012b7983 */ /* 0x000ee80000300800 */
[----:B-1----:R-:W3:Y:S04]  /*ff240*/  LDL.LU R20, [R1+0x530] ;  /* 0x0005300001147983 */ /* 0x002ee80000300800 */
[----:B------:R-:W3:Y:S04]  /*ff250*/  LDL.LU R21, [R1+0x534] ;  /* 0x0005340001157983 */ /* 0x000ee80000300800 */
[----:B------:R-:W3:Y:S04]  /*ff260*/  LDL.LU R22, [R1+0x538] ;  /* 0x0005380001167983 */ /* 0x000ee80000300800 */
[----:B------:R-:W3:Y:S04]  /*ff270*/  LDL.LU R23, [R1+0x53c] ;  /* 0x00053c0001177983 */ /* 0x000ee80000300800 */
        /* <DEDUP_REMOVED lines=11> */
[----:B-----5:R-:W-:-:S03]  /*ff330*/  IMAD.MOV.U32 R59, RZ, RZ, R0 ;  /* 0x000000ffff3b7224 */ /* 0x020fc600078e0000 */
        /* <DEDUP_REMOVED lines=21> */
[C---:B---3--:R-:W-:Y:S03]  /*ff490*/  HMMA.16816.F32 R40, R28.reuse, R42, R20 ;  /* 0x0000002a1c28723c */ /* 0x048fe60000001814 */
[----:B------:R-:W3:Y:S04]  /*ff4a0*/  LDL.LU.64 R22, [R1+0x8540] ;  /* 0x0085400001167983 */ /* 0x000ee80000300a00 */
[----:B------:R-:W3:Y:S01]  /*ff4b0*/  LDL.LU.64 R20, [R1+0x8538] ;  /* 0x0085380001147983 */ /* 0x000ee20000300a00 */
[C---:B--2---:R-:W-:Y:S08]  /*ff4c0*/  HMMA.16816.F32 R32, R28.reuse, R56, R32 ;  /* 0x000000381c20723c */ /* 0x044ff00000001820 */
[C---:B----4-:R-:W-:Y:S03]  /*ff4d0*/  HMMA.16816.F32 R24, R28.reuse, R4, R24 ;  /* 0x000000041c18723c */ /* 0x050fe60000001818 */
[----:B------:R-:W-:Y:S04]  /*ff4e0*/  STL.64 [R1+0x6c0], R40 ;  /* 0x0006c02801007387 */ /* 0x000fe80000100a00 */
[----:B------:R0:W-:Y:S01]  /*ff4f0*/  STL.64 [R1+0x6c8], R42 ;  /* 0x0006c82a01007387 */ /* 0x0001e20000100a00 */
[C---:B-----5:R-:W-:Y:S03]  /*ff500*/  HMMA.16816.F32 R56, R28.reuse, R58, R36 ;  /* 0x0000003a1c38723c */ /* 0x060fe60000001824 */
[----:B0-----:R-:W2:Y:S04]  /*ff510*/  LDL.LU.64 R42, [R1+0x8530] ;  /* 0x00853000012a7983 */ /* 0x001ea80000300a00 */
[----:B------:R-:W2:Y:S04]  /*ff520*/  LDL.LU.64 R40, [R1+0x8528] ;  /* 0x0085280001287983 */ /* 0x000ea80000300a00 */
[----:B------:R-:W-:Y:S04]  /*ff530*/  STL.64 [R1+0x690], R32 ;  /* 0x0006902001007387 */ /* 0x000fe80000100a00 */
[----:B------:R0:W-:Y:S04]  /*ff540*/  STL.64 [R1+0x698], R34 ;  /* 0x0006982201007387 */ /* 0x0001e80000100a00 */
[----:B0-----:R-:W4:Y:S04]  /*ff550*/  LDL.LU.64 R34, [R1+0x8520] ;  /* 0x0085200001227983 */ /* 0x001f280000300a00 */
[----:B------:R-:W2:Y:S04]  /*ff560*/  LDL.LU.64 R32, [R1+0x8518] ;  /* 0x0085180001207983 */ /* 0x000ea80000300a00 */
[----:B------:R0:W-:Y:S04]  /*ff570*/  STL.64 [R1+0x670], R24 ;  /* 0x0006701801007387 */ /* 0x0001e80000100a00 */
[----:B------:R1:W-:Y:S04]  /*ff580*/  STL.64 [R1+0x678], R26 ;  /* 0x0006781a01007387 */ /* 0x0003e80000100a00 */
[----:B0-----:R-:W5:Y:S01]  /*ff590*/  LDL.LU R24, [R1+0x370] ;  /* 0x0003700001187983 */ /* 0x001f620000300800 */
[----:B---3--:R-:W-:-:S15]  /*ff5a0*/  HMMA.16816.F32 R4, R28, R6, R20 ;  /* 0x000000061c04723c */ /* 0x008fde0000001814 */
[----:B------:R-:W-:-:S04]  /*ff5b0*/  NOP ;  /* 0x0000000000007918 */ /* 0x000fc80000000000 */
[----:B------:R0:W-:Y:S04]  /*ff5c0*/  STL.64 [R1+0x640], R4 ;  /* 0x0006400401007387 */ /* 0x0001e80000100a00 */
[----:B------:R3:W-:Y:S04]  /*ff5d0*/  STL.64 [R1+0x648], R6 ;  /* 0x0006480601007387 */ /* 0x0007e80000100a00 */
[----:B------:R-:W5:Y:S04]  /*ff5e0*/  LDL.LU R25, [R1+0x374] ;  /* 0x0003740001197983 */ /* 0x000f680000300800 */
[----:B-1----:R-:W5:Y:S04]  /*ff5f0*/  LDL.LU R26, [R1+0x378] ;  /* 0x00037800011a7983 */ /* 0x002f680000300800 */
[----:B------:R-:W5:Y:S04]  /*ff600*/  LDL.LU R27, [R1+0x37c] ;  /* 0x00037c00011b7983 */ /* 0x000f680000300800 */
[----:B0-----:R-:W4:Y:S04]  /*ff610*/  LDL.LU R4, [R1+0x390] ;  /* 0x0003900001047983 */ /* 0x001f280000300800 */
[----:B------:R-:W4:Y:S04]  /*ff620*/  LDL.LU R5, [R1+0x394] ;  /* 0x0003940001057983 */ /* 0x000f280000300800 */
[----:B---3--:R-:W3:Y:S04]  /*ff630*/  LDL.LU R6, [R1+0x398] ;  /* 0x0003980001067983 */ /* 0x008ee80000300800 */
[----:B------:R-:W3:Y:S04]  /*ff640*/  LDL.LU R7, [R1+0x39c] ;  /* 0x00039c0001077983 */ /* 0x000ee80000300800 */
[----:B------:R-:W3:Y:S04]  /*ff650*/  LDL.LU R20, [R1+0x360] ;  /* 0x0003600001147983 */ /* 0x000ee80000300800 */
[----:B------:R-:W3:Y:S04]  /*ff660*/  LDL.LU R21, [R1+0x364] ;  /* 0x0003640001157983 */ /* 0x000ee80000300800 */
[----:B------:R-:W3:Y:S04]  /*ff670*/  LDL.LU R22, [R1+0x368] ;  /* 0x0003680001167983 */ /* 0x000ee80000300800 */
[----:B------:R-:W3:Y:S04]  /*ff680*/  LDL.LU R23, [R1+0x36c] ;  /* 0x00036c0001177983 */ /* 0x000ee80000300800 */
[----:B------:R-:W4:Y:S04]  /*ff690*/  LDL.LU.64 R38, [R1+0x8510] ;  /* 0x0085100001267983 */ /* 0x000f280000300a00 */
[----:B------:R-:W4:Y:S04]  /*ff6a0*/  LDL.LU.64 R36, [R1+0x8508] ;  /* 0x0085080001247983 */ /* 0x000f280000300a00 */
[----:B------:R-:W-:Y:S04]  /*ff6b0*/  STL.64 [R1+0x620], R56 ;  /* 0x0006203801007387 */ /* 0x000fe80000100a00 */
[----:B------:R0:W-:Y:S04]  /*ff6c0*/  STL.64 [R1+0x628], R58 ;  /* 0x0006283a01007387 */ /* 0x0001e80000100a00 */
[----:B0-----:R-:W3:Y:S04]  /*ff6d0*/  LDL.LU.64 R58, [R1+0x8500] ;  /* 0x00850000013a7983 */ /* 0x001ee80000300a00 */
[----:B------:R-:W3:Y:S01]  /*ff6e0*/  LDL.LU.64 R56, [R1+0x84f8] ;  /* 0x0084f80001387983 */ /* 0x000ee20000300a00 */
[C---:B------:R-:W-:Y:S08]  /*ff6f0*/  HMMA.16816.F32 R52, R28.reuse, R44, R52 ;  /* 0x0000002c1c34723c */ /* 0x040ff00000001834 */
[C---:B------:R-:W-:Y:S08]  /*ff700*/  HMMA.16816.F32 R44, R28.reuse, R46, R48 ;  /* 0x0000002e1c2c723c */ /* 0x040ff00000001830 */
[C---:B--2---:R-:W-:Y:S03]  /*ff710*/  HMMA.16816.F32 R40, R28.reuse, R32, R40 ;  /* 0x000000201c28723c */ /* 0x044fe60000001828 */
        /* <DEDUP_REMOVED lines=14> */
[C---:B----4-:R-:W-:Y:S03]  /*ff800*/  HMMA.16816.F32 R32, R28.reuse, R34, R36 ;  /* 0x000000221c20723c */ /* 0x050fe60000001824 */
[----:B------:R-:W4:Y:S04]  /*ff810*/  LDL.LU.64 R38, [R1+0x84b0] ;  /* 0x0084b00001267983 */ /* 0x000f280000300a00 */
[----:B------:R-:W2:Y:S01]  /*ff820*/  LDL.LU.64 R36, [R1+0x84a8] ;  /* 0x0084a80001247983 */ /* 0x000ea20000300a00 */
[C---:B---3--:R-:W-:Y:S11]  /*ff830*/  HMMA.16816.F32 R56, R28.reuse, R60, R56 ;  /* 0x0000003c1c38723c */ /* 0x048ff60000001838 */
[----:B------:R-:W-:Y:S04]  /*ff840*/  STL.64 [R1+0x580], R32 ;  /* 0x0005802001007387 */ /* 0x000fe80000100a00 */
[----:B------:R0:W-:Y:S04]  /*ff850*/  STL.64 [R1+0x588], R34 ;  /* 0x0005882201007387 */ /* 0x0001e80000100a00 */
[----:B0-----:R-:W3:Y:S04]  /*ff860*/  LDL.LU.64 R34, [R1+0x84a0] ;  /* 0x0084a00001227983 */ /* 0x001ee80000300a00 */
[----:B------:R-:W2:Y:S04]  /*ff870*/  LDL.LU.64 R32, [R1+0x8498] ;  /* 0x0084980001207983 */ /* 0x000ea80000300a00 */
[----:B------:R-:W-:Y:S04]  /*ff880*/  STL.64 [R1+0x550], R56 ;  /* 0x0005503801007387 */ /* 0x000fe80000100a00 */
[----:B------:R0:W-:Y:S04]  /*ff890*/  STL.64 [R1+0x558], R58 ;  /* 0x0005583a01007387 */ /* 0x0001e80000100a00 */
[----:B0-----:R-:W2:Y:S04]  /*ff8a0*/  LDL.LU.64 R58, [R1+0x8490] ;  /* 0x00849000013a7983 */ /* 0x001ea80000300a00 */
[----:B------:R-:W3:Y:S01]  /*ff8b0*/  LDL.LU.64 R56, [R1+0x8488] ;  /* 0x0084880001387983 */ /* 0x000ee20000300a00 */
[C---:B--2---:R-:W-:Y:S08]  /*ff8c0*/  HMMA.16816.F32 R16, R28.reuse, R58, R16 ;  /* 0x0000003a1c10723c */ /* 0x044ff00000001810 */
[C---:B---3--:R-:W-:Y:S11]  /*ff8d0*/  HMMA.16816.F32 R56, R28.reuse, R56, R52 ;  /* 0x000000381c38723c */ /* 0x048ff60000001834 */
[----:B------:R-:W-:Y:S04]  /*ff8e0*/  STL.64 [R1+0x530], R16 ;  /* 0x0005301001007387 */ /* 0x000fe80000100a00 */
[----:B------:R0:W-:Y:S04]  /*ff8f0*/  STL.64 [R1+0x538], R18 ;  /* 0x0005381201007387 */ /* 0x0001e80000100a00 */
[----:B0-----:R-:W2:Y:S04]  /*ff900*/  LDL.LU.64 R18, [R1+0x8480] ;  /* 0x0084800001127983 */ /* 0x001ea80000300a00 */
[----:B------:R-:W3:Y:S04]  /*ff910*/  LDL.LU.64 R16, [R1+0x8478] ;  /* 0x0084780001107983 */ /* 0x000ee80000300a00 */
[----:B------:R-:W2:Y:S04]  /*ff920*/  LDL.LU.64 R54, [R1+0x8470] ;  /* 0x0084700001367983 */ /* 0x000ea80000300a00 */
[----:B------:R-:W3:Y:S04]  /*ff930*/  LDL.LU.64 R52, [R1+0x8468] ;  /* 0x0084680001347983 */ /* 0x000ee80000300a00 */
[----:B------:R0:W-:Y:S04]  /*ff940*/  STL.64 [R1+0x500], R56 ;  /* 0x0005003801007387 */ /* 0x0001e80000100a00 */
[----:B------:R1:W-:Y:S04]  /*ff950*/  STL.64 [R1+0x508], R58 ;  /* 0x0005083a01007387 */ /* 0x0003e80000100a00 */
[----:B0-----:R-:W4:Y:S04]  /*ff960*/  LDL.LU R56, [R1+0x3a0] ;  /* 0x0003a00001387983 */ /* 0x001f280000300800 */
[----:B------:R-:W4:Y:S04]  /*ff970*/  LDL.LU R57, [R1+0x3a4] ;  /* 0x0003a40001397983 */ /* 0x000f280000300800 */
[----:B-1----:R-:W4:Y:S04]  /*ff980*/  LDL.LU R58, [R1+0x3a8] ;  /* 0x0003a800013a7983 */ /* 0x002f280000300800 */
[----:B------:R-:W4:Y:S01]  /*ff990*/  LDL.LU R59, [R1+0x3ac] ;  /* 0x0003ac00013b7983 */ /* 0x000f220000300800 */
[C---:B--2---:R-:W-:Y:S08]  /*ff9a0*/  HMMA.16816.F32 R8, R28.reuse, R54, R8 ;  /* 0x000000361c08723c */ /* 0x044ff00000001808 */
[C---:B---3--:R-:W-:Y:S11]  /*ff9b0*/  HMMA.16816.F32 R52, R28.reuse, R52, R48 ;  /* 0x000000341c34723c */ /* 0x048ff60000001830 */
[----:B------:R-:W-:Y:S04]  /*ff9c0*/  STL.64 [R1+0x4e0], R8 ;  /* 0x0004e00801007387 */ /* 0x000fe80000100a00 */
[----:B------:R0:W-:Y:S04]  /*ff9d0*/  STL.64 [R1+0x4e8], R10 ;  /* 0x0004e80a01007387 */ /* 0x0001e80000100a00 */
[----:B0-----:R-:W2:Y:S04]  /*ff9e0*/  LDL.LU.64 R10, [R1+0x8460] ;  /* 0x00846000010a7983 */ /* 0x001ea80000300a00 */
[----:B------:R-:W3:Y:S04]  /*ff9f0*/  LDL.LU.64 R8, [R1+0x8458] ;  /* 0x0084580001087983 */ /* 0x000ee80000300a00 */
[----:B------:R-:W2:Y:S04]  /*ffa00*/  LDL.LU.64 R50, [R1+0x8450] ;  /* 0x0084500001327983 */ /* 0x000ea80000300a00 */
[----:B------:R-:W4:Y:S04]  /*ffa10*/  LDL.LU.64 R48, [R1+0x8448] ;  /* 0x0084480001307983 */ /* 0x000f280000300a00 */
[----:B------:R-:W-:Y:S04]  /*ffa20*/  STL.64 [R1+0x4b0], R52 ;  /* 0x0004b03401007387 */ /* 0x000fe80000100a00 */
[----:B------:R2:W-:Y:S01]  /*ffa30*/  STL.64 [R1+0x4b8], R54 ;  /* 0x0004b83601007387 */ /* 0x0005e20000100a00 */
[C---:B------:R-:W-:Y:S08]  /*ffa40*/  HMMA.16816.F32 R4, R28.reuse, R2, R4 ;  /* 0x000000021c04723c */ /* 0x040ff00000001804 */
[----:B--2---:R-:W-:Y:S01]  /*ffa50*/  HMMA.16816.F32 R52, R28, R50, R12 ;  /* 0x000000321c34723c */ /* 0x004fe2000000180c */
[----:B------:R-:W3:-:S15]  /*ffa60*/  LDL.LU R12, [R1+0x350] ;  /* 0x00035000010c7983 */ /* 0x000ede0000300800 */
[----:B------:R-:W-:-:S03]  /*ffa70*/  NOP ;  /* 0x0000000000007918 */ /* 0x000fc60000000000 */
[----:B------:R-:W-:Y:S04]  /*ffa80*/  STL.64 [R1+0x490], R52 ;  /* 0x0004903401007387 */ /* 0x000fe80000100a00 */
[----:B------:R4:W-:Y:S04]  /*ffa90*/  STL.64 [R1+0x498], R54 ;  /* 0x0004983601007387 */ /* 0x0009e80000100a00 */
[----:B------:R-:W3:Y:S04]  /*ffaa0*/  LDL.LU R13, [R1+0x354] ;  /* 0x00035400010d7983 */ /* 0x000ee80000300800 */
[----:B------:R-:W3:Y:S04]  /*ffab0*/  LDL.LU R14, [R1+0x358] ;  /* 0x00035800010e7983 */ /* 0x000ee80000300800 */
[----:B------:R-:W3:Y:S01]  /*ffac0*/  LDL.LU R15, [R1+0x35c] ;  /* 0x00035c00010f7983 */ /* 0x000ee20000300800 */
[----:B----4-:R-:W-:Y:S03]  /*ffad0*/  HMMA.16816.F32 R52, R28, R48, R56 ;  /* 0x000000301c34723c */ /* 0x010fe60000001838 */
[----:B------:R-:W2:Y:S01]  /*ffae0*/  LDL.LU R48, [R1+0x300] ;  /* 0x0003000001307983 */ /* 0x000ea20000300800 */
[----:B------:R-:W-:-:S15]  /*ffaf0*/  IMAD.MOV.U32 R57, RZ, RZ, R0 ;  /* 0x000000ffff397224 */ /* 0x000fde00078e0000 */
[----:B------:R0:W-:Y:S04]  /*ffb00*/  STL.64 [R1+0x460], R52 ;  /* 0x0004603401007387 */ /* 0x0001e80000100a00 */
[----:B------:R1:W-:Y:S04]  /*ffb10*/  STL.64 [R1+0x468], R54 ;  /* 0x0004683601007387 */ /* 0x0003e80000100a00 */
[----:B------:R-:W2:Y:S04]  /*ffb20*/  LDL.LU R49, [R1+0x304] ;  /* 0x0003040001317983 */ /* 0x000ea80000300800 */
[----:B------:R-:W2:Y:S04]  /*ffb30*/  LDL.LU R50, [R1+0x308] ;  /* 0x0003080001327983 */ /* 0x000ea80000300800 */
[----:B------:R-:W2:Y:S04]  /*ffb40*/  LDL.LU R51, [R1+0x30c] ;  /* 0x00030c0001337983 */ /* 0x000ea80000300800 */
[----:B------:R-:W4:Y:S04]  /*ffb50*/  LDL.LU R56, [R1+0x210] ;  /* 0x0002100001387983 */ /* 0x000f280000300800 */
[----:B------:R-:W2:Y:S04]  /*ffb60*/  LDL.LU R0, [R1+0x8440] ;  /* 0x0084400001007983 */ /* 0x000ea80000300800 */
[----:B------:R-:W4:Y:S04]  /*ffb70*/  LDL.LU R58, [R1+0x218] ;  /* 0x00021800013a7983 */ /* 0x000f280000300800 */
[----:B------:R-:W4:Y:S04]  /*ffb80*/  LDL.LU R59, [R1+0x21c] ;  /* 0x00021c00013b7983 */ /* 0x000f280000300800 */
[----:B0-----:R-:W2:Y:S04]  /*ffb90*/  LDL.LU R52, [R1+0x2d0] ;  /* 0x0002d00001347983 */ /* 0x001ea80000300800 */
[----:B------:R-:W2:Y:S04]  /*ffba0*/  LDL.LU R53, [R1+0x2d4] ;  /* 0x0002d40001357983 */ /* 0x000ea80000300800 */
[----:B-1----:R-:W2:Y:S04]  /*ffbb0*/  LDL.LU R54, [R1+0x2d8] ;  /* 0x0002d80001367983 */ /* 0x002ea80000300800 */
[----:B------:R-:W-:Y:S04]  /*ffbc0*/  STL.64 [R1+0x440], R4 ;  /* 0x0004400401007387 */ /* 0x000fe80000100a00 */
[----:B------:R0:W-:Y:S04]  /*ffbd0*/  STL.64 [R1+0x448], R6 ;  /* 0x0004480601007387 */ /* 0x0001e80000100a00 */
[----:B0-----:R-:W2:Y:S04]  /*ffbe0*/  LDL.LU.64 R6, [R1+0x8438] ;  /* 0x0084380001067983 */ /* 0x001ea80000300a00 */
[----:B------:R-:W5:Y:S01]  /*ffbf0*/  LDL.LU.64 R4, [R1+0x8430] ;  /* 0x0084300001047983 */ /* 0x000f620000300a00 */
[C---:B---3--:R-:W-:Y:S08]  /*ffc00*/  HMMA.16816.F32 R12, R28.reuse, R8, R12 ;  /* 0x000000081c0c723c */ /* 0x048ff0000000180c */
[C---:B--2---:R-:W-:Y:S08]  /*ffc10*/  HMMA.16816.F32 R20, R28.reuse, R6, R20 ;  /* 0x000000061c14723c */ /* 0x044ff00000001814 */
[----:B-----5:R-:W-:Y:S01]  /*ffc20*/  HMMA.16816.F32 R24, R28, R4, R24 ;  /* 0x000000041c18723c */ /* 0x020fe20000001818 */
[----:B------:R-:W-:-:S10]  /*ffc30*/  IMAD.MOV.U32 R55, RZ, RZ, R0 ;  /* 0x000000ffff377224 */ /* 0x000fd400078e0000 */
[----:B------:R-:W-:Y:S08]  /*ffc40*/  STL.64 [R1+0x3f0], R20 ;  /* 0x0003f01401007387 */ /* 0x000ff00000100a00 */
[----:B------:R0:W-:Y:S04]  /*ffc50*/  STL.64 [R1+0x410], R24 ;  /* 0x0004101801007387 */ /* 0x0001e80000100a00 */
[----:B------:R1:W-:Y:S04]  /*ffc60*/  STL.64 [R1+0x418], R26 ;  /* 0x0004181a01007387 */ /* 0x0003e80000100a00 */
[----:B------:R2:W-:Y:S04]  /*ffc70*/  STL [R1+0x3f8], R22 ;  /* 0x0003f81601007387 */ /* 0x0005e80000100800 */
[----:B------:R-:W3:Y:S04]  /*ffc80*/  LDL.LU R4, [R1+0x320] ;  /* 0x0003200001047983 */ /* 0x000ee80000300800 */
[----:B------:R-:W3:Y:S04]  /*ffc90*/  LDL.LU R5, [R1+0x324] ;  /* 0x0003240001057983 */ /* 0x000ee80000300800 */
[----:B------:R-:W3:Y:S04]  /*ffca0*/  LDL.LU R6, [R1+0x328] ;  /* 0x0003280001067983 */ /* 0x000ee80000300800 */
[----:B------:R-:W3:Y:S01]  /*ffcb0*/  LDL.LU R7, [R1+0x32c] ;  /* 0x00032c0001077983 */ /* 0x000ee20000300800 */
[----:B------:R-:W-:-:S03]  /*ffcc0*/  IMAD.MOV.U32 R0, RZ, RZ, R23 ;  /* 0x000000ffff007224 */ /* 0x000fc600078e0017 */
[----:B0-----:R-:W5:Y:S04]  /*ffcd0*/  LDL.LU R24, [R1+0x2c0] ;  /* 0x0002c00001187983 */ /* 0x001f680000300800 */
[----:B------:R-:W5:Y:S04]  /*ffce0*/  LDL.LU R25, [R1+0x2c4] ;  /* 0x0002c40001197983 */ /* 0x000f680000300800 */
[----:B-1----:R-:W5:Y:S04]  /*ffcf0*/  LDL.LU R26, [R1+0x2c8] ;  /* 0x0002c800011a7983 */ /* 0x002f680000300800 */
[----:B------:R-:W5:Y:S04]  /*ffd00*/  LDL.LU R27, [R1+0x2cc] ;  /* 0x0002cc00011b7983 */ /* 0x000f680000300800 */
[----:B------:R-:W4:Y:S04]  /*ffd10*/  LDL.LU R20, [R1+0x290] ;  /* 0x0002900001147983 */ /* 0x000f280000300800 */
[----:B------:R-:W4:Y:S04]  /*ffd20*/  LDL.LU R21, [R1+0x294] ;  /* 0x0002940001157983 */ /* 0x000f280000300800 */
[----:B--2---:R-:W4:Y:S04]  /*ffd30*/  LDL.LU R22, [R1+0x298] ;  /* 0x0002980001167983 */ /* 0x004f280000300800 */
[----:B------:R-:W4:Y:S04]  /*ffd40*/  LDL.LU R23, [R1+0x29c] ;  /* 0x00029c0001177983 */ /* 0x000f280000300800 */
[----:B------:R-:W-:Y:S04]  /*ffd50*/  STL [R1+0x7b90], R0 ;  /* 0x007b900001007387 */ /* 0x000fe80000100800 */
[----:B------:R-:W-:Y:S04]  /*ffd60*/  STL.64 [R1+0x3c0], R12 ;  /* 0x0003c00c01007387 */ /* 0x000fe80000100a00 */
[----:B------:R0:W-:Y:S04]  /*ffd70*/  STL.64 [R1+0x3c8], R14 ;  /* 0x0003c80e01007387 */ /* 0x0001e80000100a00 */
[----:B0-----:R-:W2:Y:S04]  /*ffd80*/  LDL.LU.64 R14, [R1+0x8428] ;  /* 0x00842800010e7983 */ /* 0x001ea80000300a00 */
[----:B------:R-:W2:Y:S01]  /*ffd90*/  LDL.LU.64 R12, [R1+0x8420] ;  /* 0x00842000010c7983 */ /* 0x000ea20000300a00 */
[C---:B---3--:R-:W-:Y:S08]  /*ffda0*/  HMMA.16816.F32 R4, R28.reuse, R10, R4 ;  /* 0x0000000a1c04723c */ /* 0x048ff00000001804 */
[C---:B-----5:R-:W-:Y:S08]  /*ffdb0*/  HMMA.16816.F32 R24, R28.reuse, R16, R24 ;  /* 0x000000101c18723c */ /* 0x060ff00000001818 */
[C---:B--2---:R-:W-:Y:S08]  /*ffdc0*/  HMMA.16816.F32 R48, R28.reuse, R12, R48 ;  /* 0x0000000c1c30723c */ /* 0x044ff00000001830 */
[----:B------:R-:W-:Y:S01]  /*ffdd0*/  HMMA.16816.F32 R52, R28, R14, R52 ;  /* 0x0000000e1c34723c */ /* 0x000fe20000001834 */
[----:B------:R0:W-:Y:S04]  /*ffde0*/  STL.64 [R1+0x3a0], R4 ;  /* 0x0003a00401007387 */ /* 0x0001e80000100a00 */
[----:B------:R1:W-:Y:S01]  /*ffdf0*/  STL [R1+0x3a8], R6 ;  /* 0x0003a80601007387 */ /* 0x0003e20000100800 */
[----:B------:R-:W-:-:S03]  /*ffe00*/  IMAD.MOV.U32 R0, RZ, RZ, R7 ;  /* 0x000000ffff007224 */ /* 0x000fc600078e0007 */
[----:B------:R-:W2:Y:S04]  /*ffe10*/  LDL.LU R8, [R1+0x230] ;  /* 0x0002300001087983 */ /* 0x000ea80000300800 */
[----:B------:R-:W2:Y:S04]  /*ffe20*/  LDL.LU R9, [R1+0x234] ;  /* 0x0002340001097983 */ /* 0x000ea80000300800 */
[----:B------:R-:W2:Y:S04]  /*ffe30*/  LDL.LU R10, [R1+0x238] ;  /* 0x00023800010a7983 */ /* 0x000ea80000300800 */
[----:B------:R-:W2:Y:S04]  /*ffe40*/  LDL.LU R11, [R1+0x23c] ;  /* 0x00023c00010b7983 */ /* 0x000ea80000300800 */
[----:B------:R-:W-:Y:S04]  /*ffe50*/  STL [R1+0x7cd8], R0 ;  /* 0x007cd80001007387 */ /* 0x000fe80000100800 */
[----:B0-----:R-:W3:Y:S04]  /*ffe60*/  LDL.LU R4, [R1+0x200] ;  /* 0x0002000001047983 */ /* 0x001ee80000300800 */
[----:B------:R0:W-:Y:S04]  /*ffe70*/  STL.64 [R1+0x370], R48 ;  /* 0x0003703001007387 */ /* 0x0001e80000100a00 */
[----:B------:R5:W-:Y:S04]  /*ffe80*/  STL.64 [R1+0x378], R50 ;  /* 0x0003783201007387 */ /* 0x000be80000100a00 */
[----:B------:R-:W3:Y:S04]  /*ffe90*/  LDL.LU R5, [R1+0x204] ;  /* 0x0002040001057983 */ /* 0x000ee80000300800 */
[----:B-1----:R-:W3:Y:S04]  /*ffea0*/  LDL.LU R6, [R1+0x208] ;  /* 0x0002080001067983 */ /* 0x002ee80000300800 */
[----:B------:R-:W3:Y:S01]  /*ffeb0*/  LDL.LU R7, [R1+0x20c] ;  /* 0x00020c0001077983 */ /* 0x000ee20000300800 */
[C---:B----4-:R-:W-:Y:S03]  /*ffec0*/  HMMA.16816.F32 R16, R28.reuse, R18, R20 ;  /* 0x000000121c10723c */ /* 0x050fe60000001814 */
[----:B0-----:R-:W4:Y:S04]  /*ffed0*/  LDL.LU R48, [R1+0x1d0] ;  /* 0x0001d00001307983 */ /* 0x001f280000300800 */
[----:B------:R-:W4:Y:S04]  /*ffee0*/  LDL.LU R49, [R1+0x1d4] ;  /* 0x0001d40001317983 */ /* 0x000f280000300800 */
[----:B-----5:R-:W4:Y:S04]  /*ffef0*/  LDL.LU R50, [R1+0x1d8] ;  /* 0x0001d80001327983 */ /* 0x020f280000300800 */
[----:B------:R-:W4:Y:S04]  /*fff00*/  LDL.LU R51, [R1+0x1dc] ;  /* 0x0001dc0001337983 */ /* 0x000f280000300800 */
[----:B------:R-:W5:Y:S04]  /*fff10*/  LDL.LU R12, [R1+0x260] ;  /* 0x00026000010c7983 */ /* 0x000f680000300800 */
[----:B------:R0:W-:Y:S04]  /*fff20*/  STL.64 [R1+0x350], R52 ;  /* 0x0003503401007387 */ /* 0x0001e80000100a00 */
[----:B------:R1:W-:Y:S04]  /*fff30*/  STL.64 [R1+0x358], R54 ;  /* 0x0003583601007387 */ /* 0x0003e80000100a00 */
[----:B------:R-:W5:Y:S04]  /*fff40*/  LDL.LU R13, [R1+0x264] ;  /* 0x00026400010d7983 */ /* 0x000f680000300800 */
[----:B------:R-:W5:Y:S04]  /*fff50*/  LDL.LU R14, [R1+0x268] ;  /* 0x00026800010e7983 */ /* 0x000f680000300800 */
[----:B------:R-:W5:Y:S04]  /*fff60*/  LDL.LU R15, [R1+0x26c] ;  /* 0x00026c00010f7983 */ /* 0x000f680000300800 */
[----:B0-----:R-:W2:Y:S04]  /*fff70*/  LDL.LU R52, [R1+0x1c0] ;  /* 0x0001c00001347983 */ /* 0x001ea80000300800 */
[----:B------:R-:W2:Y:S04]  /*fff80*/  LDL.LU R53, [R1+0x1c4] ;  /* 0x0001c40001357983 */ /* 0x000ea80000300800 */
[----:B-1----:R-:W2:Y:S04]  /*fff90*/  LDL.LU R54, [R1+0x1c8] ;  /* 0x0001c80001367983 */ /* 0x002ea80000300800 */
[----:B------:R-:W2:Y:S04]  /*fffa0*/  LDL.LU R55, [R1+0x1cc] ;  /* 0x0001cc0001377983 */ /* 0x000ea80000300800 */
[----:B------:R-:W-:Y:S04]  /*fffb0*/  STL.64 [R1+0x320], R24 ;  /* 0x0003201801007387 */ /* 0x000fe80000100a00 */
[----:B------:R0:W-:Y:S04]  /*fffc0*/  STL.64 [R1+0x328], R26 ;  /* 0x0003281a01007387 */ /* 0x0001e80000100a00 */
[----:B0-----:R-:W2:Y:S04]  /*fffd0*/  LDL.LU.64 R26, [R1+0x8418] ;  /* 0x00841800011a7983 */ /* 0x001ea80000300a00 */
[----:B------:R-:W2:Y:S04]  /*fffe0*/  LDL.LU.64 R24, [R1+0x8410] ;  /* 0x0084100001187983 */ /* 0x000ea80000300a00 */
[----:B------:R-:W5:Y:S04]  /*ffff0*/  LDL.LU.64 R22, [R1+0x8408] ;  /* 0x0084080001167983 */ /* 0x000f680000300a00 */
[----:B------:R-:W2:Y:S04]  /*100000*/  LDL.LU.64 R20, [R1+0x8400] ;  /* 0x0084000001147983 */ /* 0x000ea80000300a00 */
[----:B------:R0:W-:Y:S04]  /*100010*/  STL.64 [R1+0x300], R16 ;  /* 0x0003001001007387 */ /* 0x0001e80000100a00 */
[----:B------:R1:W-:Y:S04]  /*100020*/  STL.64 [R1+0x308], R18 ;  /* 0x0003081201007387 */ /* 0x0003e80000100a00 */
[----:B0-----:R-:W2:Y:S04]  /*100030*/  LDL.LU R16, [R1+0x280] ;  /* 0x0002800001107983 */ /* 0x001ea80000300800 */
[----:B------:R-:W2:Y:S04]  /*100040*/  LDL.LU R17, [R1+0x284] ;  /* 0x0002840001117983 */ /* 0x000ea80000300800 */
[----:B-1----:R-:W2:Y:S04]  /*100050*/  LDL.LU R18, [R1+0x288] ;  /* 0x0002880001127983 */ /* 0x002ea80000300800 */
[----:B------:R-:W2:Y:S01]  /*100060*/  LDL.LU R19, [R1+0x28c] ;  /* 0x00028c0001137983 */ /* 0x000ea20000300800 */
[----:B------:R-:W0:Y:S01]  /*100070*/  S2R R61, SR_TID.X ;  /* 0x00000000003d7919 */ /* 0x000e220000002100 */
[----:B------:R-:W1:Y:S01]  /*100080*/  S2R R60, SR_TID.X ;  /* 0x00000000003c7919 */ /* 0x000e620000002100 */
[----:B0-----:R-:W-:Y:S01]  /*100090*/  LOP3.LUT R61, R61, 0x7, RZ, 0xc0, !PT ;  /* 0x000000073d3d7812 */ /* 0x001fe200078ec0ff */
[C---:B--2---:R-:W-:Y:S08]  /*1000a0*/  HMMA.16816.F32 R16, R28.reuse, R20, R16 ;  /* 0x000000141c10723c */ /* 0x044ff00000001810 */
[C---:B-----5:R-:W-:Y:S11]  /*1000b0*/  HMMA.16816.F32 R12, R28.reuse, R22, R12 ;  /* 0x000000161c0c723c */ /* 0x060ff6000000180c */
[----:B------:R-:W-:Y:S04]  /*1000c0*/  STL.64 [R1+0x2d0], R16 ;  /* 0x0002d01001007387 */ /* 0x000fe80000100a00 */
[----:B------:R0:W-:Y:S02]  /*1000d0*/  STL.64 [R1+0x2d8], R18 ;  /* 0x0002d81201007387 */ /* 0x0001e40000100a00 */
[C---:B0-----:R-:W-:Y:S08]  /*1000e0*/  HMMA.16816.F32 R16, R28.reuse, R24, R8 ;  /* 0x000000181c10723c */ /* 0x041ff00000001808 */
[C---:B------:R-:W-:Y:S01]  /*1000f0*/  HMMA.16816.F32 R8, R28.reuse, R26, R56 ;  /* 0x0000001a1c08723c */ /* 0x040fe20000001838 */
[----:B------:R-:W-:Y:S04]  /*100100*/  STL.64 [R1+0x2a0], R12 ;  /* 0x0002a00c01007387 */ /* 0x000fe80000100a00 */
[----:B------:R-:W-:Y:S06]  /*100110*/  STL.64 [R1+0x2a8], R14 ;  /* 0x0002a80e01007387 */ /* 0x000fec0000100a00 */
[----:B------:R0:W-:Y:S04]  /*100120*/  STL.64 [R1+0x280], R16 ;  /* 0x0002801001007387 */ /* 0x0001e80000100a00 */
[----:B------:R2:W-:Y:S04]  /*100130*/  STL.64 [R1+0x288], R18 ;  /* 0x0002881201007387 */ /* 0x0005e80000100a00 */
[----:B0-----:R-:W5:Y:S04]  /*100140*/  LDL.LU R16, [R1+0x190] ;  /* 0x0001900001107983 */ /* 0x001f680000300800 */
[----:B------:R-:W-:Y:S04]  /*100150*/  STL.64 [R1+0x260], R8 ;  /* 0x0002600801007387 */ /* 0x000fe80000100a00 */
[----:B------:R3:W-:Y:S04]  /*100160*/  STL.64 [R1+0x268], R10 ;  /* 0x0002680a01007387 */ /* 0x0007e80000100a00 */
[----:B------:R-:W5:Y:S04]  /*100170*/  LDL.LU R17, [R1+0x194] ;  /* 0x0001940001117983 */ /* 0x000f680000300800 */
[----:B--2---:R-:W5:Y:S04]  /*100180*/  LDL.LU R18, [R1+0x198] ;  /* 0x0001980001127983 */ /* 0x004f680000300800 */
        /* <DEDUP_REMOVED lines=13> */
[C---:B---3--:R-:W-:Y:S08]  /*100260*/  HMMA.16816.F32 R8, R28.reuse, R32, R4 ;  /* 0x000000201c08723c */ /* 0x048ff00000001804 */
[C---:B----4-:R-:W-:Y:S01]  /*100270*/  HMMA.16816.F32 R4, R28.reuse, R34, R48 ;  /* 0x000000221c04723c */ /* 0x050fe20000001830 */
[----:B------:R-:W3:Y:S10]  /*100280*/  LDL.LU R2, [R1+0x314c] ;  /* 0x00314c0001027983 */ /* 0x000ef40000300800 */
[----:B------:R-:W-:Y:S04]  /*100290*/  STL.64 [R1+0x230], R8 ;  /* 0x0002300801007387 */ /* 0x000fe80000100a00 */
[----:B------:R-:W-:Y:S04]  /*1002a0*/  STL.64 [R1+0x238], R10 ;  /* 0x0002380a01007387 */ /* 0x000fe80000100a00 */
[----:B------:R-:W3:Y:S04]  /*1002b0*/  LDL.LU R3, [R1+0x3148] ;  /* 0x0031480001037983 */ /* 0x000ee80000300800 */
[----:B------:R-:W-:Y:S04]  /*1002c0*/  STL.64 [R1+0x210], R4 ;  /* 0x0002100401007387 */ /* 0x000fe80000100a00 */
[----:B------:R0:W-:Y:S04]  /*1002d0*/  STL.64 [R1+0x218], R6 ;  /* 0x0002180601007387 */ /* 0x0001e80000100a00 */
[----:B------:R-:W4:Y:S04]  /*1002e0*/  LDL.LU R48, [R1+0x3154] ;  /* 0x0031540001307983 */ /* 0x000f280000300800 */
[----:B------:R-:W4:Y:S04]  /*1002f0*/  LDL.LU R49, [R1+0x3150] ;  /* 0x0031500001317983 */ /* 0x000f280000300800 */
[----:B------:R-:W3:Y:S04]  /*100300*/  LDL.LU R50, [R1+0x315c] ;  /* 0x00315c0001327983 */ /* 0x000ee80000300800 */
[----:B------:R-:W3:Y:S01]  /*100310*/  LDL.LU R51, [R1+0x3158] ;  /* 0x0031580001337983 */ /* 0x000ee20000300800 */
[----:B0-----:R-:W-:Y:S01]  /*100320*/  HMMA.16816.F32 R4, R28, R36, R52 ;  /* 0x000000241c04723c */ /* 0x001fe20000001834 */
[----:B------:R-:W-:-:S02]  /*100330*/  IMAD R61, R61, 0x90, RZ ;  /* 0x000000903d3d7824 */ /* 0x000fc400078e02ff */
[----:B-1----:R-:W-:-:S05]  /*100340*/  IMAD.SHL.U32 R60, R60, 0x2, RZ ;  /* 0x000000023c3c7824 */ /* 0x002fca00078e00ff */
[----:B------:R-:W-:-:S11]  /*100350*/  LOP3.LUT R13, R61, 0x30, R60, 0x78, !PT ;  /* 0x000000303d0d7812 */ /* 0x000fd600078e783c */
[----:B------:R-:W-:Y:S04]  /*100360*/  STL.64 [R1+0x1f0], R4 ;  /* 0x0001f00401007387 */ /* 0x000fe80000100a00 */
[----:B------:R-:W-:Y:S04]  /*100370*/  STL.64 [R1+0x1f8], R6 ;  /* 0x0001f80601007387 */ /* 0x000fe80000100a00 */
[----:B------:R-:W4:Y:S04]  /*100380*/  LDL.LU R60, [R1+0x3164] ;  /* 0x00316400013c7983 */ /* 0x000f280000300800 */
[----:B------:R-:W4:Y:S04]  /*100390*/  LDL.LU R61, [R1+0x3160] ;  /* 0x00316000013d7983 */ /* 0x000f280000300800 */
[----:B------:R-:W4:Y:S04]  /*1003a0*/  LDL.LU R52, [R1+0x140] ;  /* 0x0001400001347983 */ /* 0x000f280000300800 */
[----:B------:R-:W4:Y:S04]  /*1003b0*/  LDL.LU R53, [R1+0x144] ;  /* 0x0001440001357983 */ /* 0x000f280000300800 */
[----:B------:R-:W4:Y:S04]  /*1003c0*/  LDL.LU R54, [R1+0x148] ;  /* 0x0001480001367983 */ /* 0x000f280000300800 */
[----:B------:R-:W4:Y:S01]  /*1003d0*/  LDL.LU R55, [R1+0x14c] ;  /* 0x00014c0001377983 */ /* 0x000f220000300800 */
[----:B------:R-:W-:-:S05]  /*1003e0*/  LOP3.LUT R13, R13, 0x40, RZ, 0x3c, !PT ;  /* 0x000000400d0d7812 */ /* 0x000fca00078e3cff */
[----:B------:R-:W0:Y:S04]  /*1003f0*/  LDSM.16.M88.4 R4, [R13+UR4] ;  /* 0x000000040d04783b */ /* 0x000e280008000200 */
[----:B------:R-:W1:Y:S04]  /*100400*/  LDSM.16.M88.4 R32, [R13+UR4+0x400] ;  /* 0x000400040d20783b */ /* 0x000e680008000200 */
[----:B0-----:R-:W-:Y:S04]  /*100410*/  STL.64 [R1+0x1d60], R4 ;  /* 0x001d600401007387 */ /* 0x001fe80000100a00 */
[----:B------:R1:W-:Y:S02]  /*100420*/  STL.64 [R1+0x1d68], R6 ;  /* 0x001d680601007387 */ /* 0x0003e40000100a00 */
[----:B-1----:R-:W-:Y:S01]  /*100430*/  IMAD.MOV.U32 R7, RZ, RZ, R33 ;  /* 0x000000ffff077224 */ /* 0x002fe200078e0021 */
[----:B-----5:R-:W-:Y:S01]  /*100440*/  HMMA.16816.F32 R36, R28, R38, R16 ;  /* 0x000000261c24723c */ /* 0x020fe20000001810 */
[----:B------:R-:W-:-:S15]  /*100450*/  IMAD.MOV.U32 R16, RZ, RZ, R32 ;  /* 0x000000ffff107224 */ /* 0x000fde00078e0020 */
[----:B------:R-:W-:-:S03]  /*100460*/  NOP ;  /* 0x0000000000007918 */ /* 0x000fc60000000000 */
[----:B------:R-:W-:Y:S04]  /*100470*/  STL.64 [R1+0x1d0], R36 ;  /* 0x0001d02401007387 */ /* 0x000fe80000100a00 */
[----:B------:R-:W-:Y:S04]  /*100480*/  STL.64 [R1+0x1d8], R38 ;  /* 0x0001d82601007387 */ /* 0x000fe80000100a00 */
[----:B------:R-:W-:Y:S04]  /*100490*/  STL.64 [R1+0x1d50], R32 ;  /* 0x001d502001007387 */ /* 0x000fe80000100a00 */
[----:B------:R2:W-:Y:S02]  /*1004a0*/  STL.64 [R1+0x1d58], R34 ;  /* 0x001d582201007387 */ /* 0x0005e40000100a00 */
[----:B--2---:R-:W-:Y:S02]  /*1004b0*/  HMMA.16816.F32 R32, R28, R40, R24 ;  /* 0x000000281c20723c */ /* 0x004fe40000001818 */
[----:B------:R-:W0:-:S15]  /*1004c0*/  LDSM.16.M88.4 R24, [R13+UR4+0x800] ;  /* 0x000800040d18783b */ /* 0x000e1e0008000200 */
[----:B------:R-:W-:Y:S02]  /*1004d0*/  NOP ;  /* 0x0000000000007918 */ /* 0x000fe40000000000 */
[----:B------:R-:W-:Y:S04]  /*1004e0*/  STL.64 [R1+0x190], R32 ;  /* 0x0001902001007387 */ /* 0x000fe80000100a00 */
[----:B------:R-:W-:Y:S04]  /*1004f0*/  STL.64 [R1+0x198], R34 ;  /* 0x0001982201007387 */ /* 0x000fe80000100a00 */
[----:B0-----:R-:W-:Y:S01]  /*100500*/  STL.64 [R1+0x1d40], R24 ;  /* 0x001d401801007387 */ /* 0x001fe20000100a00 */
[----:B------:R-:W-:-:S03]  /*100510*/  IMAD.MOV.U32 R18, RZ, RZ, R24 ;  /* 0x000000ffff127224 */ /* 0x000fc600078e0018 */
[----:B------:R0:W-:Y:S01]  /*100520*/  STL.64 [R1+0x1d48], R26 ;  /* 0x001d481a01007387 */ /* 0x0001e20000100a00 */
[----:B------:R-:W-:Y:S02]  /*100530*/  IMAD.MOV.U32 R0, RZ, RZ, R25 ;  /* 0x000000ffff007224 */ /* 0x000fe400078e0019 */
[----:B0-----:R-:W-:Y:S01]  /*100540*/  HMMA.16816.F32 R24, R28, R42, R20 ;  /* 0x0000002a1c18723c */ /* 0x001fe20000001814 */
[----:B------:R-:W0:Y:S01]  /*100550*/  LDSM.16.M88.4 R20, [R13+UR4+0xc00] ;  /* 0x000c00040d14783b */ /* 0x000e220008000200 */
[----:B---3--:R-:W-:Y:S02]  /*100560*/  IMAD R2, R3, 0x100, R2 ;  /* 0x0000010003027824 */ /* 0x008fe400078e0202 */
[----:B------:R-:W-:Y:S02]  /*100570*/  IMAD.MOV.U32 R8, RZ, RZ, R4 ;  /* 0x000000ffff087224 */ /* 0x000fe400078e0004 */
[----:B------:R-:W-:Y:S01]  /*100580*/  IMAD.MOV.U32 R6, RZ, RZ, R5 ;  /* 0x000000ffff067224 */ /* 0x000fe200078e0005 */
[----:B------:R-:W-:-:S02]  /*100590*/  F2FP.F16.E5M2.UNPACK_B R16, R16 ;  /* 0x00000010ff10723e */ /* 0x000fc400020004ff */
[----:B------:R-:W-:Y:S01]  /*1005a0*/  F2FP.F16.E5M2.UNPACK_B R17, R7 ;  /* 0x00000007ff11723e */ /* 0x000fe200020004ff */
[----:B------:R-:W-:Y:S09]  /*1005b0*/  LDSM.16.M88.4 R40, [R13+UR4+0xc400] ;  /* 0x00c400040d28783b */ /* 0x000ff20008000200 */
[----:B------:R-:W-:Y:S04]  /*1005c0*/  STL.64 [R1+0x160], R24 ;  /* 0x0001601801007387 */ /* 0x000fe80000100a00 */
[----:B------:R-:W-:Y:S04]  /*1005d0*/  STL.64 [R1+0x168], R26 ;  /* 0x0001681a01007387 */ /* 0x000fe80000100a00 */
[----:B0-----:R-:W-:Y:S01]  /*1005e0*/  STL.64 [R1+0x1d30], R20 ;  /* 0x001d301401007387 */ /* 0x001fe20000100a00 */
[----:B------:R-:W-:-:S03]  /*1005f0*/  IMAD.MOV.U32 R15, RZ, RZ, R20 ;  /* 0x000000ffff0f7224 */ /* 0x000fc600078e0014 */
[----:B------:R0:W-:Y:S01]  /*100600*/  STL.64 [R1+0x1d38], R22 ;  /* 0x001d381601007387 */ /* 0x0001e20000100a00 */
[----:B------:R-:W-:Y:S02]  /*100610*/  IMAD.MOV.U32 R14, RZ, RZ, R21 ;  /* 0x000000ffff0e7224 */ /* 0x000fe400078e0015 */
[----:B0-----:R-:W-:Y:S01]  /*100620*/  HMMA.16816.F32 R20, R28, R44, R56 ;  /* 0x0000002c1c14723c */ /* 0x001fe20000001838 */
[----:B------:R-:W2:-:S15]  /*100630*/  LDL.LU R56, [R1+0x170] ;  /* 0x0001700001387983 */ /* 0x000e9e0000300800 */
[----:B------:R-:W-:-:S03]  /*100640*/  NOP ;  /* 0x0000000000007918 */ /* 0x000fc60000000000 */
[----:B------:R-:W-:Y:S04]  /*100650*/  STL.64 [R1+0x150], R20 ;  /* 0x0001501401007387 */ /* 0x000fe80000100a00 */
[----:B------:R-:W-:Y:S04]  /*100660*/  STL.64 [R1+0x158], R22 ;  /* 0x0001581601007387 */ /* 0x000fe80000100a00 */
[----:B------:R-:W2:Y:S04]  /*100670*/  LDL.LU R57, [R1+0x174] ;  /* 0x0001740001397983 */ /* 0x000ea80000300800 */
[----:B------:R-:W2:Y:S04]  /*100680*/  LDL.LU R58, [R1+0x178] ;  /* 0x00017800013a7983 */ /* 0x000ea80000300800 */
[----:B------:R-:W2:Y:S04]  /*100690*/  LDL.LU R59, [R1+0x17c] ;  /* 0x00017c00013b7983 */ /* 0x000ea80000300800 */
[----:B------:R-:W0:Y:S01]  /*1006a0*/  LDSM.16.M88.4 R20, [R13+UR4+0x1000] ;  /* 0x001000040d14783b */ /* 0x000e220008000200 */
[----:B----4-:R-:W-:-:S02]  /*1006b0*/  IMAD R3, R49, 0x100, R48 ;  /* 0x0000010031037824 */ /* 0x010fc400078e0230 */
[----:B------:R-:W-:Y:S01]  /*1006c0*/  IMAD R4, R51, 0x100, R50 ;  /* 0x0000010033047824 */ /* 0x000fe200078e0232 */
[----:B0-----:R-:W-:Y:S04]  /*1006d0*/  STL.64 [R1+0x1d20], R20 ;  /* 0x001d201401007387 */ /* 0x001fe80000100a00 */
[----:B------:R0:W-:Y:S04]  /*1006e0*/  STL.64 [R1+0x1d28], R22 ;  /* 0x001d281601007387 */ /* 0x0001e80000100a00 */
[----:B------:R-:W3:Y:S04]  /*1006f0*/  LDL.LU R48, [R1+0x1a0] ;  /* 0x0001a00001307983 */ /* 0x000ee80000300800 */
[----:B------:R-:W3:Y:S04]  /*100700*/  LDL.LU R49, [R1+0x1a4] ;  /* 0x0001a40001317983 */ /* 0x000ee80000300800 */
[----:B------:R-:W3:Y:S04]  /*100710*/  LDL.LU R50, [R1+0x1a8] ;  /* 0x0001a80001327983 */ /* 0x000ee80000300800 */
[----:B------:R-:W3:Y:S01]  /*100720*/  LDL.LU R51, [R1+0x1ac] ;  /* 0x0001ac0001337983 */ /* 0x000ee20000300800 */
[----:B------:R-:W-:-:S02]  /*100730*/  IMAD.MOV.U32 R12, RZ, RZ, R20 ;  /* 0x000000ffff0c7224 */ /* 0x000fc400078e0014 */
[----:B------:R-:W-:Y:S02]  /*100740*/  IMAD.MOV.U32 R11, RZ, RZ, R21 ;  /* 0x000000ffff0b7224 */ /* 0x000fe400078e0015 */
[----:B0-----:R-:W-:Y:S01]  /*100750*/  HMMA.16816.F32 R20, R28, R46, R52 ;  /* 0x0000002e1c14723c */ /* 0x001fe20000001834 */
[----:B------:R-:W4:-:S15]  /*100760*/  LDL.LU R52, [R1+0x1b0] ;  /* 0x0001b00001347983 */ /* 0x000f1e0000300800 */
[----:B------:R-:W-:-:S03]  /*100770*/  NOP ;  /* 0x0000000000007918 */ /* 0x000fc60000000000 */
[----:B------:R-:W-:Y:S04]  /*100780*/  STL.64 [R1+0x140], R20 ;  /* 0x0001401401007387 */ /* 0x000fe80000100a00 */
[----:B------:R-:W-:Y:S04]  /*100790*/  STL.64 [R1+0x148], R22 ;  /* 0x0001481601007387 */ /* 0x000fe80000100a00 */
[----:B------:R-:W4:Y:S04]  /*1007a0*/  LDL.LU R53, [R1+0x1b4] ;  /* 0x0001b40001357983 */ /* 0x000f280000300800 */
[----:B------:R-:W4:Y:S04]  /*1007b0*/  LDL.LU R54, [R1+0x1b8] ;  /* 0x0001b80001367983 */ /* 0x000f280000300800 */
[----:B------:R-:W4:Y:S04]  /*1007c0*/  LDL.LU R55, [R1+0x1bc] ;  /* 0x0001bc0001377983 */ /* 0x000f280000300800 */
[----:B------:R-:W0:Y:S01]  /*1007d0*/  LDSM.16.M88.4 R20, [R13+UR4+0x1400] ;  /* 0x001400040d14783b */ /* 0x000e220008000200 */
[----:B------:R-:W-:Y:S01]  /*1007e0*/  IMAD R5, R61, 0x100, R60 ;  /* 0x000001003d057824 */ /* 0x000fe200078e023c */
[----:B------:R-:W-:-:S02]  /*1007f0*/  F2FP.F16.E5M2.UNPACK_B R28, R2 ;  /* 0x00000002ff1c723e */ /* 0x000fc400020004ff */
[----:B------:R-:W-:Y:S01]  /*100800*/  F2FP.F16.E5M2.UNPACK_B R29, R3 ;  /* 0x00000003ff1d723e */ /* 0x000fe200020004ff */
[----:B0-----:R-:W-:Y:S01]  /*100810*/  STL.64 [R1+0x1970], R20 ;  /* 0x0019701401007387 */ /* 0x001fe20000100a00 */
[----:B------:R-:W-:-:S03]  /*100820*/  IMAD.MOV.U32 R10, RZ, RZ, R20 ;  /* 0x000000ffff0a7224 */ /* 0x000fc600078e0014 */
[----:B------:R-:W-:Y:S01]  /*100830*/  STL.64 [R1+0x1978], R22 ;  /* 0x0019781601007387 */ /* 0x000fe20000100a00 */
[----:B------:R-:W-:-:S03]  /*100840*/  IMAD.MOV.U32 R9, RZ, RZ, R21 ;  /* 0x000000ffff097224 */ /* 0x000fc600078e0015 */
[----:B------:R-:W0:Y:S01]  /*100850*/  LDSM.16.M88.4 R20, [R13+UR4+0x1800] ;  /* 0x001800040d14783b */ /* 0x000e220008000200 */
[----:B------:R-:W-:Y:S02]  /*100860*/  F2FP.F16.E5M2.UNPACK_B R30, R4 ;  /* 0x00000004ff1e723e */ /* 0x000fe400020004ff */
[----:B------:R-:W-:Y:S02]  /*100870*/  F2FP.F16.E5M2.UNPACK_B R31, R5 ;  /* 0x00000005ff1f723e */ /* 0x000fe400020004ff */
[----:B------:R-:W-:Y:S02]  /*100880*/  F2FP.F16.E5M2.UNPACK_B R2, R8 ;  /* 0x00000008ff02723e */ /* 0x000fe400020004ff */
[----:B------:R-:W-:Y:S01]  /*100890*/  F2FP.F16.E5M2.UNPACK_B R3, R6 ;  /* 0x00000006ff03723e */ /* 0x000fe200020004ff */
[----:B0-----:R-:W-:Y:S01]  /*1008a0*/  STL.64 [R1+0x1d10], R20 ;  /* 0x001d101401007387 */ /* 0x001fe20000100a00 */
[----:B------:R-:W-:-:S03]  /*1008b0*/  IMAD.MOV.U32 R8, RZ, RZ, R20 ;  /* 0x000000ffff087224 */ /* 0x000fc600078e0014 */
[----:B------:R2:W-:Y:S01]  /*1008c0*/  STL.64 [R1+0x1d18], R22 ;  /* 0x001d181601007387 */ /* 0x0005e20000100a00 */
[----:B------:R-:W-:-:S03]  /*1008d0*/  IMAD.MOV.U32 R6, RZ, RZ, R21 ;  /* 0x000000ffff067224 */ /* 0x000fc600078e0015 */
[----:B------:R0:W-:Y:S01]  /*1008e0*/  STL.64 [R1+0x118], R2 ;  /* 0x0001180201007387 */ /* 0x0001e20000100a00 */
[----:B--2---:R-:W-:Y:S03]  /*1008f0*/  HMMA.16816.F32 R20, R28, R2, R56 ;  /* 0x000000021c14723c */ /* 0x004fe60000001838 */
[----:B------:R-:W2:-:S15]  /*100900*/  LDL.LU R56, [R1+0x1e0] ;  /* 0x0001e00001387983 */ /* 0x000e9e0000300800 */
[----:B------:R-:W-:Y:S01]  /*100910*/  NOP ;  /* 0x0000000000007918 */ /* 0x000fe20000000000 */
[----:B------:R-:W-:Y:S04]  /*100920*/  STL.64 [R1+0x170], R20 ;  /* 0x0001701401007387 */ /* 0x000fe80000100a00 */
[----:B------:R-:W-:Y:S04]  /*100930*/  STL.64 [R1+0x178], R22 ;  /* 0x0001781601007387 */ /* 0x000fe80000100a00 */
[----:B------:R-:W-:Y:S04]  /*100940*/  STL [R1+0x110], R16 ;  /* 0x0001101001007387 */ /* 0x000fe80000100800 */
[----:B------:R-:W2:Y:S04]  /*100950*/  LDL.LU R57, [R1+0x1e4] ;  /* 0x0001e40001397983 */ /* 0x000ea80000300800 */
[----:B------:R-:W1:Y:S04]  /*100960*/  LDSM.16.M88.4 R20, [R13+UR4+0x1c00] ;  /* 0x001c00040d14783b */ /* 0x000e680008000200 */
[----:B------:R-:W2:Y:S04]  /*100970*/  LDL.LU R58, [R1+0x1e8] ;  /* 0x0001e800013a7983 */ /* 0x000ea80000300800 */
[----:B------:R3:W-:Y:S04]  /*100980*/  STL [R1+0x114], R17 ;  /* 0x0001141101007387 */ /* 0x0007e80000100800 */
[----:B------:R-:W2:Y:S01]  /*100990*/  LDL.LU R59, [R1+0x1ec] ;  /* 0x0001ec00013b7983 */ /* 0x000ea20000300800 */
[----:B0-----:R-:W-:-:S02]  /*1009a0*/  F2FP.F16.E5M2.UNPACK_B R2, R18 ;  /* 0x00000012ff02723e */ /* 0x001fc400020004ff */
[C---:B---3--:R-:W-:Y:S01]  /*1009b0*/  HMMA.16816.F32 R16, R28.reuse, R16, R48 ;  /* 0x000000101c10723c */ /* 0x048fe20000001830 */
[----:B------:R-:W-:Y:S01]  /*1009c0*/  F2FP.F16.E5M2.UNPACK_B R3, R0 ;  /* 0x00000000ff03723e */ /* 0x000fe200020004ff */
[----:B-1----:R-:W-:Y:S04]  /*1009d0*/  STL.64 [R1+0x1d00], R20 ;  /* 0x001d001401007387 */ /* 0x002fe80000100a00 */
[----:B------:R-:W-:Y:S04]  /*1009e0*/  STL.64 [R1+0x1d08], R22 ;  /* 0x001d081601007387 */ /* 0x000fe80000100a00 */
[----:B------:R-:W3:Y:S09]  /*1009f0*/  LDL.LU R48, [R1+0x220] ;  /* 0x0002200001307983 */ /* 0x000ef20000300800 */
[----:B------:R-:W-:Y:S04]  /*100a00*/  STL.64 [R1+0x180], R16 ;  /* 0x0001801001007387 */ /* 0x000fe80000100a00 */
[----:B------:R-:W-:Y:S04]  /*100a10*/  STL.64 [R1+0x188], R18 ;  /* 0x0001881201007387 */ /* 0x000fe80000100a00 */
[----:B------:R-:W-:Y:S04]  /*100a20*/  STL [R1+0x108], R2 ;  /* 0x0001080201007387 */ /* 0x000fe80000100800 */
[----:B------:R-:W3:Y:S04]  /*100a30*/  LDL.LU R49, [R1+0x224] ;  /* 0x0002240001317983 */ /* 0x000ee80000300800 */
[----:B------:R-:W3:Y:S04]  /*100a40*/  LDL.LU R50, [R1+0x228] ;  /* 0x0002280001327983 */ /* 0x000ee80000300800 */
[----:B------:R-:W-:Y:S04]  /*100a50*/  STL [R1+0x10c], R3 ;  /* 0x00010c0301007387 */ /* 0x000fe80000100800 */
[----:B------:R-:W3:Y:S04]  /*100a60*/  LDL.LU R51, [R1+0x22c] ;  /* 0x00022c0001337983 */ /* 0x000ee80000300800 */
[----:B------:R-:W0:Y:S01]  /*100a70*/  LDSM.16.M88.4 R16, [R13+UR4+0x2000] ;  /* 0x002000040d10783b */ /* 0x000e220008000200 */
[----:B----4-:R-:W-:Y:S01]  /*100a80*/  HMMA.16816.F32 R24, R28, R2, R52 ;  /* 0x000000021c18723c */ /* 0x010fe20000001834 */
[----:B------:R-:W-:-:S02]  /*100a90*/  IMAD.MOV.U32 R7, RZ, RZ, R20 ;  /* 0x000000ffff077224 */ /* 0x000fc400078e0014 */
[----:B------:R-:W-:Y:S02]  /*100aa0*/  IMAD.MOV.U32 R5, RZ, RZ, R21 ;  /* 0x000000ffff057224 */ /* 0x000fe400078e0015 */
[----:B0-----:R-:W-:Y:S01]  /*100ab0*/  IMAD.MOV.U32 R4, RZ, RZ, R16 ;  /* 0x000000ffff047224 */ /* 0x001fe200078e0010 */
[----:B------:R0:W-:Y:S04]  /*100ac0*/  STL.64 [R1+0x1cf0], R16 ;  /* 0x001cf01001007387 */ /* 0x0001e80000100a00 */
[----:B------:R-:W-:Y:S01]  /*100ad0*/  STL.64 [R1+0x1cf8], R18 ;  /* 0x001cf81201007387 */ /* 0x000fe20000100a00 */
[----:B------:R-:W-:-:S03]  /*100ae0*/  IMAD.MOV.U32 R0, RZ, RZ, R17 ;  /* 0x000000ffff007224 */ /* 0x000fc600078e0011 */
[----:B------:R-:W4:Y:S05]  /*100af0*/  LDL.LU R20, [R1+0x240] ;  /* 0x0002400001147983 */ /* 0x000f2a0000300800 */
[----:B------:R-:W-:Y:S04]  /*100b00*/  STL.64 [R1+0x1a0], R24 ;  /* 0x0001a01801007387 */ /* 0x000fe80000100a00 */
[----:B------:R-:W-:Y:S04]  /*100b10*/  STL.64 [R1+0x1a8], R26 ;  /* 0x0001a81a01007387 */ /* 0x000fe80000100a00 */
[----:B------:R-:W1:Y:S01]  /*100b20*/  LDSM.16.M88.4 R24, [R13+UR4+0x2400] ;  /* 0x002400040d18783b */ /* 0x000e620008000200 */
[----:B0-----:R-:W-:-:S02]  /*100b30*/  F2FP.F16.E5M2.UNPACK_B R16, R15 ;  /* 0x0000000fff10723e */ /* 0x001fc400020004ff */
[----:B------:R-:W-:-:S03]  /*100b40*/  F2FP.F16.E5M2.UNPACK_B R17, R14 ;  /* 0x0000000eff11723e */ /* 0x000fc600020004ff */
[----:B------:R-:W-:Y:S04]  /*100b50*/  STL [R1+0x100], R16 ;  /* 0x0001001001007387 */ /* 0x000fe80000100800 */
[----:B------:R-:W4:Y:S04]  /*100b60*/  LDL.LU R21, [R1+0x244] ;  /* 0x0002440001157983 */ /* 0x000f280000300800 */
[----:B------:R-:W4:Y:S04]  /*100b70*/  LDL.LU R22, [R1+0x248] ;  /* 0x0002480001167983 */ /* 0x000f280000300800 */
[----:B------:R2:W-:Y:S04]  /*100b80*/  STL [R1+0x104], R17 ;  /* 0x0001041101007387 */ /* 0x0005e80000100800 */
[----:B------:R-:W4:Y:S04]  /*100b90*/  LDL.LU R23, [R1+0x24c] ;  /* 0x00024c0001177983 */ /* 0x000f280000300800 */
[----:B------:R-:W5:Y:S04]  /*100ba0*/  LDL.LU R52, [R1+0x250] ;  /* 0x0002500001347983 */ /* 0x000f680000300800 */
[----:B------:R-:W5:Y:S04]  /*100bb0*/  LDL.LU R53, [R1+0x254] ;  /* 0x0002540001357983 */ /* 0x000f680000300800 */
[----:B------:R-:W5:Y:S04]  /*100bc0*/  LDL.LU R54, [R1+0x258] ;  /* 0x0002580001367983 */ /* 0x000f680000300800 */
[----:B------:R-:W5:Y:S01]  /*100bd0*/  LDL.LU R55, [R1+0x25c] ;  /* 0x00025c0001377983 */ /* 0x000f620000300800 */
[----:B------:R-:W-:-:S02]  /*100be0*/  F2FP.F16.E5M2.UNPACK_B R14, R12 ;  /* 0x0000000cff0e723e */ /* 0x000fc400020004ff */
[----:B------:R-:W-:Y:S01]  /*100bf0*/  F2FP.F16.E5M2.UNPACK_B R15, R11 ;  /* 0x0000000bff0f723e */ /* 0x000fe200020004ff */
[----:B-1----:R-:W-:Y:S04]  /*100c00*/  STL.64 [R1+0x1ce0], R24 ;  /* 0x001ce01801007387 */ /* 0x002fe80000100a00 */
[----:B------:R3:W-:Y:S01]  /*100c10*/  STL.64 [R1+0x1ce8], R26 ;  /* 0x001ce81a01007387 */ /* 0x0007e20000100a00 */
[----:B------:R-:W-:Y:S02]  /*100c20*/  IMAD.MOV.U32 R3, RZ, RZ, R24 ;  /* 0x000000ffff037224 */ /* 0x000fe400078e0018 */
[----:B------:R-:W-:Y:S01]  /*100c30*/  IMAD.MOV.U32 R2, RZ, RZ, R25 ;  /* 0x000000ffff027224 */ /* 0x000fe200078e0019 */
[----:B--2---:R-:W-:Y:S01]  /*100c40*/  HMMA.16816.F32 R16, R28, R16, R56 ;  /* 0x000000101c10723c */ /* 0x004fe20000001838 */
[----:B------:R-:W2:-:S15]  /*100c50*/  LDL.LU R56, [R1+0x270] ;  /* 0x0002700001387983 */ /* 0x000e9e0000300800 */
[----:B------:R-:W-:-:S03]  /*100c60*/  NOP ;  /* 0x0000000000007918 */ /* 0x000fc60000000000 */
[----:B------:R-:W-:Y:S04]  /*100c70*/  STL.64 [R1+0x1c0], R16 ;  /* 0x0001c01001007387 */ /* 0x000fe80000100a00 */
[----:B------:R-:W-:Y:S04]  /*100c80*/  STL.64 [R1+0x1c8], R18 ;  /* 0x0001c81201007387 */ /* 0x000fe80000100a00 */
[----:B------:R-:W0:Y:S04]  /*100c90*/  LDSM.16.M88.4 R16, [R13+UR4+0x2800] ;  /* 0x002800040d10783b */ /* 0x000e280008000200 */
[----:B------:R-:W-:Y:S04]  /*100ca0*/  STL [R1+0xf8], R14 ;  /* 0x0000f80e01007387 */ /* 0x000fe80000100800 */
[----:B------:R-:W2:Y:S04]  /*100cb0*/  LDL.LU R57, [R1+0x274] ;  /* 0x0002740001397983 */ /* 0x000ea80000300800 */
[----:B------:R-:W2:Y:S04]  /*100cc0*/  LDL.LU R58, [R1+0x278] ;  /* 0x00027800013a7983 */ /* 0x000ea80000300800 */
[----:B------:R-:W-:Y:S04]  /*100cd0*/  STL [R1+0xfc], R15 ;  /* 0x0000fc0f01007387 */ /* 0x000fe80000100800 */
[----:B------:R-:W2:Y:S01]  /*100ce0*/  LDL.LU R59, [R1+0x27c] ;  /* 0x00027c00013b7983 */ /* 0x000ea20000300800 */
[----:B---3--:R-:W-:Y:S01]  /*100cf0*/  HMMA.16816.F32 R24, R28, R14, R48 ;  /* 0x0000000e1c18723c */ /* 0x008fe20000001830 */
[----:B0-----:R-:W-:-:S02]  /*100d00*/  IMAD.MOV.U32 R12, RZ, RZ, R16 ;  /* 0x000000ffff0c7224 */ /* 0x001fc400078e0010 */
[----:B------:R0:W-:Y:S04]  /*100d10*/  STL.64 [R1+0x1cd0], R16 ;  /* 0x001cd01001007387 */ /* 0x0001e80000100a00 */
[----:B------:R-:W-:Y:S01]  /*100d20*/  STL.64 [R1+0x1cd8], R18 ;  /* 0x001cd81201007387 */ /* 0x000fe20000100a00 */
[----:B------:R-:W-:-:S03]  /*100d30*/  IMAD.MOV.U32 R11, RZ, RZ, R17 ;  /* 0x000000ffff0b7224 */ /* 0x000fc600078e0011 */
[----:B------:R-:W3:Y:S08]  /*100d40*/  LDL.LU R48, [R1+0x2b0] ;  /* 0x0002b00001307983 */ /* 0x000ef00000300800 */
[----:B------:R-:W-:Y:S04]  /*100d50*/  STL.64 [R1+0x1e0], R24 ;  /* 0x0001e01801007387 */ /* 0x000fe80000100a00 */
[----:B------:R-:W-:Y:S04]  /*100d60*/  STL.64 [R1+0x1e8], R26 ;  /* 0x0001e81a01007387 */ /* 0x000fe80000100a00 */
[----:B------:R-:W1:Y:S01]  /*100d70*/  LDSM.16.M88.4 R24, [R13+UR4+0x2c00] ;  /* 0x002c00040d18783b */ /* 0x000e620008000200 */
[----:B0-----:R-:W-:-:S02]  /*100d80*/  F2FP.F16.E5M2.UNPACK_B R16, R10 ;  /* 0x0000000aff10723e */ /* 0x001fc400020004ff */
[----:B------:R-:W-:-:S03]  /*100d90*/  F2FP.F16.E5M2.UNPACK_B R17, R9 ;  /* 0x00000009ff11723e */ /* 0x000fc600020004ff */
[----:B------:R-:W-:Y:S04]  /*100da0*/  STL [R1+0xf0], R16 ;  /* 0x0000f01001007387 */ /* 0x000fe80000100800 */
[----:B------:R-:W3:Y:S04]  /*100db0*/  LDL.LU R49, [R1+0x2b4] ;  /* 0x0002b40001317983 */ /* 0x000ee80000300800 */
[----:B------:R-:W3:Y:S04]  /*100dc0*/  LDL.LU R50, [R1+0x2b8] ;  /* 0x0002b80001327983 */ /* 0x000ee80000300800 */
[----:B------:R-:W-:Y:S04]  /*100dd0*/  STL [R1+0xf4], R17 ;  /* 0x0000f41101007387 */ /* 0x000fe80000100800 */
[----:B------:R-:W3:Y:S01]  /*100de0*/  LDL.LU R51, [R1+0x2bc] ;  /* 0x0002bc0001337983 */ /* 0x000ee20000300800 */
[----:B------:R-:W-:-:S02]  /*100df0*/  F2FP.F16.E5M2.UNPACK_B R14, R8 ;  /* 0x00000008ff0e723e */ /* 0x000fc400020004ff */
[----:B------:R-:W-:Y:S01]  /*100e00*/  F2FP.F16.E5M2.UNPACK_B R15, R6 ;  /* 0x00000006ff0f723e */ /* 0x000fe200020004ff */
[C---:B----4-:R-:W-:Y:S01]  /*100e10*/  HMMA.16816.F32 R20, R28.reuse, R16, R20 ;  /* 0x000000101c14723c */ /* 0x050fe20000001814 */
[----:B------:R-:W0:Y:S04]  /*100e20*/  LDSM.16.M88.4 R16, [R13+UR4+0x3000] ;  /* 0x003000040d10783b */ /* 0x000e280008000200 */
[----:B-1----:R-:W-:Y:S04]  /*100e30*/  STL.64 [R1+0x1cc0], R24 ;  /* 0x001cc01801007387 */ /* 0x002fe80000100a00 */
[----:B------:R-:W-:Y:S10]  /*100e40*/  STL.64 [R1+0x1cc8], R26 ;  /* 0x001cc81a01007387 */ /* 0x000ff40000100a00 */
[----:B------:R-:W-:Y:S04]  /*100e50*/  STL.64 [R1+0x200], R20 ;  /* 0x0002001401007387 */ /* 0x000fe80000100a00 */
[----:B------:R5:W-:Y:S02]  /*100e60*/  STL.64 [R1+0x208], R22 ;  /* 0x0002081601007387 */ /* 0x000be40000100a00 */
[----:B-----5:R-:W-:Y:S01]  /*100e70*/  HMMA.16816.F32 R20, R28, R14, R52 ;  /* 0x0000000e1c14723c */ /* 0x020fe20000001834 */
[----:B0-----:R-:W-:Y:S01]  /*100e80*/  IMAD.MOV.U32 R8, RZ, RZ, R16 ;  /* 0x000000ffff087224 */ /* 0x001fe200078e0010 */
[----:B------:R0:W-:Y:S04]  /*100e90*/  STL.64 [R1+0x1cb0], R16 ;  /* 0x001cb01001007387 */ /* 0x0001e80000100a00 */
[----:B------:R-:W-:Y:S04]  /*100ea0*/  STL.64 [R1+0x1cb8], R18 ;  /* 0x001cb81201007387 */ /* 0x000fe80000100a00 */
[----:B------:R1:W-:Y:S01]  /*100eb0*/  STL.64 [R1+0xe8], R14 ;  /* 0x0000e80e01007387 */ /* 0x0003e20000100a00 */
[----:B------:R-:W-:-:S03]  /*100ec0*/  IMAD.MOV.U32 R6, RZ, RZ, R17 ;  /* 0x000000ffff067224 */ /* 0x000fc600078e0011 */
[----:B------:R-:W4:Y:S05]  /*100ed0*/  LDL.LU R52, [R1+0x2e0] ;  /* 0x0002e00001347983 */ /* 0x000f2a0000300800 */
[----:B------:R-:W-:Y:S01]  /*100ee0*/  STL.64 [R1+0x220], R20 ;  /* 0x0002201401007387 */ /* 0x000fe20000100a00 */
[----:B0-----:R-:W-:Y:S02]  /*100ef0*/  F2FP.F16.E5M2.UNPACK_B R16, R7 ;  /* 0x00000007ff10723e */ /* 0x001fe400020004ff */
[----:B------:R-:W-:Y:S01]  /*100f00*/  F2FP.F16.E5M2.UNPACK_B R17, R5 ;  /* 0x00000005ff11723e */ /* 0x000fe200020004ff */
[----:B------:R-:W-:Y:S04]  /*100f10*/  STL.64 [R1+0x228], R22 ;  /* 0x0002281601007387 */ /* 0x000fe80000100a00 */
[----:B------:R-:W-:Y:S04]  /*100f20*/  STL [R1+0xe0], R16 ;  /* 0x0000e01001007387 */ /* 0x000fe80000100800 */
[----:B------:R-:W4:Y:S04]  /*100f30*/  LDL.LU R53, [R1+0x2e4] ;  /* 0x0002e40001357983 */ /* 0x000f280000300800 */
[----:B------:R-:W4:Y:S04]  /*100f40*/  LDL.LU R54, [R1+0x2e8] ;  /* 0x0002e80001367983 */ /* 0x000f280000300800 */
[----:B------:R-:W-:Y:S04]  /*100f50*/  STL [R1+0xe4], R17 ;  /* 0x0000e41101007387 */ /* 0x000fe80000100800 */
[----:B------:R-:W4:Y:S04]  /*100f60*/  LDL.LU R55, [R1+0x2ec] ;  /* 0x0002ec0001377983 */ /* 0x000f280000300800 */
[----:B------:R-:W0:Y:S01]  /*100f70*/  LDSM.16.M88.4 R20, [R13+UR4+0x3400] ;  /* 0x003400040d14783b */ /* 0x000e220008000200 */
[----:B-1----:R-:W-:-:S02]  /*100f80*/  F2FP.F16.E5M2.UNPACK_B R14, R4 ;  /* 0x00000004ff0e723e */ /* 0x002fc400020004ff */
[----:B------:R-:W-:Y:S01]  /*100f90*/  F2FP.F16.E5M2.UNPACK_B R15, R0 ;  /* 0x00000000ff0f723e */ /* 0x000fe200020004ff */
[----:B------:R-:W-:Y:S02]  /*100fa0*/  IMAD.MOV.U32 R10, RZ, RZ, R24 ;  /* 0x000000ffff0a7224 */ /* 0x000fe400078e0018 */
[----:B------:R-:W-:Y:S01]  /*100fb0*/  IMAD.MOV.U32 R9, RZ, RZ, R25 ;  /* 0x000000ffff097224 */ /* 0x000fe200078e0019 */
[----:B0-----:R-:W-:Y:S04]  /*100fc0*/  STL.64 [R1+0x1ca0], R20 ;  /* 0x001ca01401007387 */ /* 0x001fe80000100a00 */
[----:B------:R-:W-:Y:S01]  /*100fd0*/  STL.64 [R1+0x1ca8], R22 ;  /* 0x001ca81601007387 */ /* 0x000fe20000100a00 */
[----:B------:R-:W-:Y:S02]  /*100fe0*/  IMAD.MOV.U32 R7, RZ, RZ, R20 ;  /* 0x000000ffff077224 */ /* 0x000fe400078e0014 */
[----:B------:R-:W-:Y:S01]  /*100ff0*/  IMAD.MOV.U32 R5, RZ, RZ, R21 ;  /* 0x000000ffff057224 */ /* 0x000fe200078e0015 */
[----:B--2---:R-:W-:Y:S01]  /*101000*/  HMMA.16816.F32 R16, R28, R16, R56 ;  /* 0x000000101c10723c */ /* 0x004fe20000001838 */
[----:B------:R-:W2:-:S15]  /*101010*/  LDL.LU R56, [R1+0x2f0] ;  /* 0x0002f00001387983 */ /* 0x000e9e0000300800 */
[----:B------:R-:W-:-:S03]  /*101020*/  NOP ;  /* 0x0000000000007918 */ /* 0x000fc60000000000 */
[----:B------:R-:W-:Y:S04]  /*101030*/  STL.64 [R1+0x240], R16 ;  /* 0x0002401001007387 */ /* 0x000fe80000100a00 */
[----:B------:R-:W-:Y:S04]  /*101040*/  STL.64 [R1+0x248], R18 ;  /* 0x0002481201007387 */ /* 0x000fe80000100a00 */
[----:B------:R-:W-:Y:S04]  /*101050*/  STL [R1+0xd8], R14 ;  /* 0x0000d80e01007387 */ /* 0x000fe80000100800 */
[----:B------:R-:W0:Y:S04]  /*101060*/  LDSM.16.M88.4 R16, [R13+UR4+0x3800] ;  /* 0x003800040d10783b */ /* 0x000e280008000200 */
[----:B------:R-:W2:Y:S04]  /*101070*/  LDL.LU R57, [R1+0x2f4] ;  /* 0x0002f40001397983 */ /* 0x000ea80000300800 */
[----:B------:R-:W2:Y:S04]  /*101080*/  LDL.LU R58, [R1+0x2f8] ;  /* 0x0002f800013a7983 */ /* 0x000ea80000300800 */
[----:B------:R-:W-:Y:S04]  /*101090*/  STL [R1+0xdc], R15 ;  /* 0x0000dc0f01007387 */ /* 0x000fe80000100800 */
[----:B------:R-:W2:Y:S01]  /*1010a0*/  LDL.LU R59, [R1+0x2fc] ;  /* 0x0002fc00013b7983 */ /* 0x000ea20000300800 */
[----:B---3--:R-:W-:Y:S01]  /*1010b0*/  HMMA.16816.F32 R24, R28, R14, R48 ;  /* 0x0000000e1c18723c */ /* 0x008fe20000001830 */
[----:B0-----:R-:W-:-:S02]  /*1010c0*/  IMAD.MOV.U32 R0, RZ, RZ, R16 ;  /* 0x000000ffff007224 */ /* 0x001fc400078e0010 */
[----:B------:R0:W-:Y:S04]  /*1010d0*/  STL.64 [R1+0x1c90], R16 ;  /* 0x001c901001007387 */ /* 0x0001e80000100a00 */
[----:B------:R-:W-:Y:S04]  /*1010e0*/  STL.64 [R1+0x1c98], R18 ;  /* 0x001c981201007387 */ /* 0x000fe80000100a00 */
[----:B------:R-:W3:Y:S01]  /*1010f0*/  LDL.LU R20, [R1+0x310] ;  /* 0x0003100001147983 */ /* 0x000ee20000300800 */
[----:B0-----:R-:W-:-:S07]  /*101100*/  F2FP.F16.E5M2.UNPACK_B R16, R3 ;  /* 0x00000003ff10723e */ /* 0x001fce00020004ff */
[----:B------:R-:W-:Y:S04]  /*101110*/  STL.64 [R1+0x250], R24 ;  /* 0x0002501801007387 */ /* 0x000fe80000100a00 */
[----:B------:R-:W-:Y:S04]  /*101120*/  STL.64 [R1+0x258], R26 ;  /* 0x0002581a01007387 */ /* 0x000fe80000100a00 */
[----:B------:R-:W3:Y:S01]  /*101130*/  LDL.LU R21, [R1+0x314] ;  /* 0x0003140001157983 */ /* 0x000ee20000300800 */
[----:B------:R-:W-:-:S03]  /*101140*/  IMAD.MOV.U32 R4, RZ, RZ, R17 ;  /* 0x000000ffff047224 */ /* 0x000fc600078e0011 */
[----:B------:R-:W-:Y:S04]  /*101150*/  STL [R1+0xd0], R16 ;  /* 0x0000d01001007387 */ /* 0x000fe80000100800 */
[----:B------:R-:W3:Y:S04]  /*101160*/  LDL.LU R22, [R1+0x318] ;  /* 0x0003180001167983 */ /* 0x000ee80000300800 */
[----:B------:R-:W3:Y:S01]  /*101170*/  LDL.LU R23, [R1+0x31c] ;  /* 0x00031c0001177983 */ /* 0x000ee20000300800 */
[----:B------:R-:W-:-:S03]  /*101180*/  F2FP.F16.E5M2.UNPACK_B R17, R2 ;  /* 0x00000002ff11723e */ /* 0x000fc600020004ff */
[----:B------:R-:W5:Y:S04]  /*101190*/  LDL.LU R48, [R1+0x330] ;  /* 0x0003300001307983 */ /* 0x000f680000300800 */
[----:B------:R-:W5:Y:S04]  /*1011a0*/  LDL.LU R49, [R1+0x334] ;  /* 0x0003340001317983 */ /* 0x000f680000300800 */
[----:B------:R-:W5:Y:S04]  /*1011b0*/  LDL.LU R50, [R1+0x338] ;  /* 0x0003380001327983 */ /* 0x000f680000300800 */
[----:B------:R-:W0:Y:S04]  /*1011c0*/  LDSM.16.M88.4 R24, [R13+UR4+0x3c00] ;  /* 0x003c00040d18783b */ /* 0x000e280008000200 */
[----:B------:R4:W-:Y:S04]  /*1011d0*/  STL [R1+0xd4], R17 ;  /* 0x0000d41101007387 */ /* 0x0009e80000100800 */
[----:B------:R-:W5:Y:S01]  /*1011e0*/  LDL.LU R51, [R1+0x33c] ;  /* 0x00033c0001337983 */ /* 0x000f620000300800 */
[----:B------:R-:W-:-:S02]  /*1011f0*/  F2FP.F16.E5M2.UNPACK_B R14, R12 ;  /* 0x0000000cff0e723e */ /* 0x000fc400020004ff */
[----:B------:R-:W-:Y:S01]  /*101200*/  F2FP.F16.E5M2.UNPACK_B R15, R11 ;  /* 0x0000000bff0f723e */ /* 0x000fe200020004ff */
[----:B0-----:R-:W-:Y:S01]  /*101210*/  STL.64 [R1+0x1c80], R24 ;  /* 0x001c801801007387 */ /* 0x001fe20000100a00 */
[----:B----4-:R-:W-:Y:S03]  /*101220*/  HMMA.16816.F32 R16, R28, R16, R52 ;  /* 0x000000101c10723c */ /* 0x010fe60000001834 */
[----:B------:R-:W-:Y:S04]  /*101230*/  STL.64 [R1+0x1c88], R26 ;  /* 0x001c881a01007387 */ /* 0x000fe80000100a00 */
[----:B------:R-:W4:-:S12]  /*101240*/  LDL.LU R52, [R1+0x340] ;  /* 0x0003400001347983 */ /* 0x000f180000300800 */
[----:B------:R-:W-:Y:S04]  /*101250*/  STL.64 [R1+0x270], R16 ;  /* 0x0002701001007387 */ /* 0x000fe80000100a00 */
[----:B------:R-:W-:Y:S04]  /*101260*/  STL.64 [R1+0x278], R18 ;  /* 0x0002781201007387 */ /* 0x000fe80000100a00 */
[----:B------:R-:W-:Y:S04]  /*101270*/  STL [R1+0xc8], R14 ;  /* 0x0000c80e01007387 */ /* 0x000fe80000100800 */
[----:B------:R-:W4:Y:S04]  /*101280*/  LDL.LU R53, [R1+0x344] ;  /* 0x0003440001357983 */ /* 0x000f280000300800 */
[----:B------:R-:W4:Y:S04]  /*101290*/  LDL.LU R54, [R1+0x348] ;  /* 0x0003480001367983 */ /* 0x000f280000300800 */
[----:B------:R-:W-:Y:S04]  /*1012a0*/  STL [R1+0xcc], R15 ;  /* 0x0000cc0f01007387 */ /* 0x000fe80000100800 */
[----:B------:R-:W4:Y:S04]  /*1012b0*/  LDL.LU R55, [R1+0x34c] ;  /* 0x00034c0001377983 */ /* 0x000f280000300800 */
[----:B------:R-:W0:Y:S01]  /*1012c0*/  LDSM.16.M88.4 R16, [R13+UR4+0x4000] ;  /* 0x004000040d10783b */ /* 0x000e220008000200 */
[----:B------:R-:W-:-:S02]  /*1012d0*/  IMAD.MOV.U32 R3, RZ, RZ, R24 ;  /* 0x000000ffff037224 */ /* 0x000fc400078e0018 */
[----:B------:R-:W-:Y:S02]  /*1012e0*/  IMAD.MOV.U32 R2, RZ, RZ, R25 ;  /* 0x000000ffff027224 */ /* 0x000fe400078e0019 */
[----:B------:R-:W1:Y:S01]  /*1012f0*/  LDSM.16.M88.4 R24, [R13+UR4+0x4400] ;  /* 0x004400040d18783b */ /* 0x000e620008000200 */
[----:B0-----:R-:W-:-:S03]  /*101300*/  IMAD.MOV.U32 R12, RZ, RZ, R16 ;  /* 0x000000ffff0c7224 */ /* 0x001fc600078e0010 */
[----:B------:R0:W-:Y:S01]  /*101310*/  STL.64 [R1+0x1c70], R16 ;  /* 0x001c701001007387 */ /* 0x0001e20000100a00 */
[----:B------:R-:W-:-:S03]  /*101320*/  IMAD.MOV.U32 R11, RZ, RZ, R17 ;  /* 0x000000ffff0b7224 */ /* 0x000fc600078e0011 */
[----:B------:R-:W-:Y:S01]  /*101330*/  STL.64 [R1+0x1c78], R18 ;  /* 0x001c781201007387 */ /* 0x000fe20000100a00 */
[----:B0-----:R-:W-:Y:S02]  /*101340*/  F2FP.F16.E5M2.UNPACK_B R16, R10 ;  /* 0x0000000aff10723e */ /* 0x001fe400020004ff */
[----:B------:R-:W-:Y:S01]  /*101350*/  F2FP.F16.E5M2.UNPACK_B R17, R9 ;  /* 0x00000009ff11723e */ /* 0x000fe200020004ff */
[----:B-1----:R-:W-:Y:S02]  /*101360*/  IMAD.MOV.U32 R10, RZ, RZ, R24 ;  /* 0x000000ffff0a7224 */ /* 0x002fe400078e0018 */
[----:B------:R-:W-:Y:S01]  /*101370*/  IMAD.MOV.U32 R9, RZ, RZ, R25 ;  /* 0x000000ffff097224 */ /* 0x000fe200078e0019 */
[----:B--2---:R-:W-:-:S15]  /*101380*/  HMMA.16816.F32 R32, R28, R14, R56 ;  /* 0x0000000e1c20723c */ /* 0x004fde0000001838 */
[----:B------:R-:W-:-:S04]  /*101390*/  NOP ;  /* 0x0000000000007918 */ /* 0x000fc80000000000 */
[----:B------:R-:W-:Y:S04]  /*1013a0*/  STL.64 [R1+0x290], R32 ;  /* 0x0002902001007387 */ /* 0x000fe80000100a00 */
[----:B------:R-:W-:Y:S04]  /*1013b0*/  STL.64 [R1+0x298], R34 ;  /* 0x0002982201007387 */ /* 0x000fe80000100a00 */
[----:B------:R-:W-:Y:S04]  /*1013c0*/  STL.64 [R1+0x1c60], R24 ;  /* 0x001c601801007387 */ /* 0x000fe80000100a00 */
[----:B------:R5:W-:Y:S04]  /*1013d0*/  STL.64 [R1+0x1c68], R26 ;  /* 0x001c681a01007387 */ /* 0x000be80000100a00 */
[----:B------:R-:W-:Y:S04]  /*1013e0*/  STL.64 [R1+0xc0], R16 ;  /* 0x0000c01001007387 */ /* 0x000fe80000100a00 */
[----:B------:R-:W2:Y:S04]  /*1013f0*/  LDL.LU R56, [R1+0x380] ;  /* 0x0003800001387983 */ /* 0x000ea80000300800 */
[----:B------:R-:W2:Y:S04]  /*101400*/  LDL.LU R57, [R1+0x384] ;  /* 0x0003840001397983 */ /* 0x000ea80000300800 */
[----:B------:R-:W2:Y:S04]  /*101410*/  LDL.LU R58, [R1+0x388] ;  /* 0x00038800013a7983 */ /* 0x000ea80000300800 */
[----:B------:R-:W2:Y:S01]  /*101420*/  LDL.LU R59, [R1+0x38c] ;  /* 0x00038c00013b7983 */ /* 0x000ea20000300800 */
[----:B---3--:R-:W-:Y:S03]  /*101430*/  HMMA.16816.F32 R20, R28, R16, R20 ;  /* 0x000000101c14723c */ /* 0x008fe60000001814 */
[----:B------:R-:W0:Y:S01]  /*101440*/  LDSM.16.M88.4 R16, [R13+UR4+0x4800] ;  /* 0x004800040d10783b */ /* 0x000e220008000200 */
[----:B------:R-:W-:-:S02]  /*101450*/  F2FP.F16.E5M2.UNPACK_B R14, R8 ;  /* 0x00000008ff0e723e */ /* 0x000fc400020004ff */
[----:B------:R-:W-:-:S13]  /*101460*/  F2FP.F16.E5M2.UNPACK_B R15, R6 ;  /* 0x00000006ff0f723e */ /* 0x000fda00020004ff */
[----:B------:R-:W-:Y:S04]  /*101470*/  STL.64 [R1+0x2c0], R20 ;  /* 0x0002c01401007387 */ /* 0x000fe80000100a00 */
[----:B------:R-:W-:Y:S04]  /*101480*/  STL.64 [R1+0x2c8], R22 ;  /* 0x0002c81601007387 */ /* 0x000fe80000100a00 */
[----:B------:R-:W1:Y:S01]  /*101490*/  LDSM.16.M88.4 R20, [R13+UR4+0x4c00] ;  /* 0x004c00040d14783b */ /* 0x000e620008000200 */
[----:B-----5:R-:W-:Y:S03]  /*1014a0*/  HMMA.16816.F32 R24, R28, R14, R48 ;  /* 0x0000000e1c18723c */ /* 0x020fe60000001830 */
[----:B0-----:R-:W-:Y:S04]  /*1014b0*/  STL.64 [R1+0x1c50], R16 ;  /* 0x001c501001007387 */ /* 0x001fe80000100a00 */
[----:B------:R0:W-:Y:S04]  /*1014c0*/  STL.64 [R1+0x1c58], R18 ;  /* 0x001c581201007387 */ /* 0x0001e80000100a00 */
[----:B------:R-:W-:Y:S08]  /*1014d0*/  STL.64 [R1+0xb8], R14 ;  /* 0x0000b80e01007387 */ /* 0x000ff00000100a00 */
[----:B------:R-:W-:Y:S04]  /*1014e0*/  STL.64 [R1+0x2e0], R24 ;  /* 0x0002e01801007387 */ /* 0x000fe80000100a00 */
[----:B------:R-:W-:Y:S01]  /*1014f0*/  STL.64 [R1+0x2e8], R26 ;  /* 0x0002e81a01007387 */ /* 0x000fe20000100a00 */
[----:B------:R-:W-:Y:S01]  /*101500*/  IMAD.MOV.U32 R8, RZ, RZ, R16 ;  /* 0x000000ffff087224 */ /* 0x000fe200078e0010 */
[----:B0-----:R-:W-:-:S02]  /*101510*/  F2FP.F16.E5M2.UNPACK_B R18, R7 ;  /* 0x00000007ff12723e */ /* 0x001fc400020004ff */
[----:B------:R-:W-:Y:S01]  /*101520*/  F2FP.F16.E5M2.UNPACK_B R19, R5 ;  /* 0x00000005ff13723e */ /* 0x000fe200020004ff */
[----:B-1----:R0:W-:Y:S04]  /*101530*/  STL.64 [R1+0x1c40], R20 ;  /* 0x001c401401007387 */ /* 0x0021e80000100a00 */
[----:B------:R1:W-:Y:S01]  /*101540*/  STL.64 [R1+0x1c48], R22 ;  /* 0x001c481601007387 */ /* 0x0003e20000100a00 */
[----:B------:R-:W-:-:S03]  /*101550*/  IMAD.MOV.U32 R16, RZ, RZ, R20 ;  /* 0x000000ffff107224 */ /* 0x000fc600078e0014 */
[----:B------:R-:W-:Y:S01]  /*101560*/  STL.64 [R1+0xb0], R18 ;  /* 0x0000b01201007387 */ /* 0x000fe20000100a00 */
[----:B------:R-:W-:-:S03]  /*101570*/  IMAD.MOV.U32 R7, RZ, RZ, R21 ;  /* 0x000000ffff077224 */ /* 0x000fc600078e0015 */
[----:B0-----:R-:W3:Y:S04]  /*101580*/  LDL.LU R20, [R1+0x3b0] ;  /* 0x0003b00001147983 */ /* 0x001ee80000300800 */
[----:B------:R-:W3:Y:S04]  /*101590*/  LDL.LU R21, [R1+0x3b4] ;  /* 0x0003b40001157983 */ /* 0x000ee80000300800 */
[----:B-1----:R-:W3:Y:S04]  /*1015a0*/  LDL.LU R22, [R1+0x3b8] ;  /* 0x0003b80001167983 */ /* 0x002ee80000300800 */
[----:B------:R-:W3:Y:S01]  /*1015b0*/  LDL.LU R23, [R1+0x3bc] ;  /* 0x0003bc0001177983 */ /* 0x000ee20000300800 */
[----:B----4-:R-:W-:Y:S01]  /*1015c0*/  HMMA.16816.F32 R24, R28, R18, R52 ;  /* 0x000000121c18723c */ /* 0x010fe20000001834 */
[----:B------:R-:W-:Y:S01]  /*1015d0*/  F2FP.F16.E5M2.UNPACK_B R14, R0 ;  /* 0x00000000ff0e723e */ /* 0x000fe200020004ff */
[----:B------:R-:W-:Y:S01]  /*1015e0*/  IMAD.MOV.U32 R0, RZ, RZ, R19 ;  /* 0x000000ffff007224 */ /* 0x000fe200078e0013 */
[----:B------:R-:W-:-:S04]  /*1015f0*/  F2FP.F16.E5M2.UNPACK_B R15, R4 ;  /* 0x00000004ff0f723e */ /* 0x000fc800020004ff */
[----:B------:R0:W-:-:S12]  /*101600*/  STL [R1+0x8318], R0 ;  /* 0x0083180001007387 */ /* 0x0001d80000100800 */
[----:B------:R-:W-:Y:S04]  /*101610*/  STL.64 [R1+0x2f0], R24 ;  /* 0x0002f01801007387 */ /* 0x000fe80000100a00 */
[----:B------:R-:W-:Y:S04]  /*101620*/  STL.64 [R1+0x2f8], R26 ;  /* 0x0002f81a01007387 */ /* 0x000fe80000100a00 */
[----:B------:R-:W-:Y:S04]  /*101630*/  STL [R1+0xa8], R14 ;  /* 0x0000a80e01007387 */ /* 0x000fe80000100800 */
[----:B------:R-:W4:Y:S04]  /*101640*/  LDL.LU R52, [R1+0x3d0] ;  /* 0x0003d00001347983 */ /* 0x000f280000300800 */
[----:B------:R-:W4:Y:S04]  /*101650*/  LDL.LU R53, [R1+0x3d4] ;  /* 0x0003d40001357983 */ /* 0x000f280000300800 */
[----:B------:R-:W4:Y:S04]  /*101660*/  LDL.LU R54, [R1+0x3d8] ;  /* 0x0003d80001367983 */ /* 0x000f280000300800 */
[----:B------:R-:W-:Y:S04]  /*101670*/  STL [R1+0xac], R15 ;  /* 0x0000ac0f01007387 */ /* 0x000fe80000100800 */
[----:B------:R-:W4:Y:S04]  /*101680*/  LDL.LU R55, [R1+0x3dc] ;  /* 0x0003dc0001377983 */ /* 0x000f280000300800 */
[----:B------:R-:W1:Y:S01]  /*101690*/  LDSM.16.M88.4 R24, [R13+UR4+0x5000] ;  /* 0x005000040d18783b */ /* 0x000e620008000200 */
[----:B0-----:R-:W-:Y:S01]  /*1016a0*/  IMAD.MOV.U32 R0, RZ, RZ, R15 ;  /* 0x000000ffff007224 */ /* 0x001fe200078e000f */
[----:B------:R-:W-:-:S02]  /*1016b0*/  F2FP.F16.E5M2.UNPACK_B R18, R3 ;  /* 0x00000003ff12723e */ /* 0x000fc400020004ff */
[----:B------:R-:W-:Y:S01]  /*1016c0*/  F2FP.F16.E5M2.UNPACK_B R19, R2 ;  /* 0x00000002ff13723e */ /* 0x000fe200020004ff */
[----:B-1----:R-:W-:Y:S01]  /*1016d0*/  STL.64 [R1+0x1c30], R24 ;  /* 0x001c301801007387 */ /* 0x002fe20000100a00 */
[----:B------:R-:W-:-:S03]  /*1016e0*/  IMAD.MOV.U32 R5, RZ, RZ, R24 ;  /* 0x000000ffff057224 */ /* 0x000fc600078e0018 */
[----:B------:R-:W-:Y:S01]  /*1016f0*/  STL.64 [R1+0x1c38], R26 ;  /* 0x001c381a01007387 */ /* 0x000fe20000100a00 */
[----:B------:R-:W-:-:S03]  /*101700*/  IMAD.MOV.U32 R4, RZ, RZ, R25 ;  /* 0x000000ffff047224 */ /* 0x000fc600078e0019 */
[----:B------:R0:W-:Y:S02]  /*101710*/  STL [R1+0x831c], R0 ;  /* 0x00831c0001007387 */ /* 0x0001e40000100800 */
[----:B0-----:R-:W-:Y:S01]  /*101720*/  IMAD.MOV.U32 R0, RZ, RZ, R19 ;  /* 0x000000ffff007224 */ /* 0x001fe200078e0013 */
[----:B--2---:R-:W-:-:S15]  /*101730*/  HMMA.16816.F32 R24, R28, R14, R56 ;  /* 0x0000000e1c18723c */ /* 0x004fde0000001838 */
[----:B------:R-:W-:-:S04]  /*101740*/  NOP ;  /* 0x0000000000007918 */ /* 0x000fc80000000000 */
[----:B------:R-:W-:Y:S04]  /*101750*/  STL.64 [R1+0x310], R24 ;  /* 0x0003101801007387 */ /* 0x000fe80000100a00 */
[----:B------:R-:W-:Y:S04]  /*101760*/  STL.64 [R1+0x318], R26 ;  /* 0x0003181a01007387 */ /* 0x000fe80000100a00 */
[----:B------:R-:W0:Y:S04]  /*101770*/  LDSM.16.M88.4 R24, [R13+UR4+0x5400] ;  /* 0x005400040d18783b */ /* 0x000e280008000200 */
[----:B------:R-:W-:Y:S04]  /*101780*/  STL [R1+0xa0], R18 ;  /* 0x0000a01201007387 */ /* 0x000fe80000100800 */
[----:B------:R-:W2:Y:S04]  /*101790*/  LDL.LU R56, [R1+0x400] ;  /* 0x0004000001387983 */ /* 0x000ea80000300800 */
[----:B------:R-:W2:Y:S04]  /*1017a0*/  LDL.LU R57, [R1+0x404] ;  /* 0x0004040001397983 */ /* 0x000ea80000300800 */
[----:B------:R-:W2:Y:S04]  /*1017b0*/  LDL.LU R58, [R1+0x408] ;  /* 0x00040800013a7983 */ /* 0x000ea80000300800 */
[----:B------:R-:W-:Y:S04]  /*1017c0*/  STL [R1+0xa4], R19 ;  /* 0x0000a41301007387 */ /* 0x000fe80000100800 */
[----:B------:R-:W2:Y:S04]  /*1017d0*/  LDL.LU R59, [R1+0x40c] ;  /* 0x00040c00013b7983 */ /* 0x000ea80000300800 */
[----:B0-----:R-:W-:Y:S04]  /*1017e0*/  STL.64 [R1+0x1c20], R24 ;  /* 0x001c201801007387 */ /* 0x001fe80000100a00 */
[----:B------:R-:W-:Y:S04]  /*1017f0*/  STL.64 [R1+0x1c28], R26 ;  /* 0x001c281a01007387 */ /* 0x000fe80000100a00 */
[----:B------:R-:W5:Y:S04]  /*101800*/  LDL.LU R48, [R1+0x420] ;  /* 0x0004200001307983 */ /* 0x000f680000300800 */
[----:B------:R-:W5:Y:S04]  /*101810*/  LDL.LU R49, [R1+0x424] ;  /* 0x0004240001317983 */ /* 0x000f680000300800 */
[----:B------:R-:W5:Y:S04]  /*101820*/  LDL.LU R50, [R1+0x428] ;  /* 0x0004280001327983 */ /* 0x000f680000300800 */
[----:B------:R-:W5:Y:S04]  /*101830*/  LDL.LU R51, [R1+0x42c] ;  /* 0x00042c0001337983 */ /* 0x000f680000300800 */
[----:B------:R0:W-:Y:S01]  /*101840*/  STL [R1+0x8320], R0 ;  /* 0x0083200001007387 */ /* 0x0001e20000100800 */
[----:B---3--:R-:W-:-:S15]  /*101850*/  HMMA.16816.F32 R20, R28, R18, R20 ;  /* 0x000000121c14723c */ /* 0x008fde0000001814 */
[----:B------:R-:W-:-:S04]  /*101860*/  NOP ;  /* 0x0000000000007918 */ /* 0x000fc80000000000 */
[----:B------:R-:W-:Y:S04]  /*101870*/  STL.64 [R1+0x330], R20 ;  /* 0x0003301401007387 */ /* 0x000fe80000100a00 */
[----:B------:R-:W-:Y:S04]  /*101880*/  STL.64 [R1+0x338], R22 ;  /* 0x0003381601007387 */ /* 0x000fe80000100a00 */
[----:B------:R-:W1:Y:S01]  /*101890*/  LDSM.16.M88.4 R20, [R13+UR4+0x5800] ;  /* 0x005800040d14783b */ /* 0x000e620008000200 */
[----:B------:R-:W-:Y:S02]  /*1018a0*/  F2FP.F16.E5M2.UNPACK_B R14, R12 ;  /* 0x0000000cff0e723e */ /* 0x000fe400020004ff */
[----:B------:R-:W-:-:S03]  /*1018b0*/  F2FP.F16.E5M2.UNPACK_B R15, R11 ;  /* 0x0000000bff0f723e */ /* 0x000fc600020004ff */
[----:B------:R-:W-:Y:S02]  /*1018c0*/  STL [R1+0x98], R14 ;  /* 0x0000980e01007387 */ /* 0x000fe40000100800 */
[----:B0-----:R-:W-:Y:S01]  /*1018d0*/  IMAD.MOV.U32 R0, RZ, RZ, R15 ;  /* 0x000000ffff007224 */ /* 0x001fe200078e000f */
[----:B------:R-:W-:Y:S02]  /*1018e0*/  F2FP.F16.E5M2.UNPACK_B R18, R10 ;  /* 0x0000000aff12723e */ /* 0x000fe400020004ff */
[----:B------:R-:W-:Y:S01]  /*1018f0*/  F2FP.F16.E5M2.UNPACK_B R19, R9 ;  /* 0x00000009ff13723e */ /* 0x000fe200020004ff */
[----:B-1----:R-:W-:Y:S01]  /*101900*/  STL.64 [R1+0x1c10], R20 ;  /* 0x001c101401007387 */ /* 0x002fe20000100a00 */
[----:B------:R-:W-:-:S03]  /*101910*/  IMAD.MOV.U32 R12, RZ, RZ, R20 ;  /* 0x000000ffff0c7224 */ /* 0x000fc600078e0014 */
[----:B------:R4:W-:Y:S01]  /*101920*/  STL.64 [R1+0x1c18], R22 ;  /* 0x001c181601007387 */ /* 0x0009e20000100a00 */
[----:B------:R-:W-:Y:S02]  /*101930*/  IMAD.MOV.U32 R11, RZ, RZ, R21 ;  /* 0x000000ffff0b7224 */ /* 0x000fe400078e0015 */
[----:B----4-:R-:W-:Y:S01]  /*101940*/  HMMA.16816.F32 R20, R28, R14, R52 ;  /* 0x0000000e1c14723c */ /* 0x010fe20000001834 */
[----:B------:R-:W-:Y:S04]  /*101950*/  STL [R1+0x9c], R15 ;  /* 0x00009c0f01007387 */ /* 0x000fe80000100800 */
[----:B------:R-:W-:-:S14]  /*101960*/  STL [R1+0x8324], R0 ;  /* 0x0083240001007387 */ /* 0x000fdc0000100800 */
[----:B------:R-:W-:Y:S04]  /*101970*/  STL.64 [R1+0x340], R20 ;  /* 0x0003401401007387 */ /* 0x000fe80000100a00 */
[----:B------:R-:W-:Y:S04]  /*101980*/  STL.64 [R1+0x348], R22 ;  /* 0x0003481601007387 */ /* 0x000fe80000100a00 */
[----:B------:R-:W-:Y:S04]  /*101990*/  STL [R1+0x90], R18 ;  /* 0x0000901201007387 */ /* 0x000fe80000100800 */
[----:B------:R-:W3:Y:S04]  /*1019a0*/  LDL.LU R52, [R1+0x450] ;  /* 0x0004500001347983 */ /* 0x000ee80000300800 */
[----:B------:R-:W3:Y:S04]  /*1019b0*/  LDL.LU R53, [R1+0x454] ;  /* 0x0004540001357983 */ /* 0x000ee80000300800 */
[----:B------:R-:W3:Y:S04]  /*1019c0*/  LDL.LU R54, [R1+0x458] ;  /* 0x0004580001367983 */ /* 0x000ee80000300800 */
[----:B------:R-:W-:Y:S04]  /*1019d0*/  STL [R1+0x94], R19 ;  /* 0x0000941301007387 */ /* 0x000fe80000100800 */
[----:B------:R-:W3:Y:S04]  /*1019e0*/  LDL.LU R55, [R1+0x45c] ;  /* 0x00045c0001377983 */ /* 0x000ee80000300800 */
[----:B------:R-:W0:Y:S01]  /*1019f0*/  LDSM.16.M88.4 R20, [R13+UR4+0x5c00] ;  /* 0x005c00040d14783b */ /* 0x000e220008000200 */
[----:B------:R-:W-:-:S02]  /*101a00*/  IMAD.MOV.U32 R3, RZ, RZ, R24 ;  /* 0x000000ffff037224 */ /* 0x000fc400078e0018 */
[----:B------:R-:W-:Y:S02]  /*101a10*/  IMAD.MOV.U32 R2, RZ, RZ, R25 ;  /* 0x000000ffff027224 */ /* 0x000fe400078e0019 */
[----:B------:R-:W-:Y:S01]  /*101a20*/  IMAD.MOV.U32 R6, RZ, RZ, R17 ;  /* 0x000000ffff067224 */ /* 0x000fe200078e0011 */
[----:B0-----:R-:W-:Y:S01]  /*101a30*/  STL.64 [R1+0x1c00], R20 ;  /* 0x001c001401007387 */ /* 0x001fe20000100a00 */
[----:B------:R-:W-:-:S03]  /*101a40*/  IMAD.MOV.U32 R10, RZ, RZ, R20 ;  /* 0x000000ffff0a7224 */ /* 0x000fc600078e0014 */
[----:B------:R-:W-:Y:S01]  /*101a50*/  STL.64 [R1+0x1c08], R22 ;  /* 0x001c081601007387 */ /* 0x000fe20000100a00 */
[----:B------:R-:W-:-:S03]  /*101a60*/  IMAD.MOV.U32 R9, RZ, RZ, R21 ;  /* 0x000000ffff097224 */ /* 0x000fc600078e0015 */
[----:B------:R-:W0:Y:S01]  /*101a70*/  LDSM.16.M88.4 R20, [R13+UR4+0x6000] ;  /* 0x006000040d14783b */ /* 0x000e220008000200 */
[----:B------:R-:W-:Y:S02]  /*101a80*/  F2FP.F16.E5M2.UNPACK_B R14, R8 ;  /* 0x00000008ff0e723e */ /* 0x000fe400020004ff */
[----:B------:R-:W-:-:S05]  /*101a90*/  F2FP.F16.E5M2.UNPACK_B R15, R6 ;  /* 0x00000006ff0f723e */ /* 0x000fca00020004ff */
[----:B------:R-:W-:Y:S02]  /*101aa0*/  IMAD.MOV.U32 R0, RZ, RZ, R15 ;  /* 0x000000ffff007224 */ /* 0x000fe400078e000f */
[----:B0-----:R-:W-:Y:S02]  /*101ab0*/  IMAD.MOV.U32 R8, RZ, RZ, R20 ;  /* 0x000000ffff087224 */ /* 0x001fe400078e0014 */
        /* <DEDUP_REMOVED lines=12> */
[----:B-----5:R-:W-:Y:S03]  /*101b80*/  HMMA.16816.F32 R20, R28, R14, R48 ;  /* 0x0000000e1c14723c */ /* 0x020fe60000001830 */
[----:B------:R-:W-:-:S15]  /*101b90*/  STL [R1+0x8328], R0 ;  /* 0x0083280001007387 */ /* 0x000fde0000100800 */
[----:B------:R-:W-:Y:S01]  /*101ba0*/  NOP ;  /* 0x0000000000007918 */ /* 0x000fe20000000000 */
[----:B------:R-:W-:Y:S04]  /*101bb0*/  STL.64 [R1+0x380], R20 ;  /* 0x0003801401007387 */ /* 0x000fe80000100a00 */
[----:B------:R-:W-:Y:S04]  /*101bc0*/  STL.64 [R1+0x388], R22 ;  /* 0x0003881601007387 */ /* 0x000fe80000100a00 */
[----:B------:R-:W0:Y:S01]  /*101bd0*/  LDSM.16.M88.4 R20, [R13+UR4+0x6400] ;  /* 0x006400040d14783b */ /* 0x000e220008000200 */
[----:B------:R-:W-:Y:S02]  /*101be0*/  F2FP.F16.E5M2.UNPACK_B R18, R16 ;  /* 0x00000010ff12723e */ /* 0x000fe400020004ff */
[----:B------:R-:W-:-:S03]  /*101bf0*/  F2FP.F16.E5M2.UNPACK_B R19, R7 ;  /* 0x00000007ff13723e */ /* 0x000fc600020004ff */
[----:B------:R-:W-:Y:S04]  /*101c00*/  STL [R1+0x80], R18 ;  /* 0x0000801201007387 */ /* 0x000fe80000100800 */
[----:B0-----:R0:W-:Y:S04]  /*101c10*/  STL.64 [R1+0x1be0], R20 ;  /* 0x001be01401007387 */ /* 0x0011e80000100a00 */
[----:B------:R1:W-:Y:S01]  /*101c20*/  STL.64 [R1+0x1be8], R22 ;  /* 0x001be81601007387 */ /* 0x0003e20000100a00 */
[----:B------:R-:W-:-:S03]  /*101c30*/  IMAD.MOV.U32 R16, RZ, RZ, R20 ;  /* 0x000000ffff107224 */ /* 0x000fc600078e0014 */
[----:B------:R-:W-:Y:S01]  /*101c40*/  STL [R1+0x84], R19 ;  /* 0x0000841301007387 */ /* 0x000fe20000100800 */
[----:B------:R-:W-:-:S03]  /*101c50*/  IMAD.MOV.U32 R7, RZ, RZ, R21 ;  /* 0x000000ffff077224 */ /* 0x000fc600078e0015 */
[----:B0-----:R-:W4:Y:S04]  /*101c60*/  LDL.LU R20, [R1+0x4a0] ;  /* 0x0004a00001147983 */ /* 0x001f280000300800 */
[----:B------:R-:W4:Y:S04]  /*101c70*/  LDL.LU R21, [R1+0x4a4] ;  /* 0x0004a40001157983 */ /* 0x000f280000300800 */
[----:B-1----:R-:W4:Y:S04]  /*101c80*/  LDL.LU R22, [R1+0x4a8] ;  /* 0x0004a80001167983 */ /* 0x002f280000300800 */
[----:B------:R-:W4:Y:S04]  /*101c90*/  LDL.LU R23, [R1+0x4ac] ;  /* 0x0004ac0001177983 */ /* 0x000f280000300800 */
[----:B------:R-:W5:Y:S04]  /*101ca0*/  LDL.LU R48, [R1+0x4c0] ;  /* 0x0004c00001307983 */ /* 0x000f680000300800 */
[----:B------:R-:W5:Y:S04]  /*101cb0*/  LDL.LU R49, [R1+0x4c4] ;  /* 0x0004c40001317983 */ /* 0x000f680000300800 */
[----:B------:R-:W5:Y:S04]  /*101cc0*/  LDL.LU R50, [R1+0x4c8] ;  /* 0x0004c80001327983 */ /* 0x000f680000300800 */
[----:B------:R-:W5:Y:S01]  /*101cd0*/  LDL.LU R51, [R1+0x4cc] ;  /* 0x0004cc0001337983 */ /* 0x000f620000300800 */
[----:B------:R-:W-:-:S05]  /*101ce0*/  IMAD.MOV.U32 R0, RZ, RZ, R19 ;  /* 0x000000ffff007224 */ /* 0x000fca00078e0013 */
[----:B------:R-:W-:Y:S01]  /*101cf0*/  STL [R1+0x832c], R0 ;  /* 0x00832c0001007387 */ /* 0x000fe20000100800 */
[----:B---3--:R-:W-:-:S15]  /*101d00*/  HMMA.16816.F32 R24, R28, R18, R52 ;  /* 0x000000121c18723c */ /* 0x008fde0000001834 */
[----:B------:R-:W-:-:S04]  /*101d10*/  NOP ;  /* 0x0000000000007918 */ /* 0x000fc80000000000 */
[----:B------:R-:W-:Y:S04]  /*101d20*/  STL.64 [R1+0x390], R24 ;  /* 0x0003901801007387 */ /* 0x000fe80000100a00 */
[----:B------:R-:W-:Y:S04]  /*101d30*/  STL.64 [R1+0x398], R26 ;  /* 0x0003981a01007387 */ /* 0x000fe80000100a00 */
[----:B------:R-:W0:Y:S01]  /*101d40*/  LDSM.16.M88.4 R24, [R13+UR4+0x6800] ;  /* 0x006800040d18783b */ /* 0x000e220008000200 */
[----:B------:R-:W-:Y:S02]  /*101d50*/  F2FP.F16.E5M2.UNPACK_B R14, R5 ;  /* 0x00000005ff0e723e */ /* 0x000fe400020004ff */
[----:B------:R-:W-:-:S03]  /*101d60*/  F2FP.F16.E5M2.UNPACK_B R15, R4 ;  /* 0x00000004ff0f723e */ /* 0x000fc600020004ff */
[----:B------:R-:W-:Y:S04]  /*101d70*/  STL [R1+0x78], R14 ;  /* 0x0000780e01007387 */ /* 0x000fe80000100800 */
[----:B0-----:R-:W-:Y:S04]  /*101d80*/  STL.64 [R1+0x1bd0], R24 ;  /* 0x001bd01801007387 */ /* 0x001fe80000100a00 */
[----:B------:R2:W-:Y:S04]  /*101d90*/  STL.64 [R1+0x1bd8], R26 ;  /* 0x001bd81a01007387 */ /* 0x0005e80000100a00 */
[----:B------:R-:W-:Y:S04]  /*101da0*/  STL [R1+0x7c], R15 ;  /* 0x00007c0f01007387 */ /* 0x000fe80000100800 */
[----:B------:R-:W3:Y:S04]  /*101db0*/  LDL.LU R52, [R1+0x4f0] ;  /* 0x0004f00001347983 */ /* 0x000ee80000300800 */
[----:B------:R-:W3:Y:S04]  /*101dc0*/  LDL.LU R53, [R1+0x4f4] ;  /* 0x0004f40001357983 */ /* 0x000ee80000300800 */
[----:B------:R-:W3:Y:S04]  /*101dd0*/  LDL.LU R54, [R1+0x4f8] ;  /* 0x0004f80001367983 */ /* 0x000ee80000300800 */
[----:B------:R-:W3:Y:S01]  /*101de0*/  LDL.LU R55, [R1+0x4fc] ;  /* 0x0004fc0001377983 */ /* 0x000ee20000300800 */
[----:B------:R-:W-:-:S02]  /*101df0*/  IMAD.MOV.U32 R5, RZ, RZ, R24 ;  /* 0x000000ffff057224 */ /* 0x000fc400078e0018 */
[----:B------:R-:W-:Y:S02]  /*101e00*/  IMAD.MOV.U32 R4, RZ, RZ, R25 ;  /* 0x000000ffff047224 */ /* 0x000fe400078e0019 */
[----:B------:R-:W-:-:S05]  /*101e10*/  IMAD.MOV.U32 R0, RZ, RZ, R15 ;  /* 0x000000ffff007224 */ /* 0x000fca00078e000f */
[----:B------:R-:W-:Y:S01]  /*101e20*/  STL [R1+0x8330], R0 ;  /* 0x0083300001007387 */ /* 0x000fe20000100800 */
        /* <DEDUP_REMOVED lines=8> */
[----:B0-----:R-:W-:Y:S04]  /*101eb0*/  STL.64 [R1+0x1bc0], R24 ;  /* 0x001bc01801007387 */ /* 0x001fe80000100a00 */
[----:B------:R4:W-:Y:S04]  /*101ec0*/  STL.64 [R1+0x1bc8], R26 ;  /* 0x001bc81a01007387 */ /* 0x0009e80000100a00 */
[----:B------:R-:W-:Y:S04]  /*101ed0*/  STL [R1+0x74], R19 ;  /* 0x0000741301007387 */ /* 0x000fe80000100800 */
[----:B------:R-:W2:Y:S04]  /*101ee0*/  LDL.LU R56, [R1+0x510] ;  /* 0x0005100001387983 */ /* 0x000ea80000300800 */
[----:B------:R-:W2:Y:S01]  /*101ef0*/  LDL.LU R57, [R1+0x514] ;  /* 0x0005140001397983 */ /* 0x000ea20000300800 */
[----:B------:R-:W-:-:S02]  /*101f00*/  IMAD.MOV.U32 R3, RZ, RZ, R24 ;  /* 0x000000ffff037224 */ /* 0x000fc400078e0018 */
[----:B------:R-:W-:Y:S01]  /*101f10*/  IMAD.MOV.U32 R2, RZ, RZ, R25 ;  /* 0x000000ffff027224 */ /* 0x000fe200078e0019 */
[----:B------:R-:W2:Y:S04]  /*101f20*/  LDL.LU R58, [R1+0x518] ;  /* 0x00051800013a7983 */ /* 0x000ea80000300800 */
[----:B------:R-:W2:Y:S01]  /*101f30*/  LDL.LU R59, [R1+0x51c] ;  /* 0x00051c00013b7983 */ /* 0x000ea20000300800 */
[----:B----4-:R-:W-:Y:S03]  /*101f40*/  HMMA.16816.F32 R24, R28, R18, R20 ;  /* 0x000000121c18723c */ /* 0x010fe60000001814 */
[----:B------:R-:W0:Y:S01]  /*101f50*/  LDSM.16.M88.4 R20, [R13+UR4+0x7000] ;  /* 0x007000040d14783b */ /* 0x000e220008000200 */
[----:B------:R-:W-:-:S02]  /*101f60*/  F2FP.F16.E5M2.UNPACK_B R14, R12 ;  /* 0x0000000cff0e723e */ /* 0x000fc400020004ff */
[----:B------:R-:W-:-:S13]  /*101f70*/  F2FP.F16.E5M2.UNPACK_B R15, R11 ;  /* 0x0000000bff0f723e */ /* 0x000fda00020004ff */
[----:B------:R-:W-:Y:S04]  /*101f80*/  STL.64 [R1+0x3d0], R24 ;  /* 0x0003d01801007387 */ /* 0x000fe80000100a00 */
[----:B------:R-:W-:Y:S01]  /*101f90*/  STL.64 [R1+0x3d8], R26 ;  /* 0x0003d81a01007387 */ /* 0x000fe20000100a00 */
[----:B------:R-:W-:-:S03]  /*101fa0*/  F2FP.F16.E5M2.UNPACK_B R18, R10 ;  /* 0x0000000aff12723e */ /* 0x000fc600020004ff */
[----:B0-----:R-:W-:Y:S01]  /*101fb0*/  STL.64 [R1+0x1bb0], R20 ;  /* 0x001bb01401007387 */ /* 0x001fe20000100a00 */
[----:B------:R-:W-:-:S03]  /*101fc0*/  IMAD.MOV.U32 R12, RZ, RZ, R20 ;  /* 0x000000ffff0c7224 */ /* 0x000fc600078e0014 */
[----:B------:R5:W-:Y:S01]  /*101fd0*/  STL.64 [R1+0x1bb8], R22 ;  /* 0x001bb81601007387 */ /* 0x000be20000100a00 */
[----:B------:R-:W-:Y:S02]  /*101fe0*/  IMAD.MOV.U32 R11, RZ, RZ, R21 ;  /* 0x000000ffff0b7224 */ /* 0x000fe400078e0015 */
[----:B-----5:R-:W-:Y:S01]  /*101ff0*/  HMMA.16816.F32 R20, R28, R14, R48 ;  /* 0x0000000e1c14723c */ /* 0x020fe20000001830 */
[----:B------:R0:W-:Y:S04]  /*102000*/  STL.64 [R1+0x68], R14 ;  /* 0x0000680e01007387 */ /* 0x0001e80000100a00 */
[----:B------:R-:W4:Y:S01]  /*102010*/  LDL.LU R48, [R1+0x540] ;  /* 0x0005400001307983 */ /* 0x000f220000300800 */
[----:B------:R-:W-:-:S13]  /*102020*/  F2FP.F16.E5M2.UNPACK_B R19, R9 ;  /* 0x00000009ff13723e */ /* 0x000fda00020004ff */
[----:B------:R-:W-:Y:S04]  /*102030*/  STL.64 [R1+0x3e0], R20 ;  /* 0x0003e01401007387 */ /* 0x000fe80000100a00 */
[----:B------:R-:W-:Y:S04]  /*102040*/  STL.64 [R1+0x3e8], R22 ;  /* 0x0003e81601007387 */ /* 0x000fe80000100a00 */
[----:B------:R-:W-:Y:S04]  /*102050*/  STL [R1+0x60], R18 ;  /* 0x0000601201007387 */ /* 0x000fe80000100800 */
[----:B------:R-:W4:Y:S04]  /*102060*/  LDL.LU R49, [R1+0x544] ;  /* 0x0005440001317983 */ /* 0x000f280000300800 */
[----:B------:R-:W1:Y:S04]  /*102070*/  LDSM.16.M88.4 R20, [R13+UR4+0x7400] ;  /* 0x007400040d14783b */ /* 0x000e680008000200 */
[----:B------:R-:W4:Y:S04]  /*102080*/  LDL.LU R50, [R1+0x548] ;  /* 0x0005480001327983 */ /* 0x000f280000300800 */
[----:B------:R-:W-:Y:S04]  /*102090*/  STL [R1+0x64], R19 ;  /* 0x0000641301007387 */ /* 0x000fe80000100800 */
[----:B------:R-:W4:Y:S01]  /*1020a0*/  LDL.LU R51, [R1+0x54c] ;  /* 0x00054c0001337983 */ /* 0x000f220000300800 */
[----:B0-----:R-:W-:-:S03]  /*1020b0*/  F2FP.F16.E5M2.UNPACK_B R14, R8 ;  /* 0x00000008ff0e723e */ /* 0x001fc600020004ff */
[----:B-1----:R-:W-:Y:S01]  /*1020c0*/  STL.64 [R1+0x1ba0], R20 ;  /* 0x001ba01401007387 */ /* 0x002fe20000100a00 */
[----:B------:R-:W-:-:S03]  /*1020d0*/  IMAD.MOV.U32 R10, RZ, RZ, R20 ;  /* 0x000000ffff0a7224 */ /* 0x000fc600078e0014 */
[----:B------:R3:W-:Y:S01]  /*1020e0*/  STL.64 [R1+0x1ba8], R22 ;  /* 0x001ba81601007387 */ /* 0x0007e20000100a00 */
[----:B------:R-:W-:Y:S02]  /*1020f0*/  IMAD.MOV.U32 R9, RZ, RZ, R21 ;  /* 0x000000ffff097224 */ /* 0x000fe400078e0015 */
[----:B---3--:R-:W-:Y:S01]  /*102100*/  HMMA.16816.F32 R20, R28, R18, R52 ;  /* 0x000000121c14723c */ /* 0x008fe20000001834 */
[----:B------:R-:W3:-:S15]  /*102110*/  LDL.LU R52, [R1+0x560] ;  /* 0x0005600001347983 */ /* 0x000ede0000300800 */
[----:B------:R-:W-:-:S03]  /*102120*/  NOP ;  /* 0x0000000000007918 */ /* 0x000fc60000000000 */
[----:B------:R-:W-:Y:S04]  /*102130*/  STL.64 [R1+0x400], R20 ;  /* 0x0004001401007387 */ /* 0x000fe80000100a00 */
[----:B------:R-:W-:Y:S04]  /*102140*/  STL.64 [R1+0x408], R22 ;  /* 0x0004081601007387 */ /* 0x000fe80000100a00 */
[----:B------:R-:W-:Y:S04]  /*102150*/  STL [R1+0x58], R14 ;  /* 0x0000580e01007387 */ /* 0x000fe80000100800 */
[----:B------:R-:W3:Y:S04]  /*102160*/  LDL.LU R53, [R1+0x564] ;  /* 0x0005640001357983 */ /* 0x000ee80000300800 */
[----:B------:R-:W3:Y:S04]  /*102170*/  LDL.LU R54, [R1+0x568] ;  /* 0x0005680001367983 */ /* 0x000ee80000300800 */
[----:B------:R-:W3:Y:S04]  /*102180*/  LDL.LU R55, [R1+0x56c] ;  /* 0x00056c0001377983 */ /* 0x000ee80000300800 */
[----:B------:R-:W0:Y:S01]  /*102190*/  LDSM.16.M88.4 R20, [R13+UR4+0x7800] ;  /* 0x007800040d14783b */ /* 0x000e220008000200 */
[----:B------:R-:W-:Y:S01]  /*1021a0*/  IMAD.MOV.U32 R0, RZ, RZ, R19 ;  /* 0x000000ffff007224 */ /* 0x000fe200078e0013 */
[----:B------:R-:W-:-:S04]  /*1021b0*/  F2FP.F16.E5M2.UNPACK_B R15, R6 ;  /* 0x00000006ff0f723e */ /* 0x000fc800020004ff */
[----:B------:R-:W-:Y:S04]  /*1021c0*/  STL [R1+0x8334], R0 ;  /* 0x0083340001007387 */ /* 0x000fe80000100800 */
[----:B0-----:R-:W-:Y:S01]  /*1021d0*/  STL.64 [R1+0x1b90], R20 ;  /* 0x001b901401007387 */ /* 0x001fe20000100a00 */
[----:B------:R-:W-:-:S03]  /*1021e0*/  IMAD.MOV.U32 R8, RZ, RZ, R20 ;  /* 0x000000ffff087224 */ /* 0x000fc600078e0014 */
[----:B------:R-:W-:Y:S01]  /*1021f0*/  STL.64 [R1+0x1b98], R22 ;  /* 0x001b981601007387 */ /* 0x000fe20000100a00 */
[----:B------:R-:W-:-:S03]  /*102200*/  IMAD.MOV.U32 R6, RZ, RZ, R21 ;  /* 0x000000ffff067224 */ /* 0x000fc600078e0015 */
[----:B------:R-:W0:Y:S04]  /*102210*/  LDSM.16.M88.4 R20, [R13+UR4+0x7c00] ;  /* 0x007c00040d14783b */ /* 0x000e280008000200 */
[----:B------:R-:W-:Y:S01]  /*102220*/  STL [R1+0x5c], R15 ;  /* 0x00005c0f01007387 */ /* 0x000fe20000100800 */
[----:B------:R-:W-:Y:S02]  /*102230*/  F2FP.F16.E5M2.UNPACK_B R18, R16 ;  /* 0x00000010ff12723e */ /* 0x000fe400020004ff */
[----:B------:R-:W-:Y:S01]  /*102240*/  F2FP.F16.E5M2.UNPACK_B R19, R7 ;  /* 0x00000007ff13723e */ /* 0x000fe200020004ff */
[----:B0-----:R-:W-:Y:S02]  /*102250*/  IMAD.MOV.U32 R16, RZ, RZ, R20 ;  /* 0x000000ffff107224 */ /* 0x001fe400078e0014 */
[----:B------:R-:W-:Y:S01]  /*102260*/  IMAD.MOV.U32 R7, RZ, RZ, R21 ;  /* 0x000000ffff077224 */ /* 0x000fe200078e0015 */
[----:B--2---:R-:W-:-:S15]  /*102270*/  HMMA.16816.F32 R24, R28, R14, R56 ;  /* 0x0000000e1c18723c */ /* 0x004fde0000001838 */
[----:B------:R-:W-:-:S04]  /*102280*/  NOP ;  /* 0x0000000000007918 */ /* 0x000fc80000000000 */
[----:B------:R-:W-:Y:S04]  /*102290*/  STL.64 [R1+0x420], R24 ;  /* 0x0004201801007387 */ /* 0x000fe80000100a00 */
[----:B------:R-:W-:Y:S04]  /*1022a0*/  STL.64 [R1+0x428], R26 ;  /* 0x0004281a01007387 */ /* 0x000fe80000100a00 */
[----:B------:R0:W-:Y:S04]  /*1022b0*/  STL.64 [R1+0x1b80], R20 ;  /* 0x001b801401007387 */ /* 0x0001e80000100a00 */
[----:B------:R1:W-:Y:S04]  /*1022c0*/  STL.64 [R1+0x1b88], R22 ;  /* 0x001b881601007387 */ /* 0x0003e80000100a00 */
[----:B------:R2:W-:Y:S04]  /*1022d0*/  STL.64 [R1+0x50], R18 ;  /* 0x0000501201007387 */ /* 0x0005e80000100a00 */
[----:B0-----:R-:W5:Y:S04]  /*1022e0*/  LDL.LU R20, [R1+0x590] ;  /* 0x0005900001147983 */ /* 0x001f680000300800 */
[----:B------:R-:W5:Y:S04]  /*1022f0*/  LDL.LU R21, [R1+0x594] ;  /* 0x0005940001157983 */ /* 0x000f680000300800 */
[----:B-1----:R-:W5:Y:S04]  /*102300*/  LDL.LU R22, [R1+0x598] ;  /* 0x0005980001167983 */ /* 0x002f680000300800 */
[----:B------:R-:W5:Y:S04]  /*102310*/  LDL.LU R23, [R1+0x59c] ;  /* 0x00059c0001177983 */ /* 0x000f680000300800 */
[----:B------:R-:W5:Y:S04]  /*102320*/  LDL.LU R56, [R1+0x5b0] ;  /* 0x0005b00001387983 */ /* 0x000f680000300800 */
[----:B------:R-:W5:Y:S04]  /*102330*/  LDL.LU R57, [R1+0x5b4] ;  /* 0x0005b40001397983 */ /* 0x000f680000300800 */
[----:B------:R-:W5:Y:S04]  /*102340*/  LDL.LU R58, [R1+0x5b8] ;  /* 0x0005b800013a7983 */ /* 0x000f680000300800 */
[----:B------:R-:W5:Y:S01]  /*102350*/  LDL.LU R59, [R1+0x5bc] ;  /* 0x0005bc00013b7983 */ /* 0x000f620000300800 */
[----:B------:R-:W-:-:S05]  /*102360*/  IMAD.MOV.U32 R0, RZ, RZ, R19 ;  /* 0x000000ffff007224 */ /* 0x000fca00078e0013 */
[----:B------:R-:W-:Y:S01]  /*102370*/  STL [R1+0x8338], R0 ;  /* 0x0083380001007387 */ /* 0x000fe20000100800 */
[----:B----4-:R-:W-:-:S15]  /*102380*/  HMMA.16816.F32 R24, R28, R18, R48 ;  /* 0x000000121c18723c */ /* 0x010fde0000001830 */
[----:B------:R-:W-:-:S04]  /*102390*/  NOP ;  /* 0x0000000000007918 */ /* 0x000fc80000000000 */
[----:B------:R-:W-:Y:S04]  /*1023a0*/  STL.64 [R1+0x430], R24 ;  /* 0x0004301801007387 */ /* 0x000fe80000100a00 */
[----:B------:R-:W-:Y:S04]  /*1023b0*/  STL.64 [R1+0x438], R26 ;  /* 0x0004381a01007387 */ /* 0x000fe80000100a00 */
[----:B------:R-:W0:Y:S01]  /*1023c0*/  LDSM.16.M88.4 R24, [R13+UR4+0x8000] ;  /* 0x008000040d18783b */ /* 0x000e220008000200 */
[----:B------:R-:W-:Y:S02]  /*1023d0*/  F2FP.F16.E5M2.UNPACK_B R14, R5 ;  /* 0x00000005ff0e723e */ /* 0x000fe400020004ff */
[----:B------:R-:W-:-:S03]  /*1023e0*/  F2FP.F16.E5M2.UNPACK_B R15, R4 ;  /* 0x00000004ff0f723e */ /* 0x000fc600020004ff */
[----:B------:R-:W-:Y:S01]  /*1023f0*/  STL [R1+0x48], R14 ;  /* 0x0000480e01007387 */ /* 0x000fe20000100800 */
[----:B--2---:R-:W-:-:S03]  /*102400*/  F2FP.F16.E5M2.UNPACK_B R18, R3 ;  /* 0x00000003ff12723e */ /* 0x004fc600020004ff */
[----:B0-----:R-:W-:Y:S01]  /*102410*/  STL.64 [R1+0x1b70], R24 ;  /* 0x001b701801007387 */ /* 0x001fe20000100a00 */
[----:B------:R-:W-:-:S03]  /*102420*/  IMAD.MOV.U32 R5, RZ, RZ, R24 ;  /* 0x000000ffff057224 */ /* 0x000fc600078e0018 */
[----:B------:R3:W-:Y:S01]  /*102430*/  STL.64 [R1+0x1b78], R26 ;  /* 0x001b781a01007387 */ /* 0x0007e20000100a00 */
[----:B------:R-:W-:Y:S02]  /*102440*/  IMAD.MOV.U32 R4, RZ, RZ, R25 ;  /* 0x000000ffff047224 */ /* 0x000fe400078e0019 */
[----:B---3--:R-:W-:Y:S01]  /*102450*/  HMMA.16816.F32 R24, R28, R14, R52 ;  /* 0x0000000e1c18723c */ /* 0x008fe20000001834 */
[----:B------:R-:W-:Y:S04]  /*102460*/  STL [R1+0x4c], R15 ;  /* 0x00004c0f01007387 */ /* 0x000fe80000100800 */
[----:B------:R-:W2:-:S14]  /*102470*/  LDL.LU R48, [R1+0x5e0] ;  /* 0x0005e00001307983 */ /* 0x000e9c0000300800 */
[----:B------:R-:W-:Y:S04]  /*102480*/  STL.64 [R1+0x450], R24 ;  /* 0x0004501801007387 */ /* 0x000fe80000100a00 */
[----:B------:R-:W-:Y:S04]  /*102490*/  STL.64 [R1+0x458], R26 ;  /* 0x0004581a01007387 */ /* 0x000fe80000100a00 */
[----:B------:R-:W-:Y:S04]  /*1024a0*/  STL [R1+0x40], R18 ;  /* 0x0000401201007387 */ /* 0x000fe80000100800 */
[----:B------:R-:W2:Y:S04]  /*1024b0*/  LDL.LU R49, [R1+0x5e4] ;  /* 0x0005e40001317983 */ /* 0x000ea80000300800 */
[----:B------:R-:W2:Y:S04]  /*1024c0*/  LDL.LU R50, [R1+0x5e8] ;  /* 0x0005e80001327983 */ /* 0x000ea80000300800 */
[----:B------:R-:W2:Y:S04]  /*1024d0*/  LDL.LU R51, [R1+0x5ec] ;  /* 0x0005ec0001337983 */ /* 0x000ea80000300800 */
[----:B------:R-:W0:Y:S01]  /*1024e0*/  LDSM.16.M88.4 R24, [R13+UR4+0x8400] ;  /* 0x008400040d18783b */ /* 0x000e220008000200 */
[----:B------:R-:W-:Y:S01]  /*1024f0*/  IMAD.MOV.U32 R0, RZ, RZ, R15 ;  /* 0x000000ffff007224 */ /* 0x000fe200078e000f */
[----:B------:R-:W-:-:S04]  /*102500*/  F2FP.F16.E5M2.UNPACK_B R19, R2 ;  /* 0x00000002ff13723e */ /* 0x000fc800020004ff */
[----:B------:R1:W-:Y:S04]  /*102510*/  STL [R1+0x833c], R0 ;  /* 0x00833c0001007387 */ /* 0x0003e80000100800 */
[----:B0-----:R-:W-:Y:S04]  /*102520*/  STL.64 [R1+0x1b60], R24 ;  /* 0x001b601801007387 */ /* 0x001fe80000100a00 */
[----:B------:R5:W-:Y:S04]  /*102530*/  STL.64 [R1+0x1b68], R26 ;  /* 0x001b681a01007387 */ /* 0x000be80000100a00 */
[----:B------:R0:W-:Y:S04]  /*102540*/  STL [R1+0x44], R19 ;  /* 0x0000441301007387 */ /* 0x0001e80000100800 */
[----:B------:R-:W3:Y:S04]  /*102550*/  LDL.LU R52, [R1+0x600] ;  /* 0x0006000001347983 */ /* 0x000ee80000300800 */
[----:B------:R-:W3:Y:S04]  /*102560*/  LDL.LU R53, [R1+0x604] ;  /* 0x0006040001357983 */ /* 0x000ee80000300800 */
[----:B------:R-:W3:Y:S04]  /*102570*/  LDL.LU R54, [R1+0x608] ;  /* 0x0006080001367983 */ /* 0x000ee80000300800 */
[----:B------:R-:W3:Y:S01]  /*102580*/  LDL.LU R55, [R1+0x60c] ;  /* 0x00060c0001377983 */ /* 0x000ee20000300800 */
[----:B------:R-:W-:-:S02]  /*102590*/  IMAD.MOV.U32 R3, RZ, RZ, R24 ;  /* 0x000000ffff037224 */ /* 0x000fc400078e0018 */
[----:B------:R-:W-:Y:S01]  /*1025a0*/  IMAD.MOV.U32 R2, RZ, RZ, R25 ;  /* 0x000000ffff027224 */ /* 0x000fe200078e0019 */
[----:B------:R-:W-:Y:S02]  /*1025b0*/  F2FP.F16.E5M2.UNPACK_B R14, R12 ;  /* 0x0000000cff0e723e */ /* 0x000fe400020004ff */
[----:B------:R-:W-:-:S05]  /*1025c0*/  F2FP.F16.E5M2.UNPACK_B R15, R11 ;  /* 0x0000000bff0f723e */ /* 0x000fca00020004ff */
[----:B-1----:R-:W-:Y:S01]  /*1025d0*/  IMAD.MOV.U32 R0, RZ, RZ, R15 ;  /* 0x000000ffff007224 */ /* 0x002fe200078e000f */
[----:B-----5:R-:W-:Y:S01]  /*1025e0*/  HMMA.16816.F32 R24, R28, R18, R20 ;  /* 0x000000121c18723c */ /* 0x020fe20000001814 */
[----:B------:R-:W1:-:S15]  /*1025f0*/  LDSM.16.M88.4 R20, [R13+UR4+0x8800] ;  /* 0x008800040d14783b */ /* 0x000e5e0008000200 */
[----:B------:R-:W-:-:S03]  /*102600*/  NOP ;  /* 0x0000000000007918 */ /* 0x000fc60000000000 */
[----:B------:R-:W-:Y:S04]  /*102610*/  STL.64 [R1+0x470], R24 ;  /* 0x0004701801007387 */ /* 0x000fe80000100a00 */
[----:B------:R-:W-:Y:S01]  /*102620*/  STL.64 [R1+0x478], R26 ;  /* 0x0004781a01007387 */ /* 0x000fe20000100a00 */
[----:B------:R-:W-:Y:S02]  /*102630*/  F2FP.F16.E5M2.UNPACK_B R18, R10 ;  /* 0x0000000aff12723e */ /* 0x000fe400020004ff */
[----:B0-----:R-:W-:Y:S02]  /*102640*/  F2FP.F16.E5M2.UNPACK_B R19, R9 ;  /* 0x00000009ff13723e */ /* 0x001fe400020004ff */
[----:B------:R-:W-:Y:S02]  /*102650*/  F2FP.F16.E5M2.UNPACK_B R16, R16 ;  /* 0x00000010ff10723e */ /* 0x000fe400020004ff */
[----:B------:R-:W-:Y:S01]  /*102660*/  F2FP.F16.E5M2.UNPACK_B R17, R7 ;  /* 0x00000007ff11723e */ /* 0x000fe200020004ff */
[----:B------:R-:W-:Y:S04]  /*102670*/  LDSM.16.M88.4 R24, [R13+UR4+0x9400] ;  /* 0x009400040d18783b */ /* 0x000fe80008000200 */
[----:B-1----:R-:W-:Y:S01]  /*102680*/  STL.64 [R1+0x1b50], R20 ;  /* 0x001b501401007387 */ /* 0x002fe20000100a00 */
[----:B------:R-:W-:-:S03]  /*102690*/  IMAD.MOV.U32 R12, RZ, RZ, R20 ;  /* 0x000000ffff0c7224 */ /* 0x000fc600078e0014 */
[----:B------:R0:W-:Y:S01]  /*1026a0*/  STL.64 [R1+0x1b58], R22 ;  /* 0x001b581601007387 */ /* 0x0001e20000100a00 */
[----:B------:R-:W-:Y:S02]  /*1026b0*/  IMAD.MOV.U32 R11, RZ, RZ, R21 ;  /* 0x000000ffff0b7224 */ /* 0x000fe400078e0015 */
[----:B0-----:R-:W-:Y:S01]  /*1026c0*/  HMMA.16816.F32 R20, R28, R14, R56 ;  /* 0x0000000e1c14723c */ /* 0x001fe20000001838 */
[----:B------:R0:W-:Y:S04]  /*1026d0*/  STL.64 [R1+0x38], R14 ;  /* 0x0000380e01007387 */ /* 0x0001e80000100a00 */
[----:B------:R-:W-:-:S14]  /*1026e0*/  STL [R1+0x8340], R0 ;  /* 0x0083400001007387 */ /* 0x000fdc0000100800 */
        /* <DEDUP_REMOVED lines=9> */
[----:B0-----:R-:W-:-:S02]  /*102780*/  F2FP.F16.E5M2.UNPACK_B R14, R8 ;  /* 0x00000008ff0e723e */ /* 0x001fc400020004ff */
[----:B------:R-:W-:Y:S01]  /*102790*/  F2FP.F16.E5M2.UNPACK_B R15, R6 ;  /* 0x00000006ff0f723e */ /* 0x000fe200020004ff */
[----:B-1----:R-:W-:Y:S01]  /*1027a0*/  STL.64 [R1+0x1b40], R20 ;  /* 0x001b401401007387 */ /* 0x002fe20000100a00 */
[----:B------:R-:W-:-:S03]  /*1027b0*/  IMAD.MOV.U32 R10, RZ, RZ, R20 ;  /* 0x000000ffff0a7224 */ /* 0x000fc600078e0014 */
[----:B------:R2:W-:Y:S01]  /*1027c0*/  STL.64 [R1+0x1b48], R22 ;  /* 0x001b481601007387 */ /* 0x0005e20000100a00 */
[----:B------:R-:W-:Y:S02]  /*1027d0*/  IMAD.MOV.U32 R9, RZ, RZ, R21 ;  /* 0x000000ffff097224 */ /* 0x000fe400078e0015 */
[----:B--2---:R-:W-:Y:S01]  /*1027e0*/  HMMA.16816.F32 R20, R28, R18, R48 ;  /* 0x000000121c14723c */ /* 0x004fe20000001830 */
[----:B------:R-:W2:-:S15]  /*1027f0*/  LDL.LU R48, [R1+0x650] ;  /* 0x0006500001307983 */ /* 0x000e9e0000300800 */
[----:B------:R-:W-:-:S03]  /*102800*/  NOP ;  /* 0x0000000000007918 */ /* 0x000fc60000000000 */
[----:B------:R-:W-:Y:S04]  /*102810*/  STL.64 [R1+0x4a0], R20 ;  /* 0x0004a01401007387 */ /* 0x000fe80000100a00 */
[----:B------:R-:W-:Y:S04]  /*102820*/  STL.64 [R1+0x4a8], R22 ;  /* 0x0004a81601007387 */ /* 0x000fe80000100a00 */
[----:B------:R-:W-:Y:S04]  /*102830*/  STL [R1+0x28], R14 ;  /* 0x0000280e01007387 */ /* 0x000fe80000100800 */
[----:B------:R-:W2:Y:S04]  /*102840*/  LDL.LU R49, [R1+0x654] ;  /* 0x0006540001317983 */ /* 0x000ea80000300800 */
[----:B------:R-:W2:Y:S04]  /*102850*/  LDL.LU R50, [R1+0x658] ;  /* 0x0006580001327983 */ /* 0x000ea80000300800 */
[----:B------:R-:W-:Y:S04]  /*102860*/  STL [R1+0x2c], R15 ;  /* 0x00002c0f01007387 */ /* 0x000fe80000100800 */
[----:B------:R-:W2:Y:S04]  /*102870*/  LDL.LU R51, [R1+0x65c] ;  /* 0x00065c0001337983 */ /* 0x000ea80000300800 */
[----:B------:R-:W0:Y:S01]  /*102880*/  LDSM.16.M88.4 R20, [R13+UR4+0x9000] ;  /* 0x009000040d14783b */ /* 0x000e220008000200 */
[----:B------:R-:W-:-:S03]  /*102890*/  IMAD.MOV.U32 R0, RZ, RZ, R15 ;  /* 0x000000ffff007224 */ /* 0x000fc600078e000f */
[----:B0-----:R-:W-:Y:S01]  /*1028a0*/  STL.64 [R1+0x1b30], R20 ;  /* 0x001b301401007387 */ /* 0x001fe20000100a00 */
[----:B------:R-:W-:-:S03]  /*1028b0*/  IMAD.MOV.U32 R8, RZ, RZ, R20 ;  /* 0x000000ffff087224 */ /* 0x000fc600078e0014 */
[----:B------:R3:W-:Y:S01]  /*1028c0*/  STL.64 [R1+0x1b38], R22 ;  /* 0x001b381601007387 */ /* 0x0007e20000100a00 */
[----:B------:R-:W-:Y:S02]  /*1028d0*/  IMAD.MOV.U32 R6, RZ, RZ, R21 ;  /* 0x000000ffff067224 */ /* 0x000fe400078e0015 */
[----:B---3--:R-:W-:Y:S01]  /*1028e0*/  HMMA.16816.F32 R20, R28, R14, R52 ;  /* 0x0000000e1c14723c */ /* 0x008fe20000001834 */
[----:B------:R-:W-:-:S15]  /*1028f0*/  STL [R1+0x8344], R0 ;  /* 0x0083440001007387 */ /* 0x000fde0000100800 */
[----:B------:R-:W-:-:S03]  /*102900*/  NOP ;  /* 0x0000000000007918 */ /* 0x000fc60000000000 */
[----:B------:R0:W-:Y:S04]  /*102910*/  STL.64 [R1+0x4c0], R20 ;  /* 0x0004c01401007387 */ /* 0x0001e80000100a00 */
[----:B------:R1:W-:Y:S04]  /*102920*/  STL.64 [R1+0x4c8], R22 ;  /* 0x0004c81601007387 */ /* 0x0003e80000100a00 */
[----:B------:R-:W-:Y:S04]  /*102930*/  STL [R1+0x20], R16 ;  /* 0x0000201001007387 */ /* 0x000fe80000100800 */
[----:B0-----:R-:W3:Y:S04]  /*102940*/  LDL.LU R20, [R1+0x680] ;  /* 0x0006800001147983 */ /* 0x001ee80000300800 */
[----:B------:R-:W3:Y:S04]  /*102950*/  LDL.LU R21, [R1+0x684] ;  /* 0x0006840001157983 */ /* 0x000ee80000300800 */
[----:B-1----:R-:W3:Y:S04]  /*102960*/  LDL.LU R22, [R1+0x688] ;  /* 0x0006880001167983 */ /* 0x002ee80000300800 */
[----:B------:R-:W-:Y:S04]  /*102970*/  STL [R1+0x24], R17 ;  /* 0x0000241101007387 */ /* 0x000fe80000100800 */
[----:B------:R-:W3:Y:S04]  /*102980*/  LDL.LU R23, [R1+0x68c] ;  /* 0x00068c0001177983 */ /* 0x000ee80000300800 */
[----:B------:R-:W-:Y:S04]  /*102990*/  STL.64 [R1+0x1b20], R24 ;  /* 0x001b201801007387 */ /* 0x000fe80000100a00 */
[----:B------:R-:W-:Y:S04]  /*1029a0*/  STL.64 [R1+0x1b28], R26 ;  /* 0x001b281a01007387 */ /* 0x000fe80000100a00 */
[----:B------:R-:W5:Y:S04]  /*1029b0*/  LDL.LU R52, [R1+0x6a0] ;  /* 0x0006a00001347983 */ /* 0x000f680000300800 */
[----:B------:R-:W5:Y:S04]  /*1029c0*/  LDL.LU R53, [R1+0x6a4] ;  /* 0x0006a40001357983 */ /* 0x000f680000300800 */
[----:B------:R-:W5:Y:S04]  /*1029d0*/  LDL.LU R54, [R1+0x6a8] ;  /* 0x0006a80001367983 */ /* 0x000f680000300800 */
[----:B------:R-:W5:Y:S01]  /*1029e0*/  LDL.LU R55, [R1+0x6ac] ;  /* 0x0006ac0001377983 */ /* 0x000f620000300800 */
[----:B------:R-:W-:-:S02]  /*1029f0*/  IMAD.MOV.U32 R14, RZ, RZ, R24 ;  /* 0x000000ffff0e7224 */ /* 0x000fc400078e0018 */
[----:B------:R-:W-:Y:S02]  /*102a00*/  IMAD.MOV.U32 R7, RZ, RZ, R25 ;  /* 0x000000ffff077224 */ /* 0x000fe400078e0019 */
[----:B------:R-:W0:Y:S01]  /*102a10*/  LDSM.16.M88.4 R24, [R13+UR4+0x9800] ;  /* 0x009800040d18783b */ /* 0x000e220008000200 */
[----:B------:R-:W-:Y:S02]  /*102a20*/  F2FP.F16.E5M2.UNPACK_B R18, R5 ;  /* 0x00000005ff12723e */ /* 0x000fe400020004ff */
[----:B------:R-:W-:Y:S01]  /*102a30*/  F2FP.F16.E5M2.UNPACK_B R19, R4 ;  /* 0x00000004ff13723e */ /* 0x000fe200020004ff */
[----:B----4-:R-:W-:-:S15]  /*102a40*/  HMMA.16816.F32 R32, R28, R16, R56 ;  /* 0x000000101c20723c */ /* 0x010fde0000001838 */
[----:B------:R-:W-:-:S04]  /*102a50*/  NOP ;  /* 0x0000000000007918 */ /* 0x000fc80000000000 */
[----:B------:R-:W-:Y:S04]  /*102a60*/  STL.64 [R1+0x4d0], R32 ;  /* 0x0004d02001007387 */ /* 0x000fe80000100a00 */
[----:B------:R-:W-:Y:S04]  /*102a70*/  STL.64 [R1+0x4d8], R34 ;  /* 0x0004d82201007387 */ /* 0x000fe80000100a00 */
[----:B0-----:R-:W-:Y:S04]  /*102a80*/  STL.64 [R1+0x1b10], R24 ;  /* 0x001b101801007387 */ /* 0x001fe80000100a00 */
[----:B------:R2:W-:Y:S04]  /*102a90*/  STL.64 [R1+0x1b18], R26 ;  /* 0x001b181a01007387 */ /* 0x0005e80000100a00 */
[----:B------:R0:W-:Y:S04]  /*102aa0*/  STL.64 [R1+0x18], R18 ;  /* 0x0000181201007387 */ /* 0x0001e80000100a00 */
[----:B------:R-:W4:Y:S04]  /*102ab0*/  LDL.LU R56, [R1+0x6d0] ;  /* 0x0006d00001387983 */ /* 0x000f280000300800 */
[----:B------:R-:W4:Y:S04]  /*102ac0*/  LDL.LU R57, [R1+0x6d4] ;  /* 0x0006d40001397983 */ /* 0x000f280000300800 */
[----:B------:R-:W4:Y:S04]  /*102ad0*/  LDL.LU R58, [R1+0x6d8] ;  /* 0x0006d800013a7983 */ /* 0x000f280000300800 */
[----:B------:R-:W4:Y:S01]  /*102ae0*/  LDL.LU R59, [R1+0x6dc] ;  /* 0x0006dc00013b7983 */ /* 0x000f220000300800 */
[----:B------:R-:W-:-:S02]  /*102af0*/  IMAD.MOV.U32 R5, RZ, RZ, R24 ;  /* 0x000000ffff057224 */ /* 0x000fc400078e0018 */
[----:B------:R-:W-:Y:S02]  /*102b00*/  IMAD.MOV.U32 R4, RZ, RZ, R25 ;  /* 0x000000ffff047224 */ /* 0x000fe400078e0019 */
[----:B------:R-:W-:Y:S01]  /*102b10*/  IMAD.MOV.U32 R0, RZ, RZ, R19 ;  /* 0x000000ffff007224 */ /* 0x000fe200078e0013 */
[----:B------:R-:W-:Y:S02]  /*102b20*/  F2FP.F16.E5M2.UNPACK_B R16, R3 ;  /* 0x00000003ff10723e */ /* 0x000fe400020004ff */
[----:B------:R-:W-:Y:S02]  /*102b30*/  F2FP.F16.E5M2.UNPACK_B R17, R2 ;  /* 0x00000002ff11723e */ /* 0x000fe400020004ff */
[----:B------:R-:W-:Y:S01]  /*102b40*/  STL [R1+0x83b8], R0 ;  /* 0x0083b80001007387 */ /* 0x000fe20000100800 */
[----:B--2---:R-:W-:-:S15]  /*102b50*/  HMMA.16816.F32 R24, R28, R18, R48 ;  /* 0x000000121c18723c */ /* 0x004fde0000001830 */
[----:B------:R-:W-:-:S04]  /*102b60*/  NOP ;  /* 0x0000000000007918 */ /* 0x000fc80000000000 */
[----:B------:R-:W-:Y:S04]  /*102b70*/  STL.64 [R1+0x4f0], R24 ;  /* 0x0004f01801007387 */ /* 0x000fe80000100a00 */
[----:B------:R-:W-:Y:S04]  /*102b80*/  STL.64 [R1+0x4f8], R26 ;  /* 0x0004f81a01007387 */ /* 0x000fe80000100a00 */
[----:B------:R-:W-:Y:S04]  /*102b90*/  STL [R1+0x10], R16 ;  /* 0x0000101001007387 */ /* 0x000fe80000100800 */
[----:B------:R-:W2:Y:S04]  /*102ba0*/  LDL.LU R48, [R1+0x6f0] ;  /* 0x0006f00001307983 */ /* 0x000ea80000300800 */
[----:B------:R-:W2:Y:S04]  /*102bb0*/  LDL.LU R49, [R1+0x6f4] ;  /* 0x0006f40001317983 */ /* 0x000ea80000300800 */
[----:B------:R-:W2:Y:S04]  /*102bc0*/  LDL.LU R50, [R1+0x6f8] ;  /* 0x0006f80001327983 */ /* 0x000ea80000300800 */
[----:B------:R-:W-:Y:S04]  /*102bd0*/  STL [R1+0x14], R17 ;  /* 0x0000141101007387 */ /* 0x000fe80000100800 */
[----:B------:R-:W2:Y:S04]  /*102be0*/  LDL.LU R51, [R1+0x6fc] ;  /* 0x0006fc0001337983 */ /* 0x000ea80000300800 */
[----:B------:R-:W1:Y:S01]  /*102bf0*/  LDSM.16.M88.4 R24, [R13+UR4+0x9c00] ;  /* 0x009c00040d18783b */ /* 0x000e620008000200 */
[----:B0-----:R-:W-:-:S02]  /*102c00*/  F2FP.F16.E5M2.UNPACK_B R18, R12 ;  /* 0x0000000cff12723e */ /* 0x001fc400020004ff */
[----:B------:R-:W-:Y:S01]  /*102c10*/  F2FP.F16.E5M2.UNPACK_B R19, R11 ;  /* 0x0000000bff13723e */ /* 0x000fe200020004ff */
[----:B-1----:R-:W-:Y:S01]  /*102c20*/  STL.64 [R1+0x1b00], R24 ;  /* 0x001b001801007387 */ /* 0x002fe20000100a00 */
[----:B------:R-:W-:-:S03]  /*102c30*/  IMAD.MOV.U32 R3, RZ, RZ, R24 ;  /* 0x000000ffff037224 */ /* 0x000fc600078e0018 */
[----:B------:R3:W-:Y:S01]  /*102c40*/  STL.64 [R1+0x1b08], R26 ;  /* 0x001b081a01007387 */ /* 0x0007e20000100a00 */
[----:B------:R-:W-:Y:S02]  /*102c50*/  IMAD.MOV.U32 R2, RZ, RZ, R25 ;  /* 0x000000ffff027224 */ /* 0x000fe400078e0019 */
[----:B---3--:R-:W-:Y:S01]  /*102c60*/  HMMA.16816.F32 R24, R28, R16, R20 ;  /* 0x000000101c18723c */ /* 0x008fe20000001814 */
[----:B------:R-:W0:-:S15]  /*102c70*/  LDSM.16.M88.4 R20, [R13+UR4+0xa000] ;  /* 0x00a000040d14783b */ /* 0x000e1e0008000200 */
[----:B------:R-:W-:-:S03]  /*102c80*/  NOP ;  /* 0x0000000000007918 */ /* 0x000fc60000000000 */
[----:B------:R-:W-:Y:S04]  /*102c90*/  STL.64 [R1+0x510], R24 ;  /* 0x0005101801007387 */ /* 0x000fe80000100a00 */
[----:B------:R-:W-:Y:S04]  /*102ca0*/  STL.64 [R1+0x518], R26 ;  /* 0x0005181a01007387 */ /* 0x000fe80000100a00 */
[----:B0-----:R-:W-:Y:S01]  /*102cb0*/  STL.64 [R1+0x1af0], R20 ;  /* 0x001af01401007387 */ /* 0x001fe20000100a00 */
[----:B------:R-:W-:-:S03]  /*102cc0*/  IMAD.MOV.U32 R12, RZ, RZ, R20 ;  /* 0x000000ffff0c7224 */ /* 0x000fc600078e0014 */
[----:B------:R5:W-:Y:S01]  /*102cd0*/  STL.64 [R1+0x1af8], R22 ;  /* 0x001af81601007387 */ /* 0x000be20000100a00 */
[----:B------:R-:W-:Y:S02]  /*102ce0*/  IMAD.MOV.U32 R11, RZ, RZ, R21 ;  /* 0x000000ffff0b7224 */ /* 0x000fe400078e0015 */
[----:B-----5:R-:W-:Y:S01]  /*102cf0*/  HMMA.16816.F32 R20, R28, R18, R52 ;  /* 0x000000121c14723c */ /* 0x020fe20000001834 */
[----:B------:R-:W-:Y:S04]  /*102d00*/  STL.64 [R1+0x8], R18 ;  /* 0x0000081201007387 */ /* 0x000fe80000100a00 */
[----:B------:R-:W3:Y:S01]  /*102d10*/  LDL.LU R52, [R1+0x710] ;  /* 0x0007100001347983 */ /* 0x000ee20000300800 */
[----:B------:R-:W-:Y:S02]  /*102d20*/  F2FP.F16.E5M2.UNPACK_B R16, R10 ;  /* 0x0000000aff10723e */ /* 0x000fe400020004ff */
[----:B------:R-:W-:-:S11]  /*102d30*/  F2FP.F16.E5M2.UNPACK_B R17, R9 ;  /* 0x00000009ff11723e */ /* 0x000fd600020004ff */
[----:B------:R-:W-:Y:S04]  /*102d40*/  STL.64 [R1+0x520], R20 ;  /* 0x0005201401007387 */ /* 0x000fe80000100a00 */
[----:B------:R-:W-:Y:S04]  /*102d50*/  STL.64 [R1+0x528], R22 ;  /* 0x0005281601007387 */ /* 0x000fe80000100a00 */
[----:B------:R-:W0:Y:S04]  /*102d60*/  LDSM.16.M88.4 R20, [R13+UR4+0xa400] ;  /* 0x00a400040d14783b */ /* 0x000e280008000200 */
[----:B------:R-:W-:Y:S04]  /*102d70*/  STL [R1], R16 ;  /* 0x0000001001007387 */ /* 0x000fe80000100800 */
[----:B------:R-:W3:Y:S04]  /*102d80*/  LDL.LU R53, [R1+0x714] ;  /* 0x0007140001357983 */ /* 0x000ee80000300800 */
[----:B------:R-:W3:Y:S04]  /*102d90*/  LDL.LU R54, [R1+0x718] ;  /* 0x0007180001367983 */ /* 0x000ee80000300800 */
[----:B------:R-:W-:Y:S04]  /*102da0*/  STL [R1+0x4], R17 ;  /* 0x0000041101007387 */ /* 0x000fe80000100800 */
[----:B------:R-:W3:Y:S04]  /*102db0*/  LDL.LU R55, [R1+0x71c] ;  /* 0x00071c0001377983 */ /* 0x000ee80000300800 */
[----:B0-----:R-:W-:Y:S01]  /*102dc0*/  STL.64 [R1+0x1ae0], R20 ;  /* 0x001ae01401007387 */ /* 0x001fe20000100a00 */
[----:B------:R-:W-:-:S03]  /*102dd0*/  IMAD.MOV.U32 R10, RZ, RZ, R20 ;  /* 0x000000ffff0a7224 */ /* 0x000fc600078e0014 */
[----:B------:R4:W-:Y:S01]  /*102de0*/  STL.64 [R1+0x1ae8], R22 ;  /* 0x001ae81601007387 */ /* 0x0009e20000100a00 */
[----:B------:R-:W-:Y:S02]  /*102df0*/  IMAD.MOV.U32 R9, RZ, RZ, R21 ;  /* 0x000000ffff097224 */ /* 0x000fe400078e0015 */
[----:B----4-:R-:W-:Y:S01]  /*102e00*/  HMMA.16816.F32 R20, R28, R16, R56 ;  /* 0x000000101c14723c */ /* 0x010fe20000001838 */
        /* <DEDUP_REMOVED lines=8> */
[----:B------:R-:W-:-:S02]  /*102e90*/  F2FP.F16.E5M2.UNPACK_B R60, R8 ;  /* 0x00000008ff3c723e */ /* 0x000fc400020004ff */
[----:B------:R-:W-:Y:S01]  /*102ea0*/  F2FP.F16.E5M2.UNPACK_B R61, R6 ;  /* 0x00000006ff3d723e */ /* 0x000fe200020004ff */
[----:B0-----:R-:W-:Y:S01]  /*102eb0*/  STL.64 [R1+0x1ad0], R20 ;  /* 0x001ad01401007387 */ /* 0x001fe20000100a00 */
[----:B------:R-:W-:-:S03]  /*102ec0*/  IMAD.MOV.U32 R8, RZ, RZ, R20 ;  /* 0x000000ffff087224 */ /* 0x000fc600078e0014 */
[----:B------:R2:W-:Y:S01]  /*102ed0*/  STL.64 [R1+0x1ad8], R22 ;  /* 0x001ad81601007387 */ /* 0x0005e20000100a00 */
[----:B------:R-:W-:-:S03]  /*102ee0*/  IMAD.MOV.U32 R6, RZ, RZ, R21 ;  /* 0x000000ffff067224 */ /* 0x000fc600078e0015 */
[----:B------:R-:W-:Y:S04]  /*102ef0*/  STL [R1+0x83d0], R60 ;  /* 0x0083d03c01007387 */ /* 0x000fe80000100800 */
[----:B------:R-:W-:Y:S01]  /*102f00*/  STL [R1+0x83bc], R61 ;  /* 0x0083bc3d01007387 */ /* 0x000fe20000100800 */
[----:B--2---:R-:W-:-:S15]  /*102f10*/  HMMA.16816.F32 R20, R28, R60, R48 ;  /* 0x0000003c1c14723c */ /* 0x004fde0000001830 */
[----:B------:R-:W-:-:S04]  /*102f20*/  NOP ;  /* 0x0000000000007918 */ /* 0x000fc80000000000 */
[----:B------:R-:W-:Y:S04]  /*102f30*/  STL.64 [R1+0x560], R20 ;  /* 0x0005601401007387 */ /* 0x000fe80000100a00 */
[----:B------:R-:W-:Y:S04]  /*102f40*/  STL.64 [R1+0x568], R22 ;  /* 0x0005681601007387 */ /* 0x000fe80000100a00 */
        /* <DEDUP_REMOVED lines=8> */
[----:B------:R-:W0:Y:S01]  /*102fd0*/  LDSM.16.M88.4 R20, [R13+UR4+0xac00] ;  /* 0x00ac00040d14783b */ /* 0x000e220008000200 */
        /* <DEDUP_REMOVED lines=8> */
[----:B------:R-:W-:Y:S01]  /*103060*/  F2FP.F16.E5M2.UNPACK_B R57, R4 ;  /* 0x00000004ff39723e */ /* 0x000fe200020004ff */
[----:B0-----:R-:W-:Y:S02]  /*103070*/  IMAD.MOV.U32 R5, RZ, RZ, R20 ;  /* 0x000000ffff057224 */ /* 0x001fe400078e0014 */
[----:B------:R-:W-:Y:S01]  /*103080*/  IMAD.MOV.U32 R4, RZ, RZ, R21 ;  /* 0x000000ffff047224 */ /* 0x000fe200078e0015 */
[----:B---3--:R-:W-:-:S15]  /*103090*/  HMMA.16816.F32 R32, R28, R58, R52 ;  /* 0x0000003a1c20723c */ /* 0x008fde0000001834 */
[----:B------:R-:W-:-:S04]  /*1030a0*/  NOP ;  /* 0x0000000000007918 */ /* 0x000fc80000000000 */
[----:B------:R-:W-:Y:S04]  /*1030b0*/  STL.64 [R1+0x570], R32 ;  /* 0x0005702001007387 */ /* 0x000fe80000100a00 */
[----:B------:R-:W-:Y:S04]  /*1030c0*/  STL.64 [R1+0x578], R34 ;  /* 0x0005782201007387 */ /* 0x000fe80000100a00 */
[----:B------:R0:W-:Y:S04]  /*1030d0*/  STL.64 [R1+0x1ab0], R20 ;  /* 0x001ab01401007387 */ /* 0x0001e80000100a00 */
[----:B------:R1:W-:Y:S04]  /*1030e0*/  STL.64 [R1+0x1ab8], R22 ;  /* 0x001ab81601007387 */ /* 0x0003e80000100a00 */
[----:B------:R-:W3:Y:S04]  /*1030f0*/  LDSM.16.M88.4 R32, [R13+UR4+0xb400] ;  /* 0x00b400040d20783b */ /* 0x000ee80008000200 */
[----:B0-----:R-:W5:Y:S04]  /*103100*/  LDL.LU R20, [R1+0x7a0] ;  /* 0x0007a00001147983 */ /* 0x001f680000300800 */
[----:B------:R-:W5:Y:S04]  /*103110*/  LDL.LU R21, [R1+0x7a4] ;  /* 0x0007a40001157983 */ /* 0x000f680000300800 */
[----:B-1----:R-:W5:Y:S04]  /*103120*/  LDL.LU R22, [R1+0x7a8] ;  /* 0x0007a80001167983 */ /* 0x002f680000300800 */
[----:B------:R-:W5:Y:S04]  /*103130*/  LDL.LU R23, [R1+0x7ac] ;  /* 0x0007ac0001177983 */ /* 0x000f680000300800 */
[----:B------:R-:W-:Y:S04]  /*103140*/  STL.64 [R1+0x81b0], R58 ;  /* 0x0081b03a01007387 */ /* 0x000fe80000100a00 */
[----:B------:R-:W-:Y:S01]  /*103150*/  STL.64 [R1+0x81a8], R56 ;  /* 0x0081a83801007387 */ /* 0x000fe20000100a00 */
[----:B----4-:R-:W-:-:S15]  /*103160*/  HMMA.16816.F32 R16, R28, R56, R16 ;  /* 0x000000381c10723c */ /* 0x010fde0000001810 */
[----:B------:R-:W-:-:S04]  /*103170*/  NOP ;  /* 0x0000000000007918 */ /* 0x000fc80000000000 */
[----:B------:R0:W-:Y:S04]  /*103180*/  STL.64 [R1+0x590], R16 ;  /* 0x0005901001007387 */ /* 0x0001e80000100a00 */
[----:B------:R1:W-:Y:S04]  /*103190*/  STL.64 [R1+0x598], R18 ;  /* 0x0005981201007387 */ /* 0x0003e80000100a00 */
[----:B0-----:R-:W4:Y:S04]  /*1031a0*/  LDL.LU R16, [R1+0x7c0] ;  /* 0x0007c00001107983 */ /* 0x001f280000300800 */
[----:B------:R-:W4:Y:S04]  /*1031b0*/  LDL.LU R17, [R1+0x7c4] ;  /* 0x0007c40001117983 */ /* 0x000f280000300800 */
[----:B-1----:R-:W4:Y:S04]  /*1031c0*/  LDL.LU R18, [R1+0x7c8] ;  /* 0x0007c80001127983 */ /* 0x002f280000300800 */
[----:B------:R-:W4:Y:S01]  /*1031d0*/  LDL.LU R19, [R1+0x7cc] ;  /* 0x0007cc0001137983 */ /* 0x000f220000300800 */
[----:B------:R-:W-:-:S02]  /*1031e0*/  F2FP.F16.E5M2.UNPACK_B R54, R3 ;  /* 0x00000003ff36723e */ /* 0x000fc400020004ff */
[----:B------:R-:W-:Y:S01]  /*1031f0*/  F2FP.F16.E5M2.UNPACK_B R55, R2 ;  /* 0x00000002ff37723e */ /* 0x000fe200020004ff */
[----:B---3--:R-:W-:Y:S01]  /*103200*/  STL.64 [R1+0x1aa0], R32 ;  /* 0x001aa02001007387 */ /* 0x008fe20000100a00 */
[----:B------:R-:W-:-:S03]  /*103210*/  IMAD.MOV.U32 R3, RZ, RZ, R32 ;  /* 0x000000ffff037224 */ /* 0x000fc600078e0020 */
[----:B------:R-:W-:Y:S01]  /*103220*/  STL.64 [R1+0x1aa8], R34 ;  /* 0x001aa82201007387 */ /* 0x000fe20000100a00 */
[----:B------:R-:W-:-:S03]  /*103230*/  IMAD.MOV.U32 R2, RZ, RZ, R33 ;  /* 0x000000ffff027224 */ /* 0x000fc600078e0021 */
[----:B------:R-:W0:Y:S01]  /*103240*/  LDSM.16.M88.4 R32, [R13+UR4+0xb800] ;  /* 0x00b800040d20783b */ /* 0x000e220008000200 */
[----:B------:R-:W-:Y:S02]  /*103250*/  F2FP.F16.E5M2.UNPACK_B R52, R12 ;  /* 0x0000000cff34723e */ /* 0x000fe400020004ff */
[----:B------:R-:W-:Y:S01]  /*103260*/  F2FP.F16.E5M2.UNPACK_B R53, R11 ;  /* 0x0000000bff35723e */ /* 0x000fe200020004ff */
[C---:B--2---:R-:W-:Y:S08]  /*103270*/  HMMA.16816.F32 R36, R28.reuse, R54, R48 ;  /* 0x000000361c24723c */ /* 0x044ff00000001830 */
[----:B-----5:R-:W-:Y:S11]  /*103280*/  HMMA.16816.F32 R24, R28, R52, R24 ;  /* 0x000000341c18723c */ /* 0x020ff60000001818 */
[----:B------:R-:W-:Y:S04]  /*103290*/  STL.64 [R1+0x5b0], R36 ;  /* 0x0005b02401007387 */ /* 0x000fe80000100a00 */
[----:B------:R-:W-:Y:S04]  /*1032a0*/  STL.64 [R1+0x5b8], R38 ;  /* 0x0005b82601007387 */ /* 0x000fe80000100a00 */
[----:B0-----:R-:W-:Y:S04]  /*1032b0*/  STL.64 [R1+0x1a90], R32 ;  /* 0x001a902001007387 */ /* 0x001fe80000100a00 */
[----:B------:R-:W-:Y:S04]  /*1032c0*/  STL.64 [R1+0x1a98], R34 ;  /* 0x001a982201007387 */ /* 0x000fe80000100a00 */
[----:B------:R-:W-:Y:S04]  /*1032d0*/  STL.64 [R1+0x8190], R54 ;  /* 0x0081903601007387 */ /* 0x000fe80000100a00 */
[----:B------:R-:W-:Y:S04]  /*1032e0*/  STL.64 [R1+0x8188], R52 ;  /* 0x0081883401007387 */ /* 0x000fe80000100a00 */
[----:B------:R0:W-:Y:S04]  /*1032f0*/  STL.64 [R1+0x5c0], R24 ;  /* 0x0005c01801007387 */ /* 0x0001e80000100a00 */
[----:B------:R1:W-:Y:S04]  /*103300*/  STL.64 [R1+0x5c8], R26 ;  /* 0x0005c81a01007387 */ /* 0x0003e80000100a00 */
[----:B0-----:R-:W2:Y:S04]  /*103310*/  LDL.LU R24, [R1+0x7e0] ;  /* 0x0007e00001187983 */ /* 0x001ea80000300800 */
[----:B------:R-:W2:Y:S04]  /*103320*/  LDL.LU R25, [R1+0x7e4] ;  /* 0x0007e40001197983 */ /* 0x000ea80000300800 */
[----:B-1----:R-:W2:Y:S04]  /*103330*/  LDL.LU R26, [R1+0x7e8] ;  /* 0x0007e800011a7983 */ /* 0x002ea80000300800 */
[----:B------:R-:W2:Y:S01]  /*103340*/  LDL.LU R27, [R1+0x7ec] ;  /* 0x0007ec00011b7983 */ /* 0x000ea20000300800 */
[----:B------:R-:W-:-:S02]  /*103350*/  IMAD.MOV.U32 R12, RZ, RZ, R32 ;  /* 0x000000ffff0c7224 */ /* 0x000fc400078e0020 */
[----:B------:R-:W-:Y:S02]  /*103360*/  IMAD.MOV.U32 R11, RZ, RZ, R33 ;  /* 0x000000ffff0b7224 */ /* 0x000fe400078e0021 */
[----:B------:R-:W0:Y:S01]  /*103370*/  LDSM.16.M88.4 R32, [R13+UR4+0xbc00] ;  /* 0x00bc00040d20783b */ /* 0x000e220008000200 */
[----:B------:R-:W-:Y:S02]  /*103380*/  F2FP.F16.E5M2.UNPACK_B R50, R10 ;  /* 0x0000000aff32723e */ /* 0x000fe400020004ff */
[----:B------:R-:W-:Y:S01]  /*103390*/  F2FP.F16.E5M2.UNPACK_B R51, R9 ;  /* 0x00000009ff33723e */ /* 0x000fe200020004ff */
[----:B0-----:R-:W-:Y:S01]  /*1033a0*/  STL.64 [R1+0x1a80], R32 ;  /* 0x001a802001007387 */ /* 0x001fe20000100a00 */
[----:B------:R-:W-:-:S03]  /*1033b0*/  IMAD.MOV.U32 R10, RZ, RZ, R32 ;  /* 0x000000ffff0a7224 */ /* 0x000fc600078e0020 */
[----:B------:R0:W-:Y:S01]  /*1033c0*/  STL.64 [R1+0x1a88], R34 ;  /* 0x001a882201007387 */ /* 0x0001e20000100a00 */
[----:B------:R-:W-:Y:S01]  /*1033d0*/  IMAD.MOV.U32 R9, RZ, RZ, R33 ;  /* 0x000000ffff097224 */ /* 0x000fe200078e0021 */
[----:B------:R-:W-:Y:S02]  /*1033e0*/  F2FP.F16.E5M2.UNPACK_B R48, R8 ;  /* 0x00000008ff30723e */ /* 0x000fe400020004ff */
[----:B------:R-:W-:Y:S01]  /*1033f0*/  F2FP.F16.E5M2.UNPACK_B R49, R6 ;  /* 0x00000006ff31723e */ /* 0x000fe200020004ff */
[----:B0-----:R-:W-:Y:S01]  /*103400*/  HMMA.16816.F32 R32, R28, R50, R20 ;  /* 0x000000321c20723c */ /* 0x001fe20000001814 */
[----:B------:R-:W3:-:S15]  /*103410*/  LDL.LU R20, [R1+0x800] ;  /* 0x0008000001147983 */ /* 0x000ede0000300800 */
[----:B------:R-:W-:-:S03]  /*103420*/  NOP ;  /* 0x0000000000007918 */ /* 0x000fc60000000000 */
[----:B------:R-:W-:Y:S04]  /*103430*/  STL.64 [R1+0x5e0], R32 ;  /* 0x0005e02001007387 */ /* 0x000fe80000100a00 */
[----:B------:R-:W-:Y:S04]  /*103440*/  STL.64 [R1+0x5e8], R34 ;  /* 0x0005e82201007387 */ /* 0x000fe80000100a00 */
[----:B------:R-:W0:Y:S04]  /*103450*/  LDSM.16.M88.4 R32, [R13+UR4+0xc000] ;  /* 0x00c000040d20783b */ /* 0x000e280008000200 */
[----:B------:R-:W3:Y:S04]  /*103460*/  LDL.LU R21, [R1+0x804] ;  /* 0x0008040001157983 */ /* 0x000ee80000300800 */
[----:B------:R-:W3:Y:S04]  /*103470*/  LDL.LU R22, [R1+0x808] ;  /* 0x0008080001167983 */ /* 0x000ee80000300800 */
[----:B------:R-:W3:Y:S01]  /*103480*/  LDL.LU R23, [R1+0x80c] ;  /* 0x00080c0001177983 */ /* 0x000ee20000300800 */
[----:B----4-:R-:W-:Y:S03]  /*103490*/  HMMA.16816.F32 R16, R28, R48, R16 ;  /* 0x000000301c10723c */ /* 0x010fe60000001810 */
[----:B0-----:R0:W-:Y:S04]  /*1034a0*/  STL.64 [R1+0x1a70], R32 ;  /* 0x001a702001007387 */ /* 0x0011e80000100a00 */
[----:B------:R1:W-:Y:S04]  /*1034b0*/  STL.64 [R1+0x1a78], R34 ;  /* 0x001a782201007387 */ /* 0x0003e80000100a00 */
[----:B------:R-:W-:Y:S04]  /*1034c0*/  STL.64 [R1+0x8170], R50 ;  /* 0x0081703201007387 */ /* 0x000fe80000100a00 */
[----:B------:R-:W-:Y:S01]  /*1034d0*/  STL.64 [R1+0x8168], R48 ;  /* 0x0081683001007387 */ /* 0x000fe20000100a00 */
[----:B------:R-:W-:-:S02]  /*1034e0*/  IMAD.MOV.U32 R8, RZ, RZ, R32 ;  /* 0x000000ffff087224 */ /* 0x000fc400078e0020 */
[----:B------:R-:W-:Y:S01]  /*1034f0*/  IMAD.MOV.U32 R6, RZ, RZ, R33 ;  /* 0x000000ffff067224 */ /* 0x000fe200078e0021 */
[----:B------:R4:W-:Y:S04]  /*103500*/  STL.64 [R1+0x600], R16 ;  /* 0x0006001001007387 */ /* 0x0009e80000100a00 */
[----:B------:R5:W-:Y:S04]  /*103510*/  STL.64 [R1+0x608], R18 ;  /* 0x0006081201007387 */ /* 0x000be80000100a00 */
[----:B0-----:R-:W3:Y:S04]  /*103520*/  LDL.LU R32, [R1+0x820] ;  /* 0x0008200001207983 */ /* 0x001ee80000300800 */
[----:B------:R-:W3:Y:S04]  /*103530*/  LDL.LU R33, [R1+0x824] ;  /* 0x0008240001217983 */ /* 0x000ee80000300800 */
[----:B-1----:R-:W3:Y:S04]  /*103540*/  LDL.LU R34, [R1+0x828] ;  /* 0x0008280001227983 */ /* 0x002ee80000300800 */
[----:B------:R-:W3:Y:S04]  /*103550*/  LDL.LU R35, [R1+0x82c] ;  /* 0x00082c0001237983 */ /* 0x000ee80000300800 */
[----:B----4-:R-:W4:Y:S04]  /*103560*/  LDL.LU R16, [R1+0x840] ;  /* 0x0008400001107983 */ /* 0x010f280000300800 */
[----:B------:R-:W4:Y:S04]  /*103570*/  LDL.LU R17, [R1+0x844] ;  /* 0x0008440001117983 */ /* 0x000f280000300800 */
[----:B-----5:R-:W4:Y:S04]  /*103580*/  LDL.LU R18, [R1+0x848] ;  /* 0x0008480001127983 */ /* 0x020f280000300800 */
[----:B------:R-:W4:Y:S01]  /*103590*/  LDL.LU R19, [R1+0x84c] ;  /* 0x00084c0001137983 */ /* 0x000f220000300800 */
[----:B------:R-:W-:-:S02]  /*1035a0*/  F2FP.F16.E5M2.UNPACK_B R36, R7 ;  /* 0x00000007ff24723e */ /* 0x000fc400020004ff */
[----:B------:R-:W-:Y:S01]  /*1035b0*/  F2FP.F16.E5M2.UNPACK_B R37, R0 ;  /* 0x00000000ff25723e */ /* 0x000fe200020004ff */
[----:B------:R-:W-:Y:S01]  /*1035c0*/  STL.64 [R1+0x1a60], R40 ;  /* 0x001a602801007387 */ /* 0x000fe20000100a00 */
[----:B------:R-:W-:-:S03]  /*1035d0*/  IMAD.MOV.U32 R7, RZ, RZ, R40 ;  /* 0x000000ffff077224 */ /* 0x000fc600078e0028 */
[----:B------:R2:W-:Y:S01]  /*1035e0*/  STL.64 [R1+0x1a68], R42 ;  /* 0x001a682a01007387 */ /* 0x0005e20000100a00 */
[----:B------:R-:W-:Y:S01]  /*1035f0*/  IMAD.MOV.U32 R0, RZ, RZ, R41 ;  /* 0x000000ffff007224 */ /* 0x000fe200078e0029 */
[----:B------:R-:W-:Y:S02]  /*103600*/  F2FP.F16.E5M2.UNPACK_B R38, R5 ;  /* 0x00000005ff26723e */ /* 0x000fe400020004ff */
[----:B------:R-:W-:Y:S01]  /*103610*/  F2FP.F16.E5M2.UNPACK_B R39, R4 ;  /* 0x00000004ff27723e */ /* 0x000fe200020004ff */
[----:B--2---:R-:W-:Y:S01]  /*103620*/  HMMA.16816.F32 R40, R28, R36, R24 ;  /* 0x000000241c28723c */ /* 0x004fe20000001818 */
[----:B------:R-:W0:-:S15]  /*103630*/  LDSM.16.M88.4 R24, [R13+UR4+0xc800] ;  /* 0x00c800040d18783b */ /* 0x000e1e0008000200 */
[----:B------:R-:W-:-:S03]  /*103640*/  NOP ;  /* 0x0000000000007918 */ /* 0x000fc60000000000 */
[----:B------:R-:W-:Y:S04]  /*103650*/  STL.64 [R1+0x610], R40 ;  /* 0x0006102801007387 */ /* 0x000fe80000100a00 */
[----:B------:R-:W-:Y:S04]  /*103660*/  STL.64 [R1+0x618], R42 ;  /* 0x0006182a01007387 */ /* 0x000fe80000100a00 */
[----:B0-----:R0:W-:Y:S01]  /*103670*/  STL.64 [R1+0x1a50], R24 ;  /* 0x001a501801007387 */ /* 0x0011e20000100a00 */
[----:B------:R-:W-:-:S03]  /*103680*/  IMAD.MOV.U32 R5, RZ, RZ, R24 ;  /* 0x000000ffff057224 */ /* 0x000fc600078e0018 */
[----:B------:R1:W-:Y:S01]  /*103690*/  STL.64 [R1+0x1a58], R26 ;  /* 0x001a581a01007387 */ /* 0x0003e20000100a00 */
[----:B------:R-:W-:-:S03]  /*1036a0*/  IMAD.MOV.U32 R4, RZ, RZ, R25 ;  /* 0x000000ffff047224 */ /* 0x000fc600078e0019 */
[----:B0-----:R-:W2:Y:S04]  /*1036b0*/  LDL.LU R24, [R1+0x870] ;  /* 0x0008700001187983 */ /* 0x001ea80000300800 */
[----:B------:R-:W2:Y:S04]  /*1036c0*/  LDL.LU R25, [R1+0x874] ;  /* 0x0008740001197983 */ /* 0x000ea80000300800 */
[----:B-1----:R-:W2:Y:S04]  /*1036d0*/  LDL.LU R26, [R1+0x878] ;  /* 0x00087800011a7983 */ /* 0x002ea80000300800 */
[----:B------:R-:W2:Y:S04]  /*1036e0*/  LDL.LU R27, [R1+0x87c] ;  /* 0x00087c00011b7983 */ /* 0x000ea80000300800 */
[----:B------:R-:W-:Y:S04]  /*1036f0*/  STL.64 [R1+0x8150], R38 ;  /* 0x0081502601007387 */ /* 0x000fe80000100a00 */
[----:B------:R-:W-:Y:S01]  /*103700*/  STL.64 [R1+0x8148], R36 ;  /* 0x0081482401007387 */ /* 0x000fe20000100a00 */
[----:B------:R-:W-:-:S02]  /*103710*/  F2FP.F16.E5M2.UNPACK_B R40, R3 ;  /* 0x00000003ff28723e */ /* 0x000fc400020004ff */
[----:B------:R-:W-:Y:S02]  /*103720*/  F2FP.F16.E5M2.UNPACK_B R41, R2 ;  /* 0x00000002ff29723e */ /* 0x000fe400020004ff */
[----:B------:R-:W-:Y:S02]  /*103730*/  F2FP.F16.E5M2.UNPACK_B R42, R12 ;  /* 0x0000000cff2a723e */ /* 0x000fe400020004ff */
[----:B------:R-:W-:Y:S01]  /*103740*/  F2FP.F16.E5M2.UNPACK_B R43, R11 ;  /* 0x0000000bff2b723e */ /* 0x000fe200020004ff */
[----:B---3--:R-:W-:Y:S01]  /*103750*/  HMMA.16816.F32 R20, R28, R38, R20 ;  /* 0x000000261c14723c */ /* 0x008fe20000001814 */
[----:B------:R-:W0:-:S15]  /*103760*/  LDSM.16.M88.4 R36, [R13+UR4+0xcc00] ;  /* 0x00cc00040d24783b */ /* 0x000e1e0008000200 */
[----:B------:R-:W-:-:S03]  /*103770*/  NOP ;  /* 0x0000000000007918 */ /* 0x000fc60000000000 */
[----:B------:R1:W-:Y:S04]  /*103780*/  STL.64 [R1+0x630], R20 ;  /* 0x0006301401007387 */ /* 0x0003e80000100a00 */
[----:B------:R3:W-:Y:S04]  /*103790*/  STL.64 [R1+0x638], R22 ;  /* 0x0006381601007387 */ /* 0x0007e80000100a00 */
[----:B-1----:R-:W5:Y:S04]  /*1037a0*/  LDL.LU R20, [R1+0x890] ;  /* 0x0008900001147983 */ /* 0x002f680000300800 */
[----:B------:R-:W5:Y:S04]  /*1037b0*/  LDL.LU R21, [R1+0x894] ;  /* 0x0008940001157983 */ /* 0x000f680000300800 */
[----:B---3--:R-:W5:Y:S04]  /*1037c0*/  LDL.LU R22, [R1+0x898] ;  /* 0x0008980001167983 */ /* 0x008f680000300800 */
[----:B------:R-:W5:Y:S04]  /*1037d0*/  LDL.LU R23, [R1+0x89c] ;  /* 0x00089c0001177983 */ /* 0x000f680000300800 */
[----:B0-----:R-:W-:Y:S01]  /*1037e0*/  STL.64 [R1+0x1a40], R36 ;  /* 0x001a402401007387 */ /* 0x001fe20000100a00 */
[----:B------:R-:W-:-:S03]  /*1037f0*/  IMAD.MOV.U32 R3, RZ, RZ, R36 ;  /* 0x000000ffff037224 */ /* 0x000fc600078e0024 */
[----:B------:R0:W-:Y:S01]  /*103800*/  STL.64 [R1+0x1a48], R38 ;  /* 0x001a482601007387 */ /* 0x0001e20000100a00 */
[----:B------:R-:W-:Y:S02]  /*103810*/  IMAD.MOV.U32 R2, RZ, RZ, R37 ;  /* 0x000000ffff027224 */ /* 0x000fe400078e0025 */
[C---:B0-----:R-:W-:Y:S01]  /*103820*/  HMMA.16816.F32 R36, R28.reuse, R40, R32 ;  /* 0x000000281c24723c */ /* 0x041fe20000001820 */
[----:B------:R-:W0:Y:S07]  /*103830*/  LDSM.16.M88.4 R32, [R13+UR4+0xd000] ;  /* 0x00d000040d20783b */ /* 0x000e2e0008000200 */
[----:B----4-:R-:W-:Y:S11]  /*103840*/  HMMA.16816.F32 R16, R28, R42, R16 ;  /* 0x0000002a1c10723c */ /* 0x010ff60000001810 */
        /* <DEDUP_REMOVED lines=8> */
[----:B0-----:R-:W3:Y:S04]  /*1038d0*/  LDL.LU R16, [R1+0x8b0] ;  /* 0x0008b00001107983 */ /* 0x001ee80000300800 */
[----:B------:R-:W3:Y:S04]  /*1038e0*/  LDL.LU R17, [R1+0x8b4] ;  /* 0x0008b40001117983 */ /* 0x000ee80000300800 */
[----:B-1----:R-:W3:Y:S04]  /*1038f0*/  LDL.LU R18, [R1+0x8b8] ;  /* 0x0008b80001127983 */ /* 0x002ee80000300800 */
[----:B------:R-:W3:Y:S01]  /*103900*/  LDL.LU R19, [R1+0x8bc] ;  /* 0x0008bc0001137983 */ /* 0x000ee20000300800 */
[----:B------:R-:W-:-:S02]  /*103910*/  IMAD.MOV.U32 R12, RZ, RZ, R32 ;  /* 0x000000ffff0c7224 */ /* 0x000fc400078e0020 */
[----:B------:R-:W-:Y:S02]  /*103920*/  IMAD.MOV.U32 R11, RZ, RZ, R33 ;  /* 0x000000ffff0b7224 */ /* 0x000fe400078e0021 */
[----:B------:R-:W0:Y:S01]  /*103930*/  LDSM.16.M88.4 R32, [R13+UR4+0xd400] ;  /* 0x00d400040d20783b */ /* 0x000e220008000200 */
[----:B------:R-:W-:Y:S02]  /*103940*/  F2FP.F16.E5M2.UNPACK_B R44, R10 ;  /* 0x0000000aff2c723e */ /* 0x000fe400020004ff */
[----:B------:R-:W-:Y:S01]  /*103950*/  F2FP.F16.E5M2.UNPACK_B R45, R9 ;  /* 0x00000009ff2d723e */ /* 0x000fe200020004ff */
[----:B0-----:R-:W-:Y:S04]  /*103960*/  STL.64 [R1+0x1a20], R32 ;  /* 0x001a202001007387 */ /* 0x001fe80000100a00 */
[----:B------:R-:W-:Y:S04]  /*103970*/  STL.64 [R1+0x1a28], R34 ;  /* 0x001a282201007387 */ /* 0x000fe80000100a00 */
[----:B------:R-:W4:Y:S01]  /*103980*/  LDL.LU R56, [R1+0x8e0] ;  /* 0x0008e00001387983 */ /* 0x000f220000300800 */
[----:B--2---:R-:W-:-:S15]  /*103990*/  HMMA.16816.F32 R24, R28, R44, R24 ;  /* 0x0000002c1c18723c */ /* 0x004fde0000001818 */
[----:B------:R-:W-:-:S04]  /*1039a0*/  NOP ;  /* 0x0000000000007918 */ /* 0x000fc80000000000 */
        /* <DEDUP_REMOVED lines=8> */
[----:B0-----:R-:W-:Y:S04]  /*103a30*/  STL.64 [R1+0x1a10], R24 ;  /* 0x001a101801007387 */ /* 0x001fe80000100a00 */
[----:B------:R-:W-:Y:S04]  /*103a40*/  STL.64 [R1+0x1a18], R26 ;  /* 0x001a181a01007387 */ /* 0x000fe80000100a00 */
[----:B------:R-:W-:Y:S04]  /*103a50*/  STL.64 [R1+0x8180], R46 ;  /* 0x0081802e01007387 */ /* 0x000fe80000100a00 */
[----:B------:R-:W-:Y:S01]  /*103a60*/  STL.64 [R1+0x8178], R44 ;  /* 0x0081782c01007387 */ /* 0x000fe20000100a00 */
[----:B------:R-:W-:-:S02]  /*103a70*/  IMAD.MOV.U32 R8, RZ, RZ, R24 ;  /* 0x000000ffff087224 */ /* 0x000fc400078e0018 */
[----:B------:R-:W-:Y:S02]  /*103a80*/  IMAD.MOV.U32 R6, RZ, RZ, R25 ;  /* 0x000000ffff067224 */ /* 0x000fe400078e0019 */
[----:B------:R-:W0:Y:S01]  /*103a90*/  LDSM.16.M88.4 R24, [R13+UR4+0xdc00] ;  /* 0x00dc00040d18783b */ /* 0x000e220008000200 */
[----:B-----5:R-:W-:-:S15]  /*103aa0*/  HMMA.16816.F32 R20, R28, R46, R20 ;  /* 0x0000002e1c14723c */ /* 0x020fde0000001814 */
[----:B------:R-:W-:-:S04]  /*103ab0*/  NOP ;  /* 0x0000000000007918 */ /* 0x000fc80000000000 */
[----:B------:R1:W-:Y:S04]  /*103ac0*/  STL.64 [R1+0x6a0], R20 ;  /* 0x0006a01401007387 */ /* 0x0003e80000100a00 */
[----:B------:R2:W-:Y:S04]  /*103ad0*/  STL.64 [R1+0x6a8], R22 ;  /* 0x0006a81601007387 */ /* 0x0005e80000100a00 */
[----:B-1----:R-:W5:Y:S04]  /*103ae0*/  LDL.LU R20, [R1+0x910] ;  /* 0x0009100001147983 */ /* 0x002f680000300800 */
[----:B------:R-:W5:Y:S04]  /*103af0*/  LDL.LU R21, [R1+0x914] ;  /* 0x0009140001157983 */ /* 0x000f680000300800 */
[----:B--2---:R-:W5:Y:S04]  /*103b00*/  LDL.LU R22, [R1+0x918] ;  /* 0x0009180001167983 */ /* 0x004f680000300800 */
[----:B------:R-:W5:Y:S01]  /*103b10*/  LDL.LU R23, [R1+0x91c] ;  /* 0x00091c0001177983 */ /* 0x000f620000300800 */
[----:B------:R-:W-:-:S02]  /*103b20*/  F2FP.F16.E5M2.UNPACK_B R34, R7 ;  /* 0x00000007ff22723e */ /* 0x000fc400020004ff */
[----:B------:R-:W-:Y:S01]  /*103b30*/  F2FP.F16.E5M2.UNPACK_B R35, R0 ;  /* 0x00000000ff23723e */ /* 0x000fe200020004ff */
[----:B------:R-:W2:Y:S04]  /*103b40*/  LDL.LU R52, [R1+0x950] ;  /* 0x0009500001347983 */ /* 0x000ea80000300800 */
[----:B------:R-:W2:Y:S04]  /*103b50*/  LDL.LU R53, [R1+0x954] ;  /* 0x0009540001357983 */ /* 0x000ea80000300800 */
[----:B------:R-:W2:Y:S04]  /*103b60*/  LDL.LU R54, [R1+0x958] ;  /* 0x0009580001367983 */ /* 0x000ea80000300800 */
[----:B------:R-:W2:Y:S04]  /*103b70*/  LDL.LU R55, [R1+0x95c] ;  /* 0x00095c0001377983 */ /* 0x000ea80000300800 */
[----:B0-----:R-:W-:Y:S01]  /*103b80*/  STL.64 [R1+0x1a00], R24 ;  /* 0x001a001801007387 */ /* 0x001fe20000100a00 */
        /* <DEDUP_REMOVED lines=8> */
[----:B------:R-:W3:Y:S04]  /*103c10*/  LDL.LU R17, [R1+0x984] ;  /* 0x0009840001117983 */ /* 0x000ee80000300800 */
[----:B------:R-:W3:Y:S04]  /*103c20*/  LDL.LU R18, [R1+0x988] ;  /* 0x0009880001127983 */ /* 0x000ee80000300800 */
[----:B------:R-:W3:Y:S04]  /*103c30*/  LDL.LU R19, [R1+0x98c] ;  /* 0x00098c0001137983 */ /* 0x000ee80000300800 */
[----:B------:R-:W0:Y:S01]  /*103c40*/  LDSM.16.M88.4 R24, [R13+UR4+0xe000] ;  /* 0x00e000040d18783b */ /* 0x000e220008000200 */
[----:B------:R-:W-:-:S02]  /*103c50*/  IMAD.MOV.U32 R10, RZ, RZ, R32 ;  /* 0x000000ffff0a7224 */ /* 0x000fc400078e0020 */
[----:B------:R-:W-:Y:S01]  /*103c60*/  IMAD.MOV.U32 R9, RZ, RZ, R33 ;  /* 0x000000ffff097224 */ /* 0x000fe200078e0021 */
[----:B------:R-:W-:Y:S02]  /*103c70*/  F2FP.F16.E5M2.UNPACK_B R32, R5 ;  /* 0x00000005ff20723e */ /* 0x000fe400020004ff */
[----:B------:R-:W-:Y:S01]  /*103c80*/  F2FP.F16.E5M2.UNPACK_B R33, R4 ;  /* 0x00000004ff21723e */ /* 0x000fe200020004ff */
[----:B0-----:R-:W-:Y:S04]  /*103c90*/  STL.64 [R1+0x19f0], R24 ;  /* 0x0019f01801007387 */ /* 0x001fe80000100a00 */
[----:B------:R0:W-:Y:S04]  /*103ca0*/  STL.64 [R1+0x19f8], R26 ;  /* 0x0019f81a01007387 */ /* 0x0001e80000100a00 */
[----:B------:R-:W-:Y:S04]  /*103cb0*/  STL.64 [R1+0x81a0], R34 ;  /* 0x0081a02201007387 */ /* 0x000fe80000100a00 */
[----:B------:R-:W-:Y:S01]  /*103cc0*/  STL.64 [R1+0x8198], R32 ;  /* 0x0081982001007387 */ /* 0x000fe20000100a00 */
[----:B----4-:R-:W-:Y:S03]  /*103cd0*/  HMMA.16816.F32 R36, R28, R32, R56 ;  /* 0x000000201c24723c */ /* 0x010fe60000001838 */
[----:B------:R-:W1:-:S15]  /*103ce0*/  LDSM.16.M88.4 R32, [R13+UR4+0xe400] ;  /* 0x00e400040d20783b */ /* 0x000e5e0008000200 */
[----:B------:R-:W-:Y:S01]  /*103cf0*/  NOP ;  /* 0x0000000000007918 */ /* 0x000fe20000000000 */
[----:B------:R-:W-:Y:S04]  /*103d00*/  STL.64 [R1+0x6d0], R36 ;  /* 0x0006d02401007387 */ /* 0x000fe80000100a00 */
[----:B------:R-:W-:Y:S04]  /*103d10*/  STL.64 [R1+0x6d8], R38 ;  /* 0x0006d82601007387 */ /* 0x000fe80000100a00 */
[----:B------:R-:W4:Y:S04]  /*103d20*/  LDL.LU R56, [R1+0x9b0] ;  /* 0x0009b00001387983 */ /* 0x000f280000300800 */
[----:B------:R-:W4:Y:S04]  /*103d30*/  LDL.LU R57, [R1+0x9b4] ;  /* 0x0009b40001397983 */ /* 0x000f280000300800 */
[----:B------:R-:W4:Y:S04]  /*103d40*/  LDL.LU R58, [R1+0x9b8] ;  /* 0x0009b800013a7983 */ /* 0x000f280000300800 */
[----:B------:R-:W4:Y:S01]  /*103d50*/  LDL.LU R59, [R1+0x9bc] ;  /* 0x0009bc00013b7983 */ /* 0x000f220000300800 */
[----:B0-----:R-:W-:-:S02]  /*103d60*/  F2FP.F16.E5M2.UNPACK_B R26, R3 ;  /* 0x00000003ff1a723e */ /* 0x001fc400020004ff */
[----:B------:R-:W-:Y:S01]  /*103d70*/  F2FP.F16.E5M2.UNPACK_B R27, R2 ;  /* 0x00000002ff1b723e */ /* 0x000fe200020004ff */
[----:B-1----:R-:W-:Y:S01]  /*103d80*/  STL.64 [R1+0x19e0], R32 ;  /* 0x0019e02001007387 */ /* 0x002fe20000100a00 */
[----:B------:R-:W-:-:S03]  /*103d90*/  IMAD.MOV.U32 R3, RZ, RZ, R32 ;  /* 0x000000ffff037224 */ /* 0x000fc600078e0020 */
[----:B------:R5:W-:Y:S01]  /*103da0*/  STL.64 [R1+0x19e8], R34 ;  /* 0x0019e82201007387 */ /* 0x000be20000100a00 */
[----:B------:R-:W-:Y:S02]  /*103db0*/  IMAD.MOV.U32 R2, RZ, RZ, R33 ;  /* 0x000000ffff027224 */ /* 0x000fe400078e0021 */
[----:B------:R-:W-:Y:S02]  /*103dc0*/  IMAD.MOV.U32 R5, RZ, RZ, R24 ;  /* 0x000000ffff057224 */ /* 0x000fe400078e0018 */
[----:B------:R-:W-:Y:S01]  /*103dd0*/  IMAD.MOV.U32 R4, RZ, RZ, R25 ;  /* 0x000000ffff047224 */ /* 0x000fe200078e0019 */
[----:B------:R-:W-:Y:S02]  /*103de0*/  F2FP.F16.E5M2.UNPACK_B R24, R12 ;  /* 0x0000000cff18723e */ /* 0x000fe400020004ff */
[----:B------:R-:W-:Y:S01]  /*103df0*/  F2FP.F16.E5M2.UNPACK_B R25, R11 ;  /* 0x0000000bff19723e */ /* 0x000fe200020004ff */
[----:B-----5:R-:W-:Y:S01]  /*103e00*/  HMMA.16816.F32 R32, R28, R26, R20 ;  /* 0x0000001a1c20723c */ /* 0x020fe20000001814 */
[----:B------:R-:W0:-:S15]  /*103e10*/  LDSM.16.M88.4 R20, [R13+UR4+0xe800] ;  /* 0x00e800040d14783b */ /* 0x000e1e0008000200 */
[----:B------:R-:W-:-:S03]  /*103e20*/  NOP ;  /* 0x0000000000007918 */ /* 0x000fc60000000000 */
[----:B------:R-:W-:Y:S04]  /*103e30*/  STL.64 [R1+0x6f0], R32 ;  /* 0x0006f02001007387 */ /* 0x000fe80000100a00 */
[----:B------:R2:W-:Y:S02]  /*103e40*/  STL.64 [R1+0x6f8], R34 ;  /* 0x0006f82201007387 */ /* 0x0005e40000100a00 */
[----:B--2---:R-:W-:Y:S02]  /*103e50*/  HMMA.16816.F32 R32, R28, R24, R52 ;  /* 0x000000181c20723c */ /* 0x004fe40000001834 */
[----:B0-----:R-:W-:Y:S04]  /*103e60*/  STL.64 [R1+0x19d0], R20 ;  /* 0x0019d01401007387 */ /* 0x001fe80000100a00 */
[----:B------:R0:W-:Y:S04]  /*103e70*/  STL.64 [R1+0x19d8], R22 ;  /* 0x0019d81601007387 */ /* 0x0001e80000100a00 */
[----:B------:R-:W-:Y:S04]  /*103e80*/  STL.64 [R1+0x81c0], R26 ;  /* 0x0081c01a01007387 */ /* 0x000fe80000100a00 */
[----:B------:R-:W-:Y:S04]  /*103e90*/  STL.64 [R1+0x81b8], R24 ;  /* 0x0081b81801007387 */ /* 0x000fe80000100a00 */
[----:B------:R-:W1:Y:S01]  /*103ea0*/  LDSM.16.M88.4 R24, [R13+UR4+0xec00] ;  /* 0x00ec00040d18783b */ /* 0x000e620008000200 */
[----:B0-----:R-:W-:-:S02]  /*103eb0*/  F2FP.F16.E5M2.UNPACK_B R22, R10 ;  /* 0x0000000aff16723e */ /* 0x001fc400020004ff */
[----:B------:R-:W-:Y:S01]  /*103ec0*/  F2FP.F16.E5M2.UNPACK_B R23, R9 ;  /* 0x00000009ff17723e */ /* 0x000fe200020004ff */
[----:B------:R-:W-:Y:S04]  /*103ed0*/  STL.64 [R1+0x710], R32 ;  /* 0x0007102001007387 */ /* 0x000fe80000100a00 */
[----:B------:R-:W-:Y:S02]  /*103ee0*/  STL.64 [R1+0x718], R34 ;  /* 0x0007182201007387 */ /* 0x000fe40000100a00 */
[----:B---3--:R-:W-:Y:S02]  /*103ef0*/  HMMA.16816.F32 R16, R28, R22, R16 ;  /* 0x000000161c10723c */ /* 0x008fe40000001810 */
[----:B-1----:R-:W-:Y:S04]  /*103f00*/  STL.64 [R1+0x19c0], R24 ;  /* 0x0019c01801007387 */ /* 0x002fe80000100a00 */
[----:B------:R-:W-:Y:S04]  /*103f10*/  STL.64 [R1+0x19c8], R26 ;  /* 0x0019c81a01007387 */ /* 0x000fe80000100a00 */
[----:B------:R-:W2:Y:S09]  /*103f20*/  LDL.LU R44, [R1+0x9f0] ;  /* 0x0009f000012c7983 */ /* 0x000eb20000300800 */
[----:B------:R-:W-:Y:S04]  /*103f30*/  STL.64 [R1+0x740], R16 ;  /* 0x0007401001007387 */ /* 0x000fe80000100a00 */
[----:B------:R-:W-:Y:S04]  /*103f40*/  STL.64 [R1+0x748], R18 ;  /* 0x0007481201007387 */ /* 0x000fe80000100a00 */
[----:B------:R-:W0:Y:S04]  /*103f50*/  LDSM.16.M88.4 R16, [R13+UR4+0xf000] ;  /* 0x00f000040d10783b */ /* 0x000e280008000200 */
[----:B------:R-:W2:Y:S04]  /*103f60*/  LDL.LU R45, [R1+0x9f4] ;  /* 0x0009f400012d7983 */ /* 0x000ea80000300800 */
[----:B------:R-:W2:Y:S04]  /*103f70*/  LDL.LU R46, [R1+0x9f8] ;  /* 0x0009f800012e7983 */ /* 0x000ea80000300800 */
[----:B------:R-:W2:Y:S01]  /*103f80*/  LDL.LU R47, [R1+0x9fc] ;  /* 0x0009fc00012f7983 */ /* 0x000ea20000300800 */
[----:B------:R-:W-:-:S02]  /*103f90*/  IMAD.MOV.U32 R12, RZ, RZ, R20 ;  /* 0x000000ffff0c7224 */ /* 0x000fc400078e0014 */
[----:B------:R-:W-:Y:S01]  /*103fa0*/  IMAD.MOV.U32 R11, RZ, RZ, R21 ;  /* 0x000000ffff0b7224 */ /* 0x000fe200078e0015 */
[----:B------:R-:W-:Y:S02]  /*103fb0*/  F2FP.F16.E5M2.UNPACK_B R20, R8 ;  /* 0x00000008ff14723e */ /* 0x000fe400020004ff */
[----:B------:R-:W-:Y:S01]  /*103fc0*/  F2FP.F16.E5M2.UNPACK_B R21, R6 ;  /* 0x00000006ff15723e */ /* 0x000fe200020004ff */
[----:B------:R-:W-:Y:S02]  /*103fd0*/  IMAD.MOV.U32 R10, RZ, RZ, R24 ;  /* 0x000000ffff0a7224 */ /* 0x000fe400078e0018 */
[----:B------:R-:W-:Y:S01]  /*103fe0*/  IMAD.MOV.U32 R9, RZ, RZ, R25 ;  /* 0x000000ffff097224 */ /* 0x000fe200078e0019 */
[----:B0-----:R-:W-:Y:S04]  /*103ff0*/  STL.64 [R1+0x19b0], R16 ;  /* 0x0019b01001007387 */ /* 0x001fe80000100a00 */
[----:B------:R0:W-:Y:S04]  /*104000*/  STL.64 [R1+0x19b8], R18 ;  /* 0x0019b81201007387 */ /* 0x0001e80000100a00 */
[----:B------:R-:W3:Y:S04]  /*104010*/  LDL.LU R40, [R1+0xa50] ;  /* 0x000a500001287983 */ /* 0x000ee80000300800 */
[----:B------:R-:W3:Y:S04]  /*104020*/  LDL.LU R41, [R1+0xa54] ;  /* 0x000a540001297983 */ /* 0x000ee80000300800 */
[----:B------:R-:W3:Y:S04]  /*104030*/  LDL.LU R42, [R1+0xa58] ;  /* 0x000a5800012a7983 */ /* 0x000ee80000300800 */
[----:B------:R-:W3:Y:S04]  /*104040*/  LDL.LU R43, [R1+0xa5c] ;  /* 0x000a5c00012b7983 */ /* 0x000ee80000300800 */
[----:B------:R-:W5:Y:S01]  /*104050*/  LDL.LU R36, [R1+0xaf0] ;  /* 0x000af00001247983 */ /* 0x000f620000300800 */
[----:B----4-:R-:W-:-:S15]  /*104060*/  HMMA.16816.F32 R24, R28, R20, R56 ;  /* 0x000000141c18723c */ /* 0x010fde0000001838 */
[----:B------:R-:W-:-:S04]  /*104070*/  NOP ;  /* 0x0000000000007918 */ /* 0x000fc80000000000 */
[----:B------:R-:W-:Y:S04]  /*104080*/  STL.64 [R1+0x760], R24 ;  /* 0x0007601801007387 */ /* 0x000fe80000100a00 */
[----:B------:R-:W-:Y:S04]  /*104090*/  STL.64 [R1+0x768], R26 ;  /* 0x0007681a01007387 */ /* 0x000fe80000100a00 */
        /* <DEDUP_REMOVED lines=16> */
[----:B------:R-:W-:Y:S04]  /*1041a0*/  STL.64 [R1+0x8128], R20 ;  /* 0x0081281401007387 */ /* 0x000fe80000100a00 */
[----:B------:R-:W1:Y:S01]  /*1041b0*/  LDSM.16.M88.4 R20, [R13+UR4+0xf400] ;  /* 0x00f400040d14783b */ /* 0x000e620008000200 */
[----:B0-----:R-:W-:-:S02]  /*1041c0*/  F2FP.F16.E5M2.UNPACK_B R18, R7 ;  /* 0x00000007ff12723e */ /* 0x001fc400020004ff */
[----:B------:R-:W-:Y:S01]  /*1041d0*/  F2FP.F16.E5M2.UNPACK_B R19, R0 ;  /* 0x00000000ff13723e */ /* 0x000fe200020004ff */
[----:B------:R-:W-:Y:S01]  /*1041e0*/  IMAD.MOV.U32 R8, RZ, RZ, R16 ;  /* 0x000000ffff087224 */ /* 0x000fe200078e0010 */
[----:B-1----:R-:W-:Y:S01]  /*1041f0*/  STL.64 [R1+0x19a0], R20 ;  /* 0x0019a01401007387 */ /* 0x002fe20000100a00 */
[----:B------:R-:W-:-:S03]  /*104200*/  IMAD.MOV.U32 R0, RZ, RZ, R20 ;  /* 0x000000ffff007224 */ /* 0x000fc600078e0014 */
[----:B------:R-:W-:Y:S01]  /*104210*/  STL.64 [R1+0x19a8], R22 ;  /* 0x0019a81601007387 */ /* 0x000fe20000100a00 */
[----:B------:R-:W-:-:S03]  /*104220*/  IMAD.MOV.U32 R7, RZ, RZ, R21 ;  /* 0x000000ffff077224 */ /* 0x000fc600078e0015 */
[----:B------:R-:W0:Y:S01]  /*104230*/  LDSM.16.M88.4 R20, [R13+UR4+0xf800] ;  /* 0x00f800040d14783b */ /* 0x000e220008000200 */
[----:B------:R-:W-:Y:S01]  /*104240*/  IMAD.MOV.U32 R6, RZ, RZ, R17 ;  /* 0x000000ffff067224 */ /* 0x000fe200078e0011 */
[----:B------:R-:W-:Y:S02]  /*104250*/  F2FP.F16.E5M2.UNPACK_B R16, R5 ;  /* 0x00000005ff10723e */ /* 0x000fe400020004ff */
[----:B------:R-:W-:Y:S01]  /*104260*/  F2FP.F16.E5M2.UNPACK_B R17, R4 ;  /* 0x00000004ff11723e */ /* 0x000fe200020004ff */
[----:B0-----:R-:W-:Y:S02]  /*104270*/  IMAD.MOV.U32 R4, RZ, RZ, R20 ;  /* 0x000000ffff047224 */ /* 0x001fe400078e0014 */
[----:B------:R-:W-:Y:S01]  /*104280*/  IMAD.MOV.U32 R5, RZ, RZ, R21 ;  /* 0x000000ffff057224 */ /* 0x000fe200078e0015 */
[----:B------:R-:W-:Y:S02]  /*104290*/  F2FP.F16.E5M2.UNPACK_B R14, R3 ;  /* 0x00000003ff0e723e */ /* 0x000fe400020004ff */
[----:B------:R-:W-:-:S02]  /*1042a0*/  F2FP.F16.E5M2.UNPACK_B R15, R2 ;  /* 0x00000002ff0f723e */ /* 0x000fc400020004ff */
[----:B------:R-:W-:Y:S02]  /*1042b0*/  F2FP.F16.E5M2.UNPACK_B R12, R12 ;  /* 0x0000000cff0c723e */ /* 0x000fe400020004ff */
[----:B------:R-:W-:Y:S01]  /*1042c0*/  F2FP.F16.E5M2.UNPACK_B R10, R10 ;  /* 0x0000000aff0a723e */ /* 0x000fe200020004ff */
[----:B--2---:R-:W-:-:S15]  /*1042d0*/  HMMA.16816.F32 R24, R28, R18, R44 ;  /* 0x000000121c18723c */ /* 0x004fde000000182c */
[----:B------:R-:W-:-:S04]  /*1042e0*/  NOP ;  /* 0x0000000000007918 */ /* 0x000fc80000000000 */
[----:B------:R-:W-:Y:S04]  /*1042f0*/  STL.64 [R1+0x780], R24 ;  /* 0x0007801801007387 */ /* 0x000fe80000100a00 */
[----:B------:R-:W-:Y:S04]  /*104300*/  STL.64 [R1+0x788], R26 ;  /* 0x0007881a01007387 */ /* 0x000fe80000100a00 */
[----:B------:R-:W-:Y:S04]  /*104310*/  STL.64 [R1+0x1990], R20 ;  /* 0x0019901401007387 */ /* 0x000fe80000100a00 */
[----:B------:R3:W-:Y:S04]  /*104320*/  STL.64 [R1+0x1998], R22 ;  /* 0x0019981601007387 */ /* 0x0007e80000100a00 */
[----:B------:R-:W-:Y:S04]  /*104330*/  STL.64 [R1+0x8110], R18 ;  /* 0x0081101201007387 */ /* 0x000fe80000100a00 */
[----:B------:R-:W-:Y:S01]  /*104340*/  STL.64 [R1+0x8108], R16 ;  /* 0x0081081001007387 */ /* 0x000fe20000100a00 */
[----:B---3--:R-:W-:Y:S03]  /*104350*/  HMMA.16816.F32 R20, R28, R16, R40 ;  /* 0x000000101c14723c */ /* 0x008fe60000001828 */
[----:B------:R0:W1:-:S15]  /*104360*/  LDSM.16.M88.4 R16, [R13+UR4+0xfc00] ;  /* 0x00fc00040d10783b */ /* 0x00005e0008000200 */
[----:B------:R-:W-:Y:S01]  /*104370*/  NOP ;  /* 0x0000000000007918 */ /* 0x000fe20000000000 */
[----:B------:R-:W-:Y:S04]  /*104380*/  STL.64 [R1+0x7a0], R20 ;  /* 0x0007a01401007387 */ /* 0x000fe80000100a00 */
[----:B------:R-:W-:Y:S01]  /*104390*/  STL.64 [R1+0x7a8], R22 ;  /* 0x0007a81601007387 */ /* 0x000fe20000100a00 */
[----:B0-----:R-:W-:Y:S02]  /*1043a0*/  F2FP.F16.E5M2.UNPACK_B R13, R11 ;  /* 0x0000000bff0d723e */ /* 0x001fe400020004ff */
[----:B------:R-:W-:Y:S01]  /*1043b0*/  F2FP.F16.E5M2.UNPACK_B R11, R9 ;  /* 0x00000009ff0b723e */ /* 0x000fe200020004ff */
[----:B-1----:R-:W-:Y:S01]  /*1043c0*/  STL.64 [R1+0x1980], R16 ;  /* 0x0019801001007387 */ /* 0x002fe20000100a00 */
[----:B------:R-:W-:-:S03]  /*1043d0*/  IMAD.MOV.U32 R2, RZ, RZ, R16 ;  /* 0x000000ffff027224 */ /* 0x000fc600078e0010 */
[----:B------:R5:W-:Y:S01]  /*1043e0*/  STL.64 [R1+0x1988], R18 ;  /* 0x0019881201007387 */ /* 0x000be20000100a00 */
[----:B------:R-:W-:Y:S02]  /*1043f0*/  IMAD.MOV.U32 R3, RZ, RZ, R17 ;  /* 0x000000ffff037224 */ /* 0x000fe400078e0011 */
[----:B-----5:R-:W-:Y:S01]  /*104400*/  HMMA.16816.F32 R16, R28, R14, R36 ;  /* 0x0000000e1c10723c */ /* 0x020fe20000001824 */
[----:B------:R-:W-:-:S15]  /*104410*/  F2FP.F16.E5M2.UNPACK_B R8, R8 ;  /* 0x00000008ff08723e */ /* 0x000fde00020004ff */
[----:B------:R-:W-:-:S03]  /*104420*/  NOP ;  /* 0x0000000000007918 */ /* 0x000fc60000000000 */
[----:B------:R-:W-:Y:S04]  /*104430*/  STL.64 [R1+0x7c0], R16 ;  /* 0x0007c01001007387 */ /* 0x000fe80000100a00 */
[----:B------:R4:W-:Y:S04]  /*104440*/  STL.64 [R1+0x7c8], R18 ;  /* 0x0007c81201007387 */ /* 0x0009e80000100a00 */
[----:B------:R-:W-:Y:S04]  /*104450*/  STL.64 [R1+0x80f0], R14 ;  /* 0x0080f00e01007387 */ /* 0x000fe80000100a00 */
[----:B------:R0:W-:Y:S01]  /*104460*/  STL.64 [R1+0x80e8], R12 ;  /* 0x0080e80c01007387 */ /* 0x0001e20000100a00 */
[C---:B----4-:R-:W-:Y:S08]  /*104470*/  HMMA.16816.F32 R16, R28.reuse, R12, R48 ;  /* 0x0000000c1c10723c */ /* 0x050ff00000001830 */
[----:B0-----:R-:W-:Y:S01]  /*104480*/  HMMA.16816.F32 R12, R28, R10, R52 ;  /* 0x0000000a1c0c723c */ /* 0x001fe20000001834 */
[----:B------:R-:W-:-:S10]  /*104490*/  F2FP.F16.E5M2.UNPACK_B R9, R6 ;  /* 0x00000006ff09723e */ /* 0x000fd400020004ff */
[----:B------:R-:W-:Y:S04]  /*1044a0*/  STL.64 [R1+0x7e0], R16 ;  /* 0x0007e01001007387 */ /* 0x000fe80000100a00 */
[----:B------:R-:W-:Y:S04]  /*1044b0*/  STL.64 [R1+0x7e8], R18 ;  /* 0x0007e81201007387 */ /* 0x000fe80000100a00 */
[----:B------:R-:W-:Y:S04]  /*1044c0*/  STL.64 [R1+0x800], R12 ;  /* 0x0008000c01007387 */ /* 0x000fe80000100a00 */
[----:B------:R0:W-:Y:S02]  /*1044d0*/  STL.64 [R1+0x808], R14 ;  /* 0x0008080e01007387 */ /* 0x0001e40000100a00 */
[----:B0-----:R-:W-:Y:S02]  /*1044e0*/  HMMA.16816.F32 R12, R28, R8, R56 ;  /* 0x000000081c0c723c */ /* 0x001fe40000001838 */
[----:B------:R-:W2:-:S15]  /*1044f0*/  LDL R58, [R1+0xb8] ;  /* 0x0000b800013a7983 */ /* 0x000e9e0000100800 */
[----:B------:R-:W-:Y:S02]  /*104500*/  NOP ;  /* 0x0000000000007918 */ /* 0x000fe40000000000 */
[----:B------:R0:W-:Y:S04]  /*104510*/  STL.64 [R1+0x820], R12 ;  /* 0x0008200c01007387 */ /* 0x0001e80000100a00 */
[----:B------:R1:W-:Y:S04]  /*104520*/  STL.64 [R1+0x828], R14 ;  /* 0x0008280e01007387 */ /* 0x0003e80000100a00 */
[----:B------:R-:W2:Y:S04]  /*104530*/  LDL R59, [R1+0xbc] ;  /* 0x0000bc00013b7983 */ /* 0x000ea80000100800 */
[----:B------:R-:W3:Y:S04]  /*104540*/  LDL.LU R52, [R1+0x1390] ;  /* 0x0013900001347983 */ /* 0x000ee80000300800 */
[----:B------:R-:W3:Y:S04]  /*104550*/  LDL.LU R53, [R1+0x1394] ;  /* 0x0013940001357983 */ /* 0x000ee80000300800 */
[----:B------:R-:W4:Y:S04]  /*104560*/  LDL.LU R54, [R1+0x1398] ;  /* 0x0013980001367983 */ /* 0x000f280000300800 */
[----:B------:R-:W4:Y:S04]  /*104570*/  LDL.LU R55, [R1+0x139c] ;  /* 0x00139c0001377983 */ /* 0x000f280000300800 */
[----:B----4-:R-:W-:Y:S04]  /*104580*/  STL.64 [R1+0x8350], R54 ;  /* 0x0083503601007387 */ /* 0x010fe80000100a00 */
[----:B---3--:R-:W-:Y:S04]  /*104590*/  STL.64 [R1+0x8348], R52 ;  /* 0x0083483401007387 */ /* 0x008fe80000100a00 */
[----:B------:R-:W3:Y:S04]  /*1045a0*/  LDL R56, [R1+0xc0] ;  /* 0x0000c00001387983 */ /* 0x000ee80000100800 */
[----:B------:R-:W3:Y:S04]  /*1045b0*/  LDL R57, [R1+0xc4] ;  /* 0x0000c40001397983 */ /* 0x000ee80000100800 */
[----:B--2---:R2:W-:Y:S04]  /*1045c0*/  STL.64 [R1+0x8360], R58 ;  /* 0x0083603a01007387 */ /* 0x0045e80000100a00 */
[----:B---3--:R-:W-:Y:S04]  /*1045d0*/  STL.64 [R1+0x8358], R56 ;  /* 0x0083583801007387 */ /* 0x008fe80000100a00 */
[----:B------:R-:W3:Y:S04]  /*1045e0*/  LDL.LU R48, [R1+0x13b0] ;  /* 0x0013b00001307983 */ /* 0x000ee80000300800 */
[----:B------:R-:W3:Y:S04]  /*1045f0*/  LDL.LU R49, [R1+0x13b4] ;  /* 0x0013b40001317983 */ /* 0x000ee80000300800 */
[----:B------:R-:W4:Y:S04]  /*104600*/  LDL.LU R50, [R1+0x13b8] ;  /* 0x0013b80001327983 */ /* 0x000f280000300800 */
[----:B------:R-:W4:Y:S04]  /*104610*/  LDL.LU R51, [R1+0x13bc] ;  /* 0x0013bc0001337983 */ /* 0x000f280000300800 */
[----:B----4-:R-:W-:Y:S04]  /*104620*/  STL.64 [R1+0x8370], R50 ;  /* 0x0083703201007387 */ /* 0x010fe80000100a00 */
[----:B---3--:R3:W-:Y:S04]  /*104630*/  STL.64 [R1+0x8368], R48 ;  /* 0x0083683001007387 */ /* 0x0087e80000100a00 */
[----:B------:R-:W4:Y:S04]  /*104640*/  LDL R38, [R1+0xc8] ;  /* 0x0000c80001267983 */ /* 0x000f280000100800 */
[----:B------:R-:W4:Y:S04]  /*104650*/  LDL R39, [R1+0xcc] ;  /* 0x0000cc0001277983 */ /* 0x000f280000100800 */
[----:B------:R-:W5:Y:S04]  /*104660*/  LDL R36, [R1+0xd0] ;  /* 0x0000d00001247983 */ /* 0x000f680000100800 */
[----:B------:R-:W5:Y:S04]  /*104670*/  LDL R37, [R1+0xd4] ;  /* 0x0000d40001257983 */ /* 0x000f680000100800 */
[----:B----4-:R-:W-:Y:S04]  /*104680*/  STL.64 [R1+0x8380], R38 ;  /* 0x0083802601007387 */ /* 0x010fe80000100a00 */
[----:B-----5:R4:W-:Y:S04]  /*104690*/  STL.64 [R1+0x8378], R36 ;  /* 0x0083782401007387 */ /* 0x0209e80000100a00 */
[----:B------:R-:W5:Y:S04]  /*1046a0*/  LDL.LU R44, [R1+0x13f0] ;  /* 0x0013f000012c7983 */ /* 0x000f680000300800 */
[----:B------:R-:W5:Y:S04]  /*1046b0*/  LDL.LU R45, [R1+0x13f4] ;  /* 0x0013f400012d7983 */ /* 0x000f680000300800 */
[----:B------:R-:W2:Y:S04]  /*1046c0*/  LDL.LU R46, [R1+0x13f8] ;  /* 0x0013f800012e7983 */ /* 0x000ea80000300800 */
[----:B------:R-:W2:Y:S04]  /*1046d0*/  LDL.LU R47, [R1+0x13fc] ;  /* 0x0013fc00012f7983 */ /* 0x000ea80000300800 */
[----:B--2---:R2:W-:Y:S04]  /*1046e0*/  STL.64 [R1+0x8390], R46 ;  /* 0x0083902e01007387 */ /* 0x0045e80000100a00 */
[----:B-----5:R-:W-:Y:S04]  /*1046f0*/  STL.64 [R1+0x8388], R44 ;  /* 0x0083882c01007387 */ /* 0x020fe80000100a00 */
[----:B------:R-:W5:Y:S04]  /*104700*/  LDL R34, [R1+0xd8] ;  /* 0x0000d80001227983 */ /* 0x000f680000100800 */
[----:B------:R-:W5:Y:S04]  /*104710*/  LDL R35, [R1+0xdc] ;  /* 0x0000dc0001237983 */ /* 0x000f680000100800 */
        /* <DEDUP_REMOVED lines=8> */
[----:B-----5:R-:W-:Y:S04]  /*1047a0*/  STL.64 [R1+0x83b0], R34 ;  /* 0x0083b02201007387 */ /* 0x020fe80000100a00 */
[----:B--2---:R-:W-:Y:S04]  /*1047b0*/  STL.64 [R1+0x83a8], R32 ;  /* 0x0083a82001007387 */ /* 0x004fe80000100a00 */
[----:B------:R-:W2:Y:S04]  /*1047c0*/  LDL.LU R20, [R1+0x1420] ;  /* 0x0014200001147983 */ /* 0x000ea80000300800 */
[----:B------:R-:W2:Y:S04]  /*1047d0*/  LDL.LU R21, [R1+0x1424] ;  /* 0x0014240001157983 */ /* 0x000ea80000300800 */
[----:B------:R-:W5:Y:S04]  /*1047e0*/  LDL.LU R22, [R1+0x1428] ;  /* 0x0014280001167983 */ /* 0x000f680000300800 */
[----:B------:R-:W5:Y:S04]  /*1047f0*/  LDL.LU R23, [R1+0x142c] ;  /* 0x00142c0001177983 */ /* 0x000f680000300800 */
[----:B-----5:R-:W-:Y:S04]  /*104800*/  STL.64 [R1+0x83c8], R22 ;  /* 0x0083c81601007387 */ /* 0x020fe80000100a00 */
[----:B--2---:R-:W-:Y:S04]  /*104810*/  STL.64 [R1+0x83c0], R20 ;  /* 0x0083c01401007387 */ /* 0x004fe80000100a00 */
[----:B------:R-:W2:Y:S04]  /*104820*/  LDL R18, [R1+0xe8] ;  /* 0x0000e80001127983 */ /* 0x000ea80000100800 */
[----:B--2---:R-:W-:Y:S04]  /*104830*/  STL [R1+0x83d4], R18 ;  /* 0x0083d41201007387 */ /* 0x004fe80000100800 */
[----:B------:R-:W2:Y:S04]  /*104840*/  LDL R19, [R1+0xec] ;  /* 0x0000ec0001137983 */ /* 0x000ea80000100800 */
[----:B--2---:R-:W-:Y:S04]  /*104850*/  STL [R1+0x83d8], R19 ;  /* 0x0083d81301007387 */ /* 0x004fe80000100800 */
[----:B------:R-:W2:Y:S04]  /*104860*/  LDL R16, [R1+0xf0] ;  /* 0x0000f00001107983 */ /* 0x000ea80000100800 */
[----:B--2---:R-:W-:Y:S04]  /*104870*/  STL [R1+0x83dc], R16 ;  /* 0x0083dc1001007387 */ /* 0x004fe80000100800 */
[----:B------:R-:W2:Y:S04]  /*104880*/  LDL R17, [R1+0xf4] ;  /* 0x0000f40001117983 */ /* 0x000ea80000100800 */
[----:B0-----:R-:W5:Y:S04]  /*104890*/  LDL.LU R12, [R1+0x1450] ;  /* 0x00145000010c7983 */ /* 0x001f680000300800 */
[----:B------:R-:W5:Y:S04]  /*1048a0*/  LDL.LU R13, [R1+0x1454] ;  /* 0x00145400010d7983 */ /* 0x000f680000300800 */
[----:B-1----:R-:W2:Y:S04]  /*1048b0*/  LDL.LU R14, [R1+0x1458] ;  /* 0x00145800010e7983 */ /* 0x002ea80000300800 */
        /* <DEDUP_REMOVED lines=9> */
[----:B------:R-:W2:Y:S04]  /*104950*/  LDL R58, [R1+0x100] ;  /* 0x00010000013a7983 */ /* 0x000ea80000100800 */
[----:B------:R-:W2:Y:S04]  /*104960*/  LDL R59, [R1+0x104] ;  /* 0x00010400013b7983 */ /* 0x000ea80000100800 */
[----:B---3--:R-:W2:Y:S04]  /*104970*/  LDL.LU R48, [R1+0x1480] ;  /* 0x0014800001307983 */ /* 0x008ea80000300800 */
[----:B------:R-:W2:Y:S04]  /*104980*/  LDL.LU R49, [R1+0x1484] ;  /* 0x0014840001317983 */ /* 0x000ea80000300800 */
[----:B------:R-:W2:Y:S04]  /*104990*/  LDL.LU R50, [R1+0x1488] ;  /* 0x0014880001327983 */ /* 0x000ea80000300800 */
[----:B------:R-:W2:Y:S04]  /*1049a0*/  LDL.LU R51, [R1+0x148c] ;  /* 0x00148c0001337983 */ /* 0x000ea80000300800 */
[----:B------:R-:W3:Y:S04]  /*1049b0*/  LDL R56, [R1+0x108] ;  /* 0x0001080001387983 */ /* 0x000ee80000100800 */
[----:B------:R-:W3:Y:S04]  /*1049c0*/  LDL R57, [R1+0x10c] ;  /* 0x00010c0001397983 */ /* 0x000ee80000100800 */
[----:B----4-:R-:W3:Y:S04]  /*1049d0*/  LDL.LU R36, [R1+0x14a0] ;  /* 0x0014a00001247983 */ /* 0x010ee80000300800 */
[----:B------:R-:W3:Y:S04]  /*1049e0*/  LDL.LU R37, [R1+0x14a4] ;  /* 0x0014a40001257983 */ /* 0x000ee80000300800 */
[----:B------:R-:W3:Y:S04]  /*1049f0*/  LDL.LU R38, [R1+0x14a8] ;  /* 0x0014a80001267983 */ /* 0x000ee80000300800 */
[----:B------:R-:W3:Y:S04]  /*104a00*/  LDL.LU R39, [R1+0x14ac] ;  /* 0x0014ac0001277983 */ /* 0x000ee80000300800 */
[----:B------:R-:W4:Y:S04]  /*104a10*/  LDL R46, [R1+0x110] ;  /* 0x00011000012e7983 */ /* 0x000f280000100800 */
[----:B------:R-:W4:Y:S04]  /*104a20*/  LDL R47, [R1+0x114] ;  /* 0x00011400012f7983 */ /* 0x000f280000100800 */
        /* <DEDUP_REMOVED lines=9> */
[----:B------:R-:W2:Y:S04]  /*104ac0*/  LDL.LU R13, [R1+0x1104] ;  /* 0x00110400010d7983 */ /* 0x000ea80000300800 */
[----:B------:R-:W2:Y:S04]  /*104ad0*/  LDL.LU R14, [R1+0x1108] ;  /* 0x00110800010e7983 */ /* 0x000ea80000300800 */
[----:B------:R-:W2:Y:S01]  /*104ae0*/  LDL.LU R15, [R1+0x110c] ;  /* 0x00110c00010f7983 */ /* 0x000ea20000300800 */
[----:B------:R-:W-:-:S02]  /*104af0*/  F2FP.F16.E5M2.UNPACK_B R6, R0 ;  /* 0x00000000ff06723e */ /* 0x000fc400020004ff */
[----:B------:R-:W-:Y:S01]  /*104b00*/  F2FP.F16.E5M2.UNPACK_B R7, R7 ;  /* 0x00000007ff07723e */ /* 0x000fe200020004ff */
[----:B------:R-:W3:Y:S04]  /*104b10*/  LDL.LU R20, [R1+0x10a0] ;  /* 0x0010a00001147983 */ /* 0x000ee80000300800 */
[----:B------:R-:W3:Y:S04]  /*104b20*/  LDL.LU R21, [R1+0x10a4] ;  /* 0x0010a40001157983 */ /* 0x000ee80000300800 */
[----:B------:R-:W3:Y:S04]  /*104b30*/  LDL.LU R22, [R1+0x10a8] ;  /* 0x0010a80001167983 */ /* 0x000ee80000300800 */
[----:B------:R-:W3:Y:S01]  /*104b40*/  LDL.LU R23, [R1+0x10ac] ;  /* 0x0010ac0001177983 */ /* 0x000ee20000300800 */
[----:B------:R-:W-:-:S02]  /*104b50*/  F2FP.F16.E5M2.UNPACK_B R4, R4 ;  /* 0x00000004ff04723e */ /* 0x000fc400020004ff */
[----:B------:R-:W-:Y:S01]  /*104b60*/  F2FP.F16.E5M2.UNPACK_B R5, R5 ;  /* 0x00000005ff05723e */ /* 0x000fe200020004ff */
[----:B------:R-:W3:Y:S04]  /*104b70*/  LDL.LU R16, [R1+0x3170] ;  /* 0x0031700001107983 */ /* 0x000ee80000300800 */
[----:B------:R-:W3:Y:S04]  /*104b80*/  LDL.LU R61, [R1+0x316c] ;  /* 0x00316c00013d7983 */ /* 0x000ee80000300800 */
[----:B------:R-:W3:Y:S04]  /*104b90*/  LDL.LU R19, [R1+0x3178] ;  /* 0x0031780001137983 */ /* 0x000ee80000300800 */
[----:B------:R-:W3:Y:S04]  /*104ba0*/  LDL.LU R0, [R1+0x3174] ;  /* 0x0031740001007983 */ /* 0x000ee80000300800 */
[----:B------:R-:W3:Y:S04]  /*104bb0*/  LDL.LU R18, [R1+0x3180] ;  /* 0x0031800001127983 */ /* 0x000ee80000300800 */
[----:B------:R-:W3:Y:S04]  /*104bc0*/  LDL.LU R60, [R1+0x3188] ;  /* 0x00318800013c7983 */ /* 0x000ee80000300800 */
[----:B------:R-:W3:Y:S04]  /*104bd0*/  LDL R44, [R1+0x118] ;  /* 0x00011800012c7983 */ /* 0x000ee80000100800 */
[----:B------:R-:W3:Y:S04]  /*104be0*/  LDL R45, [R1+0x11c] ;  /* 0x00011c00012d7983 */ /* 0x000ee80000100800 */
        /* <DEDUP_REMOVED lines=10> */
[----:B0-----:R-:W4:Y:S04]  /*104c90*/  LDL.LU R8, [R1+0x1460] ;  /* 0x0014600001087983 */ /* 0x001f280000300800 */
[----:B------:R-:W4:Y:S04]  /*104ca0*/  LDL.LU R9, [R1+0x1464] ;  /* 0x0014640001097983 */ /* 0x000f280000300800 */
[----:B------:R-:W4:Y:S04]  /*104cb0*/  LDL.LU R10, [R1+0x1468] ;  /* 0x00146800010a7983 */ /* 0x000f280000300800 */
[----:B------:R-:W4:Y:S01]  /*104cc0*/  LDL.LU R11, [R1+0x146c] ;  /* 0x00146c00010b7983 */ /* 0x000f220000300800 */
[C---:B-----5:R-:W-:Y:S08]  /*104cd0*/  HMMA.16816.F32 R40, R28.reuse, R6, R40 ;  /* 0x000000061c28723c */ /* 0x060ff00000001828 */
[----:B--2---:R-:W-:Y:S11]  /*104ce0*/  HMMA.16816.F32 R12, R28, R4, R12 ;  /* 0x000000041c0c723c */ /* 0x004ff6000000180c */
[----:B------:R-:W-:Y:S04]  /*104cf0*/  STL.64 [R1+0x840], R40 ;  /* 0x0008402801007387 */ /* 0x000fe80000100a00 */
[----:B------:R0:W-:Y:S04]  /*104d00*/  STL.64 [R1+0x848], R42 ;  /* 0x0008482a01007387 */ /* 0x0001e80000100a00 */
[----:B0-----:R-:W2:Y:S04]  /*104d10*/  LDL.LU.64 R42, [R1+0x83f8] ;  /* 0x0083f800012a7983 */ /* 0x001ea80000300a00 */
[----:B------:R-:W2:Y:S04]  /*104d20*/  LDL.LU.64 R40, [R1+0x83f0] ;  /* 0x0083f00001287983 */ /* 0x000ea80000300a00 */
[----:B------:R-:W-:Y:S04]  /*104d30*/  STL.64 [R1+0x890], R12 ;  /* 0x0008900c01007387 */ /* 0x000fe80000100a00 */
[----:B------:R0:W-:Y:S04]  /*104d40*/  STL.64 [R1+0x898], R14 ;  /* 0x0008980e01007387 */ /* 0x0001e80000100a00 */
[----:B0-----:R-:W5:Y:S04]  /*104d50*/  LDL.LU.64 R14, [R1+0x83e8] ;  /* 0x0083e800010e7983 */ /* 0x001f680000300a00 */
[----:B------:R-:W5:Y:S04]  /*104d60*/  LDL.LU.64 R12, [R1+0x83e0] ;  /* 0x0083e000010c7983 */ /* 0x000f680000300a00 */
[----:B------:R0:W-:Y:S04]  /*104d70*/  STL.64 [R1+0x8120], R6 ;  /* 0x0081200601007387 */ /* 0x0001e80000100a00 */
[----:B0-----:R-:W2:Y:S04]  /*104d80*/  LDL R6, [R1+0xf8] ;  /* 0x0000f80001067983 */ /* 0x001ea80000100800 */
[----:B------:R-:W2:Y:S04]  /*104d90*/  LDL R7, [R1+0xfc] ;  /* 0x0000fc0001077983 */ /* 0x000ea80000100800 */
[----:B------:R0:W-:Y:S04]  /*104da0*/  STL.64 [R1+0x8118], R4 ;  /* 0x0081180401007387 */ /* 0x0001e80000100a00 */
[----:B0-----:R-:W2:Y:S04]  /*104db0*/  LDL.LU R5, [R1+0x317c] ;  /* 0x00317c0001057983 */ /* 0x001ea80000300800 */
[----:B------:R-:W4:Y:S01]  /*104dc0*/  LDL.LU R4, [R1+0x3184] ;  /* 0x0031840001047983 */ /* 0x000f220000300800 */
[----:B------:R-:W-:-:S02]  /*104dd0*/  F2FP.F16.E5M2.UNPACK_B R2, R2 ;  /* 0x00000002ff02723e */ /* 0x000fc400020004ff */
[----:B------:R-:W-:-:S07]  /*104de0*/  F2FP.F16.E5M2.UNPACK_B R3, R3 ;  /* 0x00000003ff03723e */ /* 0x000fce00020004ff */
[----:B---3--:R-:W-:Y:S01]  /*104df0*/  HMMA.16816.F32 R28, R28, R2, R20 ;  /* 0x000000021c1c723c */ /* 0x008fe20000001814 */
[----:B------:R-:W-:Y:S02]  /*104e00*/  IMAD R61, R61, 0x100, R16 ;  /* 0x000001003d3d7824 */ /* 0x000fe400078e0210 */
[----:B------:R-:W-:Y:S01]  /*104e10*/  IMAD R0, R0, 0x100, R19 ;  /* 0x0000010000007824 */ /* 0x000fe200078e0213 */
[----:B------:R-:W3:Y:S04]  /*104e20*/  LDL.LU R16, [R1+0x83dc] ;  /* 0x0083dc0001107983 */ /* 0x000ee80000300800 */
[----:B------:R-:W5:Y:S01]  /*104e30*/  LDL.LU R19, [R1+0x83d8] ;  /* 0x0083d80001137983 */ /* 0x000f620000300800 */
[----:B--2---:R-:W-:Y:S02]  /*104e40*/  IMAD R5, R5, 0x100, R18 ;  /* 0x0000010005057824 */ /* 0x004fe400078e0212 */
[----:B----4-:R-:W-:Y:S01]  /*104e50*/  IMAD R4, R4, 0x100, R60 ;  /* 0x0000010004047824 */ /* 0x010fe200078e023c */
[----:B------:R-:W5:Y:S04]  /*104e60*/  LDL.LU R18, [R1+0x83d4] ;  /* 0x0083d40001127983 */ /* 0x000f680000300800 */
[----:B------:R-:W2:Y:S04]  /*104e70*/  LDL.LU R60, [R1+0x83d0] ;  /* 0x0083d000013c7983 */ /* 0x000ea80000300800 */
[----:B------:R-:W4:Y:S04]  /*104e80*/  LDL.LU.64 R22, [R1+0x83c8] ;  /* 0x0083c80001167983 */ /* 0x000f280000300a00 */
[----:B------:R-:W4:Y:S04]  /*104e90*/  LDL.LU.64 R20, [R1+0x83c0] ;  /* 0x0083c00001147983 */ /* 0x000f280000300a00 */
[----:B------:R0:W-:Y:S04]  /*104ea0*/  STL.64 [R1+0x870], R28 ;  /* 0x0008701c01007387 */ /* 0x0001e80000100a00 */
[----:B------:R1:W-:Y:S01]  /*104eb0*/  STL.64 [R1+0x878], R30 ;  /* 0x0008781e01007387 */ /* 0x0003e20000100a00 */
[----:B0-----:R-:W-:-:S02]  /*104ec0*/  F2FP.F16.E5M2.UNPACK_B R28, R61 ;  /* 0x0000003dff1c723e */ /* 0x001fc400020004ff */
[----:B------:R-:W-:Y:S02]  /*104ed0*/  F2FP.F16.E5M2.UNPACK_B R29, R0 ;  /* 0x00000000ff1d723e */ /* 0x000fe400020004ff */
[----:B-1----:R-:W-:Y:S02]  /*104ee0*/  F2FP.F16.E5M2.UNPACK_B R30, R5 ;  /* 0x00000005ff1e723e */ /* 0x002fe400020004ff */
[----:B------:R-:W-:Y:S01]  /*104ef0*/  F2FP.F16.E5M2.UNPACK_B R31, R4 ;  /* 0x00000004ff1f723e */ /* 0x000fe200020004ff */
[----:B------:R-:W2:Y:S04]  /*104f00*/  LDL.LU R61, [R1+0x83bc] ;  /* 0x0083bc00013d7983 */ /* 0x000ea80000300800 */
[----:B------:R-:W2:Y:S02]  /*104f10*/  LDL.LU R0, [R1+0x83b8] ;  /* 0x0083b80001007983 */ /* 0x000ea40000300800 */
[C---:B------:R-:W-:Y:S08]  /*104f20*/  HMMA.16816.F32 R32, R28.reuse, R44, R32 ;  /* 0x0000002c1c20723c */ /* 0x040ff00000001820 */
[C---:B------:R-:W-:Y:S08]  /*104f30*/  HMMA.16816.F32 R44, R28.reuse, R46, R24 ;  /* 0x0000002e1c2c723c */ /* 0x040ff00000001818 */
[C---:B------:R-:W-:Y:S08]  /*104f40*/  HMMA.16816.F32 R36, R28.reuse, R56, R36 ;  /* 0x000000381c24723c */ /* 0x040ff00000001824 */
[C---:B------:R-:W-:Y:S01]  /*104f50*/  HMMA.16816.F32 R56, R28.reuse, R58, R48 ;  /* 0x0000003a1c38723c */ /* 0x040fe20000001830 */
[----:B------:R-:W-:Y:S04]  /*104f60*/  STL.64 [R1+0x8b0], R32 ;  /* 0x0008b02001007387 */ /* 0x000fe80000100a00 */
[----:B------:R0:W-:Y:S04]  /*104f70*/  STL.64 [R1+0x8b8], R34 ;  /* 0x0008b82201007387 */ /* 0x0001e80000100a00 */
[----:B0-----:R-:W2:Y:S04]  /*104f80*/  LDL.LU.64 R34, [R1+0x83b0] ;  /* 0x0083b00001227983 */ /* 0x001ea80000300a00 */
[----:B------:R-:W4:Y:S04]  /*104f90*/  LDL.LU.64 R32, [R1+0x83a8] ;  /* 0x0083a80001207983 */ /* 0x000f280000300a00 */
        /* <DEDUP_REMOVED lines=13> */
[----:B------:R0:W-:Y:S01]  /*105070*/  STL.64 [R1+0x908], R58 ;  /* 0x0009083a01007387 */ /* 0x0001e20000100a00 */
[C---:B------:R-:W-:Y:S03]  /*105080*/  HMMA.16816.F32 R4, R28.reuse, R6, R52 ;  /* 0x000000061c04723c */ /* 0x040fe60000001834 */
[----:B0-----:R-:W2:Y:S04]  /*105090*/  LDL.LU.64 R58, [R1+0x8360] ;  /* 0x00836000013a7983 */ /* 0x001ea80000300a00 */
[----:B------:R-:W2:Y:S04]  /*1050a0*/  LDL.LU.64 R56, [R1+0x8358] ;  /* 0x0083580001387983 */ /* 0x000ea80000300a00 */
[----:B------:R-:W2:Y:S04]  /*1050b0*/  LDL.LU.64 R54, [R1+0x8350] ;  /* 0x0083500001367983 */ /* 0x000ea80000300a00 */
[----:B------:R-:W2:Y:S01]  /*1050c0*/  LDL.LU.64 R52, [R1+0x8348] ;  /* 0x0083480001347983 */ /* 0x000ea20000300a00 */
[----:B---3--:R-:W-:Y:S03]  /*1050d0*/  HMMA.16816.F32 R8, R28, R16, R8 ;  /* 0x000000101c08723c */ /* 0x008fe60000001808 */
[----:B------:R-:W-:Y:S04]  /*1050e0*/  STL.64 [R1+0x910], R4 ;  /* 0x0009100401007387 */ /* 0x000fe80000100a00 */
[----:B------:R5:W-:-:S12]  /*1050f0*/  STL.64 [R1+0x918], R6 ;  /* 0x0009180601007387 */ /* 0x000bd80000100a00 */
[----:B------:R-:W-:Y:S04]  /*105100*/  STL.64 [R1+0x1460], R8 ;  /* 0x0014600801007387 */ /* 0x000fe80000100a00 */
[----:B------:R2:W-:Y:S01]  /*105110*/  STL.64 [R1+0x1468], R10 ;  /* 0x0014680a01007387 */ /* 0x0005e20000100a00 */
[----:B-----5:R-:W-:-:S15]  /*105120*/  HMMA.16816.F32 R4, R28, R18, R12 ;  /* 0x000000121c04723c */ /* 0x020fde000000180c */
[----:B------:R-:W-:-:S04]  /*105130*/  NOP ;  /* 0x0000000000007918 */ /* 0x000fc80000000000 */
[----:B------:R-:W-:Y:S04]  /*105140*/  STL.64 [R1+0x1440], R4 ;  /* 0x0014400401007387 */ /* 0x000fe80000100a00 */
[----:B------:R0:W-:Y:S01]  /*105150*/  STL.64 [R1+0x1448], R6 ;  /* 0x0014480601007387 */ /* 0x0001e20000100a00 */
[C---:B----4-:R-:W-:Y:S08]  /*105160*/  HMMA.16816.F32 R12, R28.reuse, R32, R20 ;  /* 0x000000201c0c723c */ /* 0x050ff00000001814 */
[C---:B--2---:R-:W-:Y:S08]  /*105170*/  HMMA.16816.F32 R8, R28.reuse, R34, R24 ;  /* 0x000000221c08723c */ /* 0x044ff00000001818 */
[C---:B0-----:R-:W-:Y:S03]  /*105180*/  HMMA.16816.F32 R4, R28.reuse, R36, R44 ;  /* 0x000000241c04723c */ /* 0x041fe6000000182c */
[----:B------:R-:W-:Y:S04]  /*105190*/  STL.64 [R1+0x1430], R12 ;  /* 0x0014300c01007387 */ /* 0x000fe80000100a00 */
[----:B------:R0:W-:Y:S04]  /*1051a0*/  STL.64 [R1+0x1438], R14 ;  /* 0x0014380e01007387 */ /* 0x0001e80000100a00 */
[----:B------:R-:W-:Y:S04]  /*1051b0*/  STL.64 [R1+0x1420], R8 ;  /* 0x0014200801007387 */ /* 0x000fe80000100a00 */
[----:B------:R1:W-:Y:S01]  /*1051c0*/  STL.64 [R1+0x1428], R10 ;  /* 0x0014280a01007387 */ /* 0x0003e20000100a00 */
[C---:B0-----:R-:W-:Y:S08]  /*1051d0*/  HMMA.16816.F32 R12, R28.reuse, R38, R40 ;  /* 0x000000261c0c723c */ /* 0x041ff00000001828 */
[C---:B-1----:R-:W-:Y:S01]  /*1051e0*/  HMMA.16816.F32 R8, R28.reuse, R56, R48 ;  /* 0x000000381c08723c */ /* 0x042fe20000001830 */
[----:B------:R-:W-:Y:S04]  /*1051f0*/  STL.64 [R1+0x1410], R4 ;  /* 0x0014100401007387 */ /* 0x000fe80000100a00 */
[----:B------:R0:W-:Y:S03]  /*105200*/  STL.64 [R1+0x1418], R6 ;  /* 0x0014180601007387 */ /* 0x0001e60000100a00 */
[----:B0-----:R-:W-:Y:S03]  /*105210*/  HMMA.16816.F32 R4, R28, R58, R52 ;  /* 0x0000003a1c04723c */ /* 0x001fe60000001834 */
[----:B------:R0:W-:Y:S04]  /*105220*/  STL.64 [R1+0x1400], R12 ;  /* 0x0014000c01007387 */ /* 0x0001e80000100a00 */
[----:B------:R1:W-:Y:S04]  /*105230*/  STL.64 [R1+0x1408], R14 ;  /* 0x0014080e01007387 */ /* 0x0003e80000100a00 */
[----:B------:R-:W2:Y:S04]  /*105240*/  LDL.LU R52, [R1+0x1180] ;  /* 0x0011800001347983 */ /* 0x000ea80000300800 */
[----:B------:R3:W-:Y:S04]  /*105250*/  STL.64 [R1+0x13f0], R8 ;  /* 0x0013f00801007387 */ /* 0x0007e80000100a00 */
[----:B------:R4:W-:Y:S04]  /*105260*/  STL.64 [R1+0x13f8], R10 ;  /* 0x0013f80a01007387 */ /* 0x0009e80000100a00 */
[----:B------:R-:W-:Y:S04]  /*105270*/  STL.64 [R1+0x13e0], R4 ;  /* 0x0013e00401007387 */ /* 0x000fe80000100a00 */
[----:B------:R5:W-:Y:S04]  /*105280*/  STL.64 [R1+0x13e8], R6 ;  /* 0x0013e80601007387 */ /* 0x000be80000100a00 */
[----:B------:R-:W2:Y:S04]  /*105290*/  LDL.LU R53, [R1+0x1184] ;  /* 0x0011840001357983 */ /* 0x000ea80000300800 */
[----:B------:R-:W2:Y:S04]  /*1052a0*/  LDL.LU R54, [R1+0x1188] ;  /* 0x0011880001367983 */ /* 0x000ea80000300800 */
[----:B------:R-:W2:Y:S01]  /*1052b0*/  LDL.LU R55, [R1+0x118c] ;  /* 0x00118c0001377983 */ /* 0x000ea20000300800 */
[----:B------:R-:W-:-:S03]  /*1052c0*/  IMAD.MOV.U32 R57, RZ, RZ, R0 ;  /* 0x000000ffff397224 */ /* 0x000fc600078e0000 */
[----:B--2---:R-:W-:Y:S04]  /*1052d0*/  STL.64 [R1+0x81f0], R54 ;  /* 0x0081f03601007387 */ /* 0x004fe80000100a00 */
[----:B------:R-:W-:Y:S04]  /*1052e0*/  STL.64 [R1+0x81e8], R52 ;  /* 0x0081e83401007387 */ /* 0x000fe80000100a00 */
[----:B------:R-:W2:Y:S04]  /*1052f0*/  LDL R56, [R1+0x18] ;  /* 0x0000180001387983 */ /* 0x000ea80000100800 */
[----:B------:R-:W2:Y:S04]  /*105300*/  LDL.LU R0, [R1+0x8344] ;  /* 0x0083440001007983 */ /* 0x000ea80000300800 */
[----:B------:R-:W3:Y:S04]  /*105310*/  LDL.LU R40, [R1+0x11b0] ;  /* 0x0011b00001287983 */ /* 0x000ee80000300800 */
[----:B------:R-:W3:Y:S04]  /*105320*/  LDL.LU R41, [R1+0x11b4] ;  /* 0x0011b40001297983 */ /* 0x000ee80000300800 */
[----:B------:R-:W3:Y:S04]  /*105330*/  LDL.LU R42, [R1+0x11b8] ;  /* 0x0011b800012a7983 */ /* 0x000ee80000300800 */
[----:B------:R-:W3:Y:S01]  /*105340*/  LDL.LU R43, [R1+0x11bc] ;  /* 0x0011bc00012b7983 */ /* 0x000ee20000300800 */
[----:B--2---:R-:W-:-:S03]  /*105350*/  IMAD.MOV.U32 R37, RZ, RZ, R0 ;  /* 0x000000ffff257224 */ /* 0x004fc600078e0000 */
[----:B---3--:R-:W-:Y:S04]  /*105360*/  STL.64 [R1+0x8200], R42 ;  /* 0x0082002a01007387 */ /* 0x008fe80000100a00 */
[----:B------:R2:W-:Y:S04]  /*105370*/  STL.64 [R1+0x81f8], R40 ;  /* 0x0081f82801007387 */ /* 0x0005e80000100a00 */
[----:B------:R-:W3:Y:S04]  /*105380*/  LDL R36, [R1+0x28] ;  /* 0x0000280001247983 */ /* 0x000ee80000100800 */
[----:B------:R-:W2:Y:S04]  /*105390*/  LDL.LU R0, [R1+0x8340] ;  /* 0x0083400001007983 */ /* 0x000ea80000300800 */
[----:B------:R-:W3:Y:S04]  /*1053a0*/  LDL.LU R24, [R1+0x11d0] ;  /* 0x0011d00001187983 */ /* 0x000ee80000300800 */
[----:B------:R-:W3:Y:S04]  /*1053b0*/  LDL.LU R25, [R1+0x11d4] ;  /* 0x0011d40001197983 */ /* 0x000ee80000300800 */
[----:B------:R-:W3:Y:S04]  /*1053c0*/  LDL.LU R26, [R1+0x11d8] ;  /* 0x0011d800011a7983 */ /* 0x000ee80000300800 */
[----:B------:R-:W3:Y:S01]  /*1053d0*/  LDL.LU R27, [R1+0x11dc] ;  /* 0x0011dc00011b7983 */ /* 0x000ee20000300800 */
[----:B--2---:R-:W-:-:S03]  /*1053e0*/  IMAD.MOV.U32 R33, RZ, RZ, R0 ;  /* 0x000000ffff217224 */ /* 0x004fc600078e0000 */
[----:B---3--:R2:W-:Y:S04]  /*1053f0*/  STL.64 [R1+0x8210], R26 ;  /* 0x0082101a01007387 */ /* 0x0085e80000100a00 */
[----:B------:R-:W-:Y:S04]  /*105400*/  STL.64 [R1+0x8208], R24 ;  /* 0x0082081801007387 */ /* 0x000fe80000100a00 */
[----:B------:R-:W3:Y:S04]  /*105410*/  LDL R32, [R1+0x38] ;  /* 0x0000380001207983 */ /* 0x000ee80000100800 */
[----:B------:R-:W2:Y:S04]  /*105420*/  LDL.LU R0, [R1+0x833c] ;  /* 0x00833c0001007983 */ /* 0x000ea80000300800 */
[----:B0-----:R-:W3:Y:S04]  /*105430*/  LDL.LU R12, [R1+0x1200] ;  /* 0x00120000010c7983 */ /* 0x001ee80000300800 */
[----:B------:R-:W3:Y:S04]  /*105440*/  LDL.LU R13, [R1+0x1204] ;  /* 0x00120400010d7983 */ /* 0x000ee80000300800 */
[----:B-1----:R-:W3:Y:S04]  /*105450*/  LDL.LU R14, [R1+0x1208] ;  /* 0x00120800010e7983 */ /* 0x002ee80000300800 */
[----:B------:R-:W3:Y:S01]  /*105460*/  LDL.LU R15, [R1+0x120c] ;  /* 0x00120c00010f7983 */ /* 0x000ee20000300800 */
[----:B--2---:R-:W-:-:S03]  /*105470*/  IMAD.MOV.U32 R17, RZ, RZ, R0 ;  /* 0x000000ffff117224 */ /* 0x004fc600078e0000 */
[----:B---3--:R-:W-:Y:S04]  /*105480*/  STL.64 [R1+0x8220], R14 ;  /* 0x0082200e01007387 */ /* 0x008fe80000100a00 */
[----:B------:R0:W-:Y:S04]  /*105490*/  STL.64 [R1+0x8218], R12 ;  /* 0x0082180c01007387 */ /* 0x0001e80000100a00 */
[----:B------:R-:W2:Y:S04]  /*1054a0*/  LDL R16, [R1+0x48] ;  /* 0x0000480001107983 */ /* 0x000ea80000100800 */
[----:B------:R-:W5:Y:S04]  /*1054b0*/  LDL.LU R0, [R1+0x8338] ;  /* 0x0083380001007983 */ /* 0x000f680000300800 */
[----:B------:R-:W3:Y:S04]  /*1054c0*/  LDL.LU R8, [R1+0x1210] ;  /* 0x0012100001087983 */ /* 0x000ee80000300800 */
[----:B------:R-:W3:Y:S04]  /*1054d0*/  LDL.LU R9, [R1+0x1214] ;  /* 0x0012140001097983 */ /* 0x000ee80000300800 */
[----:B----4-:R-:W4:Y:S04]  /*1054e0*/  LDL.LU R10, [R1+0x1218] ;  /* 0x00121800010a7983 */ /* 0x010f280000300800 */
[----:B------:R-:W4:Y:S01]  /*1054f0*/  LDL.LU R11, [R1+0x121c] ;  /* 0x00121c00010b7983 */ /* 0x000f220000300800 */
[----:B-----5:R-:W-:-:S03]  /*105500*/  IMAD.MOV.U32 R7, RZ, RZ, R0 ;  /* 0x000000ffff077224 */ /* 0x020fc600078e0000 */
        /* <DEDUP_REMOVED lines=12> */
[----:B------:R-:W2:Y:S04]  /*1055d0*/  LDL.LU R0, [R1+0x8330] ;  /* 0x0083300001007983 */ /* 0x000ea80000300800 */
[----:B0-----:R-:W5:Y:S04]  /*1055e0*/  LDL.LU R12, [R1+0x1250] ;  /* 0x00125000010c7983 */ /* 0x001f680000300800 */
[----:B------:R-:W5:Y:S04]  /*1055f0*/  LDL.LU R13, [R1+0x1254] ;  /* 0x00125400010d7983 */ /* 0x000f680000300800 */
[----:B------:R-:W2:Y:S04]  /*105600*/  LDL.LU R14, [R1+0x1258] ;  /* 0x00125800010e7983 */ /* 0x000ea80000300800 */
[----:B------:R-:W2:Y:S04]  /*105610*/  LDL.LU R15, [R1+0x125c] ;  /* 0x00125c00010f7983 */ /* 0x000ea80000300800 */
[----:B--2---:R-:W-:Y:S04]  /*105620*/  STL.64 [R1+0x8250], R14 ;  /* 0x0082500e01007387 */ /* 0x004fe80000100a00 */
[----:B-----5:R-:W-:Y:S04]  /*105630*/  STL.64 [R1+0x8248], R12 ;  /* 0x0082480c01007387 */ /* 0x020fe80000100a00 */
[----:B-1----:R-:W2:Y:S04]  /*105640*/  LDL.LU R8, [R1+0x1260] ;  /* 0x0012600001087983 */ /* 0x002ea80000300800 */
[----:B------:R-:W2:Y:S04]  /*105650*/  LDL.LU R9, [R1+0x1264] ;  /* 0x0012640001097983 */ /* 0x000ea80000300800 */
[----:B------:R-:W5:Y:S04]  /*105660*/  LDL.LU R10, [R1+0x1268] ;  /* 0x00126800010a7983 */ /* 0x000f680000300800 */
[----:B------:R-:W5:Y:S01]  /*105670*/  LDL.LU R11, [R1+0x126c] ;  /* 0x00126c00010b7983 */ /* 0x000f620000300800 */
[----:B------:R-:W-:-:S03]  /*105680*/  IMAD.MOV.U32 R41, RZ, RZ, R0 ;  /* 0x000000ffff297224 */ /* 0x000fc600078e0000 */
[----:B-----5:R-:W-:Y:S04]  /*105690*/  STL.64 [R1+0x8260], R10 ;  /* 0x0082600a01007387 */ /* 0x020fe80000100a00 */
[----:B--2---:R0:W-:Y:S04]  /*1056a0*/  STL.64 [R1+0x8258], R8 ;  /* 0x0082580801007387 */ /* 0x0041e80000100a00 */
[----:B------:R-:W2:Y:S04]  /*1056b0*/  LDL R42, [R1+0x70] ;  /* 0x00007000012a7983 */ /* 0x000ea80000100800 */
[----:B------:R-:W2:Y:S04]  /*1056c0*/  LDL R43, [R1+0x74] ;  /* 0x00007400012b7983 */ /* 0x000ea80000100800 */
[----:B------:R-:W5:Y:S04]  /*1056d0*/  LDL R40, [R1+0x78] ;  /* 0x0000780001287983 */ /* 0x000f680000100800 */
[----:B------:R-:W3:Y:S04]  /*1056e0*/  LDL.LU R0, [R1+0x832c] ;  /* 0x00832c0001007983 */ /* 0x000ee80000300800 */
[----:B--2---:R1:W-:Y:S04]  /*1056f0*/  STL.64 [R1+0x8270], R42 ;  /* 0x0082702a01007387 */ /* 0x0043e80000100a00 */
[----:B-----5:R-:W-:Y:S04]  /*105700*/  STL.64 [R1+0x8268], R40 ;  /* 0x0082682801007387 */ /* 0x020fe80000100a00 */
[----:B0-----:R-:W2:Y:S04]  /*105710*/  LDL.LU R8, [R1+0x12b0] ;  /* 0x0012b00001087983 */ /* 0x001ea80000300800 */
[----:B------:R-:W2:Y:S04]  /*105720*/  LDL.LU R9, [R1+0x12b4] ;  /* 0x0012b40001097983 */ /* 0x000ea80000300800 */
[----:B------:R-:W5:Y:S04]  /*105730*/  LDL.LU R10, [R1+0x12b8] ;  /* 0x0012b800010a7983 */ /* 0x000f680000300800 */
[----:B------:R-:W5:Y:S04]  /*105740*/  LDL.LU R11, [R1+0x12bc] ;  /* 0x0012bc00010b7983 */ /* 0x000f680000300800 */
[----:B-----5:R-:W-:Y:S04]  /*105750*/  STL.64 [R1+0x8280], R10 ;  /* 0x0082800a01007387 */ /* 0x020fe80000100a00 */
[----:B--2---:R0:W-:Y:S04]  /*105760*/  STL.64 [R1+0x8278], R8 ;  /* 0x0082780801007387 */ /* 0x0041e80000100a00 */
[----:B-1----:R-:W2:Y:S01]  /*105770*/  LDL R42, [R1+0x80] ;  /* 0x00008000012a7983 */ /* 0x002ea20000100800 */
[----:B---3--:R-:W-:-:S03]  /*105780*/  IMAD.MOV.U32 R43, RZ, RZ, R0 ;  /* 0x000000ffff2b7224 */ /* 0x008fc600078e0000 */
[----:B------:R-:W3:Y:S04]  /*105790*/  LDL.LU R0, [R1+0x8328] ;  /* 0x0083280001007983 */ /* 0x000ee80000300800 */
[----:B--2---:R-:W-:Y:S04]  /*1057a0*/  STL.64 [R1+0x8288], R42 ;  /* 0x0082882a01007387 */ /* 0x004fe80000100a00 */
[----:B0-----:R-:W2:Y:S04]  /*1057b0*/  LDL.LU R8, [R1+0x12c0] ;  /* 0x0012c00001087983 */ /* 0x001ea80000300800 */
[----:B------:R-:W2:Y:S04]  /*1057c0*/  LDL.LU R9, [R1+0x12c4] ;  /* 0x0012c40001097983 */ /* 0x000ea80000300800 */
[----:B------:R-:W5:Y:S04]  /*1057d0*/  LDL.LU R10, [R1+0x12c8] ;  /* 0x0012c800010a7983 */ /* 0x000f680000300800 */
[----:B------:R-:W5:Y:S01]  /*1057e0*/  LDL.LU R11, [R1+0x12cc] ;  /* 0x0012cc00010b7983 */ /* 0x000f620000300800 */
[----:B---3--:R-:W-:-:S03]  /*1057f0*/  IMAD.MOV.U32 R41, RZ, RZ, R0 ;  /* 0x000000ffff297224 */ /* 0x008fc600078e0000 */
[----:B-----5:R-:W-:Y:S04]  /*105800*/  STL.64 [R1+0x8298], R10 ;  /* 0x0082980a01007387 */ /* 0x020fe80000100a00 */
[----:B--2---:R0:W-:Y:S04]  /*105810*/  STL.64 [R1+0x8290], R8 ;  /* 0x0082900801007387 */ /* 0x0041e80000100a00 */
[----:B------:R-:W2:Y:S04]  /*105820*/  LDL R40, [R1+0x88] ;  /* 0x0000880001287983 */ /* 0x000ea80000100800 */
[----:B------:R-:W3:Y:S04]  /*105830*/  LDL.LU R0, [R1+0x8324] ;  /* 0x0083240001007983 */ /* 0x000ee80000300800 */
[----:B--2---:R1:W-:Y:S04]  /*105840*/  STL.64 [R1+0x82a0], R40 ;  /* 0x0082a02801007387 */ /* 0x0043e80000100a00 */
[----:B0-----:R-:W2:Y:S04]  /*105850*/  LDL.LU R8, [R1+0x12d0] ;  /* 0x0012d00001087983 */ /* 0x001ea80000300800 */
[----:B------:R-:W2:Y:S04]  /*105860*/  LDL.LU R9, [R1+0x12d4] ;  /* 0x0012d40001097983 */ /* 0x000ea80000300800 */
[----:B------:R-:W5:Y:S04]  /*105870*/  LDL.LU R10, [R1+0x12d8] ;  /* 0x0012d800010a7983 */ /* 0x000f680000300800 */
[----:B------:R-:W5:Y:S04]  /*105880*/  LDL.LU R11, [R1+0x12dc] ;  /* 0x0012dc00010b7983 */ /* 0x000f680000300800 */
[----:B-----5:R-:W-:Y:S04]  /*105890*/  STL.64 [R1+0x82b0], R10 ;  /* 0x0082b00a01007387 */ /* 0x020fe80000100a00 */
[----:B--2---:R0:W-:Y:S04]  /*1058a0*/  STL.64 [R1+0x82a8], R8 ;  /* 0x0082a80801007387 */ /* 0x0041e80000100a00 */
[----:B------:R-:W2:Y:S04]  /*1058b0*/  LDL R42, [R1+0x90] ;  /* 0x00009000012a7983 */ /* 0x000ea80000100800 */
[----:B------:R-:W2:Y:S04]  /*1058c0*/  LDL R43, [R1+0x94] ;  /* 0x00009400012b7983 */ /* 0x000ea80000100800 */
[----:B-1----:R-:W5:Y:S01]  /*1058d0*/  LDL R40, [R1+0x98] ;  /* 0x0000980001287983 */ /* 0x002f620000100800 */
[----:B---3--:R-:W-:-:S03]  /*1058e0*/  IMAD.MOV.U32 R41, RZ, RZ, R0 ;  /* 0x000000ffff297224 */ /* 0x008fc600078e0000 */
[----:B------:R-:W3:Y:S04]  /*1058f0*/  LDL.LU R0, [R1+0x8320] ;  /* 0x0083200001007983 */ /* 0x000ee80000300800 */
[----:B--2---:R1:W-:Y:S04]  /*105900*/  STL.64 [R1+0x82b8], R42 ;  /* 0x0082b82a01007387 */ /* 0x0043e80000100a00 */
[----:B-----5:R-:W-:Y:S04]  /*105910*/  STL.64 [R1+0x82d0], R40 ;  /* 0x0082d02801007387 */ /* 0x020fe80000100a00 */
[----:B0-----:R-:W2:Y:S04]  /*105920*/  LDL.LU R8, [R1+0x1300] ;  /* 0x0013000001087983 */ /* 0x001ea80000300800 */
[----:B------:R-:W2:Y:S04]  /*105930*/  LDL.LU R9, [R1+0x1304] ;  /* 0x0013040001097983 */ /* 0x000ea80000300800 */
[----:B------:R-:W5:Y:S04]  /*105940*/  LDL.LU R10, [R1+0x1308] ;  /* 0x00130800010a7983 */ /* 0x000f680000300800 */
[----:B------:R-:W5:Y:S04]  /*105950*/  LDL.LU R11, [R1+0x130c] ;  /* 0x00130c00010b7983 */ /* 0x000f680000300800 */
[----:B-1----:R-:W2:Y:S01]  /*105960*/  LDL R42, [R1+0xa0] ;  /* 0x0000a000012a7983 */ /* 0x002ea20000100800 */
[----:B---3--:R-:W-:-:S03]  /*105970*/  IMAD.MOV.U32 R43, RZ, RZ, R0 ;  /* 0x000000ffff2b7224 */ /* 0x008fc600078e0000 */
[----:B------:R-:W3:Y:S04]  /*105980*/  LDL.LU R0, [R1+0x831c] ;  /* 0x00831c0001007983 */ /* 0x000ee80000300800 */
[----:B--2---:R-:W-:Y:S04]  /*105990*/  STL.64 [R1+0x82e8], R42 ;  /* 0x0082e82a01007387 */ /* 0x004fe80000100a00 */
[----:B-----5:R-:W-:Y:S04]  /*1059a0*/  STL.64 [R1+0x82c8], R10 ;  /* 0x0082c80a01007387 */ /* 0x020fe80000100a00 */
[----:B------:R0:W-:Y:S04]  /*1059b0*/  STL.64 [R1+0x82c0], R8 ;  /* 0x0082c00801007387 */ /* 0x0001e80000100a00 */
[----:B0-----:R-:W2:Y:S04]  /*1059c0*/  LDL.LU R8, [R1+0x1320] ;  /* 0x0013200001087983 */ /* 0x001ea80000300800 */
[----:B------:R-:W2:Y:S04]  /*1059d0*/  LDL.LU R9, [R1+0x1324] ;  /* 0x0013240001097983 */ /* 0x000ea80000300800 */
[----:B------:R-:W5:Y:S04]  /*1059e0*/  LDL.LU R10, [R1+0x1328] ;  /* 0x00132800010a7983 */ /* 0x000f680000300800 */
[----:B------:R-:W5:Y:S04]  /*1059f0*/  LDL.LU R11, [R1+0x132c] ;  /* 0x00132c00010b7983 */ /* 0x000f680000300800 */
[----:B------:R-:W2:Y:S01]  /*105a00*/  LDL R40, [R1+0xa8] ;  /* 0x0000a80001287983 */ /* 0x000ea20000100800 */
        /* <DEDUP_REMOVED lines=9> */
[----:B------:R-:W2:Y:S04]  /*105aa0*/  LDL R42, [R1+0xb0] ;  /* 0x0000b000012a7983 */ /* 0x000ea80000100800 */
[----:B-----5:R-:W-:Y:S04]  /*105ab0*/  STL.64 [R1+0x82f8], R10 ;  /* 0x0082f80a01007387 */ /* 0x020fe80000100a00 */
[----:B--2---:R0:W-:Y:S04]  /*105ac0*/  STL.64 [R1+0x82f0], R8 ;  /* 0x0082f00801007387 */ /* 0x0041e80000100a00 */
[----:B0-----:R-:W2:Y:S04]  /*105ad0*/  LDL.LU R8, [R1+0x1360] ;  /* 0x0013600001087983 */ /* 0x001ea80000300800 */
[----:B------:R-:W2:Y:S04]  /*105ae0*/  LDL.LU R9, [R1+0x1364] ;  /* 0x0013640001097983 */ /* 0x000ea80000300800 */
[----:B------:R-:W5:Y:S04]  /*105af0*/  LDL.LU R10, [R1+0x1368] ;  /* 0x00136800010a7983 */ /* 0x000f680000300800 */
[----:B------:R-:W5:Y:S01]  /*105b00*/  LDL.LU R11, [R1+0x136c] ;  /* 0x00136c00010b7983 */ /* 0x000f620000300800 */
[----:B---3--:R-:W-:-:S03]  /*105b10*/  IMAD.MOV.U32 R43, RZ, RZ, R0 ;  /* 0x000000ffff2b7224 */ /* 0x008fc600078e0000 */
[----:B-----5:R-:W-:Y:S04]  /*105b20*/  STL.64 [R1+0x8310], R10 ;  /* 0x0083100a01007387 */ /* 0x020fe80000100a00 */
[----:B--2---:R0:W-:Y:S04]  /*105b30*/  STL.64 [R1+0x8308], R8 ;  /* 0x0083080801007387 */ /* 0x0041e80000100a00 */
        /* <DEDUP_REMOVED lines=8> */
[----:B------:R-:W5:Y:S04]  /*105bc0*/  LDL.64 R24, [R1+0x68] ;  /* 0x0000680001187983 */ /* 0x000f680000100a00 */
        /* <DEDUP_REMOVED lines=20> */
[----:B------:R-:W3:Y:S01]  /*105d10*/  LDL.64 R58, [R1+0x10] ;  /* 0x00001000013a7983 */ /* 0x000ee20000100a00 */
        /* <DEDUP_REMOVED lines=47> */
[----:B0-----:R-:W2:Y:S04]  /*106010*/  LDL.LU.64 R10, [R1+0x8260] ;  /* 0x00826000010a7983 */ /* 0x001ea80000300a00 */
[----:B------:R-:W2:Y:S01]  /*106020*/  LDL.LU.64 R8, [R1+0x8258] ;  /* 0x0082580001087983 */ /* 0x000ea20000300a00 */
[----:B---3--:R-:W-:Y:S03]  /*106030*/  HMMA.16816.F32 R40, R28, R42, R12 ;  /* 0x0000002a1c28723c */ /* 0x008fe6000000180c */
[----:B------:R-:W4:Y:S04]  /*106040*/  LDL.LU.64 R14, [R1+0x8250] ;  /* 0x00825000010e7983 */ /* 0x000f280000300a00 */
[----:B------:R-:W4:-:S12]  /*106050*/  LDL.LU.64 R12, [R1+0x8248] ;  /* 0x00824800010c7983 */ /* 0x000f180000300a00 */
[----:B------:R-:W-:Y:S04]  /*106060*/  STL.64 [R1+0x1350], R40 ;  /* 0x0013502801007387 */ /* 0x000fe80000100a00 */
[----:B------:R0:W-:Y:S04]  /*106070*/  STL.64 [R1+0x1358], R42 ;  /* 0x0013582a01007387 */ /* 0x0001e80000100a00 */
[----:B0-----:R-:W3:Y:S04]  /*106080*/  LDL.LU.64 R42, [R1+0x8240] ;  /* 0x00824000012a7983 */ /* 0x001ee80000300a00 */
[----:B------:R-:W3:Y:S01]  /*106090*/  LDL.LU.64 R40, [R1+0x8238] ;  /* 0x0082380001287983 */ /* 0x000ee20000300a00 */
[----:B-----5:R-:W-:Y:S01]  /*1060a0*/  IMAD.MOV.U32 R0, RZ, RZ, R25 ;  /* 0x000000ffff007224 */ /* 0x020fe200078e0019 */
[C---:B--2---:R-:W-:Y:S08]  /*1060b0*/  HMMA.16816.F32 R8, R28.reuse, R24, R8 ;  /* 0x000000181c08723c */ /* 0x044ff00000001808 */
[C---:B----4-:R-:W-:Y:S11]  /*1060c0*/  HMMA.16816.F32 R24, R28.reuse, R26, R12 ;  /* 0x0000001a1c18723c */ /* 0x050ff6000000180c */
        /* <DEDUP_REMOVED lines=8> */
[----:B------:R0:W-:Y:S01]  /*106150*/  STL.64 [R1+0x1338], R26 ;  /* 0x0013381a01007387 */ /* 0x0001e20000100a00 */
[----:B---3--:R-:W-:Y:S03]  /*106160*/  HMMA.16816.F32 R40, R28, R4, R40 ;  /* 0x000000041c28723c */ /* 0x008fe60000001828 */
[----:B0-----:R-:W3:Y:S04]  /*106170*/  LDL.LU.64 R26, [R1+0x8210] ;  /* 0x00821000011a7983 */ /* 0x001ee80000300a00 */
[----:B------:R-:W3:-:S12]  /*106180*/  LDL.LU.64 R24, [R1+0x8208] ;  /* 0x0082080001187983 */ /* 0x000ed80000300a00 */
[----:B------:R-:W-:Y:S04]  /*106190*/  STL.64 [R1+0x1320], R40 ;  /* 0x0013202801007387 */ /* 0x000fe80000100a00 */
[----:B------:R0:W-:Y:S04]  /*1061a0*/  STL.64 [R1+0x1328], R42 ;  /* 0x0013282a01007387 */ /* 0x0001e80000100a00 */
[----:B0-----:R-:W5:Y:S04]  /*1061b0*/  LDL.LU.64 R42, [R1+0x8200] ;  /* 0x00820000012a7983 */ /* 0x001f680000300a00 */
[----:B------:R-:W5:Y:S01]  /*1061c0*/  LDL.LU.64 R40, [R1+0x81f8] ;  /* 0x0081f80001287983 */ /* 0x000f620000300a00 */
[----:B------:R-:W-:-:S02]  /*1061d0*/  IMAD.MOV.U32 R0, RZ, RZ, R5 ;  /* 0x000000ffff007224 */ /* 0x000fc400078e0005 */
[C---:B------:R-:W-:Y:S03]  /*1061e0*/  HMMA.16816.F32 R4, R28.reuse, R6, R52 ;  /* 0x000000061c04723c */ /* 0x040fe60000001834 */
[----:B------:R0:W-:Y:S04]  /*1061f0*/  STL [R1+0x8074], R0 ;  /* 0x0080740001007387 */ /* 0x0001e80000100800 */
[----:B------:R-:W5:Y:S04]  /*106200*/  LDL.LU.64 R54, [R1+0x81f0] ;  /* 0x0081f00001367983 */ /* 0x000f680000300a00 */
[----:B------:R-:W5:Y:S08]  /*106210*/  LDL.LU.64 R52, [R1+0x81e8] ;  /* 0x0081e80001347983 */ /* 0x000f700000300a00 */
[----:B------:R-:W-:Y:S04]  /*106220*/  STL.64 [R1+0x1310], R4 ;  /* 0x0013100401007387 */ /* 0x000fe80000100a00 */
[----:B------:R4:W-:Y:S01]  /*106230*/  STL.64 [R1+0x1318], R6 ;  /* 0x0013180601007387 */ /* 0x0009e20000100a00 */
[----:B0-----:R-:W-:Y:S01]  /*106240*/  IMAD.MOV.U32 R0, RZ, RZ, R19 ;  /* 0x000000ffff007224 */ /* 0x001fe200078e0013 */
[C---:B--2---:R-:W-:Y:S08]  /*106250*/  HMMA.16816.F32 R8, R28.reuse, R16, R8 ;  /* 0x000000101c08723c */ /* 0x044ff00000001808 */
[C---:B----4-:R-:W-:Y:S11]  /*106260*/  HMMA.16816.F32 R4, R28.reuse, R18, R12 ;  /* 0x000000121c04723c */ /* 0x050ff6000000180c */
[----:B------:R-:W-:Y:S04]  /*106270*/  STL.64 [R1+0x1300], R8 ;  /* 0x0013000801007387 */ /* 0x000fe80000100a00 */
[----:B------:R0:W-:Y:S04]  /*106280*/  STL.64 [R1+0x1308], R10 ;  /* 0x0013080a01007387 */ /* 0x0001e80000100a00 */
[----:B------:R-:W-:Y:S04]  /*106290*/  STL [R1+0x8078], R0 ;  /* 0x0080780001007387 */ /* 0x000fe80000100800 */
[----:B------:R-:W-:Y:S04]  /*1062a0*/  STL.64 [R1+0x12f0], R4 ;  /* 0x0012f00401007387 */ /* 0x000fe80000100a00 */
[----:B------:R3:W-:Y:S01]  /*1062b0*/  STL.64 [R1+0x12f8], R6 ;  /* 0x0012f80601007387 */ /* 0x0007e20000100a00 */
[C---:B0-----:R-:W-:Y:S08]  /*1062c0*/  HMMA.16816.F32 R8, R28.reuse, R32, R20 ;  /* 0x000000201c08723c */ /* 0x041ff00000001814 */
[----:B---3--:R-:W-:Y:S01]  /*1062d0*/  HMMA.16816.F32 R4, R28, R34, R24 ;  /* 0x000000221c04723c */ /* 0x008fe20000001818 */
[----:B------:R-:W-:-:S10]  /*1062e0*/  IMAD.MOV.U32 R0, RZ, RZ, R35 ;  /* 0x000000ffff007224 */ /* 0x000fd400078e0023 */
[----:B------:R-:W-:Y:S04]  /*1062f0*/  STL.64 [R1+0x12e0], R8 ;  /* 0x0012e00801007387 */ /* 0x000fe80000100a00 */
[----:B------:R0:W-:Y:S04]  /*106300*/  STL.64 [R1+0x12e8], R10 ;  /* 0x0012e80a01007387 */ /* 0x0001e80000100a00 */
[----:B------:R-:W-:Y:S04]  /*106310*/  STL [R1+0x807c], R0 ;  /* 0x00807c0001007387 */ /* 0x000fe80000100800 */
[----:B------:R-:W-:Y:S04]  /*106320*/  STL.64 [R1+0x12d0], R4 ;  /* 0x0012d00401007387 */ /* 0x000fe80000100a00 */
[----:B------:R5:W-:Y:S01]  /*106330*/  STL.64 [R1+0x12d8], R6 ;  /* 0x0012d80601007387 */ /* 0x000be20000100a00 */
[C---:B0-----:R-:W-:Y:S08]  /*106340*/  HMMA.16816.F32 R8, R28.reuse, R36, R44 ;  /* 0x000000241c08723c */ /* 0x041ff0000000182c */
[----:B-----5:R-:W-:Y:S01]  /*106350*/  HMMA.16816.F32 R4, R28, R38, R40 ;  /* 0x000000261c04723c */ /* 0x020fe20000001828 */
[----:B------:R-:W-:-:S10]  /*106360*/  IMAD.MOV.U32 R0, RZ, RZ, R39 ;  /* 0x000000ffff007224 */ /* 0x000fd400078e0027 */
[----:B------:R-:W-:Y:S04]  /*106370*/  STL.64 [R1+0x12c0], R8 ;  /* 0x0012c00801007387 */ /* 0x000fe80000100a00 */
[----:B------:R0:W-:Y:S04]  /*106380*/  STL.64 [R1+0x12c8], R10 ;  /* 0x0012c80a01007387 */ /* 0x0001e80000100a00 */
[----:B------:R-:W-:Y:S04]  /*106390*/  STL [R1+0x8080], R0 ;  /* 0x0080800001007387 */ /* 0x000fe80000100800 */
[----:B------:R-:W-:Y:S04]  /*1063a0*/  STL.64 [R1+0x12b0], R4 ;  /* 0x0012b00401007387 */ /* 0x000fe80000100a00 */
[----:B------:R1:W-:Y:S01]  /*1063b0*/  STL.64 [R1+0x12b8], R6 ;  /* 0x0012b80601007387 */ /* 0x0003e20000100a00 */
[C---:B0-----:R-:W-:Y:S08]  /*1063c0*/  HMMA.16816.F32 R8, R28.reuse, R56, R48 ;  /* 0x000000381c08723c */ /* 0x041ff00000001830 */
[----:B-1----:R-:W-:Y:S11]  /*1063d0*/  HMMA.16816.F32 R4, R28, R58, R52 ;  /* 0x0000003a1c04723c */ /* 0x002ff60000001834 */
[----:B------:R0:W-:Y:S04]  /*1063e0*/  STL.64 [R1+0x12a0], R8 ;  /* 0x0012a00801007387 */ /* 0x0001e80000100a00 */
[----:B------:R1:W-:Y:S04]  /*1063f0*/  STL.64 [R1+0x12a8], R10 ;  /* 0x0012a80a01007387 */ /* 0x0003e80000100a00 */
[----:B------:R-:W2:Y:S04]  /*106400*/  LDL.LU R16, [R1+0x1040] ;  /* 0x0010400001107983 */ /* 0x000ea80000300800 */
[----:B------:R3:W-:Y:S04]  /*106410*/  STL.64 [R1+0x1290], R4 ;  /* 0x0012900401007387 */ /* 0x0007e80000100a00 */
[----:B------:R4:W-:Y:S04]  /*106420*/  STL.64 [R1+0x1298], R6 ;  /* 0x0012980601007387 */ /* 0x0009e80000100a00 */
[----:B------:R-:W2:Y:S04]  /*106430*/  LDL.LU R17, [R1+0x1044] ;  /* 0x0010440001117983 */ /* 0x000ea80000300800 */
[----:B------:R-:W5:Y:S04]  /*106440*/  LDL.LU R18, [R1+0x1048] ;  /* 0x0010480001127983 */ /* 0x000f680000300800 */
[----:B------:R-:W5:Y:S04]  /*106450*/  LDL.LU R19, [R1+0x104c] ;  /* 0x00104c0001137983 */ /* 0x000f680000300800 */
[----:B-----5:R-:W-:Y:S04]  /*106460*/  STL.64 [R1+0x81d0], R18 ;  /* 0x0081d01201007387 */ /* 0x020fe80000100a00 */
[----:B--2---:R-:W-:Y:S04]  /*106470*/  STL.64 [R1+0x81c8], R16 ;  /* 0x0081c81001007387 */ /* 0x004fe80000100a00 */
[----:B0-----:R-:W2:Y:S04]  /*106480*/  LDL.LU R8, [R1+0x1070] ;  /* 0x0010700001087983 */ /* 0x001ea80000300800 */
[----:B------:R-:W2:Y:S04]  /*106490*/  LDL.LU R9, [R1+0x1074] ;  /* 0x0010740001097983 */ /* 0x000ea80000300800 */
[----:B-1----:R-:W5:Y:S04]  /*1064a0*/  LDL.LU R10, [R1+0x1078] ;  /* 0x00107800010a7983 */ /* 0x002f680000300800 */
[----:B------:R-:W5:Y:S01]  /*1064b0*/  LDL.LU R11, [R1+0x107c] ;  /* 0x00107c00010b7983 */ /* 0x000f620000300800 */
[----:B------:R-:W-:-:S03]  /*1064c0*/  IMAD.MOV.U32 R0, RZ, RZ, R59 ;  /* 0x000000ffff007224 */ /* 0x000fc600078e003b */
[----:B-----5:R-:W-:Y:S04]  /*1064d0*/  STL.64 [R1+0x81e0], R10 ;  /* 0x0081e00a01007387 */ /* 0x020fe80000100a00 */
[----:B--2---:R0:W-:Y:S04]  /*1064e0*/  STL.64 [R1+0x81d8], R8 ;  /* 0x0081d80801007387 */ /* 0x0041e80000100a00 */
[----:B---3--:R-:W2:Y:S04]  /*1064f0*/  LDL.LU R4, [R1+0x1080] ;  /* 0x0010800001047983 */ /* 0x008ea80000300800 */
[----:B------:R-:W2:Y:S04]  /*106500*/  LDL.LU R5, [R1+0x1084] ;  /* 0x0010840001057983 */ /* 0x000ea80000300800 */
[----:B----4-:R-:W2:Y:S04]  /*106510*/  LDL.LU R6, [R1+0x1088] ;  /* 0x0010880001067983 */ /* 0x010ea80000300800 */
        /* <DEDUP_REMOVED lines=11> */
[----:B------:R-:W2:Y:S04]  /*1065d0*/  LDL R24, [R1+0x8] ;  /* 0x0000080001187983 */ /* 0x000ea80000100800 */
[----:B------:R-:W2:Y:S04]  /*1065e0*/  LDL R25, [R1+0xc] ;  /* 0x00000c0001197983 */ /* 0x000ea80000100800 */
[----:B0-----:R-:W2:Y:S04]  /*1065f0*/  LDL.LU R8, [R1+0x1170] ;  /* 0x0011700001087983 */ /* 0x001ea80000300800 */
        /* <DEDUP_REMOVED lines=35> */
[----:B------:R-:W-:Y:S01]  /*106830*/  STL [R1+0x80e0], R0 ;  /* 0x0080e00001007387 */ /* 0x000fe20000100800 */
[C---:B--2---:R-:W-:Y:S08]  /*106840*/  HMMA.16816.F32 R8, R28.reuse, R24, R8 ;  /* 0x000000181c08723c */ /* 0x044ff00000001808 */
[C---:B-----5:R-:W-:Y:S08]  /*106850*/  HMMA.16816.F32 R24, R28.reuse, R26, R16 ;  /* 0x0000001a1c18723c */ /* 0x060ff00000001810 */
[C---:B----4-:R-:W-:Y:S03]  /*106860*/  HMMA.16816.F32 R56, R28.reuse, R60, R56 ;  /* 0x0000003c1c38723c */ /* 0x050fe60000001838 */
[----:B------:R-:W-:Y:S04]  /*106870*/  STL.64 [R1+0x1280], R8 ;  /* 0x0012800801007387 */ /* 0x000fe80000100a00 */
[----:B------:R0:W-:Y:S04]  /*106880*/  STL.64 [R1+0x1288], R10 ;  /* 0x0012880a01007387 */ /* 0x0001e80000100a00 */
[----:B0-----:R-:W2:Y:S04]  /*106890*/  LDL.LU.64 R10, [R1+0x81e0] ;  /* 0x0081e000010a7983 */ /* 0x001ea80000300a00 */
[----:B------:R-:W2:Y:S04]  /*1068a0*/  LDL.LU.64 R8, [R1+0x81d8] ;  /* 0x0081d80001087983 */ /* 0x000ea80000300a00 */
        /* <DEDUP_REMOVED lines=10> */
[----:B------:R-:W-:Y:S01]  /*106950*/  STL.64 [R1+0x8028], R60 ;  /* 0x0080283c01007387 */ /* 0x000fe20000100a00 */
[C---:B---3--:R-:W-:Y:S08]  /*106960*/  HMMA.16816.F32 R32, R28.reuse, R58, R32 ;  /* 0x0000003a1c20723c */ /* 0x048ff00000001820 */
[C---:B--2---:R-:W-:Y:S11]  /*106970*/  HMMA.16816.F32 R52, R28.reuse, R56, R52 ;  /* 0x000000381c34723c */ /* 0x044ff60000001834 */
[----:B------:R-:W-:Y:S04]  /*106980*/  STL.64 [R1+0x1250], R32 ;  /* 0x0012502001007387 */ /* 0x000fe80000100a00 */
[----:B------:R0:W-:Y:S04]  /*106990*/  STL.64 [R1+0x1258], R34 ;  /* 0x0012582201007387 */ /* 0x0001e80000100a00 */
[----:B0-----:R-:W4:Y:S04]  /*1069a0*/  LDL.LU.64 R34, [R1+0x81a0] ;  /* 0x0081a00001227983 */ /* 0x001f280000300a00 */
[----:B------:R-:W2:Y:S04]  /*1069b0*/  LDL.LU.64 R32, [R1+0x8198] ;  /* 0x0081980001207983 */ /* 0x000ea80000300a00 */
        /* <DEDUP_REMOVED lines=22> */
[----:B0-----:R-:W4:Y:S04]  /*106b20*/  LDL.LU R52, [R1+0x10b0] ;  /* 0x0010b00001347983 */ /* 0x001f280000300800 */
        /* <DEDUP_REMOVED lines=11> */
[----:B0-----:R-:W3:Y:S04]  /*106be0*/  LDL.LU.64 R38, [R1+0x8150] ;  /* 0x0081500001267983 */ /* 0x001ee80000300a00 */
[----:B------:R-:W3:Y:S04]  /*106bf0*/  LDL.LU.64 R36, [R1+0x8148] ;  /* 0x0081480001247983 */ /* 0x000ee80000300a00 */
[----:B------:R-:W-:Y:S04]  /*106c00*/  STL.64 [R1+0x7f90], R50 ;  /* 0x007f903201007387 */ /* 0x000fe80000100a00 */
[----:B------:R0:W-:Y:S04]  /*106c10*/  STL.64 [R1+0x7f88], R48 ;  /* 0x007f883001007387 */ /* 0x0001e80000100a00 */
[----:B0-----:R-:W3:Y:S04]  /*106c20*/  LDL.LU R48, [R1+0x10c0] ;  /* 0x0010c00001307983 */ /* 0x001ee80000300800 */
[----:B------:R-:W3:Y:S04]  /*106c30*/  LDL.LU R49, [R1+0x10c4] ;  /* 0x0010c40001317983 */ /* 0x000ee80000300800 */
[----:B------:R-:W3:Y:S04]  /*106c40*/  LDL.LU R50, [R1+0x10c8] ;  /* 0x0010c80001327983 */ /* 0x000ee80000300800 */
[----:B------:R-:W3:Y:S01]  /*106c50*/  LDL.LU R51, [R1+0x10cc] ;  /* 0x0010cc0001337983 */ /* 0x000ee20000300800 */
[C---:B------:R-:W-:Y:S08]  /*106c60*/  HMMA.16816.F32 R8, R28.reuse, R44, R8 ;  /* 0x0000002c1c08723c */ /* 0x040ff00000001808 */
[C---:B--2---:R-:W-:Y:S08]  /*106c70*/  HMMA.16816.F32 R4, R28.reuse, R42, R4 ;  /* 0x0000002a1c04723c */ /* 0x044ff00000001804 */
[----:B---3--:R-:W-:-:S15]  /*106c80*/  HMMA.16816.F32 R48, R28, R36, R48 ;  /* 0x000000241c30723c */ /* 0x008fde0000001830 */
[----:B------:R-:W-:-:S04]  /*106c90*/  NOP ;  /* 0x0000000000007918 */ /* 0x000fc80000000000 */
[----:B------:R-:W-:Y:S04]  /*106ca0*/  STL.64 [R1+0x11f0], R48 ;  /* 0x0011f03001007387 */ /* 0x000fe80000100a00 */
[----:B------:R4:W-:Y:S04]  /*106cb0*/  STL.64 [R1+0x11f8], R50 ;  /* 0x0011f83201007387 */ /* 0x0009e80000100a00 */
[----:B------:R-:W-:Y:S04]  /*106cc0*/  STL.64 [R1+0x7f80], R38 ;  /* 0x007f802601007387 */ /* 0x000fe80000100a00 */
[----:B------:R0:W-:Y:S01]  /*106cd0*/  STL.64 [R1+0x7f78], R36 ;  /* 0x007f782401007387 */ /* 0x0001e20000100a00 */
[C---:B----4-:R-:W-:Y:S08]  /*106ce0*/  HMMA.16816.F32 R48, R28.reuse, R38, R52 ;  /* 0x000000261c30723c */ /* 0x050ff00000001834 */
[C---:B0-----:R-:W-:Y:S11]  /*106cf0*/  HMMA.16816.F32 R36, R28.reuse, R40, R56 ;  /* 0x000000281c24723c */ /* 0x041ff60000001838 */
        /* <DEDUP_REMOVED lines=11> */
[----:B------:R0:W-:Y:S04]  /*106db0*/  STL.64 [R1+0x11b8], R10 ;  /* 0x0011b80a01007387 */ /* 0x0001e80000100a00 */
[----:B------:R-:W-:Y:S01]  /*106dc0*/  STL.64 [R1+0x7fb8], R44 ;  /* 0x007fb82c01007387 */ /* 0x000fe20000100a00 */
[C---:B0-----:R-:W-:Y:S04]  /*106dd0*/  HMMA.16816.F32 R8, R28.reuse, R34, R16 ;  /* 0x000000221c08723c */ /* 0x041fe80000001810 */
[----:B------:R-:W-:Y:S04]  /*106de0*/  STL.64 [R1+0x11a0], R4 ;  /* 0x0011a00401007387 */ /* 0x000fe80000100a00 */
[----:B------:R0:W-:Y:S04]  /*106df0*/  STL.64 [R1+0x11a8], R6 ;  /* 0x0011a80601007387 */ /* 0x0001e80000100a00 */
[----:B------:R-:W2:Y:S01]  /*106e00*/  LDL.LU R36, [R1+0x1490] ;  /* 0x0014900001247983 */ /* 0x000ea20000300800 */
[C---:B0-----:R-:W-:Y:S06]  /*106e10*/  HMMA.16816.F32 R4, R28.reuse, R32, R20 ;  /* 0x000000201c04723c */ /* 0x041fec0000001814 */
[----:B------:R-:W-:Y:S04]  /*106e20*/  STL.64 [R1+0x1190], R8 ;  /* 0x0011900801007387 */ /* 0x000fe80000100a00 */
[----:B------:R-:W-:Y:S09]  /*106e30*/  STL.64 [R1+0x1198], R10 ;  /* 0x0011980a01007387 */ /* 0x000ff20000100a00 */
        /* <DEDUP_REMOVED lines=23> */
[----:B0-----:R-:W5:Y:S04]  /*106fb0*/  LDL.LU R36, [R1+0x1020] ;  /* 0x0010200001247983 */ /* 0x001f680000300800 */
        /* <DEDUP_REMOVED lines=33> */
[C---:B--2---:R-:W-:Y:S08]  /*1071d0*/  HMMA.16816.F32 R20, R28.reuse, R24, R20 ;  /* 0x000000181c14723c */ /* 0x044ff00000001814 */
[----:B-----5:R-:W-:-:S15]  /*1071e0*/  HMMA.16816.F32 R36, R28, R26, R36 ;  /* 0x0000001a1c24723c */ /* 0x020fde0000001824 */
        /* <DEDUP_REMOVED lines=24> */
[----:B------:R-:W4:Y:S04]  /*107370*/  LDL.LU.64 R16, [R1+0x8108] ;  /* 0x0081080001107983 */ /* 0x000f280000300a00 */
        /* <DEDUP_REMOVED lines=17> */
[----:B------:R2:W-:Y:S01]  /*107490*/  STL.64 [R1+0x7f28], R16 ;  /* 0x007f281001007387 */ /* 0x0005e20000100a00 */
        /* <DEDUP_REMOVED lines=8> */
[C---:B0-----:R-:W-:Y:S08]  /*107520*/  HMMA.16816.F32 R16, R28.reuse, R10, R32 ;  /* 0x0000000a1c10723c */ /* 0x041ff00000001820 */
[C---:B----4-:R-:W-:Y:S01]  /*107530*/  HMMA.16816.F32 R12, R28.reuse, R8, R44 ;  /* 0x000000081c0c723c */ /* 0x050fe2000000182c */
[----:B------:R-:W-:Y:S10]  /*107540*/  STL.64 [R1+0x7f40], R10 ;  /* 0x007f400a01007387 */ /* 0x000ff40000100a00 */
[----:B------:R-:W-:Y:S04]  /*107550*/  STL.64 [R1+0x9f0], R16 ;  /* 0x0009f01001007387 */ /* 0x000fe80000100a00 */
[----:B------:R-:W-:Y:S04]  /*107560*/  STL.64 [R1+0x9f8], R18 ;  /* 0x0009f81201007387 */ /* 0x000fe80000100a00 */
[----:B------:R-:W-:Y:S04]  /*107570*/  STL.64 [R1+0x7f38], R8 ;  /* 0x007f380801007387 */ /* 0x000fe80000100a00 */
[----:B------:R-:W-:Y:S04]  /*107580*/  STL.64 [R1+0x1480], R12 ;  /* 0x0014800c01007387 */ /* 0x000fe80000100a00 */
[----:B------:R0:W-:Y:S02]  /*107590*/  STL.64 [R1+0x1488], R14 ;  /* 0x0014880e01007387 */ /* 0x0001e40000100a00 */
[C---:B0-----:R-:W-:Y:S08]  /*1075a0*/  HMMA.16816.F32 R12, R28.reuse, R6, R40 ;  /* 0x000000061c0c723c */ /* 0x041ff00000001828 */
[----:B-----5:R-:W-:Y:S01]  /*1075b0*/  HMMA.16816.F32 R8, R28, R4, R36 ;  /* 0x000000041c08723c */ /* 0x020fe20000001824 */
[----:B------:R-:W-:Y:S10]  /*1075c0*/  STL.64 [R1+0x7f60], R6 ;  /* 0x007f600601007387 */ /* 0x000ff40000100a00 */
[----:B------:R-:W-:Y:S04]  /*1075d0*/  STL.64 [R1+0x14b0], R12 ;  /* 0x0014b00c01007387 */ /* 0x000fe80000100a00 */
[----:B------:R-:W-:Y:S04]  /*1075e0*/  STL.64 [R1+0x14b8], R14 ;  /* 0x0014b80e01007387 */ /* 0x000fe80000100a00 */
[----:B------:R0:W-:Y:S04]  /*1075f0*/  STL.64 [R1+0x7f58], R4 ;  /* 0x007f580401007387 */ /* 0x0001e80000100a00 */
[----:B------:R-:W-:Y:S04]  /*107600*/  STL.64 [R1+0x14c0], R8 ;  /* 0x0014c00801007387 */ /* 0x000fe80000100a00 */
[----:B------:R-:W-:Y:S01]  /*107610*/  STL.64 [R1+0x14c8], R10 ;  /* 0x0014c80a01007387 */ /* 0x000fe20000100a00 */
[----:B0-----:R-:W-:-:S02]  /*107620*/  IMAD R5, R52, 0x100, R51 ;  /* 0x0000010034057824 */ /* 0x001fc400078e0233 */
[----:B------:R-:W-:-:S03]  /*107630*/  IMAD R4, R54, 0x100, R53 ;  /* 0x0000010036047824 */ /* 0x000fc600078e0235 */
[----:B------:R-:W-:Y:S04]  /*107640*/  STL [R1+0x138], R5 ;  /* 0x0001380501007387 */ /* 0x000fe80000100800 */
[----:B------:R0:W-:Y:S02]  /*107650*/  STL [R1+0x13c], R4 ;  /* 0x00013c0401007387 */ /* 0x0001e40000100800 */
[----:B0-----:R-:W-:Y:S02]  /*107660*/  HMMA.16816.F32 R4, R28, R2, R56 ;  /* 0x000000021c04723c */ /* 0x001fe40000001838 */
[----:B------:R-:W2:-:S15]  /*107670*/  LDL.LU R56, [R1+0xea0] ;  /* 0x000ea00001387983 */ /* 0x000e9e0000300800 */
[----:B------:R-:W-:Y:S02]  /*107680*/  NOP ;  /* 0x0000000000007918 */ /* 0x000fe40000000000 */
[----:B------:R0:W-:Y:S04]  /*107690*/  STL.64 [R1+0x1470], R4 ;  /* 0x0014700401007387 */ /* 0x0001e80000100a00 */
[----:B------:R1:W-:Y:S04]  /*1076a0*/  STL.64 [R1+0x1478], R6 ;  /* 0x0014780601007387 */ /* 0x0003e80000100a00 */
[----:B------:R-:W2:Y:S04]  /*1076b0*/  LDL.LU R57, [R1+0xea4] ;  /* 0x000ea40001397983 */ /* 0x000ea80000300800 */
[----:B------:R-:W3:Y:S04]  /*1076c0*/  LDL.LU R58, [R1+0xea8] ;  /* 0x000ea800013a7983 */ /* 0x000ee80000300800 */
[----:B------:R-:W3:Y:S01]  /*1076d0*/  LDL.LU R59, [R1+0xeac] ;  /* 0x000eac00013b7983 */ /* 0x000ee20000300800 */
[----:B------:R-:W-:-:S03]  /*1076e0*/  IMAD R0, R0, 0x100, R55 ;  /* 0x0000010000007824 */ /* 0x000fc600078e0237 */
[----:B---3--:R3:W-:Y:S04]  /*1076f0*/  STL.64 [R1+0x80c8], R58 ;  /* 0x0080c83a01007387 */ /* 0x0087e80000100a00 */
[----:B--2---:R-:W-:Y:S04]  /*107700*/  STL.64 [R1+0x80c0], R56 ;  /* 0x0080c03801007387 */ /* 0x004fe80000100a00 */
[----:B------:R-:W2:Y:S04]  /*107710*/  LDL R54, [R1+0xd8] ;  /* 0x0000d80001367983 */ /* 0x000ea80000100800 */
[----:B------:R-:W2:Y:S04]  /*107720*/  LDL R55, [R1+0xdc] ;  /* 0x0000dc0001377983 */ /* 0x000ea80000100800 */
[----:B------:R-:W4:Y:S04]  /*107730*/  LDL.LU R36, [R1+0xed0] ;  /* 0x000ed00001247983 */ /* 0x000f280000300800 */
[----:B------:R-:W4:Y:S04]  /*107740*/  LDL.LU R37, [R1+0xed4] ;  /* 0x000ed40001257983 */ /* 0x000f280000300800 */
[----:B------:R-:W5:Y:S04]  /*107750*/  LDL.LU R38, [R1+0xed8] ;  /* 0x000ed80001267983 */ /* 0x000f680000300800 */
[----:B------:R-:W5:Y:S01]  /*107760*/  LDL.LU R39, [R1+0xedc] ;  /* 0x000edc0001277983 */ /* 0x000f620000300800 */
[----:B------:R-:W-:-:S04]  /*107770*/  IMAD R8, R61, 0x100, R60 ;  /* 0x000001003d087824 */ /* 0x000fc800078e023c */
[----:B------:R-:W-:Y:S01]  /*107780*/  IMAD.MOV.U32 R31, RZ, RZ, R8 ;  /* 0x000000ffff1f7224 */ /* 0x000fe200078e0008 */
        /* <DEDUP_REMOVED lines=8> */
[----:B------:R-:W2:Y:S04]  /*107810*/  LDL.LU R16, [R1+0xf20] ;  /* 0x000f200001107983 */ /* 0x000ea80000300800 */
[----:B------:R-:W2:Y:S04]  /*107820*/  LDL.LU R17, [R1+0xf24] ;  /* 0x000f240001117983 */ /* 0x000ea80000300800 */
[----:B------:R-:W2:Y:S04]  /*107830*/  LDL.LU R18, [R1+0xf28] ;  /* 0x000f280001127983 */ /* 0x000ea80000300800 */
[----:B------:R-:W2:Y:S04]  /*107840*/  LDL.LU R19, [R1+0xf2c] ;  /* 0x000f2c0001137983 */ /* 0x000ea80000300800 */
[----:B0-----:R-:W2:Y:S04]  /*107850*/  LDL.LU R4, [R1+0xf40] ;  /* 0x000f400001047983 */ /* 0x001ea80000300800 */
[----:B------:R-:W2:Y:S04]  /*107860*/  LDL.LU R5, [R1+0xf44] ;  /* 0x000f440001057983 */ /* 0x000ea80000300800 */
[----:B-1----:R-:W2:Y:S04]  /*107870*/  LDL.LU R6, [R1+0xf48] ;  /* 0x000f480001067983 */ /* 0x002ea80000300800 */
[----:B------:R-:W2:Y:S04]  /*107880*/  LDL.LU R7, [R1+0xf4c] ;  /* 0x000f4c0001077983 */ /* 0x000ea80000300800 */
[----:B---3--:R-:W3:Y:S04]  /*107890*/  LDL R58, [R1+0x118] ;  /* 0x00011800013a7983 */ /* 0x008ee80000100800 */
[----:B------:R-:W3:Y:S04]  /*1078a0*/  LDL R59, [R1+0x11c] ;  /* 0x00011c00013b7983 */ /* 0x000ee80000100800 */
[----:B------:R-:W2:Y:S04]  /*1078b0*/  LDL.LU R29, [R1+0x138] ;  /* 0x00013800011d7983 */ /* 0x000ea80000300800 */
[----:B------:R-:W3:Y:S04]  /*1078c0*/  LDL.LU R30, [R1+0x13c] ;  /* 0x00013c00011e7983 */ /* 0x000ee80000300800 */
[----:B----4-:R-:W4:Y:S04]  /*1078d0*/  LDL.LU R36, [R1+0xf60] ;  /* 0x000f600001247983 */ /* 0x010f280000300800 */
[----:B------:R-:W4:Y:S04]  /*1078e0*/  LDL.LU R37, [R1+0xf64] ;  /* 0x000f640001257983 */ /* 0x000f280000300800 */
[----:B------:R-:W4:Y:S04]  /*1078f0*/  LDL.LU R38, [R1+0xf68] ;  /* 0x000f680001267983 */ /* 0x000f280000300800 */
[----:B------:R-:W4:Y:S04]  /*107900*/  LDL.LU R39, [R1+0xf6c] ;  /* 0x000f6c0001277983 */ /* 0x000f280000300800 */
        /* <DEDUP_REMOVED lines=20> */
[----:B------:R-:W5:Y:S01]  /*107a50*/  LDL.LU R48, [R1+0xec0] ;  /* 0x000ec00001307983 */ /* 0x000f620000300800 */
[----:B------:R-:W-:-:S03]  /*107a60*/  F2FP.F16.E5M2.UNPACK_B R31, R31 ;  /* 0x0000001fff1f723e */ /* 0x000fc600020004ff */
[----:B------:R-:W5:Y:S04]  /*107a70*/  LDL.LU R49, [R1+0xec4] ;  /* 0x000ec40001317983 */ /* 0x000f680000300800 */
[----:B------:R-:W5:Y:S04]  /*107a80*/  LDL.LU R50, [R1+0xec8] ;  /* 0x000ec80001327983 */ /* 0x000f680000300800 */
[----:B------:R-:W5:Y:S04]  /*107a90*/  LDL.LU R51, [R1+0xecc] ;  /* 0x000ecc0001337983 */ /* 0x000f680000300800 */
[----:B------:R-:W5:Y:S04]  /*107aa0*/  LDL.LU.64 R60, [R1+0xd0] ;  /* 0x0000d000013c7983 */ /* 0x000f680000300a00 */
[----:B------:R-:W-:Y:S04]  /*107ab0*/  STL [R1+0x7eb4], R2 ;  /* 0x007eb40201007387 */ /* 0x000fe80000100800 */
[----:B------:R-:W-:Y:S01]  /*107ac0*/  STL [R1+0x7eb0], R3 ;  /* 0x007eb00301007387 */ /* 0x000fe20000100800 */
[----:B--2---:R-:W-:-:S02]  /*107ad0*/  F2FP.F16.E5M2.UNPACK_B R28, R29 ;  /* 0x0000001dff1c723e */ /* 0x004fc400020004ff */
[----:B---3--:R-:W-:Y:S02]  /*107ae0*/  F2FP.F16.E5M2.UNPACK_B R29, R30 ;  /* 0x0000001eff1d723e */ /* 0x008fe400020004ff */
[----:B------:R-:W-:Y:S02]  /*107af0*/  F2FP.F16.E5M2.UNPACK_B R30, R0 ;  /* 0x00000000ff1e723e */ /* 0x000fe400020004ff */
[----:B------:R-:W2:Y:S05]  /*107b00*/  LDL.LU R0, [R1+0x80e0] ;  /* 0x0080e00001007983 */ /* 0x000eaa0000300800 */
[----:B----4-:R-:W-:Y:S01]  /*107b10*/  HMMA.16816.F32 R56, R28, R58, R36 ;  /* 0x0000003a1c38723c */ /* 0x010fe20000001824 */
[----:B------:R-:W3:Y:S04]  /*107b20*/  LDL.LU.64 R38, [R1+0x80d8] ;  /* 0x0080d80001267983 */ /* 0x000ee80000300a00 */
[----:B------:R-:W3:-:S14]  /*107b30*/  LDL.LU.64 R36, [R1+0x80d0] ;  /* 0x0080d00001247983 */ /* 0x000edc0000300a00 */
[----:B------:R-:W-:Y:S04]  /*107b40*/  STL.64 [R1+0x14a0], R56 ;  /* 0x0014a03801007387 */ /* 0x000fe80000100a00 */
[----:B------:R0:W-:Y:S04]  /*107b50*/  STL.64 [R1+0x14a8], R58 ;  /* 0x0014a83a01007387 */ /* 0x0001e80000100a00 */
[----:B0-----:R-:W4:Y:S04]  /*107b60*/  LDL.LU.64 R58, [R1+0x80c8] ;  /* 0x0080c800013a7983 */ /* 0x001f280000300a00 */
[----:B------:R-:W4:Y:S01]  /*107b70*/  LDL.LU.64 R56, [R1+0x80c0] ;  /* 0x0080c00001387983 */ /* 0x000f220000300a00 */
[C---:B-----5:R-:W-:Y:S08]  /*107b80*/  HMMA.16816.F32 R4, R28.reuse, R12, R4 ;  /* 0x0000000c1c04723c */ /* 0x060ff00000001804 */
[----:B------:R-:W-:Y:S01]  /*107b90*/  HMMA.16816.F32 R8, R28, R14, R8 ;  /* 0x0000000e1c08723c */ /* 0x000fe20000001808 */
[----:B------:R-:W-:-:S02]  /*107ba0*/  IMAD.MOV.U32 R3, RZ, RZ, R13 ;  /* 0x000000ffff037224 */ /* 0x000fc400078e000d */
[----:B------:R-:W-:-:S08]  /*107bb0*/  IMAD.MOV.U32 R2, RZ, RZ, R12 ;  /* 0x000000ffff027224 */ /* 0x000fd000078e000c */
[----:B------:R-:W-:Y:S04]  /*107bc0*/  STL.64 [R1+0x1490], R4 ;  /* 0x0014900401007387 */ /* 0x000fe80000100a00 */
[----:B------:R0:W-:Y:S02]  /*107bd0*/  STL.64 [R1+0x1498], R6 ;  /* 0x0014980601007387 */ /* 0x0001e40000100a00 */
[C---:B0-----:R-:W-:Y:S02]  /*107be0*/  HMMA.16816.F32 R4, R28.reuse, R24, R16 ;  /* 0x000000181c04723c */ /* 0x041fe40000001810 */
[----:B------:R-:W-:Y:S04]  /*107bf0*/  STL [R1+0x7ebc], R3 ;  /* 0x007ebc0301007387 */ /* 0x000fe80000100800 */
[----:B------:R-:W-:Y:S04]  /*107c00*/  STL [R1+0x7eb8], R2 ;  /* 0x007eb80201007387 */ /* 0x000fe80000100800 */
[----:B------:R-:W-:Y:S04]  /*107c10*/  STL.64 [R1+0x1450], R8 ;  /* 0x0014500801007387 */ /* 0x000fe80000100a00 */
[----:B------:R0:W-:Y:S02]  /*107c20*/  STL.64 [R1+0x1458], R10 ;  /* 0x0014580a01007387 */ /* 0x0001e40000100a00 */
[C---:B0-----:R-:W-:Y:S03]  /*107c30*/  HMMA.16816.F32 R8, R28.reuse, R26, R20 ;  /* 0x0000001a1c08723c */ /* 0x041fe60000001814 */
[----:B------:R-:W-:Y:S04]  /*107c40*/  STL.64 [R1+0x10f0], R4 ;  /* 0x0010f00401007387 */ /* 0x000fe80000100a00 */
[----:B------:R0:W-:Y:S01]  /*107c50*/  STL.64 [R1+0x10f8], R6 ;  /* 0x0010f80601007387 */ /* 0x0001e20000100a00 */
[----:B------:R-:W-:Y:S01]  /*107c60*/  IMAD.MOV.U32 R2, RZ, RZ, R25 ;  /* 0x000000ffff027224 */ /* 0x000fe200078e0019 */
[----:B0-----:R-:W-:Y:S01]  /*107c70*/  HMMA.16816.F32 R4, R28, R40, R32 ;  /* 0x000000281c04723c */ /* 0x001fe20000001820 */
[----:B------:R-:W-:-:S03]  /*107c80*/  IMAD.MOV.U32 R3, RZ, RZ, R24 ;  /* 0x000000ffff037224 */ /* 0x000fc600078e0018 */
[----:B------:R-:W-:Y:S04]  /*107c90*/  STL [R1+0x7ec4], R2 ;  /* 0x007ec40201007387 */ /* 0x000fe80000100800 */
[----:B------:R-:W-:Y:S04]  /*107ca0*/  STL [R1+0x7ec0], R3 ;  /* 0x007ec00301007387 */ /* 0x000fe80000100800 */
[----:B------:R-:W-:Y:S04]  /*107cb0*/  STL.64 [R1+0x10e0], R8 ;  /* 0x0010e00801007387 */ /* 0x000fe80000100a00 */
[----:B------:R0:W-:Y:S04]  /*107cc0*/  STL.64 [R1+0x10e8], R10 ;  /* 0x0010e80a01007387 */ /* 0x0001e80000100a00 */
[----:B------:R-:W-:Y:S01]  /*107cd0*/  STL.64 [R1+0x10d0], R4 ;  /* 0x0010d00401007387 */ /* 0x000fe20000100a00 */
[----:B0-----:R-:W-:Y:S03]  /*107ce0*/  HMMA.16816.F32 R8, R28, R42, R44 ;  /* 0x0000002a1c08723c */ /* 0x001fe6000000182c */
[----:B------:R-:W-:Y:S01]  /*107cf0*/  STL.64 [R1+0x10d8], R6 ;  /* 0x0010d80601007387 */ /* 0x000fe20000100a00 */
[----:B------:R-:W-:-:S02]  /*107d00*/  IMAD.MOV.U32 R3, RZ, RZ, R41 ;  /* 0x000000ffff037224 */ /* 0x000fc400078e0029 */
[----:B------:R-:W-:-:S03]  /*107d10*/  IMAD.MOV.U32 R2, RZ, RZ, R40 ;  /* 0x000000ffff027224 */ /* 0x000fc600078e0028 */
[----:B------:R-:W-:Y:S04]  /*107d20*/  STL [R1+0x7ecc], R3 ;  /* 0x007ecc0301007387 */ /* 0x000fe80000100800 */
[----:B------:R-:W-:Y:S06]  /*107d30*/  STL [R1+0x7ec8], R2 ;  /* 0x007ec80201007387 */ /* 0x000fec0000100800 */
[----:B------:R-:W-:Y:S04]  /*107d40*/  STL.64 [R1+0x10c0], R8 ;  /* 0x0010c00801007387 */ /* 0x000fe80000100a00 */
[----:B------:R0:W-:Y:S02]  /*107d50*/  STL.64 [R1+0x10c8], R10 ;  /* 0x0010c80a01007387 */ /* 0x0001e40000100a00 */
[----:B0-----:R-:W-:Y:S01]  /*107d60*/  HMMA.16816.F32 R8, R28, R54, R48 ;  /* 0x000000361c08723c */ /* 0x001fe20000001830 */
[----:B------:R-:W-:-:S02]  /*107d70*/  IMAD.MOV.U32 R2, RZ, RZ, R53 ;  /* 0x000000ffff027224 */ /* 0x000fc400078e0035 */
[----:B------:R-:W-:-:S05]  /*107d80*/  IMAD.MOV.U32 R3, RZ, RZ, R52 ;  /* 0x000000ffff037224 */ /* 0x000fca00078e0034 */
[----:B---3--:R-:W-:-:S15]  /*107d90*/  HMMA.16816.F32 R4, R28, R52, R36 ;  /* 0x000000341c04723c */ /* 0x008fde0000001824 */
[----:B------:R-:W-:-:S04]  /*107da0*/  NOP ;  /* 0x0000000000007918 */ /* 0x000fc80000000000 */
[----:B------:R-:W-:Y:S04]  /*107db0*/  STL.64 [R1+0x10b0], R4 ;  /* 0x0010b00401007387 */ /* 0x000fe80000100a00 */
[----:B------:R4:W-:Y:S02]  /*107dc0*/  STL.64 [R1+0x10b8], R6 ;  /* 0x0010b80601007387 */ /* 0x0009e40000100a00 */
[----:B----4-:R-:W-:Y:S02]  /*107dd0*/  HMMA.16816.F32 R4, R28, R60, R56 ;  /* 0x0000003c1c04723c */ /* 0x010fe40000001838 */
[----:B------:R0:W-:Y:S04]  /*107de0*/  STL [R1+0x7ed4], R2 ;  /* 0x007ed40201007387 */ /* 0x0001e80000100800 */
[----:B------:R1:W-:Y:S04]  /*107df0*/  STL [R1+0x7ed0], R3 ;  /* 0x007ed00301007387 */ /* 0x0003e80000100800 */
[----:B------:R3:W-:Y:S04]  /*107e00*/  STL.64 [R1+0x10a0], R8 ;  /* 0x0010a00801007387 */ /* 0x0007e80000100a00 */
[----:B------:R4:W-:Y:S01]  /*107e10*/  STL.64 [R1+0x10a8], R10 ;  /* 0x0010a80a01007387 */ /* 0x0009e20000100a00 */
[----:B0-----:R-:W-:-:S02]  /*107e20*/  IMAD.MOV.U32 R2, RZ, RZ, R60 ;  /* 0x000000ffff027224 */ /* 0x001fc400078e003c */
[----:B-1----:R-:W-:Y:S02]  /*107e30*/  IMAD.MOV.U32 R3, RZ, RZ, R61 ;  /* 0x000000ffff037224 */ /* 0x002fe400078e003d */
[----:B------:R-:W-:Y:S04]  /*107e40*/  STL.64 [R1+0x1090], R4 ;  /* 0x0010900401007387 */ /* 0x000fe80000100a00 */
[----:B------:R-:W-:Y:S04]  /*107e50*/  STL.64 [R1+0x1098], R6 ;  /* 0x0010980601007387 */ /* 0x000fe80000100a00 */
[----:B------:R-:W5:Y:S04]  /*107e60*/  LDL R60, [R1+0x78] ;  /* 0x00007800013c7983 */ /* 0x000f680000100800 */
[----:B------:R-:W5:Y:S04]  /*107e70*/  LDL R61, [R1+0x7c] ;  /* 0x00007c00013d7983 */ /* 0x000f680000100800 */
[----:B-----5:R-:W-:Y:S04]  /*107e80*/  STL.64 [R1+0x8088], R60 ;  /* 0x0080883c01007387 */ /* 0x020fe80000100a00 */
        /* <DEDUP_REMOVED lines=14> */
[----:B------:R-:W2:Y:S04]  /*107f70*/  LDL.LU R20, [R1+0xe30] ;  /* 0x000e300001147983 */ /* 0x000ea80000300800 */
[----:B------:R-:W2:Y:S04]  /*107f80*/  LDL.LU R21, [R1+0xe34] ;  /* 0x000e340001157983 */ /* 0x000ea80000300800 */
[----:B------:R-:W5:Y:S04]  /*107f90*/  LDL.LU R22, [R1+0xe38] ;  /* 0x000e380001167983 */ /* 0x000f680000300800 */
[----:B------:R-:W5:Y:S04]  /*107fa0*/  LDL.LU R23, [R1+0xe3c] ;  /* 0x000e3c0001177983 */ /* 0x000f680000300800 */
[----:B-----5:R-:W-:Y:S04]  /*107fb0*/  STL.64 [R1+0x80b8], R22 ;  /* 0x0080b81601007387 */ /* 0x020fe80000100a00 */
[----:B--2---:R2:W-:Y:S04]  /*107fc0*/  STL.64 [R1+0x80b0], R20 ;  /* 0x0080b01401007387 */ /* 0x0045e80000100a00 */
[----:B------:R-:W5:Y:S04]  /*107fd0*/  LDL R24, [R1+0xa8] ;  /* 0x0000a80001187983 */ /* 0x000f680000100800 */
[----:B------:R-:W5:Y:S04]  /*107fe0*/  LDL R25, [R1+0xac] ;  /* 0x0000ac0001197983 */ /* 0x000f680000100800 */
[----:B---3--:R-:W3:Y:S04]  /*107ff0*/  LDL.LU R8, [R1+0xe60] ;  /* 0x000e600001087983 */ /* 0x008ee80000300800 */
[----:B------:R-:W3:Y:S04]  /*108000*/  LDL.LU R9, [R1+0xe64] ;  /* 0x000e640001097983 */ /* 0x000ee80000300800 */
[----:B----4-:R-:W3:Y:S04]  /*108010*/  LDL.LU R10, [R1+0xe68] ;  /* 0x000e6800010a7983 */ /* 0x010ee80000300800 */
[----:B------:R-:W3:Y:S04]  /*108020*/  LDL.LU R11, [R1+0xe6c] ;  /* 0x000e6c00010b7983 */ /* 0x000ee80000300800 */
[----:B0-----:R-:W4:Y:S04]  /*108030*/  LDL.LU R48, [R1+0xe80] ;  /* 0x000e800001307983 */ /* 0x001f280000300800 */
[----:B------:R-:W4:Y:S04]  /*108040*/  LDL.LU R49, [R1+0xe84] ;  /* 0x000e840001317983 */ /* 0x000f280000300800 */
[----:B------:R-:W4:Y:S04]  /*108050*/  LDL.LU R50, [R1+0xe88] ;  /* 0x000e880001327983 */ /* 0x000f280000300800 */
[----:B------:R-:W4:Y:S04]  /*108060*/  LDL.LU R51, [R1+0xe8c] ;  /* 0x000e8c0001337983 */ /* 0x000f280000300800 */
[----:B-1----:R-:W3:Y:S04]  /*108070*/  LDL R46, [R1+0xc8] ;  /* 0x0000c800012e7983 */ /* 0x002ee80000100800 */
[----:B------:R-:W3:Y:S04]  /*108080*/  LDL R47, [R1+0xcc] ;  /* 0x0000cc00012f7983 */ /* 0x000ee80000100800 */
[----:B--2---:R-:W3:Y:S04]  /*108090*/  LDL.LU R20, [R1+0xe90] ;  /* 0x000e900001147983 */ /* 0x004ee80000300800 */
[----:B------:R-:W3:Y:S04]  /*1080a0*/  LDL.LU R21, [R1+0xe94] ;  /* 0x000e940001157983 */ /* 0x000ee80000300800 */
[----:B------:R-:W3:Y:S04]  /*1080b0*/  LDL.LU R22, [R1+0xe98] ;  /* 0x000e980001167983 */ /* 0x000ee80000300800 */
[----:B------:R-:W3:Y:S04]  /*1080c0*/  LDL.LU R23, [R1+0xe9c] ;  /* 0x000e9c0001177983 */ /* 0x000ee80000300800 */
[----:B------:R-:W4:Y:S04]  /*1080d0*/  LDL.LU.64 R60, [R1+0xc0] ;  /* 0x0000c000013c7983 */ /* 0x000f280000300a00 */
[----:B------:R-:W2:Y:S04]  /*1080e0*/  LDL R12, [R1+0xb8] ;  /* 0x0000b800010c7983 */ /* 0x000ea80000100800 */
[----:B------:R-:W2:Y:S04]  /*1080f0*/  LDL R13, [R1+0xbc] ;  /* 0x0000bc00010d7983 */ /* 0x000ea80000100800 */
[----:B------:R-:W2:Y:S04]  /*108100*/  LDL.LU R4, [R1+0xe70] ;  /* 0x000e700001047983 */ /* 0x000ea80000300800 */
[----:B------:R-:W2:Y:S04]  /*108110*/  LDL.LU R5, [R1+0xe74] ;  /* 0x000e740001057983 */ /* 0x000ea80000300800 */
[----:B------:R-:W2:Y:S04]  /*108120*/  LDL.LU R6, [R1+0xe78] ;  /* 0x000e780001067983 */ /* 0x000ea80000300800 */
[----:B------:R-:W2:Y:S04]  /*108130*/  LDL.LU R7, [R1+0xe7c] ;  /* 0x000e7c0001077983 */ /* 0x000ea80000300800 */
[----:B------:R-:W2:Y:S04]  /*108140*/  LDL.LU.64 R14, [R1+0xb0] ;  /* 0x0000b000010e7983 */ /* 0x000ea80000300a00 */
[----:B------:R-:W5:Y:S04]  /*108150*/  LDL.LU R16, [R1+0xe40] ;  /* 0x000e400001107983 */ /* 0x000f680000300800 */
[----:B------:R-:W5:Y:S04]  /*108160*/  LDL.LU R17, [R1+0xe44] ;  /* 0x000e440001117983 */ /* 0x000f680000300800 */
[----:B------:R-:W5:Y:S04]  /*108170*/  LDL.LU R18, [R1+0xe48] ;  /* 0x000e480001127983 */ /* 0x000f680000300800 */
[----:B------:R-:W5:Y:S04]  /*108180*/  LDL.LU R19, [R1+0xe4c] ;  /* 0x000e4c0001137983 */ /* 0x000f680000300800 */
[----:B------:R-:W2:Y:S04]  /*108190*/  LDL.LU.64 R26, [R1+0xa0] ;  /* 0x0000a000011a7983 */ /* 0x000ea80000300a00 */
[----:B------:R-:W2:Y:S04]  /*1081a0*/  LDL R40, [R1+0x98] ;  /* 0x0000980001287983 */ /* 0x000ea80000100800 */
[----:B------:R-:W2:Y:S04]  /*1081b0*/  LDL R41, [R1+0x9c] ;  /* 0x00009c0001297983 */ /* 0x000ea80000100800 */
[----:B------:R-:W2:Y:S04]  /*1081c0*/  LDL.LU R32, [R1+0xe20] ;  /* 0x000e200001207983 */ /* 0x000ea80000300800 */
[----:B------:R-:W2:Y:S04]  /*1081d0*/  LDL.LU R33, [R1+0xe24] ;  /* 0x000e240001217983 */ /* 0x000ea80000300800 */
        /* <DEDUP_REMOVED lines=12> */
[----:B------:R-:W-:Y:S04]  /*1082a0*/  STL [R1+0x7edc], R3 ;  /* 0x007edc0301007387 */ /* 0x000fe80000100800 */
[----:B------:R-:W-:Y:S01]  /*1082b0*/  STL [R1+0x7ed8], R2 ;  /* 0x007ed80201007387 */ /* 0x000fe20000100800 */
[C---:B---3--:R-:W-:Y:S03]  /*1082c0*/  HMMA.16816.F32 R44, R28.reuse, R46, R20 ;  /* 0x0000002e1c2c723c */ /* 0x048fe60000001814 */
[----:B------:R-:W3:Y:S04]  /*1082d0*/  LDL.LU.64 R22, [R1+0x80b8] ;  /* 0x0080b80001167983 */ /* 0x000ee80000300a00 */
[----:B------:R-:W3:Y:S01]  /*1082e0*/  LDL.LU.64 R20, [R1+0x80b0] ;  /* 0x0080b00001147983 */ /* 0x000ee20000300a00 */
[----:B----4-:R-:W-:Y:S11]  /*1082f0*/  HMMA.16816.F32 R48, R28, R60, R48 ;  /* 0x0000003c1c30723c */ /* 0x010ff60000001830 */
        /* <DEDUP_REMOVED lines=8> */
[----:B------:R-:W-:-:S02]  /*108380*/  IMAD.MOV.U32 R3, RZ, RZ, R60 ;  /* 0x000000ffff037224 */ /* 0x000fc400078e003c */
[----:B------:R-:W-:Y:S02]  /*108390*/  IMAD.MOV.U32 R2, RZ, RZ, R61 ;  /* 0x000000ffff027224 */ /* 0x000fe400078e003d */
[----:B------:R-:W4:Y:S01]  /*1083a0*/  LDL.LU.64 R60, [R1+0x8088] ;  /* 0x00808800013c7983 */ /* 0x000f220000300a00 */
[----:B--2---:R-:W-:Y:S03]  /*1083b0*/  HMMA.16816.F32 R4, R28, R12, R4 ;  /* 0x0000000c1c04723c */ /* 0x004fe60000001804 */
[----:B------:R-:W-:Y:S04]  /*1083c0*/  STL [R1+0x7ee4], R2 ;  /* 0x007ee40201007387 */ /* 0x000fe80000100800 */
[----:B------:R-:W-:-:S12]  /*1083d0*/  STL [R1+0x7ee0], R3 ;  /* 0x007ee00301007387 */ /* 0x000fd80000100800 */
[----:B------:R-:W-:Y:S04]  /*1083e0*/  STL.64 [R1+0x1060], R4 ;  /* 0x0010600401007387 */ /* 0x000fe80000100a00 */
[----:B------:R0:W-:Y:S02]  /*1083f0*/  STL.64 [R1+0x1068], R6 ;  /* 0x0010680601007387 */ /* 0x0001e40000100a00 */
[C---:B0-----:R-:W-:Y:S08]  /*108400*/  HMMA.16816.F32 R4, R28.reuse, R14, R8 ;  /* 0x0000000e1c04723c */ /* 0x041ff00000001808 */
[----:B-----5:R-:W-:Y:S01]  /*108410*/  HMMA.16816.F32 R8, R28, R24, R16 ;  /* 0x000000181c08723c */ /* 0x020fe20000001810 */
[----:B------:R-:W-:-:S02]  /*108420*/  IMAD.MOV.U32 R3, RZ, RZ, R15 ;  /* 0x000000ffff037224 */ /* 0x000fc400078e000f */
[----:B------:R-:W-:-:S08]  /*108430*/  IMAD.MOV.U32 R2, RZ, RZ, R14 ;  /* 0x000000ffff027224 */ /* 0x000fd000078e000e */
[----:B------:R-:W-:Y:S04]  /*108440*/  STL.64 [R1+0x1050], R4 ;  /* 0x0010500401007387 */ /* 0x000fe80000100a00 */
[----:B------:R-:W-:Y:S04]  /*108450*/  STL.64 [R1+0x1058], R6 ;  /* 0x0010580601007387 */ /* 0x000fe80000100a00 */
[----:B------:R-:W-:Y:S04]  /*108460*/  STL [R1+0x7eec], R3 ;  /* 0x007eec0301007387 */ /* 0x000fe80000100800 */
[----:B------:R-:W-:Y:S04]  /*108470*/  STL [R1+0x7ee8], R2 ;  /* 0x007ee80201007387 */ /* 0x000fe80000100800 */
        /* <DEDUP_REMOVED lines=9> */
[C---:B----4-:R-:W-:Y:S02]  /*108510*/  HMMA.16816.F32 R4, R28.reuse, R42, R44 ;  /* 0x0000002a1c04723c */ /* 0x050fe4000000182c */
        /* <DEDUP_REMOVED lines=11> */
[----:B------:R0:W-:Y:S04]  /*1085d0*/  STL [R1+0x7ef8], R2 ;  /* 0x007ef80201007387 */ /* 0x0001e80000100800 */
[----:B------:R-:W-:Y:S04]  /*1085e0*/  STL.64 [R1+0x1000], R8 ;  /* 0x0010000801007387 */ /* 0x000fe80000100a00 */
[----:B------:R-:W-:Y:S04]  /*1085f0*/  STL.64 [R1+0x1008], R10 ;  /* 0x0010080a01007387 */ /* 0x000fe80000100a00 */
[----:B------:R-:W-:Y:S04]  /*108600*/  STL.64 [R1+0xff0], R4 ;  /* 0x000ff00401007387 */ /* 0x000fe80000100a00 */
[----:B------:R1:W-:Y:S01]  /*108610*/  STL.64 [R1+0xff8], R6 ;  /* 0x000ff80601007387 */ /* 0x0003e20000100a00 */
[----:B0-----:R-:W-:Y:S01]  /*108620*/  IMAD.MOV.U32 R2, RZ, RZ, R55 ;  /* 0x000000ffff027224 */ /* 0x001fe200078e0037 */
[----:B-1----:R-:W-:Y:S01]  /*108630*/  HMMA.16816.F32 R4, R28, R60, R56 ;  /* 0x0000003c1c04723c */ /* 0x002fe20000001838 */
[----:B------:R-:W-:-:S03]  /*108640*/  IMAD.MOV.U32 R3, RZ, RZ, R54 ;  /* 0x000000ffff037224 */ /* 0x000fc600078e0036 */
[----:B------:R-:W-:Y:S01]  /*108650*/  STL [R1+0x7f04], R2 ;  /* 0x007f040201007387 */ /* 0x000fe20000100800 */
[----:B------:R-:W-:-:S03]  /*108660*/  IMAD.MOV.U32 R59, RZ, RZ, R0 ;  /* 0x000000ffff3b7224 */ /* 0x000fc600078e0000 */
[----:B------:R-:W-:Y:S04]  /*108670*/  STL [R1+0x7f00], R3 ;  /* 0x007f000301007387 */ /* 0x000fe80000100800 */
[----:B------:R-:W2:Y:S07]  /*108680*/  LDL R58, [R1+0x10] ;  /* 0x00001000013a7983 */ /* 0x000eae0000100800 */
[----:B------:R-:W-:Y:S04]  /*108690*/  STL.64 [R1+0xfe0], R4 ;  /* 0x000fe00401007387 */ /* 0x000fe80000100a00 */
[----:B------:R-:W-:Y:S04]  /*1086a0*/  STL.64 [R1+0xfe8], R6 ;  /* 0x000fe80601007387 */ /* 0x000fe80000100a00 */
[----:B------:R-:W3:Y:S04]  /*1086b0*/  LDL.LU R0, [R1+0x8080] ;  /* 0x0080800001007983 */ /* 0x000ee80000300800 */
[----:B------:R-:W4:Y:S04]  /*1086c0*/  LDL.LU R48, [R1+0xc70] ;  /* 0x000c700001307983 */ /* 0x000f280000300800 */
[----:B------:R-:W4:Y:S04]  /*1086d0*/  LDL.LU R49, [R1+0xc74] ;  /* 0x000c740001317983 */ /* 0x000f280000300800 */
[----:B------:R-:W5:Y:S04]  /*1086e0*/  LDL.LU R50, [R1+0xc78] ;  /* 0x000c780001327983 */ /* 0x000f680000300800 */
[----:B------:R-:W5:Y:S01]  /*1086f0*/  LDL.LU R51, [R1+0xc7c] ;  /* 0x000c7c0001337983 */ /* 0x000f620000300800 */
[----:B---3--:R-:W-:-:S03]  /*108700*/  IMAD.MOV.U32 R39, RZ, RZ, R0 ;  /* 0x000000ffff277224 */ /* 0x008fc600078e0000 */
[----:B-----5:R-:W-:Y:S04]  /*108710*/  STL.64 [R1+0x8010], R50 ;  /* 0x0080103201007387 */ /* 0x020fe80000100a00 */
[----:B----4-:R0:W-:Y:S04]  /*108720*/  STL.64 [R1+0x8008], R48 ;  /* 0x0080083001007387 */ /* 0x0101e80000100a00 */
        /* <DEDUP_REMOVED lines=20> */
[----:B------:R-:W5:Y:S04]  /*108870*/  LDL.LU R12, [R1+0xd00] ;  /* 0x000d0000010c7983 */ /* 0x000f680000300800 */
[----:B------:R-:W5:Y:S04]  /*108880*/  LDL.LU R13, [R1+0xd04] ;  /* 0x000d0400010d7983 */ /* 0x000f680000300800 */
[----:B------:R-:W2:Y:S04]  /*108890*/  LDL.LU R14, [R1+0xd08] ;  /* 0x000d0800010e7983 */ /* 0x000ea80000300800 */
[----:B------:R-:W2:Y:S04]  /*1088a0*/  LDL.LU R15, [R1+0xd0c] ;  /* 0x000d0c00010f7983 */ /* 0x000ea80000300800 */
[----:B--2---:R2:W-:Y:S04]  /*1088b0*/  STL.64 [R1+0x8048], R14 ;  /* 0x0080480e01007387 */ /* 0x0045e80000100a00 */
[----:B-----5:R-:W-:Y:S04]  /*1088c0*/  STL.64 [R1+0x8040], R12 ;  /* 0x0080400c01007387 */ /* 0x020fe80000100a00 */
[----:B0-----:R-:W5:Y:S04]  /*1088d0*/  LDL.LU R48, [R1+0xd30] ;  /* 0x000d300001307983 */ /* 0x001f680000300800 */
        /* <DEDUP_REMOVED lines=8> */
[----:B-1----:R-:W5:Y:S04]  /*108960*/  LDL.LU R20, [R1+0xd60] ;  /* 0x000d600001147983 */ /* 0x002f680000300800 */
[----:B------:R-:W5:Y:S04]  /*108970*/  LDL.LU R21, [R1+0xd64] ;  /* 0x000d640001157983 */ /* 0x000f680000300800 */
[----:B------:R-:W2:Y:S04]  /*108980*/  LDL.LU R22, [R1+0xd68] ;  /* 0x000d680001167983 */ /* 0x000ea80000300800 */
[----:B------:R-:W2:Y:S04]  /*108990*/  LDL.LU R23, [R1+0xd6c] ;  /* 0x000d6c0001177983 */ /* 0x000ea80000300800 */
[----:B--2---:R-:W-:Y:S04]  /*1089a0*/  STL.64 [R1+0x8068], R22 ;  /* 0x0080681601007387 */ /* 0x004fe80000100a00 */
[----:B-----5:R0:W-:Y:S04]  /*1089b0*/  STL.64 [R1+0x8060], R20 ;  /* 0x0080601401007387 */ /* 0x0201e80000100a00 */
[----:B------:R-:W2:Y:S04]  /*1089c0*/  LDL R14, [R1+0x68] ;  /* 0x00006800010e7983 */ /* 0x000ea80000100800 */
[----:B0-----:R-:W5:Y:S04]  /*1089d0*/  LDL.LU R20, [R1+0xd90] ;  /* 0x000d900001147983 */ /* 0x001f680000300800 */
[----:B------:R-:W5:Y:S04]  /*1089e0*/  LDL.LU R21, [R1+0xd94] ;  /* 0x000d940001157983 */ /* 0x000f680000300800 */
[----:B------:R-:W5:Y:S04]  /*1089f0*/  LDL.LU R22, [R1+0xd98] ;  /* 0x000d980001167983 */ /* 0x000f680000300800 */
[----:B------:R-:W5:Y:S04]  /*108a00*/  LDL.LU R23, [R1+0xd9c] ;  /* 0x000d9c0001177983 */ /* 0x000f680000300800 */
[----:B------:R-:W5:Y:S04]  /*108a10*/  LDL.LU.64 R12, [R1+0x70] ;  /* 0x00007000010c7983 */ /* 0x000f680000300a00 */
[----:B------:R-:W2:Y:S04]  /*108a20*/  LDL.LU R48, [R1+0xd80] ;  /* 0x000d800001307983 */ /* 0x000ea80000300800 */
[----:B------:R-:W2:Y:S04]  /*108a30*/  LDL.LU R49, [R1+0xd84] ;  /* 0x000d840001317983 */ /* 0x000ea80000300800 */
[----:B------:R-:W2:Y:S04]  /*108a40*/  LDL.LU R50, [R1+0xd88] ;  /* 0x000d880001327983 */ /* 0x000ea80000300800 */
[----:B------:R-:W2:Y:S04]  /*108a50*/  LDL.LU R51, [R1+0xd8c] ;  /* 0x000d8c0001337983 */ /* 0x000ea80000300800 */
[----:B------:R-:W2:Y:S04]  /*108a60*/  LDL.LU.64 R60, [R1+0x60] ;  /* 0x00006000013c7983 */ /* 0x000ea80000300a00 */
[----:B------:R-:W2:Y:S04]  /*108a70*/  LDL.LU R44, [R1+0xd50] ;  /* 0x000d5000012c7983 */ /* 0x000ea80000300800 */
[----:B------:R-:W2:Y:S04]  /*108a80*/  LDL.LU R45, [R1+0xd54] ;  /* 0x000d5400012d7983 */ /* 0x000ea80000300800 */
[----:B------:R-:W2:Y:S04]  /*108a90*/  LDL.LU R46, [R1+0xd58] ;  /* 0x000d5800012e7983 */ /* 0x000ea80000300800 */
[----:B------:R-:W2:Y:S04]  /*108aa0*/  LDL.LU R47, [R1+0xd5c] ;  /* 0x000d5c00012f7983 */ /* 0x000ea80000300800 */
[----:B------:R-:W2:Y:S04]  /*108ab0*/  LDL.LU.64 R6, [R1+0x50] ;  /* 0x0000500001067983 */ /* 0x000ea80000300a00 */
[----:B------:R-:W2:Y:S04]  /*108ac0*/  LDL.LU R8, [R1+0xd10] ;  /* 0x000d100001087983 */ /* 0x000ea80000300800 */
        /* <DEDUP_REMOVED lines=18> */
[----:B------:R-:W3:Y:S01]  /*108bf0*/  LDL.LU R55, [R1+0xc6c] ;  /* 0x000c6c0001377983 */ /* 0x000ee20000300800 */
[----:B----4-:R-:W-:Y:S01]  /*108c00*/  IMAD.MOV.U32 R15, RZ, RZ, R0 ;  /* 0x000000ffff0f7224 */ /* 0x010fe200078e0000 */
[----:B-----5:R-:W-:-:S15]  /*108c10*/  HMMA.16816.F32 R20, R28, R12, R20 ;  /* 0x0000000c1c14723c */ /* 0x020fde0000001814 */
[----:B------:R-:W-:-:S04]  /*108c20*/  NOP ;  /* 0x0000000000007918 */ /* 0x000fc80000000000 */
[----:B------:R-:W-:Y:S04]  /*108c30*/  STL.64 [R1+0xfd0], R20 ;  /* 0x000fd01401007387 */ /* 0x000fe80000100a00 */
[----:B------:R0:W-:Y:S04]  /*108c40*/  STL.64 [R1+0xfd8], R22 ;  /* 0x000fd81601007387 */ /* 0x0001e80000100a00 */
[----:B0-----:R-:W4:Y:S04]  /*108c50*/  LDL.LU.64 R22, [R1+0x8068] ;  /* 0x0080680001167983 */ /* 0x001f280000300a00 */
[----:B------:R-:W4:Y:S01]  /*108c60*/  LDL.LU.64 R20, [R1+0x8060] ;  /* 0x0080600001147983 */ /* 0x000f220000300a00 */
[----:B------:R-:W-:-:S02]  /*108c70*/  IMAD.MOV.U32 R3, RZ, RZ, R13 ;  /* 0x000000ffff037224 */ /* 0x000fc400078e000d */
[----:B------:R-:W-:Y:S02]  /*108c80*/  IMAD.MOV.U32 R2, RZ, RZ, R12 ;  /* 0x000000ffff027224 */ /* 0x000fe400078e000c */
[C---:B--2---:R-:W-:Y:S01]  /*108c90*/  HMMA.16816.F32 R12, R28.reuse, R14, R48 ;  /* 0x0000000e1c0c723c */ /* 0x044fe20000001830 */
[----:B------:R-:W-:Y:S04]  /*108ca0*/  STL [R1+0x7f0c], R3 ;  /* 0x007f0c0301007387 */ /* 0x000fe80000100800 */
[----:B------:R-:W-:Y:S04]  /*108cb0*/  STL [R1+0x7f08], R2 ;  /* 0x007f080201007387 */ /* 0x000fe80000100800 */
[----:B------:R-:W2:Y:S04]  /*108cc0*/  LDL.LU.64 R50, [R1+0x8058] ;  /* 0x0080580001327983 */ /* 0x000ea80000300a00 */
[----:B------:R-:W2:Y:S01]  /*108cd0*/  LDL.LU.64 R48, [R1+0x8050] ;  /* 0x0080500001307983 */ /* 0x000ea20000300a00 */
[----:B------:R-:W-:Y:S05]  /*108ce0*/  HMMA.16816.F32 R44, R28, R4, R44 ;  /* 0x000000041c2c723c */ /* 0x000fea000000182c */
[----:B------:R-:W-:Y:S04]  /*108cf0*/  STL.64 [R1+0xfc0], R12 ;  /* 0x000fc00c01007387 */ /* 0x000fe80000100a00 */
[----:B------:R0:W-:Y:S04]  /*108d00*/  STL.64 [R1+0xfc8], R14 ;  /* 0x000fc80e01007387 */ /* 0x0001e80000100a00 */
[----:B0-----:R-:W5:Y:S04]  /*108d10*/  LDL.LU.64 R14, [R1+0x8048] ;  /* 0x00804800010e7983 */ /* 0x001f680000300a00 */
[----:B------:R-:W5:Y:S01]  /*108d20*/  LDL.LU.64 R12, [R1+0x8040] ;  /* 0x00804000010c7983 */ /* 0x000f620000300a00 */
[----:B------:R-:W-:-:S02]  /*108d30*/  IMAD.MOV.U32 R2, RZ, RZ, R61 ;  /* 0x000000ffff027224 */ /* 0x000fc400078e003d */
[----:B------:R-:W-:Y:S01]  /*108d40*/  IMAD.MOV.U32 R3, RZ, RZ, R60 ;  /* 0x000000ffff037224 */ /* 0x000fe200078e003c */
[----:B----4-:R-:W-:-:S15]  /*108d50*/  HMMA.16816.F32 R20, R28, R60, R20 ;  /* 0x0000003c1c14723c */ /* 0x010fde0000001814 */
[----:B------:R-:W-:-:S04]  /*108d60*/  NOP ;  /* 0x0000000000007918 */ /* 0x000fc80000000000 */
[----:B------:R-:W-:Y:S04]  /*108d70*/  STL.64 [R1+0xfb0], R20 ;  /* 0x000fb01401007387 */ /* 0x000fe80000100a00 */
[----:B------:R0:W-:Y:S04]  /*108d80*/  STL.64 [R1+0xfb8], R22 ;  /* 0x000fb81601007387 */ /* 0x0001e80000100a00 */
[----:B0-----:R-:W4:Y:S04]  /*108d90*/  LDL.LU.64 R22, [R1+0x8038] ;  /* 0x0080380001167983 */ /* 0x001f280000300a00 */
[----:B------:R-:W4:Y:S04]  /*108da0*/  LDL.LU.64 R20, [R1+0x8030] ;  /* 0x0080300001147983 */ /* 0x000f280000300a00 */
[----:B------:R-:W4:Y:S04]  /*108db0*/  LDL.LU.64 R60, [R1+0x8028] ;  /* 0x00802800013c7983 */ /* 0x000f280000300a00 */
[----:B------:R-:W-:Y:S04]  /*108dc0*/  STL [R1+0x7f14], R2 ;  /* 0x007f140201007387 */ /* 0x000fe80000100800 */
[----:B------:R-:W-:Y:S04]  /*108dd0*/  STL [R1+0x7f10], R3 ;  /* 0x007f100301007387 */ /* 0x000fe80000100800 */
[----:B------:R-:W-:Y:S04]  /*108de0*/  STL.64 [R1+0xfa0], R44 ;  /* 0x000fa02c01007387 */ /* 0x000fe80000100a00 */
[----:B------:R0:W-:Y:S01]  /*108df0*/  STL.64 [R1+0xfa8], R46 ;  /* 0x000fa82e01007387 */ /* 0x0001e20000100a00 */
[----:B--2---:R-:W-:Y:S03]  /*108e00*/  HMMA.16816.F32 R48, R28, R6, R48 ;  /* 0x000000061c30723c */ /* 0x004fe60000001830 */
[----:B0-----:R-:W2:Y:S04]  /*108e10*/  LDL.LU.64 R46, [R1+0x8020] ;  /* 0x00802000012e7983 */ /* 0x001ea80000300a00 */
[----:B------:R-:W2:-:S12]  /*108e20*/  LDL.LU.64 R44, [R1+0x8018] ;  /* 0x00801800012c7983 */ /* 0x000e980000300a00 */
[----:B------:R-:W-:Y:S04]  /*108e30*/  STL.64 [R1+0xf90], R48 ;  /* 0x000f903001007387 */ /* 0x000fe80000100a00 */
[----:B------:R0:W-:Y:S04]  /*108e40*/  STL.64 [R1+0xf98], R50 ;  /* 0x000f983201007387 */ /* 0x0001e80000100a00 */
[----:B0-----:R-:W2:Y:S04]  /*108e50*/  LDL.LU.64 R50, [R1+0x8010] ;  /* 0x0080100001327983 */ /* 0x001ea80000300a00 */
[----:B------:R-:W2:Y:S01]  /*108e60*/  LDL.LU.64 R48, [R1+0x8008] ;  /* 0x0080080001307983 */ /* 0x000ea20000300a00 */
[----:B------:R-:W-:-:S02]  /*108e70*/  IMAD.MOV.U32 R2, RZ, RZ, R6 ;  /* 0x000000ffff027224 */ /* 0x000fc400078e0006 */
[----:B------:R-:W-:Y:S02]  /*108e80*/  IMAD.MOV.U32 R3, RZ, RZ, R7 ;  /* 0x000000ffff037224 */ /* 0x000fe400078e0007 */
[----:B---3--:R-:W-:Y:S01]  /*108e90*/  HMMA.16816.F32 R4, R28, R16, R8 ;  /* 0x000000101c04723c */ /* 0x008fe20000001808 */
[----:B------:R-:W-:-:S07]  /*108ea0*/  IMAD.MOV.U32 R0, RZ, RZ, R17 ;  /* 0x000000ffff007224 */ /* 0x000fce00078e0011 */
[----:B-----5:R-:W-:Y:S01]  /*108eb0*/  HMMA.16816.F32 R8, R28, R18, R12 ;  /* 0x000000121c08723c */ /* 0x020fe2000000180c */
[----:B------:R0:W-:Y:S10]  /*108ec0*/  STL [R1+0x7cdc], R0 ;  /* 0x007cdc0001007387 */ /* 0x0001f40000100800 */
[----:B------:R-:W-:Y:S04]  /*108ed0*/  STL.64 [R1+0xf80], R4 ;  /* 0x000f800401007387 */ /* 0x000fe80000100a00 */
[----:B------:R-:W-:Y:S01]  /*108ee0*/  STL.64 [R1+0xf88], R6 ;  /* 0x000f880601007387 */ /* 0x000fe20000100a00 */
[----:B0-----:R-:W-:-:S03]  /*108ef0*/  IMAD.MOV.U32 R0, RZ, RZ, R33 ;  /* 0x000000ffff007224 */ /* 0x001fc600078e0021 */
[----:B------:R-:W-:Y:S04]  /*108f00*/  STL.64 [R1+0xf70], R8 ;  /* 0x000f700801007387 */ /* 0x000fe80000100a00 */
[----:B------:R0:W-:Y:S04]  /*108f10*/  STL.64 [R1+0xf78], R10 ;  /* 0x000f780a01007387 */ /* 0x0001e80000100a00 */
[----:B------:R1:W-:Y:S01]  /*108f20*/  STL [R1+0x7ce0], R0 ;  /* 0x007ce00001007387 */ /* 0x0003e20000100800 */
[----:B0-----:R-:W-:Y:S01]  /*108f30*/  HMMA.16816.F32 R8, R28, R34, R24 ;  /* 0x000000221c08723c */ /* 0x001fe20000001818 */
[----:B-1----:R-:W-:-:S07]  /*108f40*/  IMAD.MOV.U32 R0, RZ, RZ, R37 ;  /* 0x000000ffff007224 */ /* 0x002fce00078e0025 */
[----:B----4-:R-:W-:-:S15]  /*108f50*/  HMMA.16816.F32 R4, R28, R32, R20 ;  /* 0x000000201c04723c */ /* 0x010fde0000001814 */
[----:B------:R-:W-:-:S04]  /*108f60*/  NOP ;  /* 0x0000000000007918 */ /* 0x000fc80000000000 */
[----:B------:R-:W-:Y:S04]  /*108f70*/  STL.64 [R1+0xf60], R4 ;  /* 0x000f600401007387 */ /* 0x000fe80000100a00 */
[----:B------:R2:W-:Y:S02]  /*108f80*/  STL.64 [R1+0xf68], R6 ;  /* 0x000f680601007387 */ /* 0x0005e40000100a00 */
[C---:B--2---:R-:W-:Y:S02]  /*108f90*/  HMMA.16816.F32 R4, R28.reuse, R36, R44 ;  /* 0x000000241c04723c */ /* 0x044fe4000000182c */
[----:B------:R-:W-:Y:S04]  /*108fa0*/  STL.64 [R1+0xf50], R8 ;  /* 0x000f500801007387 */ /* 0x000fe80000100a00 */
[----:B------:R0:W-:Y:S04]  /*108fb0*/  STL.64 [R1+0xf58], R10 ;  /* 0x000f580a01007387 */ /* 0x0001e80000100a00 */
[----:B------:R-:W-:Y:S01]  /*108fc0*/  STL [R1+0x7ce4], R0 ;  /* 0x007ce40001007387 */ /* 0x000fe20000100800 */
[C---:B0-----:R-:W-:Y:S08]  /*108fd0*/  HMMA.16816.F32 R8, R28.reuse, R38, R40 ;  /* 0x000000261c08723c */ /* 0x041ff00000001828 */
[----:B------:R-:W-:Y:S04]  /*108fe0*/  STL.64 [R1+0xf40], R4 ;  /* 0x000f400401007387 */ /* 0x000fe80000100a00 */
[----:B------:R0:W-:Y:S02]  /*108ff0*/  STL.64 [R1+0xf48], R6 ;  /* 0x000f480601007387 */ /* 0x0001e40000100a00 */
[----:B0-----:R-:W-:Y:S01]  /*109000*/  HMMA.16816.F32 R4, R28, R56, R48 ;  /* 0x000000381c04723c */ /* 0x001fe20000001830 */
[----:B------:R-:W-:-:S04]  /*109010*/  IMAD.MOV.U32 R0, RZ, RZ, R57 ;  /* 0x000000ffff007224 */ /* 0x000fc800078e0039 */
[----:B------:R-:W-:Y:S04]  /*109020*/  STL.64 [R1+0xf30], R8 ;  /* 0x000f300801007387 */ /* 0x000fe80000100a00 */
[----:B------:R-:W-:Y:S04]  /*109030*/  STL.64 [R1+0xf38], R10 ;  /* 0x000f380a01007387 */ /* 0x000fe80000100a00 */
[----:B------:R-:W-:Y:S06]  /*109040*/  STL [R1+0x7ce8], R0 ;  /* 0x007ce80001007387 */ /* 0x000fec0000100800 */
        /* <DEDUP_REMOVED lines=30> */
[----:B------:R-:W3:Y:S04]  /*109230*/  LDL R34, [R1] ;  /* 0x0000000001227983 */ /* 0x000ee80000100800 */
        /* <DEDUP_REMOVED lines=38> */
[----:B--2---:R-:W-:Y:S01]  /*1094a0*/  HMMA.16816.F32 R12, R28, R32, R12 ;  /* 0x000000201c0c723c */ /* 0x004fe2000000180c */
[----:B------:R-:W-:-:S07]  /*1094b0*/  IMAD.MOV.U32 R0, RZ, RZ, R33 ;  /* 0x000000ffff007224 */ /* 0x000fce00078e0021 */
[C---:B---3--:R-:W-:Y:S08]  /*1094c0*/  HMMA.16816.F32 R32, R28.reuse, R34, R20 ;  /* 0x000000221c20723c */ /* 0x048ff00000001814 */
[C---:B-----5:R-:W-:Y:S03]  /*1094d0*/  HMMA.16816.F32 R56, R28.reuse, R60, R56 ;  /* 0x0000003c1c38723c */ /* 0x060fe60000001838 */
[----:B------:R-:W-:Y:S04]  /*1094e0*/  STL.64 [R1+0xf00], R12 ;  /* 0x000f000c01007387 */ /* 0x000fe80000100a00 */
[----:B------:R0:W-:Y:S04]  /*1094f0*/  STL.64 [R1+0xf08], R14 ;  /* 0x000f080e01007387 */ /* 0x0001e80000100a00 */
[----:B0-----:R-:W2:Y:S04]  /*109500*/  LDL.LU.64 R14, [R1+0x8000] ;  /* 0x00800000010e7983 */ /* 0x001ea80000300a00 */
[----:B------:R-:W2:Y:S04]  /*109510*/  LDL.LU.64 R12, [R1+0x7ff8] ;  /* 0x007ff800010c7983 */ /* 0x000ea80000300a00 */
[----:B------:R-:W-:Y:S04]  /*109520*/  STL [R1+0x7e90], R0 ;  /* 0x007e900001007387 */ /* 0x000fe80000100800 */
[----:B------:R-:W3:Y:S04]  /*109530*/  LDL.LU.64 R22, [R1+0x7ff0] ;  /* 0x007ff00001167983 */ /* 0x000ee80000300a00 */
[----:B------:R-:W3:Y:S04]  /*109540*/  LDL.LU.64 R20, [R1+0x7fe8] ;  /* 0x007fe80001147983 */ /* 0x000ee80000300a00 */
[----:B------:R-:W-:Y:S04]  /*109550*/  STL.64 [R1+0xef0], R32 ;  /* 0x000ef02001007387 */ /* 0x000fe80000100a00 */
[----:B------:R0:W-:Y:S04]  /*109560*/  STL.64 [R1+0xef8], R34 ;  /* 0x000ef82201007387 */ /* 0x0001e80000100a00 */
[----:B0-----:R-:W5:Y:S04]  /*109570*/  LDL.LU.64 R34, [R1+0x7fe0] ;  /* 0x007fe00001227983 */ /* 0x001f680000300a00 */
[----:B------:R-:W2:Y:S04]  /*109580*/  LDL.LU.64 R32, [R1+0x7fd8] ;  /* 0x007fd80001207983 */ /* 0x000ea80000300a00 */
[----:B------:R-:W-:Y:S04]  /*109590*/  STL.64 [R1+0xee0], R56 ;  /* 0x000ee03801007387 */ /* 0x000fe80000100a00 */
[----:B------:R0:W-:Y:S04]  /*1095a0*/  STL.64 [R1+0xee8], R58 ;  /* 0x000ee83a01007387 */ /* 0x0001e80000100a00 */
[----:B0-----:R-:W4:Y:S04]  /*1095b0*/  LDL.LU.64 R58, [R1+0x7fd0] ;  /* 0x007fd000013a7983 */ /* 0x001f280000300a00 */
[----:B------:R-:W2:Y:S04]  /*1095c0*/  LDL.LU.64 R56, [R1+0x7fc8] ;  /* 0x007fc80001387983 */ /* 0x000ea80000300a00 */
[----:B------:R-:W-:Y:S04]  /*1095d0*/  STL [R1+0x7e98], R60 ;  /* 0x007e983c01007387 */ /* 0x000fe80000100800 */
[----:B------:R-:W-:Y:S01]  /*1095e0*/  STL [R1+0x7e94], R61 ;  /* 0x007e943d01007387 */ /* 0x000fe20000100800 */
[C---:B----4-:R-:W-:Y:S08]  /*1095f0*/  HMMA.16816.F32 R44, R28.reuse, R58, R44 ;  /* 0x0000003a1c2c723c */ /* 0x050ff0000000182c */
[C---:B--2---:R-:W-:Y:S11]  /*109600*/  HMMA.16816.F32 R52, R28.reuse, R56, R52 ;  /* 0x000000381c34723c */ /* 0x044ff60000001834 */
[----:B------:R-:W-:Y:S04]  /*109610*/  STL.64 [R1+0xed0], R44 ;  /* 0x000ed02c01007387 */ /* 0x000fe80000100a00 */
[----:B------:R0:W-:Y:S04]  /*109620*/  STL.64 [R1+0xed8], R46 ;  /* 0x000ed82e01007387 */ /* 0x0001e80000100a00 */
[----:B0-----:R-:W3:Y:S04]  /*109630*/  LDL.LU.64 R46, [R1+0x7fc0] ;  /* 0x007fc000012e7983 */ /* 0x001ee80000300a00 */
        /* <DEDUP_REMOVED lines=35> */
[----:B------:R2:W-:Y:S01]  /*109870*/  STL.64 [R1+0x7b98], R48 ;  /* 0x007b983001007387 */ /* 0x0005e20000100a00 */
[C---:B----4-:R-:W-:Y:S11]  /*109880*/  HMMA.16816.F32 R8, R28.reuse, R40, R8 ;  /* 0x000000281c08723c */ /* 0x050ff60000001808 */
[----:B------:R-:W-:Y:S04]  /*109890*/  STL.64 [R1+0xe80], R52 ;  /* 0x000e803401007387 */ /* 0x000fe80000100a00 */
[----:B------:R-:W-:Y:S01]  /*1098a0*/  STL.64 [R1+0xe88], R54 ;  /* 0x000e883601007387 */ /* 0x000fe20000100a00 */
[C---:B--2---:R-:W-:Y:S08]  /*1098b0*/  HMMA.16816.F32 R48, R28.reuse, R36, R56 ;  /* 0x000000241c30723c */ /* 0x044ff00000001838 */
[C---:B------:R-:W-:Y:S01]  /*1098c0*/  HMMA.16816.F32 R4, R28.reuse, R38, R4 ;  /* 0x000000261c04723c */ /* 0x040fe20000001804 */
[----:B------:R-:W-:Y:S10]  /*1098d0*/  STL.64 [R1+0x7b78], R38 ;  /* 0x007b782601007387 */ /* 0x000ff40000100a00 */
        /* <DEDUP_REMOVED lines=12> */
[----:B------:R0:W-:Y:S02]  /*1099a0*/  STL.64 [R1+0xe48], R6 ;  /* 0x000e480601007387 */ /* 0x0001e40000100a00 */
[C---:B0-----:R-:W-:Y:S02]  /*1099b0*/  HMMA.16816.F32 R4, R28.reuse, R46, R20 ;  /* 0x0000002e1c04723c */ /* 0x041fe40000001814 */
[----:B------:R-:W-:Y:S07]  /*1099c0*/  STL.64 [R1+0x7b68], R46 ;  /* 0x007b682e01007387 */ /* 0x000fee0000100a00 */
[----:B------:R-:W-:Y:S04]  /*1099d0*/  STL.64 [R1+0xe30], R8 ;  /* 0x000e300801007387 */ /* 0x000fe80000100a00 */
[----:B------:R-:W-:Y:S04]  /*1099e0*/  STL.64 [R1+0xe38], R10 ;  /* 0x000e380a01007387 */ /* 0x000fe80000100a00 */
[----:B------:R-:W-:Y:S04]  /*1099f0*/  STL.64 [R1+0x7b60], R44 ;  /* 0x007b602c01007387 */ /* 0x000fe80000100a00 */
[----:B------:R-:W-:Y:S04]  /*109a00*/  STL.64 [R1+0xe20], R4 ;  /* 0x000e200401007387 */ /* 0x000fe80000100a00 */
[----:B------:R5:W-:Y:S04]  /*109a10*/  STL.64 [R1+0xe28], R6 ;  /* 0x000e280601007387 */ /* 0x000be80000100a00 */
[----:B------:R-:W2:Y:S01]  /*109a20*/  LDL.LU R48, [R1+0xa00] ;  /* 0x000a000001307983 */ /* 0x000ea20000300800 */
[----:B-----5:R-:W-:-:S15]  /*109a30*/  HMMA.16816.F32 R4, R28, R34, R24 ;  /* 0x000000221c04723c */ /* 0x020fde0000001818 */
        /* <DEDUP_REMOVED lines=98> */
[----:B0-----:R-:W4:Y:S04]  /*10a060*/  LDL.LU.64 R14, [R1+0x7f20] ;  /* 0x007f2000010e7983 */ /* 0x001f280000300a00 */
[----:B------:R-:W2:Y:S01]  /*10a070*/  LDL.LU.64 R12, [R1+0x7f18] ;  /* 0x007f1800010c7983 */ /* 0x000ea20000300a00 */
[----:B---3--:R-:W-:Y:S03]  /*10a080*/  HMMA.16816.F32 R20, R28, R16, R20 ;  /* 0x000000101c14723c */ /* 0x008fe60000001814 */
[----:B------:R-:W-:Y:S04]  /*10a090*/  STL.64 [R1+0x7bf0], R18 ;  /* 0x007bf01201007387 */ /* 0x000fe80000100a00 */
[----:B------:R-:W-:-:S12]  /*10a0a0*/  STL.64 [R1+0x7be8], R16 ;  /* 0x007be81001007387 */ /* 0x000fd80000100a00 */
[----:B------:R-:W-:Y:S04]  /*10a0b0*/  STL.64 [R1+0xda0], R20 ;  /* 0x000da01401007387 */ /* 0x000fe80000100a00 */
[----:B------:R4:W-:Y:S01]  /*10a0c0*/  STL.64 [R1+0xda8], R22 ;  /* 0x000da81601007387 */ /* 0x0009e20000100a00 */
[----:B------:R-:W-:Y:S02]  /*10a0d0*/  IMAD R61, R61, 0x100, R58 ;  /* 0x000001003d3d7824 */ /* 0x000fe400078e023a */
[----:B------:R-:W-:Y:S02]  /*10a0e0*/  IMAD R0, R0, 0x100, R59 ;  /* 0x0000010000007824 */ /* 0x000fe400078e023b */
[----:B------:R-:W-:Y:S02]  /*10a0f0*/  IMAD.MOV.U32 R58, RZ, RZ, R2 ;  /* 0x000000ffff3a7224 */ /* 0x000fe400078e0002 */
[----:B------:R-:W-:-:S02]  /*10a100*/  IMAD.MOV.U32 R59, RZ, RZ, R3 ;  /* 0x000000ffff3b7224 */ /* 0x000fc400078e0003 */
[----:B------:R-:W-:Y:S01]  /*10a110*/  IMAD R60, R60, 0x100, R57 ;  /* 0x000001003c3c7824 */ /* 0x000fe200078e0239 */
[C---:B----4-:R-:W-:Y:S08]  /*10a120*/  HMMA.16816.F32 R20, R28.reuse, R14, R24 ;  /* 0x0000000e1c14723c */ /* 0x050ff00000001818 */
        /* <DEDUP_REMOVED lines=21> */
[----:B------:R1:W-:Y:S04]  /*10a280*/  STL.64 [R1+0xd40], R8 ;  /* 0x000d400801007387 */ /* 0x0003e80000100a00 */
[----:B------:R2:W-:Y:S01]  /*10a290*/  STL.64 [R1+0xd48], R10 ;  /* 0x000d480a01007387 */ /* 0x0005e20000100a00 */
[----:B0-----:R-:W-:-:S05]  /*10a2a0*/  IMAD R4, R56, 0x100, R55 ;  /* 0x0000010038047824 */ /* 0x001fca00078e0237 */
[----:B------:R0:W-:Y:S04]  /*10a2b0*/  STL [R1+0x138], R4 ;  /* 0x0001380401007387 */ /* 0x0001e80000100800 */
[----:B------:R-:W3:Y:S04]  /*10a2c0*/  LDL.LU R2, [R1+0x7f14] ;  /* 0x007f140001027983 */ /* 0x000ee80000300800 */
[----:B------:R-:W4:Y:S04]  /*10a2d0*/  LDL.LU R3, [R1+0x7f10] ;  /* 0x007f100001037983 */ /* 0x000f280000300800 */
[----:B------:R-:W5:Y:S04]  /*10a2e0*/  LDL.LU R56, [R1+0x58] ;  /* 0x0000580001387983 */ /* 0x000f680000300800 */
[----:B------:R-:W5:Y:S04]  /*10a2f0*/  LDL.LU R57, [R1+0x5c] ;  /* 0x00005c0001397983 */ /* 0x000f680000300800 */
[----:B------:R-:W-:Y:S04]  /*10a300*/  STL.64 [R1+0x7cf8], R58 ;  /* 0x007cf83a01007387 */ /* 0x000fe80000100a00 */
[----:B-----5:R-:W-:Y:S04]  /*10a310*/  STL.64 [R1+0x7cf0], R56 ;  /* 0x007cf03801007387 */ /* 0x020fe80000100a00 */
[----:B------:R-:W5:Y:S04]  /*10a320*/  LDL.LU R48, [R1+0x720] ;  /* 0x0007200001307983 */ /* 0x000f680000300800 */
[----:B------:R-:W5:Y:S04]  /*10a330*/  LDL.LU R49, [R1+0x724] ;  /* 0x0007240001317983 */ /* 0x000f680000300800 */
[----:B------:R-:W2:Y:S04]  /*10a340*/  LDL.LU R50, [R1+0x728] ;  /* 0x0007280001327983 */ /* 0x000ea80000300800 */
[----:B------:R-:W2:Y:S01]  /*10a350*/  LDL.LU R51, [R1+0x72c] ;  /* 0x00072c0001337983 */ /* 0x000ea20000300800 */
[----:B----4-:R-:W-:-:S02]  /*10a360*/  IMAD.MOV.U32 R38, RZ, RZ, R3 ;  /* 0x000000ffff267224 */ /* 0x010fc400078e0003 */
[----:B---3--:R-:W-:Y:S01]  /*10a370*/  IMAD.MOV.U32 R39, RZ, RZ, R2 ;  /* 0x000000ffff277224 */ /* 0x008fe200078e0002 */
[----:B--2---:R-:W-:Y:S04]  /*10a380*/  STL.64 [R1+0x7d08], R50 ;  /* 0x007d083201007387 */ /* 0x004fe80000100a00 */
[----:B-----5:R2:W-:Y:S04]  /*10a390*/  STL.64 [R1+0x7d00], R48 ;  /* 0x007d003001007387 */ /* 0x0205e80000100a00 */
[----:B------:R-:W3:Y:S04]  /*10a3a0*/  LDL.LU R3, [R1+0x7f0c] ;  /* 0x007f0c0001037983 */ /* 0x000ee80000300800 */
        /* <DEDUP_REMOVED lines=9> */
[----:B------:R-:W-:Y:S04]  /*10a440*/  STL.64 [R1+0x7d28], R38 ;  /* 0x007d282601007387 */ /* 0x000fe80000100a00 */
[----:B-----5:R5:W-:Y:S04]  /*10a450*/  STL.64 [R1+0x7d20], R36 ;  /* 0x007d202401007387 */ /* 0x020be80000100a00 */
        /* <DEDUP_REMOVED lines=8> */
[----:B------:R-:W3:Y:S04]  /*10a4e0*/  LDL.LU R2, [R1+0x7f04] ;  /* 0x007f040001027983 */ /* 0x000ee80000300800 */
[----:B------:R-:W4:Y:S04]  /*10a4f0*/  LDL.LU R3, [R1+0x7f00] ;  /* 0x007f000001037983 */ /* 0x000f280000300800 */
[----:B------:R-:W2:Y:S04]  /*10a500*/  LDL.LU R32, [R1+0x78] ;  /* 0x0000780001207983 */ /* 0x000ea80000300800 */
[----:B------:R-:W2:Y:S04]  /*10a510*/  LDL.LU R33, [R1+0x7c] ;  /* 0x00007c0001217983 */ /* 0x000ea80000300800 */
[----:B------:R0:W-:Y:S04]  /*10a520*/  STL.64 [R1+0x7d48], R34 ;  /* 0x007d482201007387 */ /* 0x0001e80000100a00 */
[----:B--2---:R2:W-:Y:S04]  /*10a530*/  STL.64 [R1+0x7d40], R32 ;  /* 0x007d402001007387 */ /* 0x0045e80000100a00 */
[----:B------:R-:W2:Y:S04]  /*10a540*/  LDL.LU R20, [R1+0x790] ;  /* 0x0007900001147983 */ /* 0x000ea80000300800 */
[----:B------:R-:W2:Y:S04]  /*10a550*/  LDL.LU R21, [R1+0x794] ;  /* 0x0007940001157983 */ /* 0x000ea80000300800 */
[----:B------:R-:W2:Y:S04]  /*10a560*/  LDL.LU R22, [R1+0x798] ;  /* 0x0007980001167983 */ /* 0x000ea80000300800 */
[----:B------:R-:W2:Y:S01]  /*10a570*/  LDL.LU R23, [R1+0x79c] ;  /* 0x00079c0001177983 */ /* 0x000ea20000300800 */
[----:B----4-:R-:W-:-:S02]  /*10a580*/  IMAD.MOV.U32 R18, RZ, RZ, R3 ;  /* 0x000000ffff127224 */ /* 0x010fc400078e0003 */
[----:B---3--:R-:W-:Y:S01]  /*10a590*/  IMAD.MOV.U32 R19, RZ, RZ, R2 ;  /* 0x000000ffff137224 */ /* 0x008fe200078e0002 */
[----:B--2---:R-:W-:Y:S04]  /*10a5a0*/  STL.64 [R1+0x7d58], R22 ;  /* 0x007d581601007387 */ /* 0x004fe80000100a00 */
[----:B------:R-:W-:Y:S04]  /*10a5b0*/  STL.64 [R1+0x7d50], R20 ;  /* 0x007d501401007387 */ /* 0x000fe80000100a00 */
[----:B------:R-:W2:Y:S04]  /*10a5c0*/  LDL.LU R3, [R1+0x7efc] ;  /* 0x007efc0001037983 */ /* 0x000ea80000300800 */
[----:B------:R-:W3:Y:S04]  /*10a5d0*/  LDL.LU R2, [R1+0x7ef8] ;  /* 0x007ef80001027983 */ /* 0x000ee80000300800 */
[----:B------:R-:W4:Y:S04]  /*10a5e0*/  LDL.LU R12, [R1+0x7b0] ;  /* 0x0007b000010c7983 */ /* 0x000f280000300800 */
[----:B------:R-:W4:Y:S04]  /*10a5f0*/  LDL.LU R13, [R1+0x7b4] ;  /* 0x0007b400010d7983 */ /* 0x000f280000300800 */
[----:B------:R-:W2:Y:S04]  /*10a600*/  LDL.LU R14, [R1+0x7b8] ;  /* 0x0007b800010e7983 */ /* 0x000ea80000300800 */
[----:B------:R-:W2:Y:S04]  /*10a610*/  LDL.LU R15, [R1+0x7bc] ;  /* 0x0007bc00010f7983 */ /* 0x000ea80000300800 */
[----:B--2---:R-:W-:Y:S04]  /*10a620*/  STL.64 [R1+0x7d68], R14 ;  /* 0x007d680e01007387 */ /* 0x004fe80000100a00 */
[----:B----4-:R2:W-:Y:S04]  /*10a630*/  STL.64 [R1+0x7d60], R12 ;  /* 0x007d600c01007387 */ /* 0x0105e80000100a00 */
[----:B------:R-:W4:Y:S04]  /*10a640*/  LDL.LU R16, [R1+0x88] ;  /* 0x0000880001107983 */ /* 0x000f280000300800 */
[----:B------:R-:W4:Y:S04]  /*10a650*/  LDL.LU R17, [R1+0x8c] ;  /* 0x00008c0001117983 */ /* 0x000f280000300800 */
[----:B------:R0:W-:Y:S04]  /*10a660*/  STL.64 [R1+0x7d78], R18 ;  /* 0x007d781201007387 */ /* 0x0001e80000100a00 */
[----:B----4-:R-:W-:Y:S04]  /*10a670*/  STL.64 [R1+0x7d70], R16 ;  /* 0x007d701001007387 */ /* 0x010fe80000100a00 */
[----:B-1----:R-:W4:Y:S04]  /*10a680*/  LDL.LU R8, [R1+0x7d0] ;  /* 0x0007d00001087983 */ /* 0x002f280000300800 */
[----:B------:R-:W4:Y:S04]  /*10a690*/  LDL.LU R9, [R1+0x7d4] ;  /* 0x0007d40001097983 */ /* 0x000f280000300800 */
[----:B------:R-:W2:Y:S04]  /*10a6a0*/  LDL.LU R10, [R1+0x7d8] ;  /* 0x0007d800010a7983 */ /* 0x000ea80000300800 */
[----:B------:R-:W2:Y:S01]  /*10a6b0*/  LDL.LU R11, [R1+0x7dc] ;  /* 0x0007dc00010b7983 */ /* 0x000ea20000300800 */
[----:B---3--:R-:W-:-:S02]  /*10a6c0*/  IMAD.MOV.U32 R6, RZ, RZ, R2 ;  /* 0x000000ffff067224 */ /* 0x008fc400078e0002 */
[----:B------:R-:W-:Y:S01]  /*10a6d0*/  IMAD.MOV.U32 R7, RZ, RZ, R3 ;  /* 0x000000ffff077224 */ /* 0x000fe200078e0003 */
[----:B--2---:R-:W-:Y:S04]  /*10a6e0*/  STL.64 [R1+0x7d88], R10 ;  /* 0x007d880a01007387 */ /* 0x004fe80000100a00 */
[----:B----4-:R1:W-:Y:S04]  /*10a6f0*/  STL.64 [R1+0x7d80], R8 ;  /* 0x007d800801007387 */ /* 0x0103e80000100a00 */
[----:B------:R-:W2:Y:S04]  /*10a700*/  LDL.LU R2, [R1+0x7ef4] ;  /* 0x007ef40001027983 */ /* 0x000ea80000300800 */
[----:B------:R-:W3:Y:S04]  /*10a710*/  LDL.LU R3, [R1+0x7ef0] ;  /* 0x007ef00001037983 */ /* 0x000ee80000300800 */
[----:B0-----:R-:W4:Y:S04]  /*10a720*/  LDL.LU R4, [R1+0x98] ;  /* 0x0000980001047983 */ /* 0x001f280000300800 */
[----:B------:R-:W4:Y:S04]  /*10a730*/  LDL.LU R5, [R1+0x9c] ;  /* 0x00009c0001057983 */ /* 0x000f280000300800 */
[----:B------:R-:W-:Y:S04]  /*10a740*/  STL.64 [R1+0x7d98], R6 ;  /* 0x007d980601007387 */ /* 0x000fe80000100a00 */
[----:B----4-:R0:W-:Y:S04]  /*10a750*/  STL.64 [R1+0x7d90], R4 ;  /* 0x007d900401007387 */ /* 0x0101e80000100a00 */
[----:B------:R-:W4:Y:S04]  /*10a760*/  LDL.LU R48, [R1+0x810] ;  /* 0x0008100001307983 */ /* 0x000f280000300800 */
[----:B------:R-:W4:Y:S04]  /*10a770*/  LDL.LU R49, [R1+0x814] ;  /* 0x0008140001317983 */ /* 0x000f280000300800 */
[----:B------:R-:W4:Y:S04]  /*10a780*/  LDL.LU R50, [R1+0x818] ;  /* 0x0008180001327983 */ /* 0x000f280000300800 */
[----:B------:R-:W4:Y:S01]  /*10a790*/  LDL.LU R51, [R1+0x81c] ;  /* 0x00081c0001337983 */ /* 0x000f220000300800 */
[----:B---3--:R-:W-:-:S02]  /*10a7a0*/  IMAD.MOV.U32 R42, RZ, RZ, R3 ;  /* 0x000000ffff2a7224 */ /* 0x008fc400078e0003 */
[----:B--2---:R-:W-:Y:S01]  /*10a7b0*/  IMAD.MOV.U32 R43, RZ, RZ, R2 ;  /* 0x000000ffff2b7224 */ /* 0x004fe200078e0002 */
[----:B----4-:R2:W-:Y:S04]  /*10a7c0*/  STL.64 [R1+0x7da8], R50 ;  /* 0x007da83201007387 */ /* 0x0105e80000100a00 */
[----:B------:R3:W-:Y:S04]  /*10a7d0*/  STL.64 [R1+0x7da0], R48 ;  /* 0x007da03001007387 */ /* 0x0007e80000100a00 */
[----:B------:R-:W4:Y:S04]  /*10a7e0*/  LDL.LU R3, [R1+0x7eec] ;  /* 0x007eec0001037983 */ /* 0x000f280000300800 */
[----:B------:R-:W2:Y:S04]  /*10a7f0*/  LDL.LU R2, [R1+0x7ee8] ;  /* 0x007ee80001027983 */ /* 0x000ea80000300800 */
[----:B-----5:R-:W5:Y:S04]  /*10a800*/  LDL.LU R36, [R1+0x830] ;  /* 0x0008300001247983 */ /* 0x020f680000300800 */
[----:B------:R-:W5:Y:S04]  /*10a810*/  LDL.LU R37, [R1+0x834] ;  /* 0x0008340001257983 */ /* 0x000f680000300800 */
[----:B------:R-:W2:Y:S04]  /*10a820*/  LDL.LU R38, [R1+0x838] ;  /* 0x0008380001267983 */ /* 0x000ea80000300800 */
[----:B------:R-:W2:Y:S04]  /*10a830*/  LDL.LU R39, [R1+0x83c] ;  /* 0x00083c0001277983 */ /* 0x000ea80000300800 */
[----:B--2---:R-:W-:Y:S04]  /*10a840*/  STL.64 [R1+0x7db8], R38 ;  /* 0x007db82601007387 */ /* 0x004fe80000100a00 */
[----:B-----5:R-:W-:Y:S04]  /*10a850*/  STL.64 [R1+0x7db0], R36 ;  /* 0x007db02401007387 */ /* 0x020fe80000100a00 */
[----:B------:R-:W2:Y:S04]  /*10a860*/  LDL.LU R40, [R1+0xa8] ;  /* 0x0000a80001287983 */ /* 0x000ea80000300800 */
[----:B------:R-:W2:Y:S04]  /*10a870*/  LDL.LU R41, [R1+0xac] ;  /* 0x0000ac0001297983 */ /* 0x000ea80000300800 */
[----:B------:R-:W-:Y:S04]  /*10a880*/  STL.64 [R1+0x7dc8], R42 ;  /* 0x007dc82a01007387 */ /* 0x000fe80000100a00 */
[----:B--2---:R2:W-:Y:S04]  /*10a890*/  STL.64 [R1+0x7dc0], R40 ;  /* 0x007dc02801007387 */ /* 0x0045e80000100a00 */
[----:B------:R-:W5:Y:S04]  /*10a8a0*/  LDL.LU R44, [R1+0x850] ;  /* 0x00085000012c7983 */ /* 0x000f680000300800 */
[----:B------:R-:W5:Y:S04]  /*10a8b0*/  LDL.LU R45, [R1+0x854] ;  /* 0x00085400012d7983 */ /* 0x000f680000300800 */
[----:B------:R-:W2:Y:S04]  /*10a8c0*/  LDL.LU R46, [R1+0x858] ;  /* 0x00085800012e7983 */ /* 0x000ea80000300800 */
[----:B------:R-:W2:Y:S01]  /*10a8d0*/  LDL.LU R47, [R1+0x85c] ;  /* 0x00085c00012f7983 */ /* 0x000ea20000300800 */
[----:B------:R-:W-:-:S02]  /*10a8e0*/  IMAD.MOV.U32 R34, RZ, RZ, R2 ;  /* 0x000000ffff227224 */ /* 0x000fc400078e0002 */
[----:B----4-:R-:W-:Y:S01]  /*10a8f0*/  IMAD.MOV.U32 R35, RZ, RZ, R3 ;  /* 0x000000ffff237224 */ /* 0x010fe200078e0003 */
[----:B--2---:R2:W-:Y:S04]  /*10a900*/  STL.64 [R1+0x7dd8], R46 ;  /* 0x007dd82e01007387 */ /* 0x0045e80000100a00 */
[----:B-----5:R-:W-:Y:S04]  /*10a910*/  STL.64 [R1+0x7dd0], R44 ;  /* 0x007dd02c01007387 */ /* 0x020fe80000100a00 */
[----:B------:R-:W4:Y:S04]  /*10a920*/  LDL.LU R2, [R1+0x7ee4] ;  /* 0x007ee40001027983 */ /* 0x000f280000300800 */
[----:B------:R-:W5:Y:S04]  /*10a930*/  LDL.LU R3, [R1+0x7ee0] ;  /* 0x007ee00001037983 */ /* 0x000f680000300800 */
[----:B------:R-:W2:Y:S04]  /*10a940*/  LDL.LU R32, [R1+0xb8] ;  /* 0x0000b80001207983 */ /* 0x000ea80000300800 */
[----:B------:R-:W2:Y:S04]  /*10a950*/  LDL.LU R33, [R1+0xbc] ;  /* 0x0000bc0001217983 */ /* 0x000ea80000300800 */
[----:B------:R-:W-:Y:S04]  /*10a960*/  STL.64 [R1+0x7de8], R34 ;  /* 0x007de82201007387 */ /* 0x000fe80000100a00 */
[----:B--2---:R2:W-:Y:S04]  /*10a970*/  STL.64 [R1+0x7de0], R32 ;  /* 0x007de02001007387 */ /* 0x0045e80000100a00 */
[----:B------:R-:W2:Y:S04]  /*10a980*/  LDL.LU R12, [R1+0x880] ;  /* 0x00088000010c7983 */ /* 0x000ea80000300800 */
[----:B------:R-:W2:Y:S04]  /*10a990*/  LDL.LU R13, [R1+0x884] ;  /* 0x00088400010d7983 */ /* 0x000ea80000300800 */
[----:B------:R-:W2:Y:S04]  /*10a9a0*/  LDL.LU R14, [R1+0x888] ;  /* 0x00088800010e7983 */ /* 0x000ea80000300800 */
[----:B------:R-:W2:Y:S01]  /*10a9b0*/  LDL.LU R15, [R1+0x88c] ;  /* 0x00088c00010f7983 */ /* 0x000ea20000300800 */
[----:B-----5:R-:W-:-:S02]  /*10a9c0*/  IMAD.MOV.U32 R18, RZ, RZ, R3 ;  /* 0x000000ffff127224 */ /* 0x020fc400078e0003 */
[----:B----4-:R-:W-:Y:S01]  /*10a9d0*/  IMAD.MOV.U32 R19, RZ, RZ, R2 ;  /* 0x000000ffff137224 */ /* 0x010fe200078e0002 */
[----:B--2---:R-:W-:Y:S04]  /*10a9e0*/  STL.64 [R1+0x7df8], R14 ;  /* 0x007df80e01007387 */ /* 0x004fe80000100a00 */
[----:B------:R2:W-:Y:S04]  /*10a9f0*/  STL.64 [R1+0x7df0], R12 ;  /* 0x007df00c01007387 */ /* 0x0005e80000100a00 */
[----:B------:R-:W4:Y:S04]  /*10aa00*/  LDL.LU R3, [R1+0x7edc] ;  /* 0x007edc0001037983 */ /* 0x000f280000300800 */
[----:B------:R-:W5:Y:S04]  /*10aa10*/  LDL.LU R2, [R1+0x7ed8] ;  /* 0x007ed80001027983 */ /* 0x000f680000300800 */
        /* <DEDUP_REMOVED lines=8> */
[----:B------:R-:W-:Y:S04]  /*10aaa0*/  STL.64 [R1+0x7e18], R18 ;  /* 0x007e181201007387 */ /* 0x000fe80000100a00 */
[----:B--2---:R-:W-:Y:S04]  /*10aab0*/  STL.64 [R1+0x7e10], R16 ;  /* 0x007e101001007387 */ /* 0x004fe80000100a00 */
[----:B0-----:R-:W2:Y:S04]  /*10aac0*/  LDL.LU R4, [R1+0x8c0] ;  /* 0x0008c00001047983 */ /* 0x001ea80000300800 */
[----:B------:R-:W2:Y:S04]  /*10aad0*/  LDL.LU R5, [R1+0x8c4] ;  /* 0x0008c40001057983 */ /* 0x000ea80000300800 */
[----:B------:R-:W2:Y:S04]  /*10aae0*/  LDL.LU R6, [R1+0x8c8] ;  /* 0x0008c80001067983 */ /* 0x000ea80000300800 */
[----:B------:R-:W2:Y:S01]  /*10aaf0*/  LDL.LU R7, [R1+0x8cc] ;  /* 0x0008cc0001077983 */ /* 0x000ea20000300800 */
[----:B-----5:R-:W-:-:S02]  /*10ab00*/  IMAD.MOV.U32 R50, RZ, RZ, R2 ;  /* 0x000000ffff327224 */ /* 0x020fc400078e0002 */
[----:B----4-:R-:W-:Y:S01]  /*10ab10*/  IMAD.MOV.U32 R51, RZ, RZ, R3 ;  /* 0x000000ffff337224 */ /* 0x010fe200078e0003 */
[----:B--2---:R-:W-:Y:S04]  /*10ab20*/  STL.64 [R1+0x7e28], R6 ;  /* 0x007e280601007387 */ /* 0x004fe80000100a00 */
[----:B------:R0:W-:Y:S04]  /*10ab30*/  STL.64 [R1+0x7e20], R4 ;  /* 0x007e200401007387 */ /* 0x0001e80000100a00 */
[----:B------:R-:W2:Y:S04]  /*10ab40*/  LDL.LU R2, [R1+0x7ed4] ;  /* 0x007ed40001027983 */ /* 0x000ea80000300800 */
[----:B------:R-:W4:Y:S04]  /*10ab50*/  LDL.LU R3, [R1+0x7ed0] ;  /* 0x007ed00001037983 */ /* 0x000f280000300800 */
[----:B---3--:R-:W3:Y:S04]  /*10ab60*/  LDL.LU R48, [R1+0xd8] ;  /* 0x0000d80001307983 */ /* 0x008ee80000300800 */
[----:B------:R-:W3:Y:S04]  /*10ab70*/  LDL.LU R49, [R1+0xdc] ;  /* 0x0000dc0001317983 */ /* 0x000ee80000300800 */
[----:B------:R5:W-:Y:S04]  /*10ab80*/  STL.64 [R1+0x7e38], R50 ;  /* 0x007e383201007387 */ /* 0x000be80000100a00 */
[----:B---3--:R-:W-:Y:S04]  /*10ab90*/  STL.64 [R1+0x7e30], R48 ;  /* 0x007e303001007387 */ /* 0x008fe80000100a00 */
[----:B------:R-:W3:Y:S04]  /*10aba0*/  LDL.LU R40, [R1+0x920] ;  /* 0x0009200001287983 */ /* 0x000ee80000300800 */
[----:B------:R-:W3:Y:S04]  /*10abb0*/  LDL.LU R41, [R1+0x924] ;  /* 0x0009240001297983 */ /* 0x000ee80000300800 */
[----:B------:R-:W3:Y:S04]  /*10abc0*/  LDL.LU R42, [R1+0x928] ;  /* 0x00092800012a7983 */ /* 0x000ee80000300800 */
[----:B------:R-:W3:Y:S01]  /*10abd0*/  LDL.LU R43, [R1+0x92c] ;  /* 0x00092c00012b7983 */ /* 0x000ee20000300800 */
[----:B----4-:R-:W-:-:S02]  /*10abe0*/  IMAD.MOV.U32 R46, RZ, RZ, R3 ;  /* 0x000000ffff2e7224 */ /* 0x010fc400078e0003 */
[----:B--2---:R-:W-:Y:S01]  /*10abf0*/  IMAD.MOV.U32 R47, RZ, RZ, R2 ;  /* 0x000000ffff2f7224 */ /* 0x004fe200078e0002 */
[----:B---3--:R-:W-:Y:S04]  /*10ac00*/  STL.64 [R1+0x7e48], R42 ;  /* 0x007e482a01007387 */ /* 0x008fe80000100a00 */
[----:B------:R2:W-:Y:S04]  /*10ac10*/  STL.64 [R1+0x7e40], R40 ;  /* 0x007e402801007387 */ /* 0x0005e80000100a00 */
[----:B------:R-:W3:Y:S04]  /*10ac20*/  LDL.LU R3, [R1+0x7ecc] ;  /* 0x007ecc0001037983 */ /* 0x000ee80000300800 */
[----:B------:R-:W1:Y:S04]  /*10ac30*/  LDL.LU R2, [R1+0x7ec8] ;  /* 0x007ec80001027983 */ /* 0x000e680000300800 */
        /* <DEDUP_REMOVED lines=9> */
[----:B----4-:R4:W-:Y:S04]  /*10acd0*/  STL.64 [R1+0x7e60], R44 ;  /* 0x007e602c01007387 */ /* 0x0109e80000100a00 */
[----:B------:R-:W2:Y:S04]  /*10ace0*/  LDL.LU R12, [R1+0x940] ;  /* 0x00094000010c7983 */ /* 0x000ea80000300800 */
[----:B------:R-:W2:Y:S04]  /*10acf0*/  LDL.LU R13, [R1+0x944] ;  /* 0x00094400010d7983 */ /* 0x000ea80000300800 */
[----:B------:R-:W2:Y:S04]  /*10ad00*/  LDL.LU R14, [R1+0x948] ;  /* 0x00094800010e7983 */ /* 0x000ea80000300800 */
[----:B------:R-:W2:Y:S01]  /*10ad10*/  LDL.LU R15, [R1+0x94c] ;  /* 0x00094c00010f7983 */ /* 0x000ea20000300800 */
[----:B-1----:R-:W-:-:S02]  /*10ad20*/  IMAD.MOV.U32 R10, RZ, RZ, R2 ;  /* 0x000000ffff0a7224 */ /* 0x002fc400078e0002 */
[----:B---3--:R-:W-:Y:S01]  /*10ad30*/  IMAD.MOV.U32 R11, RZ, RZ, R3 ;  /* 0x000000ffff0b7224 */ /* 0x008fe200078e0003 */
[----:B--2---:R-:W-:Y:S04]  /*10ad40*/  STL.64 [R1+0x7e78], R14 ;  /* 0x007e780e01007387 */ /* 0x004fe80000100a00 */
[----:B------:R-:W-:Y:S04]  /*10ad50*/  STL.64 [R1+0x7e70], R12 ;  /* 0x007e700c01007387 */ /* 0x000fe80000100a00 */
[----:B------:R-:W2:Y:S04]  /*10ad60*/  LDL.LU R2, [R1+0x7ec4] ;  /* 0x007ec40001027983 */ /* 0x000ea80000300800 */
[----:B------:R-:W5:Y:S04]  /*10ad70*/  LDL.LU R3, [R1+0x7ec0] ;  /* 0x007ec00001037983 */ /* 0x000f680000300800 */
[----:B------:R-:W3:Y:S04]  /*10ad80*/  LDL.LU R8, [R1+0xf8] ;  /* 0x0000f80001087983 */ /* 0x000ee80000300800 */
[----:B------:R-:W3:Y:S04]  /*10ad90*/  LDL.LU R9, [R1+0xfc] ;  /* 0x0000fc0001097983 */ /* 0x000ee80000300800 */
[----:B------:R-:W-:Y:S04]  /*10ada0*/  STL.64 [R1+0x7e88], R10 ;  /* 0x007e880a01007387 */ /* 0x000fe80000100a00 */
[----:B---3--:R-:W-:Y:S04]  /*10adb0*/  STL.64 [R1+0x7e80], R8 ;  /* 0x007e800801007387 */ /* 0x008fe80000100a00 */
[----:B0-----:R-:W3:Y:S04]  /*10adc0*/  LDL.LU R4, [R1+0x970] ;  /* 0x0009700001047983 */ /* 0x001ee80000300800 */
[----:B------:R-:W3:Y:S04]  /*10add0*/  LDL.LU R5, [R1+0x974] ;  /* 0x0009740001057983 */ /* 0x000ee80000300800 */
[----:B------:R-:W3:Y:S04]  /*10ade0*/  LDL.LU R6, [R1+0x978] ;  /* 0x0009780001067983 */ /* 0x000ee80000300800 */
[----:B------:R-:W3:Y:S01]  /*10adf0*/  LDL.LU R7, [R1+0x97c] ;  /* 0x00097c0001077983 */ /* 0x000ee20000300800 */
[----:B-----5:R-:W-:-:S02]  /*10ae00*/  IMAD.MOV.U32 R50, RZ, RZ, R3 ;  /* 0x000000ffff327224 */ /* 0x020fc400078e0003 */
[----:B--2---:R-:W-:Y:S01]  /*10ae10*/  IMAD.MOV.U32 R51, RZ, RZ, R2 ;  /* 0x000000ffff337224 */ /* 0x004fe200078e0002 */
[----:B---3--:R-:W-:Y:S04]  /*10ae20*/  STL.64 [R1+0x7ea8], R6 ;  /* 0x007ea80601007387 */ /* 0x008fe80000100a00 */
[----:B------:R0:W-:Y:S04]  /*10ae30*/  STL.64 [R1+0x7ea0], R4 ;  /* 0x007ea00401007387 */ /* 0x0001e80000100a00 */
[----:B------:R-:W2:Y:S04]  /*10ae40*/  LDL.LU R3, [R1+0x7ebc] ;  /* 0x007ebc0001037983 */ /* 0x000ea80000300800 */
[----:B------:R-:W3:Y:S04]  /*10ae50*/  LDL.LU R2, [R1+0x7eb8] ;  /* 0x007eb80001027983 */ /* 0x000ee80000300800 */
        /* <DEDUP_REMOVED lines=10> */
[----:B--2---:R-:W-:-:S02]  /*10af00*/  IMAD.MOV.U32 R47, RZ, RZ, R3 ;  /* 0x000000ffff2f7224 */ /* 0x004fc400078e0003 */
[----:B---3--:R-:W-:Y:S02]  /*10af10*/  IMAD.MOV.U32 R46, RZ, RZ, R2 ;  /* 0x000000ffff2e7224 */ /* 0x008fe400078e0002 */
[----:B------:R-:W2:Y:S04]  /*10af20*/  LDL.LU R2, [R1+0x7eb4] ;  /* 0x007eb40001027983 */ /* 0x000ea80000300800 */
[----:B------:R-:W2:Y:S04]  /*10af30*/  LDL.LU R3, [R1+0x7eb0] ;  /* 0x007eb00001037983 */ /* 0x000ea80000300800 */
[----:B----4-:R-:W3:Y:S04]  /*10af40*/  LDL.LU R44, [R1+0x118] ;  /* 0x00011800012c7983 */ /* 0x010ee80000300800 */
[----:B------:R-:W3:Y:S04]  /*10af50*/  LDL.LU R45, [R1+0x11c] ;  /* 0x00011c00012d7983 */ /* 0x000ee80000300800 */
        /* <DEDUP_REMOVED lines=36> */
[----:B--2---:R-:W-:Y:S03]  /*10b1a0*/  HMMA.16816.F32 R28, R28, R2, R4 ;  /* 0x000000021c1c723c */ /* 0x004fe60000001804 */
[----:B------:R-:W2:Y:S04]  /*10b1b0*/  LDL.LU.64 R6, [R1+0x7ea8] ;  /* 0x007ea80001067983 */ /* 0x000ea80000300a00 */
[----:B------:R-:W2:-:S12]  /*10b1c0*/  LDL.LU.64 R4, [R1+0x7ea0] ;  /* 0x007ea00001047983 */ /* 0x000e980000300a00 */
[----:B------:R-:W-:Y:S04]  /*10b1d0*/  STL.64 [R1+0xd30], R28 ;  /* 0x000d301c01007387 */ /* 0x000fe80000100a00 */
[----:B------:R0:W-:Y:S04]  /*10b1e0*/  STL.64 [R1+0xd38], R30 ;  /* 0x000d381e01007387 */ /* 0x0001e80000100a00 */
[----:B0-----:R-:W2:Y:S01]  /*10b1f0*/  LDL.LU R31, [R1+0x138] ;  /* 0x00013800011f7983 */ /* 0x001ea20000300800 */
[----:B------:R-:W-:Y:S02]  /*10b200*/  F2FP.F16.E5M2.UNPACK_B R29, R60 ;  /* 0x0000003cff1d723e */ /* 0x000fe400020004ff */
[----:B------:R-:W-:Y:S01]  /*10b210*/  F2FP.F16.E5M2.UNPACK_B R30, R61 ;  /* 0x0000003dff1e723e */ /* 0x000fe200020004ff */
[----:B------:R-:W3:Y:S04]  /*10b220*/  LDL.LU R60, [R1+0x7e98] ;  /* 0x007e9800013c7983 */ /* 0x000ee80000300800 */
[----:B------:R-:W3:Y:S01]  /*10b230*/  LDL.LU R61, [R1+0x7e94] ;  /* 0x007e9400013d7983 */ /* 0x000ee20000300800 */
[----:B--2---:R-:W-:-:S02]  /*10b240*/  F2FP.F16.E5M2.UNPACK_B R28, R31 ;  /* 0x0000001fff1c723e */ /* 0x004fc400020004ff */
[----:B------:R-:W-:Y:S02]  /*10b250*/  F2FP.F16.E5M2.UNPACK_B R31, R0 ;  /* 0x00000000ff1f723e */ /* 0x000fe400020004ff */
[----:B------:R-:W2:Y:S05]  /*10b260*/  LDL.LU R0, [R1+0x7e90] ;  /* 0x007e900001007983 */ /* 0x000eaa0000300800 */
[----:B---3--:R-:W-:-:S15]  /*10b270*/  HMMA.16816.F32 R8, R28, R44, R8 ;  /* 0x0000002c1c08723c */ /* 0x008fde0000001808 */
[----:B------:R-:W-:-:S04]  /*10b280*/  NOP ;  /* 0x0000000000007918 */ /* 0x000fc80000000000 */
[----:B------:R-:W-:Y:S04]  /*10b290*/  STL.64 [R1+0xd20], R8 ;  /* 0x000d200801007387 */ /* 0x000fe80000100a00 */
[----:B------:R0:W-:Y:S04]  /*10b2a0*/  STL.64 [R1+0xd28], R10 ;  /* 0x000d280a01007387 */ /* 0x0001e80000100a00 */
[----:B0-----:R-:W3:Y:S04]  /*10b2b0*/  LDL.LU.64 R10, [R1+0x7e88] ;  /* 0x007e8800010a7983 */ /* 0x001ee80000300a00 */
[----:B------:R-:W2:Y:S01]  /*10b2c0*/  LDL.LU.64 R8, [R1+0x7e80] ;  /* 0x007e800001087983 */ /* 0x000ea20000300a00 */
[C---:B----4-:R-:W-:Y:S08]  /*10b2d0*/  HMMA.16816.F32 R44, R28.reuse, R46, R12 ;  /* 0x0000002e1c2c723c */ /* 0x050ff0000000180c */
[C---:B-----5:R-:W-:Y:S01]  /*10b2e0*/  HMMA.16816.F32 R32, R28.reuse, R48, R32 ;  /* 0x000000301c20723c */ /* 0x060fe20000001820 */
[----:B------:R-:W4:Y:S04]  /*10b2f0*/  LDL.LU.64 R14, [R1+0x7e78] ;  /* 0x007e7800010e7983 */ /* 0x000f280000300a00 */
[----:B------:R-:W4:Y:S03]  /*10b300*/  LDL.LU.64 R12, [R1+0x7e70] ;  /* 0x007e7000010c7983 */ /* 0x000f260000300a00 */
[C---:B------:R-:W-:Y:S03]  /*10b310*/  HMMA.16816.F32 R48, R28.reuse, R50, R40 ;  /* 0x000000321c30723c */ /* 0x040fe60000001828 */
[----:B------:R-:W-:Y:S04]  /*10b320*/  STL.64 [R1+0xd10], R44 ;  /* 0x000d102c01007387 */ /* 0x000fe80000100a00 */
[----:B------:R0:W-:Y:S04]  /*10b330*/  STL.64 [R1+0xd18], R46 ;  /* 0x000d182e01007387 */ /* 0x0001e80000100a00 */
[----:B0-----:R-:W5:Y:S04]  /*10b340*/  LDL.LU.64 R46, [R1+0x7e68] ;  /* 0x007e6800012e7983 */ /* 0x001f680000300a00 */
[----:B------:R-:W4:Y:S04]  /*10b350*/  LDL.LU.64 R44, [R1+0x7e60] ;  /* 0x007e6000012c7983 */ /* 0x000f280000300a00 */
        /* <DEDUP_REMOVED lines=17> */
[----:B------:R-:W2:Y:S01]  /*10b470*/  LDL.LU.64 R16, [R1+0x7e10] ;  /* 0x007e100001107983 */ /* 0x000ea20000300a00 */
[C---:B----4-:R-:W-:Y:S03]  /*10b480*/  HMMA.16816.F32 R12, R28.reuse, R44, R12 ;  /* 0x0000002c1c0c723c */ /* 0x050fe6000000180c */
[----:B------:R-:W-:Y:S04]  /*10b490*/  STL.64 [R1+0xcd0], R8 ;  /* 0x000cd00801007387 */ /* 0x000fe80000100a00 */
[----:B------:R0:W-:Y:S01]  /*10b4a0*/  STL.64 [R1+0xcd8], R10 ;  /* 0x000cd80a01007387 */ /* 0x0001e20000100a00 */
[C---:B-----5:R-:W-:Y:S03]  /*10b4b0*/  HMMA.16816.F32 R44, R28.reuse, R46, R32 ;  /* 0x0000002e1c2c723c */ /* 0x060fe60000001820 */
[----:B0-----:R-:W3:Y:S04]  /*10b4c0*/  LDL.LU.64 R10, [R1+0x7e08] ;  /* 0x007e0800010a7983 */ /* 0x001ee80000300a00 */
[----:B------:R-:W3:Y:S04]  /*10b4d0*/  LDL.LU.64 R8, [R1+0x7e00] ;  /* 0x007e000001087983 */ /* 0x000ee80000300a00 */
[----:B------:R-:W-:Y:S04]  /*10b4e0*/  STL.64 [R1+0xcc0], R12 ;  /* 0x000cc00c01007387 */ /* 0x000fe80000100a00 */
[----:B------:R0:W-:Y:S01]  /*10b4f0*/  STL.64 [R1+0xcc8], R14 ;  /* 0x000cc80e01007387 */ /* 0x0001e20000100a00 */
[C---:B------:R-:W-:Y:S03]  /*10b500*/  HMMA.16816.F32 R40, R28.reuse, R48, R40 ;  /* 0x000000301c28723c */ /* 0x040fe60000001828 */
[----:B0-----:R-:W4:Y:S04]  /*10b510*/  LDL.LU.64 R14, [R1+0x7df8] ;  /* 0x007df800010e7983 */ /* 0x001f280000300a00 */
[----:B------:R-:W4:Y:S04]  /*10b520*/  LDL.LU.64 R12, [R1+0x7df0] ;  /* 0x007df000010c7983 */ /* 0x000f280000300a00 */
[----:B------:R-:W5:Y:S04]  /*10b530*/  LDL.LU.64 R34, [R1+0x7de8] ;  /* 0x007de80001227983 */ /* 0x000f680000300a00 */
[----:B------:R-:W4:Y:S04]  /*10b540*/  LDL.LU.64 R32, [R1+0x7de0] ;  /* 0x007de00001207983 */ /* 0x000f280000300a00 */
[----:B------:R-:W-:Y:S01]  /*10b550*/  STL.64 [R1+0xcb0], R44 ;  /* 0x000cb02c01007387 */ /* 0x000fe20000100a00 */
[C---:B------:R-:W-:Y:S03]  /*10b560*/  HMMA.16816.F32 R48, R28.reuse, R50, R36 ;  /* 0x000000321c30723c */ /* 0x040fe60000001824 */
[----:B------:R0:W-:Y:S04]  /*10b570*/  STL.64 [R1+0xcb8], R46 ;  /* 0x000cb82e01007387 */ /* 0x0001e80000100a00 */
        /* <DEDUP_REMOVED lines=12> */
[----:B--2---:R-:W-:-:S15]  /*10b640*/  HMMA.16816.F32 R4, R28, R16, R4 ;  /* 0x000000101c04723c */ /* 0x004fde0000001804 */
[----:B------:R-:W-:-:S04]  /*10b650*/  NOP ;  /* 0x0000000000007918 */ /* 0x000fc80000000000 */
[----:B------:R-:W-:Y:S04]  /*10b660*/  STL.64 [R1+0xc80], R4 ;  /* 0x000c800401007387 */ /* 0x000fe80000100a00 */
[----:B------:R0:W-:Y:S04]  /*10b670*/  STL.64 [R1+0xc88], R6 ;  /* 0x000c880601007387 */ /* 0x0001e80000100a00 */
[----:B0-----:R-:W2:Y:S04]  /*10b680*/  LDL.LU.64 R6, [R1+0x7d98] ;  /* 0x007d980001067983 */ /* 0x001ea80000300a00 */
[----:B------:R-:W2:Y:S01]  /*10b690*/  LDL.LU.64 R4, [R1+0x7d90] ;  /* 0x007d900001047983 */ /* 0x000ea20000300a00 */
[C---:B---3--:R-:W-:Y:S08]  /*10b6a0*/  HMMA.16816.F32 R16, R28.reuse, R18, R8 ;  /* 0x000000121c10723c */ /* 0x048ff00000001808 */
[C---:B----4-:R-:W-:Y:S01]  /*10b6b0*/  HMMA.16816.F32 R12, R28.reuse, R32, R12 ;  /* 0x000000201c0c723c */ /* 0x050fe2000000180c */
[----:B------:R-:W3:Y:S04]  /*10b6c0*/  LDL.LU.64 R10, [R1+0x7d88] ;  /* 0x007d8800010a7983 */ /* 0x000ee80000300a00 */
[----:B------:R-:W3:Y:S03]  /*10b6d0*/  LDL.LU.64 R8, [R1+0x7d80] ;  /* 0x007d800001087983 */ /* 0x000ee60000300a00 */
[C---:B-----5:R-:W-:Y:S03]  /*10b6e0*/  HMMA.16816.F32 R32, R28.reuse, R34, R20 ;  /* 0x000000221c20723c */ /* 0x060fe60000001814 */
[----:B------:R-:W-:Y:S04]  /*10b6f0*/  STL.64 [R1+0xc70], R16 ;  /* 0x000c701001007387 */ /* 0x000fe80000100a00 */
[----:B------:R0:W-:Y:S04]  /*10b700*/  STL.64 [R1+0xc78], R18 ;  /* 0x000c781201007387 */ /* 0x0001e80000100a00 */
[----:B0-----:R-:W4:Y:S04]  /*10b710*/  LDL.LU.64 R18, [R1+0x7d78] ;  /* 0x007d780001127983 */ /* 0x001f280000300a00 */
[----:B------:R-:W3:Y:S04]  /*10b720*/  LDL.LU.64 R16, [R1+0x7d70] ;  /* 0x007d700001107983 */ /* 0x000ee80000300a00 */
[----:B------:R-:W-:Y:S01]  /*10b730*/  STL.64 [R1+0xc60], R12 ;  /* 0x000c600c01007387 */ /* 0x000fe20000100a00 */
[C---:B------:R-:W-:Y:S03]  /*10b740*/  HMMA.16816.F32 R44, R28.reuse, R40, R44 ;  /* 0x000000281c2c723c */ /* 0x040fe6000000182c */
[----:B------:R0:W-:Y:S04]  /*10b750*/  STL.64 [R1+0xc68], R14 ;  /* 0x000c680e01007387 */ /* 0x0001e80000100a00 */
[----:B0-----:R-:W4:Y:S04]  /*10b760*/  LDL.LU.64 R14, [R1+0x7d68] ;  /* 0x007d6800010e7983 */ /* 0x001f280000300a00 */
[----:B------:R-:W4:Y:S04]  /*10b770*/  LDL.LU.64 R12, [R1+0x7d60] ;  /* 0x007d6000010c7983 */ /* 0x000f280000300a00 */
[----:B------:R-:W5:Y:S04]  /*10b780*/  LDL.LU.64 R22, [R1+0x7d58] ;  /* 0x007d580001167983 */ /* 0x000f680000300a00 */
[----:B------:R-:W5:Y:S04]  /*10b790*/  LDL.LU.64 R20, [R1+0x7d50] ;  /* 0x007d500001147983 */ /* 0x000f680000300a00 */
        /* <DEDUP_REMOVED lines=25> */
[----:B------:R4:W-:Y:S02]  /*10b930*/  STL.64 [R1+0xc18], R6 ;  /* 0x000c180601007387 */ /* 0x0009e40000100a00 */
[C---:B----4-:R-:W-:Y:S10]  /*10b940*/  HMMA.16816.F32 R4, R28.reuse, R18, R12 ;  /* 0x000000121c04723c */ /* 0x050ff4000000180c */
[----:B------:R-:W-:Y:S04]  /*10b950*/  STL.64 [R1+0xc00], R8 ;  /* 0x000c000801007387 */ /* 0x000fe80000100a00 */
[----:B------:R0:W-:Y:S01]  /*10b960*/  STL.64 [R1+0xc08], R10 ;  /* 0x000c080a01007387 */ /* 0x0001e20000100a00 */
[C---:B-----5:R-:W-:Y:S08]  /*10b970*/  HMMA.16816.F32 R12, R28.reuse, R32, R20 ;  /* 0x000000201c0c723c */ /* 0x060ff00000001814 */
[C---:B0-----:R-:W-:Y:S01]  /*10b980*/  HMMA.16816.F32 R8, R28.reuse, R34, R24 ;  /* 0x000000221c08723c */ /* 0x041fe20000001818 */
[----:B------:R-:W-:Y:S04]  /*10b990*/  STL.64 [R1+0xbf0], R4 ;  /* 0x000bf00401007387 */ /* 0x000fe80000100a00 */
[----:B------:R0:W-:Y:S03]  /*10b9a0*/  STL.64 [R1+0xbf8], R6 ;  /* 0x000bf80601007387 */ /* 0x0001e60000100a00 */
[C---:B0-----:R-:W-:Y:S03]  /*10b9b0*/  HMMA.16816.F32 R4, R28.reuse, R36, R44 ;  /* 0x000000241c04723c */ /* 0x041fe6000000182c */
[----:B------:R-:W-:Y:S04]  /*10b9c0*/  STL.64 [R1+0xbe0], R12 ;  /* 0x000be00c01007387 */ /* 0x000fe80000100a00 */
[----:B------:R0:W-:Y:S04]  /*10b9d0*/  STL.64 [R1+0xbe8], R14 ;  /* 0x000be80e01007387 */ /* 0x0001e80000100a00 */
[----:B------:R-:W-:Y:S04]  /*10b9e0*/  STL.64 [R1+0xbd0], R8 ;  /* 0x000bd00801007387 */ /* 0x000fe80000100a00 */
[----:B------:R2:W-:Y:S01]  /*10b9f0*/  STL.64 [R1+0xbd8], R10 ;  /* 0x000bd80a01007387 */ /* 0x0005e20000100a00 */
[----:B0-----:R-:W-:Y:S03]  /*10ba00*/  HMMA.16816.F32 R12, R28, R38, R40 ;  /* 0x000000261c0c723c */ /* 0x001fe60000001828 */
[----:B------:R-:W-:Y:S04]  /*10ba10*/  STL.64 [R1+0xbc0], R4 ;  /* 0x000bc00401007387 */ /* 0x000fe80000100a00 */
[----:B------:R0:W-:-:S12]  /*10ba20*/  STL.64 [R1+0xbc8], R6 ;  /* 0x000bc80601007387 */ /* 0x0001d80000100a00 */
[----:B------:R1:W-:Y:S04]  /*10ba30*/  STL.64 [R1+0xbb0], R12 ;  /* 0x000bb00c01007387 */ /* 0x0003e80000100a00 */
[----:B------:R3:W-:Y:S04]  /*10ba40*/  STL.64 [R1+0xbb8], R14 ;  /* 0x000bb80e01007387 */ /* 0x0007e80000100a00 */
[----:B------:R-:W4:Y:S01]  /*10ba50*/  LDL.LU R36, [R1+0x460] ;  /* 0x0004600001247983 */ /* 0x000f220000300800 */
[C---:B--2---:R-:W-:Y:S08]  /*10ba60*/  HMMA.16816.F32 R8, R28.reuse, R56, R48 ;  /* 0x000000381c08723c */ /* 0x044ff00000001830 */
[----:B0-----:R-:W-:Y:S11]  /*10ba70*/  HMMA.16816.F32 R4, R28, R58, R52 ;  /* 0x0000003a1c04723c */ /* 0x001ff60000001834 */
[----:B------:R0:W-:Y:S04]  /*10ba80*/  STL.64 [R1+0xba0], R8 ;  /* 0x000ba00801007387 */ /* 0x0001e80000100a00 */
[----:B------:R2:W-:Y:S04]  /*10ba90*/  STL.64 [R1+0xba8], R10 ;  /* 0x000ba80a01007387 */ /* 0x0005e80000100a00 */
[----:B------:R-:W-:Y:S04]  /*10baa0*/  STL.64 [R1+0xb90], R4 ;  /* 0x000b900401007387 */ /* 0x000fe80000100a00 */
[----:B------:R5:W-:Y:S04]  /*10bab0*/  STL.64 [R1+0xb98], R6 ;  /* 0x000b980601007387 */ /* 0x000be80000100a00 */
[----:B------:R-:W4:Y:S04]  /*10bac0*/  LDL.LU R37, [R1+0x464] ;  /* 0x0004640001257983 */ /* 0x000f280000300800 */
[----:B------:R-:W2:Y:S04]  /*10bad0*/  LDL.LU R38, [R1+0x468] ;  /* 0x0004680001267983 */ /* 0x000ea80000300800 */
[----:B------:R-:W2:Y:S04]  /*10bae0*/  LDL.LU R39, [R1+0x46c] ;  /* 0x00046c0001277983 */ /* 0x000ea80000300800 */
[----:B--2---:R-:W-:Y:S04]  /*10baf0*/  STL.64 [R1+0x7c30], R38 ;  /* 0x007c302601007387 */ /* 0x004fe80000100a00 */
[----:B----4-:R2:W-:Y:S04]  /*10bb00*/  STL.64 [R1+0x7c28], R36 ;  /* 0x007c282401007387 */ /* 0x0105e80000100a00 */
        /* <DEDUP_REMOVED lines=10> */
[----:B----4-:R4:W-:Y:S04]  /*10bbb0*/  STL.64 [R1+0x7c50], R22 ;  /* 0x007c501601007387 */ /* 0x0109e80000100a00 */
[----:B--2---:R-:W-:Y:S04]  /*10bbc0*/  STL.64 [R1+0x7c48], R20 ;  /* 0x007c481401007387 */ /* 0x004fe80000100a00 */
[----:B------:R-:W2:Y:S04]  /*10bbd0*/  LDL.LU R18, [R1] ;  /* 0x0000000001127983 */ /* 0x000ea80000300800 */
[----:B------:R-:W2:Y:S04]  /*10bbe0*/  LDL.LU R19, [R1+0x4] ;  /* 0x0000040001137983 */ /* 0x000ea80000300800 */
[----:B-1----:R-:W2:Y:S04]  /*10bbf0*/  LDL.LU R12, [R1+0x580] ;  /* 0x00058000010c7983 */ /* 0x002ea80000300800 */
[----:B------:R-:W2:Y:S04]  /*10bc00*/  LDL.LU R13, [R1+0x584] ;  /* 0x00058400010d7983 */ /* 0x000ea80000300800 */
[----:B---3--:R-:W3:Y:S04]  /*10bc10*/  LDL.LU R14, [R1+0x588] ;  /* 0x00058800010e7983 */ /* 0x008ee80000300800 */
[----:B------:R-:W3:Y:S01]  /*10bc20*/  LDL.LU R15, [R1+0x58c] ;  /* 0x00058c00010f7983 */ /* 0x000ee20000300800 */
[----:B------:R-:W-:-:S03]  /*10bc30*/  IMAD.MOV.U32 R17, RZ, RZ, R0 ;  /* 0x000000ffff117224 */ /* 0x000fc600078e0000 */
[----:B---3--:R-:W-:Y:S04]  /*10bc40*/  STL.64 [R1+0x7c60], R14 ;  /* 0x007c600e01007387 */ /* 0x008fe80000100a00 */
[----:B--2---:R1:W-:Y:S04]  /*10bc50*/  STL.64 [R1+0x7c58], R12 ;  /* 0x007c580c01007387 */ /* 0x0043e80000100a00 */
[----:B------:R-:W2:Y:S04]  /*10bc60*/  LDL.LU R16, [R1+0x8] ;  /* 0x0000080001107983 */ /* 0x000ea80000300800 */
[----:B------:R-:W3:Y:S04]  /*10bc70*/  LDL.LU R0, [R1+0x7ce8] ;  /* 0x007ce80001007983 */ /* 0x000ee80000300800 */
[----:B------:R-:W-:Y:S04]  /*10bc80*/  STL.64 [R1+0x7c70], R18 ;  /* 0x007c701201007387 */ /* 0x000fe80000100a00 */
[----:B--2---:R2:W-:Y:S04]  /*10bc90*/  STL.64 [R1+0x7c68], R16 ;  /* 0x007c681001007387 */ /* 0x0045e80000100a00 */
[----:B0-----:R-:W2:Y:S04]  /*10bca0*/  LDL.LU R8, [R1+0x5a0] ;  /* 0x0005a00001087983 */ /* 0x001ea80000300800 */
[----:B------:R-:W2:Y:S04]  /*10bcb0*/  LDL.LU R9, [R1+0x5a4] ;  /* 0x0005a40001097983 */ /* 0x000ea80000300800 */
[----:B------:R-:W2:Y:S04]  /*10bcc0*/  LDL.LU R10, [R1+0x5a8] ;  /* 0x0005a800010a7983 */ /* 0x000ea80000300800 */
[----:B------:R-:W2:Y:S04]  /*10bcd0*/  LDL.LU R11, [R1+0x5ac] ;  /* 0x0005ac00010b7983 */ /* 0x000ea80000300800 */
[----:B--2---:R-:W-:Y:S04]  /*10bce0*/  STL.64 [R1+0x7c80], R10 ;  /* 0x007c800a01007387 */ /* 0x004fe80000100a00 */
[----:B------:R0:W-:Y:S04]  /*10bcf0*/  STL.64 [R1+0x7c78], R8 ;  /* 0x007c780801007387 */ /* 0x0001e80000100a00 */
[----:B-----5:R-:W2:Y:S04]  /*10bd00*/  LDL.LU R6, [R1+0x10] ;  /* 0x0000100001067983 */ /* 0x020ea80000300800 */
[----:B------:R-:W2:Y:S04]  /*10bd10*/  LDL.LU R7, [R1+0x14] ;  /* 0x0000140001077983 */ /* 0x000ea80000300800 */
[----:B------:R-:W5:Y:S04]  /*10bd20*/  LDL.LU R36, [R1+0x5d0] ;  /* 0x0005d00001247983 */ /* 0x000f680000300800 */
[----:B------:R-:W5:Y:S04]  /*10bd30*/  LDL.LU R37, [R1+0x5d4] ;  /* 0x0005d40001257983 */ /* 0x000f680000300800 */
[----:B------:R-:W2:Y:S04]  /*10bd40*/  LDL.LU R38, [R1+0x5d8] ;  /* 0x0005d80001267983 */ /* 0x000ea80000300800 */
[----:B------:R-:W2:Y:S01]  /*10bd50*/  LDL.LU R39, [R1+0x5dc] ;  /* 0x0005dc0001277983 */ /* 0x000ea20000300800 */
[----:B---3--:R-:W-:-:S03]  /*10bd60*/  IMAD.MOV.U32 R5, RZ, RZ, R0 ;  /* 0x000000ffff057224 */ /* 0x008fc600078e0000 */
[----:B--2---:R-:W-:Y:S04]  /*10bd70*/  STL.64 [R1+0x7c90], R38 ;  /* 0x007c902601007387 */ /* 0x004fe80000100a00 */
[----:B-----5:R2:W-:Y:S04]  /*10bd80*/  STL.64 [R1+0x7c88], R36 ;  /* 0x007c882401007387 */ /* 0x0205e80000100a00 */
[----:B------:R-:W3:Y:S04]  /*10bd90*/  LDL.LU R4, [R1+0x18] ;  /* 0x0000180001047983 */ /* 0x000ee80000300800 */
[----:B------:R-:W5:Y:S04]  /*10bda0*/  LDL.LU R0, [R1+0x7ce4] ;  /* 0x007ce40001007983 */ /* 0x000f680000300800 */
[----:B------:R-:W-:Y:S04]  /*10bdb0*/  STL.64 [R1+0x7ca0], R6 ;  /* 0x007ca00601007387 */ /* 0x000fe80000100a00 */
[----:B---3--:R-:W-:Y:S04]  /*10bdc0*/  STL.64 [R1+0x7c98], R4 ;  /* 0x007c980401007387 */ /* 0x008fe80000100a00 */
[----:B----4-:R-:W3:Y:S04]  /*10bdd0*/  LDL.LU R22, [R1+0x20] ;  /* 0x0000200001167983 */ /* 0x010ee80000300800 */
[----:B------:R-:W3:Y:S04]  /*10bde0*/  LDL.LU R23, [R1+0x24] ;  /* 0x0000240001177983 */ /* 0x000ee80000300800 */
[----:B-1----:R-:W4:Y:S04]  /*10bdf0*/  LDL.LU R12, [R1+0x620] ;  /* 0x00062000010c7983 */ /* 0x002f280000300800 */
[----:B------:R-:W4:Y:S04]  /*10be00*/  LDL.LU R13, [R1+0x624] ;  /* 0x00062400010d7983 */ /* 0x000f280000300800 */
[----:B------:R-:W2:Y:S04]  /*10be10*/  LDL.LU R14, [R1+0x628] ;  /* 0x00062800010e7983 */ /* 0x000ea80000300800 */
[----:B------:R-:W2:Y:S01]  /*10be20*/  LDL.LU R15, [R1+0x62c] ;  /* 0x00062c00010f7983 */ /* 0x000ea20000300800 */
[----:B-----5:R-:W-:-:S03]  /*10be30*/  IMAD.MOV.U32 R21, RZ, RZ, R0 ;  /* 0x000000ffff157224 */ /* 0x020fc600078e0000 */
[----:B--2---:R1:W-:Y:S04]  /*10be40*/  STL.64 [R1+0x7cb0], R14 ;  /* 0x007cb00e01007387 */ /* 0x0043e80000100a00 */
[----:B----4-:R-:W-:Y:S04]  /*10be50*/  STL.64 [R1+0x7ca8], R12 ;  /* 0x007ca80c01007387 */ /* 0x010fe80000100a00 */
[----:B------:R-:W2:Y:S04]  /*10be60*/  LDL.LU R20, [R1+0x28] ;  /* 0x0000280001147983 */ /* 0x000ea80000300800 */
[----:B------:R-:W0:Y:S04]  /*10be70*/  LDL.LU R0, [R1+0x7ce0] ;  /* 0x007ce00001007983 */ /* 0x000e280000300800 */
[----:B---3--:R-:W-:Y:S04]  /*10be80*/  STL.64 [R1+0x7cc0], R22 ;  /* 0x007cc01601007387 */ /* 0x008fe80000100a00 */
[----:B--2---:R2:W-:Y:S04]  /*10be90*/  STL.64 [R1+0x7cb8], R20 ;  /* 0x007cb81401007387 */ /* 0x0045e80000100a00 */
[----:B------:R-:W3:Y:S04]  /*10bea0*/  LDL.LU R16, [R1+0x640] ;  /* 0x0006400001107983 */ /* 0x000ee80000300800 */
[----:B------:R-:W3:Y:S04]  /*10beb0*/  LDL.LU R17, [R1+0x644] ;  /* 0x0006440001117983 */ /* 0x000ee80000300800 */
[----:B------:R-:W4:Y:S04]  /*10bec0*/  LDL.LU R18, [R1+0x648] ;  /* 0x0006480001127983 */ /* 0x000f280000300800 */
[----:B------:R-:W4:Y:S01]  /*10bed0*/  LDL.LU R19, [R1+0x64c] ;  /* 0x00064c0001137983 */ /* 0x000f220000300800 */
[----:B0-----:R-:W-:-:S03]  /*10bee0*/  IMAD.MOV.U32 R9, RZ, RZ, R0 ;  /* 0x000000ffff097224 */ /* 0x001fc600078e0000 */
[----:B----4-:R-:W-:Y:S04]  /*10bef0*/  STL.64 [R1+0x7cd0], R18 ;  /* 0x007cd01201007387 */ /* 0x010fe80000100a00 */
[----:B---3--:R0:W-:Y:S04]  /*10bf00*/  STL.64 [R1+0x7cc8], R16 ;  /* 0x007cc81001007387 */ /* 0x0081e80000100a00 */
[----:B------:R-:W3:Y:S04]  /*10bf10*/  LDL.LU R10, [R1+0x30] ;  /* 0x00003000010a7983 */ /* 0x000ee80000300800 */
[----:B------:R-:W3:Y:S04]  /*10bf20*/  LDL.LU R11, [R1+0x34] ;  /* 0x00003400010b7983 */ /* 0x000ee80000300800 */
[----:B------:R-:W3:Y:S04]  /*10bf30*/  LDL.LU R36, [R1+0x670] ;  /* 0x0006700001247983 */ /* 0x000ee80000300800 */
[----:B------:R-:W3:Y:S04]  /*10bf40*/  LDL.LU R37, [R1+0x674] ;  /* 0x0006740001257983 */ /* 0x000ee80000300800 */
[----:B------:R-:W3:Y:S04]  /*10bf50*/  LDL.LU R38, [R1+0x678] ;  /* 0x0006780001267983 */ /* 0x000ee80000300800 */
[----:B------:R-:W3:Y:S04]  /*10bf60*/  LDL.LU R39, [R1+0x67c] ;  /* 0x00067c0001277983 */ /* 0x000ee80000300800 */
[----:B------:R-:W4:Y:S04]  /*10bf70*/  LDL.LU R8, [R1+0x38] ;  /* 0x0000380001087983 */ /* 0x000f280000300800 */
[----:B------:R-:W5:Y:S04]  /*10bf80*/  LDL.LU R0, [R1+0x7cdc] ;  /* 0x007cdc0001007983 */ /* 0x000f680000300800 */
[----:B-1----:R-:W3:Y:S04]  /*10bf90*/  LDL.LU R14, [R1+0x40] ;  /* 0x00004000010e7983 */ /* 0x002ee80000300800 */
[----:B------:R-:W3:Y:S04]  /*10bfa0*/  LDL.LU R15, [R1+0x44] ;  /* 0x00004400010f7983 */ /* 0x000ee80000300800 */
[----:B--2---:R-:W3:Y:S04]  /*10bfb0*/  LDL.LU R20, [R1+0x6c0] ;  /* 0x0006c00001147983 */ /* 0x004ee80000300800 */
[----:B------:R-:W3:Y:S04]  /*10bfc0*/  LDL.LU R21, [R1+0x6c4] ;  /* 0x0006c40001157983 */ /* 0x000ee80000300800 */
[----:B------:R-:W3:Y:S04]  /*10bfd0*/  LDL.LU R22, [R1+0x6c8] ;  /* 0x0006c80001167983 */ /* 0x000ee80000300800 */
[----:B------:R-:W3:Y:S04]  /*10bfe0*/  LDL.LU R23, [R1+0x6cc] ;  /* 0x0006cc0001177983 */ /* 0x000ee80000300800 */
[----:B------:R-:W2:Y:S01]  /*10bff0*/  LDL.LU R12, [R1+0x48] ;  /* 0x00004800010c7983 */ /* 0x000ea20000300800 */
[----:B-----5:R-:W-:-:S03]  /*10c000*/  IMAD.MOV.U32 R13, RZ, RZ, R0 ;  /* 0x000000ffff0d7224 */ /* 0x020fc600078e0000 */
[----:B------:R-:W5:Y:S04]  /*10c010*/  LDL.LU R0, [R1+0x7cd8] ;  /* 0x007cd80001007983 */ /* 0x000f680000300800 */
[----:B0-----:R-:W2:Y:S04]  /*10c020*/  LDL.LU R16, [R1+0x6e0] ;  /* 0x0006e00001107983 */ /* 0x001ea80000300800 */
        /* <DEDUP_REMOVED lines=47> */
[C---:B----4-:R-:W-:Y:S08]  /*10c320*/  HMMA.16816.F32 R4, R28.reuse, R8, R4 ;  /* 0x000000081c04723c */ /* 0x050ff00000001804 */
[C---:B------:R-:W-:Y:S11]  /*10c330*/  HMMA.16816.F32 R8, R28.reuse, R10, R36 ;  /* 0x0000000a1c08723c */ /* 0x040ff60000001824 */
        /* <DEDUP_REMOVED lines=13> */
[----:B------:R0:W-:Y:S01]  /*10c410*/  STL.64 [R1+0xb48], R18 ;  /* 0x000b481201007387 */ /* 0x0001e20000100a00 */
[C---:B---3--:R-:W-:Y:S03]  /*10c420*/  HMMA.16816.F32 R20, R28.reuse, R22, R12 ;  /* 0x000000161c14723c */ /* 0x048fe6000000180c */
[----:B0-----:R-:W2:Y:S04]  /*10c430*/  LDL.LU.64 R18, [R1+0x7c70] ;  /* 0x007c700001127983 */ /* 0x001ea80000300a00 */
[----:B------:R-:W3:Y:S04]  /*10c440*/  LDL.LU.64 R16, [R1+0x7c68] ;  /* 0x007c680001107983 */ /* 0x000ee80000300a00 */
[----:B------:R-:W2:Y:S04]  /*10c450*/  LDL.LU.64 R14, [R1+0x7c60] ;  /* 0x007c6000010e7983 */ /* 0x000ea80000300a00 */
[----:B------:R-:W2:Y:S01]  /*10c460*/  LDL.LU.64 R12, [R1+0x7c58] ;  /* 0x007c5800010c7983 */ /* 0x000ea20000300a00 */
[C---:B----4-:R-:W-:Y:S08]  /*10c470*/  HMMA.16816.F32 R52, R28.reuse, R4, R52 ;  /* 0x000000041c34723c */ /* 0x050ff00000001834 */
[C---:B-----5:R-:W-:Y:S01]  /*10c480*/  HMMA.16816.F32 R4, R28.reuse, R6, R36 ;  /* 0x000000061c04723c */ /* 0x060fe20000001824 */
[----:B------:R-:W-:Y:S04]  /*10c490*/  STL.64 [R1+0xb30], R20 ;  /* 0x000b301401007387 */ /* 0x000fe80000100a00 */
[----:B------:R0:W-:Y:S03]  /*10c4a0*/  STL.64 [R1+0xb38], R22 ;  /* 0x000b381601007387 */ /* 0x0001e60000100a00 */
[C---:B------:R-:W-:Y:S01]  /*10c4b0*/  HMMA.16816.F32 R56, R28.reuse, R60, R56 ;  /* 0x0000003c1c38723c */ /* 0x040fe20000001838 */
[----:B0-----:R-:W4:Y:S04]  /*10c4c0*/  LDL.LU.64 R22, [R1+0x7c50] ;  /* 0x007c500001167983 */ /* 0x001f280000300a00 */
[----:B------:R-:W4:Y:S04]  /*10c4d0*/  LDL.LU.64 R20, [R1+0x7c48] ;  /* 0x007c480001147983 */ /* 0x000f280000300a00 */
[----:B------:R-:W-:Y:S04]  /*10c4e0*/  STL.64 [R1+0xb20], R52 ;  /* 0x000b203401007387 */ /* 0x000fe80000100a00 */
[----:B------:R0:W-:Y:S04]  /*10c4f0*/  STL.64 [R1+0xb28], R54 ;  /* 0x000b283601007387 */ /* 0x0001e80000100a00 */
[----:B0-----:R-:W5:Y:S04]  /*10c500*/  LDL.LU.64 R54, [R1+0x7c40] ;  /* 0x007c400001367983 */ /* 0x001f680000300a00 */
[----:B------:R-:W5:Y:S04]  /*10c510*/  LDL.LU.64 R52, [R1+0x7c38] ;  /* 0x007c380001347983 */ /* 0x000f680000300a00 */
[----:B------:R-:W4:Y:S04]  /*10c520*/  LDL.LU.64 R38, [R1+0x7c30] ;  /* 0x007c300001267983 */ /* 0x000f280000300a00 */
[----:B------:R-:W4:Y:S04]  /*10c530*/  LDL.LU.64 R36, [R1+0x7c28] ;  /* 0x007c280001247983 */ /* 0x000f280000300a00 */
        /* <DEDUP_REMOVED lines=18> */
[----:B0-----:R-:W4:Y:S04]  /*10c660*/  LDL.LU.64 R58, [R1+0x7be0] ;  /* 0x007be000013a7983 */ /* 0x001f280000300a00 */
[----:B------:R-:W5:Y:S01]  /*10c670*/  LDL.LU.64 R56, [R1+0x7bd8] ;  /* 0x007bd80001387983 */ /* 0x000f620000300a00 */
[C---:B----4-:R-:W-:Y:S08]  /*10c680*/  HMMA.16816.F32 R20, R28.reuse, R58, R20 ;  /* 0x0000003a1c14723c */ /* 0x050ff00000001814 */
[C---:B-----5:R-:W-:Y:S11]  /*10c690*/  HMMA.16816.F32 R56, R28.reuse, R56, R52 ;  /* 0x000000381c38723c */ /* 0x060ff60000001834 */
[----:B------:R-:W-:Y:S04]  /*10c6a0*/  STL.64 [R1+0xad0], R20 ;  /* 0x000ad01401007387 */ /* 0x000fe80000100a00 */
[----:B------:R0:W-:Y:S04]  /*10c6b0*/  STL.64 [R1+0xad8], R22 ;  /* 0x000ad81601007387 */ /* 0x0001e80000100a00 */
[----:B0-----:R-:W4:Y:S04]  /*10c6c0*/  LDL.LU.64 R22, [R1+0x7bd0] ;  /* 0x007bd00001167983 */ /* 0x001f280000300a00 */
[----:B------:R-:W5:Y:S04]  /*10c6d0*/  LDL.LU.64 R20, [R1+0x7bc8] ;  /* 0x007bc80001147983 */ /* 0x000f680000300a00 */
        /* <DEDUP_REMOVED lines=9> */
[----:B---3--:R-:W-:Y:S11]  /*10c770*/  HMMA.16816.F32 R52, R28, R52, R48 ;  /* 0x000000341c34723c */ /* 0x008ff60000001830 */
        /* <DEDUP_REMOVED lines=10> */
[----:B-1----:R-:W4:Y:S01]  /*10c820*/  LDL.LU R54, [R1+0x3a8] ;  /* 0x0003a80001367983 */ /* 0x002f220000300800 */
[----:B------:R-:W-:-:S03]  /*10c830*/  IMAD.MOV.U32 R55, RZ, RZ, R0 ;  /* 0x000000ffff377224 */ /* 0x000fc600078e0000 */
        /* <DEDUP_REMOVED lines=20> */
[----:B------:R-:W2:Y:S04]  /*10c980*/  LDL.LU.64 R44, [R1+0x7b60] ;  /* 0x007b6000012c7983 */ /* 0x000ea80000300a00 */
[----:B------:R-:W3:Y:S04]  /*10c990*/  LDL.LU.64 R42, [R1+0x7b58] ;  /* 0x007b5800012a7983 */ /* 0x000ee80000300a00 */
[----:B------:R-:W2:Y:S04]  /*10c9a0*/  LDL.LU.64 R40, [R1+0x7b50] ;  /* 0x007b500001287983 */ /* 0x000ea80000300a00 */
[----:B------:R0:W-:Y:S04]  /*10c9b0*/  STL.64 [R1+0xa60], R36 ;  /* 0x000a602401007387 */ /* 0x0001e80000100a00 */
[----:B------:R1:W-:Y:S04]  /*10c9c0*/  STL.64 [R1+0xa68], R38 ;  /* 0x000a682601007387 */ /* 0x0003e80000100a00 */
[----:B0-----:R-:W2:Y:S04]  /*10c9d0*/  LDL.LU R36, [R1+0x3f0] ;  /* 0x0003f00001247983 */ /* 0x001ea80000300800 */
[----:B------:R-:W2:Y:S04]  /*10c9e0*/  LDL.LU R37, [R1+0x3f4] ;  /* 0x0003f40001257983 */ /* 0x000ea80000300800 */
[----:B-1----:R-:W2:Y:S01]  /*10c9f0*/  LDL.LU R38, [R1+0x3f8] ;  /* 0x0003f80001267983 */ /* 0x002ea20000300800 */
[----:B----4-:R-:W-:-:S03]  /*10ca00*/  IMAD.MOV.U32 R39, RZ, RZ, R0 ;  /* 0x000000ffff277224 */ /* 0x010fc600078e0000 */
[----:B------:R-:W4:Y:S04]  /*10ca10*/  LDL.LU R0, [R1+0x7b4c] ;  /* 0x007b4c0001007983 */ /* 0x000f280000300800 */
[C---:B--2---:R-:W-:Y:S08]  /*10ca20*/  HMMA.16816.F32 R36, R28.reuse, R40, R36 ;  /* 0x000000281c24723c */ /* 0x044ff00000001824 */
[C---:B---3--:R-:W-:Y:S08]  /*10ca30*/  HMMA.16816.F32 R48, R28.reuse, R42, R48 ;  /* 0x0000002a1c30723c */ /* 0x048ff00000001830 */
[C---:B------:R-:W-:Y:S03]  /*10ca40*/  HMMA.16816.F32 R40, R28.reuse, R44, R52 ;  /* 0x0000002c1c28723c */ /* 0x040fe60000001834 */
[----:B------:R-:W-:Y:S04]  /*10ca50*/  STL.64 [R1+0xa50], R36 ;  /* 0x000a502401007387 */ /* 0x000fe80000100a00 */
[----:B------:R0:W-:Y:S02]  /*10ca60*/  STL.64 [R1+0xa58], R38 ;  /* 0x000a582601007387 */ /* 0x0001e40000100a00 */
[----:B0-----:R-:W-:Y:S02]  /*10ca70*/  HMMA.16816.F32 R36, R28, R46, R56 ;  /* 0x0000002e1c24723c */ /* 0x001fe40000001838 */
[----:B------:R-:W-:Y:S04]  /*10ca80*/  STL.64 [R1+0xa40], R48 ;  /* 0x000a403001007387 */ /* 0x000fe80000100a00 */
[----:B------:R-:W-:-:S13]  /*10ca90*/  STL.64 [R1+0xa48], R50 ;  /* 0x000a483201007387 */ /* 0x000fda0000100a00 */
        /* <DEDUP_REMOVED lines=16> */
[----:B------:R-:W-:Y:S04]  /*10cba0*/  STL.64 [R1+0x97b8], R6 ;  /* 0x0097b80601007387 */ /* 0x000fe80000100a00 */
[----:B------:R0:W-:Y:S04]  /*10cbb0*/  STL.64 [R1+0x97b0], R4 ;  /* 0x0097b00401007387 */ /* 0x0001e80000100a00 */
        /* <DEDUP_REMOVED lines=28> */
[----:B----4-:R-:W-:Y:S01]  /*10cd80*/  STL [R1+0x7b4c], R0 ;  /* 0x007b4c0001007387 */ /* 0x010fe20000100800 */
[C---:B---3--:R-:W-:Y:S08]  /*10cd90*/  HMMA.16816.F32 R12, R28.reuse, R34, R12 ;  /* 0x000000221c0c723c */ /* 0x048ff0000000180c */
[C---:B--2---:R-:W-:Y:S11]  /*10cda0*/  HMMA.16816.F32 R32, R28.reuse, R32, R8 ;  /* 0x000000201c20723c */ /* 0x044ff60000001808 */
[----:B------:R-:W-:Y:S04]  /*10cdb0*/  STL.64 [R1+0xa10], R12 ;  /* 0x000a100c01007387 */ /* 0x000fe80000100a00 */
[----:B------:R0:W-:Y:S04]  /*10cdc0*/  STL.64 [R1+0xa18], R14 ;  /* 0x000a180e01007387 */ /* 0x0001e80000100a00 */
[----:B0-----:R-:W2:Y:S04]  /*10cdd0*/  LDL.LU.64 R14, [R1+0x97d8] ;  /* 0x0097d800010e7983 */ /* 0x001ea80000300a00 */
[----:B------:R-:W3:Y:S04]  /*10cde0*/  LDL.LU.64 R12, [R1+0x97d0] ;  /* 0x0097d000010c7983 */ /* 0x000ee80000300a00 */
[----:B------:R-:W4:Y:S04]  /*10cdf0*/  LDL.LU.64 R10, [R1+0x97c8] ;  /* 0x0097c800010a7983 */ /* 0x000f280000300a00 */
[----:B------:R-:W2:Y:S04]  /*10ce00*/  LDL.LU.64 R8, [R1+0x97c0] ;  /* 0x0097c00001087983 */ /* 0x000ea80000300a00 */
[----:B------:R0:W-:Y:S04]  /*10ce10*/  STL.64 [R1+0xa00], R32 ;  /* 0x000a002001007387 */ /* 0x0001e80000100a00 */
[----:B------:R1:W-:Y:S04]  /*10ce20*/  STL.64 [R1+0xa08], R34 ;  /* 0x000a082201007387 */ /* 0x0003e80000100a00 */
[----:B0-----:R-:W2:Y:S04]  /*10ce30*/  LDL.LU R32, [R1+0x2d0] ;  /* 0x0002d00001207983 */ /* 0x001ea80000300800 */
[----:B------:R-:W2:Y:S04]  /*10ce40*/  LDL.LU R33, [R1+0x2d4] ;  /* 0x0002d40001217983 */ /* 0x000ea80000300800 */
[----:B-1----:R-:W2:Y:S04]  /*10ce50*/  LDL.LU R34, [R1+0x2d8] ;  /* 0x0002d80001227983 */ /* 0x002ea80000300800 */
        /* <DEDUP_REMOVED lines=9> */
[C---:B------:R-:W-:Y:S03]  /*10cef0*/  HMMA.16816.F32 R20, R28.reuse, R20, R52 ;  /* 0x000000141c14723c */ /* 0x040fe60000001834 */
[----:B------:R-:W-:Y:S04]  /*10cf00*/  STL.64 [R1+0x9d0], R32 ;  /* 0x0009d02001007387 */ /* 0x000fe80000100a00 */
[----:B------:R-:W-:Y:S04]  /*10cf10*/  STL.64 [R1+0x9d8], R34 ;  /* 0x0009d82201007387 */ /* 0x000fe80000100a00 */
[----:B------:R-:W4:Y:S04]  /*10cf20*/  LDL.LU R52, [R1+0x1d0] ;  /* 0x0001d00001347983 */ /* 0x000f280000300800 */
[----:B------:R-:W-:Y:S04]  /*10cf30*/  STL.64 [R1+0x9b0], R24 ;  /* 0x0009b01801007387 */ /* 0x000fe80000100a00 */
[----:B------:R0:W-:Y:S04]  /*10cf40*/  STL.64 [R1+0x9b8], R26 ;  /* 0x0009b81a01007387 */ /* 0x0001e80000100a00 */
[----:B------:R-:W-:Y:S04]  /*10cf50*/  STL.64 [R1+0x9a0], R20 ;  /* 0x0009a01401007387 */ /* 0x000fe80000100a00 */
[----:B------:R1:W-:Y:S04]  /*10cf60*/  STL.64 [R1+0x9a8], R22 ;  /* 0x0009a81601007387 */ /* 0x0003e80000100a00 */
[----:B------:R-:W4:Y:S04]  /*10cf70*/  LDL.LU R53, [R1+0x1d4] ;  /* 0x0001d40001357983 */ /* 0x000f280000300800 */
[----:B------:R-:W4:Y:S04]  /*10cf80*/  LDL.LU R54, [R1+0x1d8] ;  /* 0x0001d80001367983 */ /* 0x000f280000300800 */
[----:B------:R-:W4:Y:S01]  /*10cf90*/  LDL.LU R55, [R1+0x1dc] ;  /* 0x0001dc0001377983 */ /* 0x000f220000300800 */
[C---:B0-----:R-:W-:Y:S08]  /*10cfa0*/  HMMA.16816.F32 R24, R28.reuse, R18, R40 ;  /* 0x000000121c18723c */ /* 0x041ff00000001828 */
[C---:B-1----:R-:W-:Y:S08]  /*10cfb0*/  HMMA.16816.F32 R20, R28.reuse, R14, R48 ;  /* 0x0000000e1c14723c */ /* 0x042ff00000001830 */
[C---:B------:R-:W-:Y:S08]  /*10cfc0*/  HMMA.16816.F32 R16, R28.reuse, R16, R36 ;  /* 0x000000101c10723c */ /* 0x040ff00000001824 */
[----:B---3--:R-:W-:Y:S01]  /*10cfd0*/  HMMA.16816.F32 R12, R28, R12, R56 ;  /* 0x0000000c1c0c723c */ /* 0x008fe20000001838 */
[----:B------:R-:W-:Y:S04]  /*10cfe0*/  STL.64 [R1+0x980], R24 ;  /* 0x0009801801007387 */ /* 0x000fe80000100a00 */
[----:B------:R-:W-:Y:S01]  /*10cff0*/  STL.64 [R1+0x988], R26 ;  /* 0x0009881a01007387 */ /* 0x000fe20000100a00 */
[----:B------:R-:W-:-:S03]  /*10d000*/  IMAD.MOV.U32 R0, RZ, RZ, R23 ;  /* 0x000000ffff007224 */ /* 0x000fc600078e0017 */
[----:B------:R0:W-:Y:S04]  /*10d010*/  STL.64 [R1+0x300], R20 ;  /* 0x0003001401007387 */ /* 0x0001e80000100a00 */
[----:B------:R-:W-:Y:S04]  /*10d020*/  STL.64 [R1+0x970], R16 ;  /* 0x0009701001007387 */ /* 0x000fe80000100a00 */
[----:B------:R-:W-:Y:S04]  /*10d030*/  STL.64 [R1+0x978], R18 ;  /* 0x0009781201007387 */ /* 0x000fe80000100a00 */
[----:B------:R1:W-:Y:S04]  /*10d040*/  STL [R1+0x308], R22 ;  /* 0x0003081601007387 */ /* 0x0003e80000100800 */
[----:B------:R-:W-:Y:S04]  /*10d050*/  STL [R1+0x8db0], R0 ;  /* 0x008db00001007387 */ /* 0x000fe80000100800 */
[----:B------:R-:W2:Y:S04]  /*10d060*/  LDL.LU R44, [R1+0x140] ;  /* 0x00014000012c7983 */ /* 0x000ea80000300800 */
        /* <DEDUP_REMOVED lines=9> */
[----:B0-----:R-:W2:Y:S04]  /*10d100*/  LDL.LU R20, [R1+0x150] ;  /* 0x0001500001147983 */ /* 0x001ea80000300800 */
[----:B------:R-:W2:Y:S04]  /*10d110*/  LDL.LU R21, [R1+0x154] ;  /* 0x0001540001157983 */ /* 0x000ea80000300800 */
[----:B-1----:R-:W2:Y:S04]  /*10d120*/  LDL.LU R22, [R1+0x158] ;  /* 0x0001580001167983 */ /* 0x002ea80000300800 */
[----:B------:R-:W2:Y:S04]  /*10d130*/  LDL.LU R23, [R1+0x15c] ;  /* 0x00015c0001177983 */ /* 0x000ea80000300800 */
        /* <DEDUP_REMOVED lines=12> */
[----:B----4-:R-:W-:-:S15]  /*10d200*/  HMMA.16816.F32 R12, R28, R10, R52 ;  /* 0x0000000a1c0c723c */ /* 0x010fde0000001834 */
[----:B------:R-:W-:-:S04]  /*10d210*/  NOP ;  /* 0x0000000000007918 */ /* 0x000fc80000000000 */
[----:B------:R-:W-:Y:S04]  /*10d220*/  STL.64 [R1+0x260], R12 ;  /* 0x0002600c01007387 */ /* 0x000fe80000100a00 */
[----:B------:R-:W-:Y:S04]  /*10d230*/  STL [R1+0x268], R14 ;  /* 0x0002680e01007387 */ /* 0x000fe80000100800 */
        /* <DEDUP_REMOVED lines=13> */
[----:B---3--:R-:W-:Y:S01]  /*10d310*/  HMMA.16816.F32 R8, R28, R8, R56 ;  /* 0x000000081c08723c */ /* 0x008fe20000001838 */
[----:B------:R-:W-:-:S05]  /*10d320*/  IMAD.MOV.U32 R0, RZ, RZ, R15 ;  /* 0x000000ffff007224 */ /* 0x000fca00078e000f */
[----:B------:R-:W-:Y:S04]  /*10d330*/  STL [R1+0x8df8], R0 ;  /* 0x008df80001007387 */ /* 0x000fe80000100800 */
[----:B------:R-:W3:Y:S04]  /*10d340*/  LDL.LU R60, [R1+0x1d44] ;  /* 0x001d4400013c7983 */ /* 0x000ee80000300800 */
[----:B------:R-:W3:Y:S05]  /*10d350*/  LDL.LU R61, [R1+0x1d30] ;  /* 0x001d3000013d7983 */ /* 0x000eea0000300800 */
[----:B------:R-:W-:Y:S04]  /*10d360*/  STL.64 [R1+0x210], R8 ;  /* 0x0002100801007387 */ /* 0x000fe80000100a00 */
[----:B------:R5:W-:Y:S04]  /*10d370*/  STL.64 [R1+0x218], R10 ;  /* 0x0002180a01007387 */ /* 0x000be80000100a00 */
[----:B------:R-:W3:Y:S04]  /*10d380*/  LDL.LU R56, [R1+0x1a0] ;  /* 0x0001a00001387983 */ /* 0x000ee80000300800 */
[----:B------:R-:W3:Y:S04]  /*10d390*/  LDL.LU R57, [R1+0x1a4] ;  /* 0x0001a40001397983 */ /* 0x000ee80000300800 */
[----:B------:R-:W3:Y:S04]  /*10d3a0*/  LDL.LU R58, [R1+0x1a8] ;  /* 0x0001a800013a7983 */ /* 0x000ee80000300800 */
[----:B------:R-:W3:Y:S01]  /*10d3b0*/  LDL.LU R59, [R1+0x1ac] ;  /* 0x0001ac00013b7983 */ /* 0x000ee20000300800 */
[----:B-----5:R-:W-:-:S15]  /*10d3c0*/  HMMA.16816.F32 R8, R28, R6, R16 ;  /* 0x000000061c08723c */ /* 0x020fde0000001810 */
[----:B------:R-:W-:-:S04]  /*10d3d0*/  NOP ;  /* 0x0000000000007918 */ /* 0x000fc80000000000 */
[----:B------:R-:W-:Y:S04]  /*10d3e0*/  STL.64 [R1+0x1b0], R8 ;  /* 0x0001b00801007387 */ /* 0x000fe80000100a00 */
[----:B------:R2:W-:Y:S01]  /*10d3f0*/  STL [R1+0x1b8], R10 ;  /* 0x0001b80a01007387 */ /* 0x0005e20000100800 */
[----:B------:R-:W-:Y:S02]  /*10d400*/  IMAD.MOV.U32 R0, RZ, RZ, R11 ;  /* 0x000000ffff007224 */ /* 0x000fe400078e000b */
[----:B--2---:R-:W-:Y:S03]  /*10d410*/  HMMA.16816.F32 R8, R28, R4, R20 ;  /* 0x000000041c08723c */ /* 0x004fe60000001814 */
[----:B------:R-:W-:Y:S01]  /*10d420*/  STL [R1+0x8e18], R0 ;  /* 0x008e180001007387 */ /* 0x000fe20000100800 */
[----:B------:R-:W-:-:S15]  /*10d430*/  IMAD R4, R32, 0x100, R27 ;  /* 0x0000010020047824 */ /* 0x000fde00078e021b */
[----:B------:R-:W-:Y:S04]  /*10d440*/  STL.64 [R1+0x160], R8 ;  /* 0x0001600801007387 */ /* 0x000fe80000100a00 */
[----:B------:R0:W-:Y:S02]  /*10d450*/  STL.64 [R1+0x168], R10 ;  /* 0x0001680a01007387 */ /* 0x0001e40000100a00 */
[----:B0-----:R-:W-:Y:S01]  /*10d460*/  HMMA.16816.F32 R8, R28, R2, R44 ;  /* 0x000000021c08723c */ /* 0x001fe2000000182c */
[----:B------:R-:W-:Y:S02]  /*10d470*/  IMAD R5, R34, 0x100, R33 ;  /* 0x0000010022057824 */ /* 0x000fe400078e0221 */
[----:B------:R-:W-:Y:S02]  /*10d480*/  IMAD R6, R42, 0x100, R35 ;  /* 0x000001002a067824 */ /* 0x000fe400078e0223 */
[----:B------:R-:W-:Y:S01]  /*10d490*/  IMAD R7, R40, 0x100, R43 ;  /* 0x0000010028077824 */ /* 0x000fe200078e022b */
[----:B------:R-:W-:-:S02]  /*10d4a0*/  F2FP.F16.E5M2.UNPACK_B R28, R4 ;  /* 0x00000004ff1c723e */ /* 0x000fc400020004ff */
[----:B------:R-:W-:Y:S02]  /*10d4b0*/  F2FP.F16.E5M2.UNPACK_B R29, R5 ;  /* 0x00000005ff1d723e */ /* 0x000fe400020004ff */
[----:B------:R-:W-:Y:S02]  /*10d4c0*/  F2FP.F16.E5M2.UNPACK_B R30, R6 ;  /* 0x00000006ff1e723e */ /* 0x000fe400020004ff */
[----:B------:R-:W-:-:S07]  /*10d4d0*/  F2FP.F16.E5M2.UNPACK_B R31, R7 ;  /* 0x00000007ff1f723e */ /* 0x000fce00020004ff */
[----:B------:R4:W-:Y:S01]  /*10d4e0*/  STL.64 [R1+0x140], R8 ;  /* 0x0001400801007387 */ /* 0x0009e20000100a00 */
[----:B------:R-:W-:-:S03]  /*10d4f0*/  IMAD.MOV.U32 R0, RZ, RZ, R11 ;  /* 0x000000ffff007224 */ /* 0x000fc600078e000b */
[----:B------:R-:W-:Y:S04]  /*10d500*/  STL [R1+0x148], R10 ;  /* 0x0001480a01007387 */ /* 0x000fe80000100800 */
[----:B------:R-:W-:Y:S01]  /*10d510*/  STL [R1+0x8ea0], R0 ;  /* 0x008ea00001007387 */ /* 0x000fe20000100800 */
[----:B----4-:R-:W-:Y:S02]  /*10d520*/  F2FP.F16.E5M2.UNPACK_B R8, R41.H1 ;  /* 0x00000029ff08723e */ /* 0x010fe400030004ff */
[----:B------:R-:W-:-:S05]  /*10d530*/  F2FP.F16.E5M2.UNPACK_B R9, R48.H1 ;  /* 0x00000030ff09723e */ /* 0x000fca00030004ff */
        /* <DEDUP_REMOVED lines=8> */
[----:B---3--:R-:W-:Y:S01]  /*10d5c0*/  F2FP.F16.E5M2.UNPACK_B R5, R60.H1 ;  /* 0x0000003cff05723e */ /* 0x008fe200030004ff */
[----:B------:R-:W-:Y:S01]  /*10d5d0*/  STL.64 [R1+0x110], R2 ;  /* 0x0001100201007387 */ /* 0x000fe20000100a00 */
[----:B------:R-:W-:Y:S02]  /*10d5e0*/  IMAD.MOV.U32 R43, RZ, RZ, R3 ;  /* 0x000000ffff2b7224 */ /* 0x000fe400078e0003 */
[----:B------:R-:W-:-:S14]  /*10d5f0*/  IMAD.MOV.U32 R44, RZ, RZ, R2 ;  /* 0x000000ffff2c7224 */ /* 0x000fdc00078e0002 */
[----:B------:R-:W-:Y:S04]  /*10d600*/  STL.64 [R1+0x170], R8 ;  /* 0x0001700801007387 */ /* 0x000fe80000100a00 */
[----:B------:R0:W-:Y:S02]  /*10d610*/  STL.64 [R1+0x178], R10 ;  /* 0x0001780a01007387 */ /* 0x0001e40000100a00 */
[----:B0-----:R-:W-:Y:S02]  /*10d620*/  HMMA.16816.F32 R8, R28, R4, R56 ;  /* 0x000000041c08723c */ /* 0x001fe40000001838 */
[----:B------:R-:W-:Y:S04]  /*10d630*/  STL [R1+0x108], R4 ;  /* 0x0001080401007387 */ /* 0x000fe80000100800 */
[----:B------:R-:W-:Y:S04]  /*10d640*/  STL [R1+0x9774], R43 ;  /* 0x0097742b01007387 */ /* 0x000fe80000100800 */
[----:B------:R0:W-:Y:S04]  /*10d650*/  STL [R1+0x9770], R44 ;  /* 0x0097702c01007387 */ /* 0x0001e80000100800 */
[----:B------:R-:W-:Y:S01]  /*10d660*/  STL [R1+0x10c], R5 ;  /* 0x00010c0501007387 */ /* 0x000fe20000100800 */
[----:B------:R-:W-:-:S04]  /*10d670*/  F2FP.F16.E5M2.UNPACK_B R2, R61.H1 ;  /* 0x0000003dff02723e */ /* 0x000fc800030004ff */
[----:B------:R-:W-:Y:S04]  /*10d680*/  STL.64 [R1+0x180], R8 ;  /* 0x0001800801007387 */ /* 0x000fe80000100a00 */
[----:B------:R1:W-:Y:S04]  /*10d690*/  STL.64 [R1+0x188], R10 ;  /* 0x0001880a01007387 */ /* 0x0003e80000100a00 */
[----:B------:R-:W2:Y:S04]  /*10d6a0*/  LDL.LU R61, [R1+0x1d34] ;  /* 0x001d3400013d7983 */ /* 0x000ea80000300800 */
[----:B------:R-:W3:Y:S04]  /*10d6b0*/  LDL.LU R47, [R1+0x1d20] ;  /* 0x001d2000012f7983 */ /* 0x000ee80000300800 */
[----:B------:R-:W1:Y:S04]  /*10d6c0*/  LDL.LU R24, [R1+0x1c0] ;  /* 0x0001c00001187983 */ /* 0x000e680000300800 */
[----:B------:R-:W1:Y:S04]  /*10d6d0*/  LDL.LU R25, [R1+0x1c4] ;  /* 0x0001c40001197983 */ /* 0x000e680000300800 */
[----:B------:R-:W1:Y:S04]  /*10d6e0*/  LDL.LU R26, [R1+0x1c8] ;  /* 0x0001c800011a7983 */ /* 0x000e680000300800 */
[----:B------:R-:W1:Y:S04]  /*10d6f0*/  LDL.LU R27, [R1+0x1cc] ;  /* 0x0001cc00011b7983 */ /* 0x000e680000300800 */
[----:B------:R-:W-:Y:S04]  /*10d700*/  STL [R1+0x100], R2 ;  /* 0x0001000201007387 */ /* 0x000fe80000100800 */
[----:B------:R-:W4:Y:S04]  /*10d710*/  LDL.LU R32, [R1+0x1e0] ;  /* 0x0001e00001207983 */ /* 0x000f280000300800 */
[----:B------:R-:W4:Y:S04]  /*10d720*/  LDL.LU R33, [R1+0x1e4] ;  /* 0x0001e40001217983 */ /* 0x000f280000300800 */
[----:B------:R-:W4:Y:S04]  /*10d730*/  LDL.LU R34, [R1+0x1e8] ;  /* 0x0001e80001227983 */ /* 0x000f280000300800 */
[----:B------:R-:W4:Y:S04]  /*10d740*/  LDL.LU R35, [R1+0x1ec] ;  /* 0x0001ec0001237983 */ /* 0x000f280000300800 */
        /* <DEDUP_REMOVED lines=19> */
[----:B------:R-:W-:-:S02]  /*10d880*/  IMAD.MOV.U32 R45, RZ, RZ, R5 ;  /* 0x000000ffff2d7224 */ /* 0x000fc400078e0005 */
[----:B------:R-:W-:Y:S01]  /*10d890*/  IMAD.MOV.U32 R46, RZ, RZ, R4 ;  /* 0x000000ffff2e7224 */ /* 0x000fe200078e0004 */
[----:B------:R-:W4:Y:S04]  /*10d8a0*/  LDL.LU R60, [R1+0x1cf0] ;  /* 0x001cf000013c7983 */ /* 0x000f280000300800 */
[----:B------:R-:W-:Y:S04]  /*10d8b0*/  STL [R1+0x977c], R45 ;  /* 0x00977c2d01007387 */ /* 0x000fe80000100800 */
[----:B------:R-:W-:Y:S01]  /*10d8c0*/  STL [R1+0x9778], R46 ;  /* 0x0097782e01007387 */ /* 0x000fe20000100800 */
[----:B0-----:R-:W-:Y:S01]  /*10d8d0*/  IMAD.MOV.U32 R44, RZ, RZ, R2 ;  /* 0x000000ffff2c7224 */ /* 0x001fe200078e0002 */
[----:B--2---:R-:W-:-:S02]  /*10d8e0*/  F2FP.F16.E5M2.UNPACK_B R3, R61.H1 ;  /* 0x0000003dff03723e */ /* 0x004fc400030004ff */
[----:B------:R-:W2:Y:S05]  /*10d8f0*/  LDL.LU R61, [R1+0x1cf4] ;  /* 0x001cf400013d7983 */ /* 0x000eaa0000300800 */
[----:B-1----:R-:W-:Y:S01]  /*10d900*/  HMMA.16816.F32 R8, R28, R2, R24 ;  /* 0x000000021c08723c */ /* 0x002fe20000001818 */
[----:B---3--:R-:W-:Y:S02]  /*10d910*/  F2FP.F16.E5M2.UNPACK_B R4, R47.H1 ;  /* 0x0000002fff04723e */ /* 0x008fe400030004ff */
[----:B-----5:R-:W-:Y:S01]  /*10d920*/  F2FP.F16.E5M2.UNPACK_B R5, R42.H1 ;  /* 0x0000002aff05723e */ /* 0x020fe200030004ff */
[----:B------:R-:W-:Y:S01]  /*10d930*/  STL [R1+0x104], R3 ;  /* 0x0001040301007387 */ /* 0x000fe20000100800 */
[----:B------:R-:W-:-:S14]  /*10d940*/  IMAD.MOV.U32 R47, RZ, RZ, R3 ;  /* 0x000000ffff2f7224 */ /* 0x000fdc00078e0003 */
[----:B------:R-:W-:Y:S04]  /*10d950*/  STL.64 [R1+0x190], R8 ;  /* 0x0001900801007387 */ /* 0x000fe80000100a00 */
[----:B------:R4:W-:Y:S02]  /*10d960*/  STL.64 [R1+0x198], R10 ;  /* 0x0001980a01007387 */ /* 0x0009e40000100a00 */
[C---:B----4-:R-:W-:Y:S01]  /*10d970*/  HMMA.16816.F32 R8, R28.reuse, R4, R32 ;  /* 0x000000041c08723c */ /* 0x050fe20000001820 */
[----:B------:R-:W-:Y:S02]  /*10d980*/  F2FP.F16.E5M2.UNPACK_B R2, R40.H1 ;  /* 0x00000028ff02723e */ /* 0x000fe400030004ff */
[----:B------:R-:W-:Y:S01]  /*10d990*/  F2FP.F16.E5M2.UNPACK_B R3, R41.H1 ;  /* 0x00000029ff03723e */ /* 0x000fe200030004ff */
[----:B------:R-:W-:Y:S04]  /*10d9a0*/  STL [R1+0xf8], R4 ;  /* 0x0000f80401007387 */ /* 0x000fe80000100800 */
[----:B------:R-:W-:Y:S04]  /*10d9b0*/  STL [R1+0x9784], R47 ;  /* 0x0097842f01007387 */ /* 0x000fe80000100800 */
[----:B------:R-:W-:Y:S04]  /*10d9c0*/  STL [R1+0x9780], R44 ;  /* 0x0097802c01007387 */ /* 0x000fe80000100800 */
[----:B------:R-:W-:Y:S04]  /*10d9d0*/  STL [R1+0xfc], R5 ;  /* 0x0000fc0501007387 */ /* 0x000fe80000100800 */
[----:B------:R-:W-:Y:S04]  /*10d9e0*/  STL.64 [R1+0x1a0], R8 ;  /* 0x0001a00801007387 */ /* 0x000fe80000100a00 */
[----:B------:R0:W-:Y:S02]  /*10d9f0*/  STL.64 [R1+0x1a8], R10 ;  /* 0x0001a80a01007387 */ /* 0x0001e40000100a00 */
[----:B0-----:R-:W-:Y:S01]  /*10da00*/  HMMA.16816.F32 R8, R28, R2, R36 ;  /* 0x000000021c08723c */ /* 0x001fe20000001824 */
[----:B------:R-:W-:-:S02]  /*10da10*/  IMAD.MOV.U32 R46, RZ, RZ, R4 ;  /* 0x000000ffff2e7224 */ /* 0x000fc400078e0004 */
[----:B------:R-:W-:Y:S01]  /*10da20*/  IMAD.MOV.U32 R43, RZ, RZ, R5 ;  /* 0x000000ffff2b7224 */ /* 0x000fe200078e0005 */
[----:B------:R-:W-:Y:S02]  /*10da30*/  F2FP.F16.E5M2.UNPACK_B R4, R52.H1 ;  /* 0x00000034ff04723e */ /* 0x000fe400030004ff */
[----:B------:R-:W-:Y:S01]  /*10da40*/  F2FP.F16.E5M2.UNPACK_B R5, R53.H1 ;  /* 0x00000035ff05723e */ /* 0x000fe200030004ff */
        /* <DEDUP_REMOVED lines=11> */
[----:B------:R-:W-:Y:S01]  /*10db00*/  STL [R1+0xec], R5 ;  /* 0x0000ec0501007387 */ /* 0x000fe20000100800 */
[----:B------:R-:W-:-:S07]  /*10db10*/  IMAD.MOV.U32 R46, RZ, RZ, R4 ;  /* 0x000000ffff2e7224 */ /* 0x000fce00078e0004 */
[----:B------:R-:W-:Y:S04]  /*10db20*/  STL.64 [R1+0x1d0], R8 ;  /* 0x0001d00801007387 */ /* 0x000fe80000100a00 */
[----:B------:R0:W-:Y:S01]  /*10db30*/  STL.64 [R1+0x1d8], R10 ;  /* 0x0001d80a01007387 */ /* 0x0001e20000100a00 */
[----:B------:R-:W-:Y:S01]  /*10db40*/  IMAD.MOV.U32 R47, RZ, RZ, R5 ;  /* 0x000000ffff2f7224 */ /* 0x000fe200078e0005 */
[----:B0-----:R-:W-:Y:S01]  /*10db50*/  HMMA.16816.F32 R8, R28, R2, R56 ;  /* 0x000000021c08723c */ /* 0x001fe20000001838 */
[----:B------:R-:W-:Y:S01]  /*10db60*/  IMAD.MOV.U32 R0, RZ, RZ, R3 ;  /* 0x000000ffff007224 */ /* 0x000fe200078e0003 */
[----:B------:R-:W-:Y:S04]  /*10db70*/  STL [R1+0xe0], R2 ;  /* 0x0000e00201007387 */ /* 0x000fe80000100800 */
[----:B------:R-:W-:Y:S04]  /*10db80*/  STL.64 [R1+0x9798], R46 ;  /* 0x0097982e01007387 */ /* 0x000fe80000100a00 */
[----:B------:R-:W-:Y:S01]  /*10db90*/  STL.64 [R1+0x9790], R44 ;  /* 0x0097902c01007387 */ /* 0x000fe20000100a00 */
[----:B------:R-:W-:-:S03]  /*10dba0*/  F2FP.F16.E5M2.UNPACK_B R4, R60.H1 ;  /* 0x0000003cff04723e */ /* 0x000fc600030004ff */
[----:B------:R-:W-:Y:S04]  /*10dbb0*/  STL [R1+0xe4], R3 ;  /* 0x0000e40301007387 */ /* 0x000fe80000100800 */
[----:B------:R0:W-:Y:S04]  /*10dbc0*/  STL [R1+0x96e0], R0 ;  /* 0x0096e00001007387 */ /* 0x0001e80000100800 */
[----:B------:R-:W-:Y:S04]  /*10dbd0*/  STL.64 [R1+0x1e0], R8 ;  /* 0x0001e00801007387 */ /* 0x000fe80000100a00 */
[----:B------:R1:W-:Y:S04]  /*10dbe0*/  STL.64 [R1+0x1e8], R10 ;  /* 0x0001e80a01007387 */ /* 0x0003e80000100a00 */
[----:B------:R-:W-:Y:S04]  /*10dbf0*/  STL [R1+0xd8], R4 ;  /* 0x0000d80401007387 */ /* 0x000fe80000100800 */
[----:B------:R-:W3:Y:S04]  /*10dc00*/  LDL.LU R36, [R1+0x2e0] ;  /* 0x0002e00001247983 */ /* 0x000ee80000300800 */
[----:B------:R-:W3:Y:S04]  /*10dc10*/  LDL.LU R37, [R1+0x2e4] ;  /* 0x0002e40001257983 */ /* 0x000ee80000300800 */
[----:B------:R-:W3:Y:S01]  /*10dc20*/  LDL.LU R38, [R1+0x2e8] ;  /* 0x0002e80001267983 */ /* 0x000ee20000300800 */
[----:B--2---:R-:W-:-:S05]  /*10dc30*/  F2FP.F16.E5M2.UNPACK_B R5, R61.H1 ;  /* 0x0000003dff05723e */ /* 0x004fca00030004ff */
[----:B------:R-:W-:Y:S04]  /*10dc40*/  STL [R1+0xdc], R5 ;  /* 0x0000dc0501007387 */ /* 0x000fe80000100800 */
[----:B------:R-:W3:Y:S04]  /*10dc50*/  LDL.LU R39, [R1+0x2ec] ;  /* 0x0002ec0001277983 */ /* 0x000ee80000300800 */
[----:B------:R-:W1:Y:S04]  /*10dc60*/  LDL.LU R12, [R1+0x250] ;  /* 0x00025000010c7983 */ /* 0x000e680000300800 */
[----:B------:R-:W1:Y:S04]  /*10dc70*/  LDL.LU R13, [R1+0x254] ;  /* 0x00025400010d7983 */ /* 0x000e680000300800 */
[----:B------:R-:W1:Y:S04]  /*10dc80*/  LDL.LU R14, [R1+0x258] ;  /* 0x00025800010e7983 */ /* 0x000e680000300800 */
[----:B------:R-:W1:Y:S04]  /*10dc90*/  LDL.LU R15, [R1+0x25c] ;  /* 0x00025c00010f7983 */ /* 0x000e680000300800 */
[----:B------:R-:W2:Y:S04]  /*10dca0*/  LDL.LU R20, [R1+0x1ce0] ;  /* 0x001ce00001147983 */ /* 0x000ea80000300800 */
[----:B------:R-:W4:Y:S04]  /*10dcb0*/  LDL.LU R24, [R1+0x290] ;  /* 0x0002900001187983 */ /* 0x000f280000300800 */
[----:B------:R-:W4:Y:S04]  /*10dcc0*/  LDL.LU R25, [R1+0x294] ;  /* 0x0002940001197983 */ /* 0x000f280000300800 */
[----:B------:R-:W4:Y:S04]  /*10dcd0*/  LDL.LU R26, [R1+0x298] ;  /* 0x00029800011a7983 */ /* 0x000f280000300800 */
[----:B------:R-:W4:Y:S04]  /*10dce0*/  LDL.LU R27, [R1+0x29c] ;  /* 0x00029c00011b7983 */ /* 0x000f280000300800 */
[----:B------:R-:W5:Y:S04]  /*10dcf0*/  LDL.LU R21, [R1+0x1ce4] ;  /* 0x001ce40001157983 */ /* 0x000f680000300800 */
        /* <DEDUP_REMOVED lines=27> */
[----:B0-----:R-:W-:-:S05]  /*10deb0*/  IMAD.MOV.U32 R0, RZ, RZ, R5 ;  /* 0x000000ffff007224 */ /* 0x001fca00078e0005 */
[----:B------:R-:W-:Y:S01]  /*10dec0*/  STL [R1+0x96e4], R0 ;  /* 0x0096e40001007387 */ /* 0x000fe20000100800 */
[----:B-1----:R-:W-:Y:S01]  /*10ded0*/  HMMA.16816.F32 R8, R28, R4, R12 ;  /* 0x000000041c08723c */ /* 0x002fe2000000180c */
[----:B--2---:R-:W-:Y:S02]  /*10dee0*/  F2FP.F16.E5M2.UNPACK_B R2, R20.H1 ;  /* 0x00000014ff02723e */ /* 0x004fe400030004ff */
[----:B-----5:R-:W-:-:S15]  /*10def0*/  F2FP.F16.E5M2.UNPACK_B R3, R21.H1 ;  /* 0x00000015ff03723e */ /* 0x020fde00030004ff */
[----:B------:R-:W-:Y:S01]  /*10df00*/  NOP ;  /* 0x0000000000007918 */ /* 0x000fe20000000000 */
[----:B------:R-:W-:Y:S04]  /*10df10*/  STL.64 [R1+0x1f0], R8 ;  /* 0x0001f00801007387 */ /* 0x000fe80000100a00 */
[----:B------:R3:W-:Y:S02]  /*10df20*/  STL.64 [R1+0x1f8], R10 ;  /* 0x0001f80a01007387 */ /* 0x0007e40000100a00 */
[C---:B---3--:R-:W-:Y:S01]  /*10df30*/  HMMA.16816.F32 R8, R28.reuse, R2, R16 ;  /* 0x000000021c08723c */ /* 0x048fe20000001810 */
[----:B------:R-:W-:Y:S01]  /*10df40*/  IMAD.MOV.U32 R0, RZ, RZ, R3 ;  /* 0x000000ffff007224 */ /* 0x000fe200078e0003 */
[----:B------:R-:W-:Y:S02]  /*10df50*/  F2FP.F16.E5M2.UNPACK_B R4, R22.H1 ;  /* 0x00000016ff04723e */ /* 0x000fe400030004ff */
[----:B----4-:R-:W-:Y:S01]  /*10df60*/  F2FP.F16.E5M2.UNPACK_B R5, R23.H1 ;  /* 0x00000017ff05723e */ /* 0x010fe200030004ff */
[----:B------:R-:W-:Y:S04]  /*10df70*/  STL [R1+0xd0], R2 ;  /* 0x0000d00201007387 */ /* 0x000fe80000100800 */
[----:B------:R-:W-:Y:S04]  /*10df80*/  STL [R1+0xd4], R3 ;  /* 0x0000d40301007387 */ /* 0x000fe80000100800 */
[----:B------:R-:W-:Y:S06]  /*10df90*/  STL [R1+0x96e8], R0 ;  /* 0x0096e80001007387 */ /* 0x000fec0000100800 */
[----:B------:R-:W-:Y:S04]  /*10dfa0*/  STL.64 [R1+0x200], R8 ;  /* 0x0002000801007387 */ /* 0x000fe80000100a00 */
[----:B------:R0:W-:Y:S02]  /*10dfb0*/  STL.64 [R1+0x208], R10 ;  /* 0x0002080a01007387 */ /* 0x0001e40000100a00 */
[----:B0-----:R-:W-:Y:S01]  /*10dfc0*/  HMMA.16816.F32 R8, R28, R4, R24 ;  /* 0x000000041c08723c */ /* 0x001fe20000001818 */
[----:B------:R-:W-:Y:S01]  /*10dfd0*/  IMAD.MOV.U32 R0, RZ, RZ, R5 ;  /* 0x000000ffff007224 */ /* 0x000fe200078e0005 */
[----:B------:R-:W-:-:S02]  /*10dfe0*/  F2FP.F16.E5M2.UNPACK_B R2, R42.H1 ;  /* 0x0000002aff02723e */ /* 0x000fc400030004ff */
[----:B------:R-:W-:Y:S01]  /*10dff0*/  F2FP.F16.E5M2.UNPACK_B R3, R40.H1 ;  /* 0x00000028ff03723e */ /* 0x000fe200030004ff */
[----:B------:R-:W-:Y:S04]  /*10e000*/  STL [R1+0xc8], R4 ;  /* 0x0000c80401007387 */ /* 0x000fe80000100800 */
[----:B------:R-:W-:Y:S04]  /*10e010*/  STL [R1+0xcc], R5 ;  /* 0x0000cc0501007387 */ /* 0x000fe80000100800 */
[----:B------:R-:W-:Y:S06]  /*10e020*/  STL [R1+0x96ec], R0 ;  /* 0x0096ec0001007387 */ /* 0x000fec0000100800 */
[----:B------:R-:W-:Y:S04]  /*10e030*/  STL.64 [R1+0x220], R8 ;  /* 0x0002200801007387 */ /* 0x000fe80000100a00 */
[----:B------:R0:W-:Y:S02]  /*10e040*/  STL.64 [R1+0x228], R10 ;  /* 0x0002280a01007387 */ /* 0x0001e40000100a00 */
[----:B0-----:R-:W-:Y:S01]  /*10e050*/  HMMA.16816.F32 R8, R28, R2, R32 ;  /* 0x000000021c08723c */ /* 0x001fe20000001820 */
[----:B------:R-:W-:-:S02]  /*10e060*/  F2FP.F16.E5M2.UNPACK_B R4, R41.H1 ;  /* 0x00000029ff04723e */ /* 0x000fc400030004ff */
[----:B------:R-:W-:Y:S01]  /*10e070*/  F2FP.F16.E5M2.UNPACK_B R5, R48.H1 ;  /* 0x00000030ff05723e */ /* 0x000fe200030004ff */
[----:B------:R-:W-:Y:S04]  /*10e080*/  STL [R1+0xc0], R2 ;  /* 0x0000c00201007387 */ /* 0x000fe80000100800 */
[----:B------:R-:W-:Y:S11]  /*10e090*/  STL [R1+0xc4], R3 ;  /* 0x0000c40301007387 */ /* 0x000ff60000100800 */
        /* <DEDUP_REMOVED lines=19> */
[----:B0-----:R-:W-:Y:S02]  /*10e1d0*/  HMMA.16816.F32 R8, R28, R4, R56 ;  /* 0x000000041c08723c */ /* 0x001fe40000001838 */
[----:B------:R-:W-:Y:S01]  /*10e1e0*/  STL [R1+0xa8], R4 ;  /* 0x0000a80401007387 */ /* 0x000fe20000100800 */
[----:B------:R-:W-:-:S03]  /*10e1f0*/  F2FP.F16.E5M2.UNPACK_B R2, R61.H1 ;  /* 0x0000003dff02723e */ /* 0x000fc600030004ff */
[----:B------:R-:W-:Y:S04]  /*10e200*/  STL [R1+0xac], R5 ;  /* 0x0000ac0501007387 */ /* 0x000fe80000100800 */
[----:B------:R-:W2:Y:S09]  /*10e210*/  LDL.LU R36, [R1+0x390] ;  /* 0x0003900001247983 */ /* 0x000eb20000300800 */
[----:B------:R-:W-:Y:S04]  /*10e220*/  STL.64 [R1+0x270], R8 ;  /* 0x0002700801007387 */ /* 0x000fe80000100a00 */
[----:B------:R0:W-:Y:S04]  /*10e230*/  STL.64 [R1+0x278], R10 ;  /* 0x0002780a01007387 */ /* 0x0001e80000100a00 */
[----:B------:R-:W-:Y:S04]  /*10e240*/  STL [R1+0xa0], R2 ;  /* 0x0000a00201007387 */ /* 0x000fe80000100800 */
        /* <DEDUP_REMOVED lines=42> */
[----:B------:R-:W-:Y:S01]  /*10e4f0*/  STL [R1+0x96f8], R0 ;  /* 0x0096f80001007387 */ /* 0x000fe20000100800 */
[----:B-----5:R-:W-:-:S07]  /*10e500*/  F2FP.F16.E5M2.UNPACK_B R3, R11.H1 ;  /* 0x0000000bff03723e */ /* 0x020fce00030004ff */
[----:B----4-:R-:W-:Y:S01]  /*10e510*/  HMMA.16816.F32 R8, R28, R2, R12 ;  /* 0x000000021c08723c */ /* 0x010fe2000000180c */
[----:B--2---:R-:W-:Y:S02]  /*10e520*/  F2FP.F16.E5M2.UNPACK_B R4, R20.H1 ;  /* 0x00000014ff04723e */ /* 0x004fe400030004ff */
[----:B------:R-:W-:Y:S01]  /*10e530*/  F2FP.F16.E5M2.UNPACK_B R5, R21.H1 ;  /* 0x00000015ff05723e */ /* 0x000fe200030004ff */
[----:B------:R-:W-:-:S15]  /*10e540*/  STL [R1+0xa4], R3 ;  /* 0x0000a40301007387 */ /* 0x000fde0000100800 */
[----:B------:R-:W-:Y:S04]  /*10e550*/  STL.64 [R1+0x280], R8 ;  /* 0x0002800801007387 */ /* 0x000fe80000100a00 */
[----:B------:R3:W-:Y:S02]  /*10e560*/  STL.64 [R1+0x288], R10 ;  /* 0x0002880a01007387 */ /* 0x0007e40000100a00 */
[C---:B---3--:R-:W-:Y:S01]  /*10e570*/  HMMA.16816.F32 R8, R28.reuse, R4, R16 ;  /* 0x000000041c08723c */ /* 0x048fe20000001810 */
[----:B------:R-:W-:Y:S01]  /*10e580*/  IMAD.MOV.U32 R0, RZ, RZ, R5 ;  /* 0x000000ffff007224 */ /* 0x000fe200078e0005 */
[----:B------:R-:W-:Y:S02]  /*10e590*/  F2FP.F16.E5M2.UNPACK_B R2, R22.H1 ;  /* 0x00000016ff02723e */ /* 0x000fe400030004ff */
        /* <DEDUP_REMOVED lines=89> */
[----:B-----5:R-:W-:-:S03]  /*10eb30*/  F2FP.F16.E5M2.UNPACK_B R5, R61.H1 ;  /* 0x0000003dff05723e */ /* 0x020fc600030004ff */
[----:B------:R-:W5:Y:S01]  /*10eb40*/  LDL.LU R61, [R1+0x1ba4] ;  /* 0x001ba400013d7983 */ /* 0x000f620000300800 */
[----:B--2---:R-:W-:-:S03]  /*10eb50*/  F2FP.F16.E5M2.UNPACK_B R2, R11.H1 ;  /* 0x0000000bff02723e */ /* 0x004fc600030004ff */
[----:B----4-:R-:W-:Y:S01]  /*10eb60*/  HMMA.16816.F32 R8, R28, R4, R12 ;  /* 0x000000041c08723c */ /* 0x010fe2000000180c */
[----:B0-----:R-:W-:Y:S01]  /*10eb70*/  IMAD.MOV.U32 R0, RZ, RZ, R5 ;  /* 0x000000ffff007224 */ /* 0x001fe200078e0005 */
[----:B---3--:R-:W-:Y:S01]  /*10eb80*/  F2FP.F16.E5M2.UNPACK_B R3, R20.H1 ;  /* 0x00000014ff03723e */ /* 0x008fe200030004ff */
[----:B------:R-:W-:Y:S04]  /*10eb90*/  STL [R1+0x6c], R5 ;  /* 0x00006c0501007387 */ /* 0x000fe80000100800 */
[----:B------:R-:W-:-:S12]  /*10eba0*/  STL [R1+0x9710], R0 ;  /* 0x0097100001007387 */ /* 0x000fd80000100800 */
[----:B------:R-:W-:Y:S04]  /*10ebb0*/  STL.64 [R1+0x310], R8 ;  /* 0x0003100801007387 */ /* 0x000fe80000100a00 */
[----:B------:R0:W-:Y:S02]  /*10ebc0*/  STL.64 [R1+0x318], R10 ;  /* 0x0003180a01007387 */ /* 0x0001e40000100a00 */
[C---:B0-----:R-:W-:Y:S01]  /*10ebd0*/  HMMA.16816.F32 R8, R28.reuse, R2, R16 ;  /* 0x000000021c08723c */ /* 0x041fe20000001810 */
[----:B------:R-:W-:Y:S02]  /*10ebe0*/  F2FP.F16.E5M2.UNPACK_B R4, R21.H1 ;  /* 0x00000015ff04723e */ /* 0x000fe400030004ff */
        /* <DEDUP_REMOVED lines=40> */
[----:B------:R-:W-:Y:S01]  /*10ee70*/  F2FP.F16.E5M2.UNPACK_B R2, R60.H1 ;  /* 0x0000003cff02723e */ /* 0x000fe200030004ff */
[----:B------:R-:W-:Y:S04]  /*10ee80*/  STL.64 [R1+0x38], R4 ;  /* 0x0000380401007387 */ /* 0x000fe80000100a00 */
[----:B------:R-:W-:-:S12]  /*10ee90*/  STL [R1+0x9720], R0 ;  /* 0x0097200001007387 */ /* 0x000fd80000100800 */
[----:B------:R-:W-:Y:S04]  /*10eea0*/  STL.64 [R1+0x370], R8 ;  /* 0x0003700801007387 */ /* 0x000fe80000100a00 */
[----:B------:R0:W-:Y:S04]  /*10eeb0*/  STL.64 [R1+0x378], R10 ;  /* 0x0003780a01007387 */ /* 0x0001e80000100a00 */
[----:B------:R1:W-:Y:S04]  /*10eec0*/  STL [R1+0x30], R2 ;  /* 0x0000300201007387 */ /* 0x0003e80000100800 */
[----:B------:R-:W2:Y:S04]  /*10eed0*/  LDL.LU R52, [R1+0x560] ;  /* 0x0005600001347983 */ /* 0x000ea80000300800 */
[----:B------:R-:W2:Y:S04]  /*10eee0*/  LDL.LU R53, [R1+0x564] ;  /* 0x0005640001357983 */ /* 0x000ea80000300800 */
[----:B------:R-:W2:Y:S01]  /*10eef0*/  LDL.LU R54, [R1+0x568] ;  /* 0x0005680001367983 */ /* 0x000ea20000300800 */
[----:B-----5:R-:W-:-:S05]  /*10ef00*/  F2FP.F16.E5M2.UNPACK_B R3, R61.H1 ;  /* 0x0000003dff03723e */ /* 0x020fca00030004ff */
[----:B------:R3:W-:Y:S04]  /*10ef10*/  STL [R1+0x34], R3 ;  /* 0x0000340301007387 */ /* 0x0007e80000100800 */
[----:B------:R-:W2:Y:S04]  /*10ef20*/  LDL.LU R55, [R1+0x56c] ;  /* 0x00056c0001377983 */ /* 0x000ea80000300800 */
        /* <DEDUP_REMOVED lines=17> */
[----:B0-----:R-:W4:Y:S04]  /*10f040*/  LDL.LU R10, [R1+0x1b94] ;  /* 0x001b9400010a7983 */ /* 0x001f280000300800 */
        /* <DEDUP_REMOVED lines=25> */
[----:B------:R-:W-:Y:S01]  /*10f1e0*/  IMAD.MOV.U32 R0, RZ, RZ, R3 ;  /* 0x000000ffff007224 */ /* 0x000fe200078e0003 */
[----:B--2---:R-:W-:Y:S01]  /*10f1f0*/  HMMA.16816.F32 R44, R28, R2, R44 ;  /* 0x000000021c2c723c */ /* 0x004fe2000000182c */
[----:B---3--:R-:W-:-:S02]  /*10f200*/  F2FP.F16.E5M2.UNPACK_B R4, R59.H1 ;  /* 0x0000003bff04723e */ /* 0x008fc400030004ff */
[----:B------:R-:W2:Y:S01]  /*10f210*/  LDL.LU R59, [R1+0x1b24] ;  /* 0x001b2400013b7983 */ /* 0x000ea20000300800 */
[----:B----4-:R-:W-:Y:S02]  /*10f220*/  F2FP.F16.E5M2.UNPACK_B R5, R10.H1 ;  /* 0x0000000aff05723e */ /* 0x010fe400030004ff */
[----:B-1----:R-:W-:-:S05]  /*10f230*/  F2FP.F16.E5M2.UNPACK_B R2, R11.H1 ;  /* 0x0000000bff02723e */ /* 0x002fca00030004ff */
[----:B------:R-:W-:Y:S01]  /*10f240*/  HMMA.16816.F32 R8, R28, R4, R12 ;  /* 0x000000041c08723c */ /* 0x000fe2000000180c */
[----:B-----5:R-:W-:-:S07]  /*10f250*/  F2FP.F16.E5M2.UNPACK_B R3, R20.H1 ;  /* 0x00000014ff03723e */ /* 0x020fce00030004ff */
[----:B------:R-:W-:Y:S04]  /*10f260*/  STL.64 [R1+0x380], R44 ;  /* 0x0003802c01007387 */ /* 0x000fe80000100a00 */
[----:B------:R-:W-:Y:S04]  /*10f270*/  STL.64 [R1+0x388], R46 ;  /* 0x0003882e01007387 */ /* 0x000fe80000100a00 */
[----:B------:R-:W-:Y:S04]  /*10f280*/  STL [R1+0x28], R4 ;  /* 0x0000280401007387 */ /* 0x000fe80000100800 */
[----:B------:R0:W-:Y:S04]  /*10f290*/  STL [R1+0x9724], R0 ;  /* 0x0097240001007387 */ /* 0x0001e80000100800 */
[----:B------:R-:W-:Y:S01]  /*10f2a0*/  STL [R1+0x2c], R5 ;  /* 0x00002c0501007387 */ /* 0x000fe20000100800 */
[----:B0-----:R-:W-:-:S05]  /*10f2b0*/  IMAD.MOV.U32 R0, RZ, RZ, R5 ;  /* 0x000000ffff007224 */ /* 0x001fca00078e0005 */
[----:B------:R-:W-:Y:S04]  /*10f2c0*/  STL [R1+0x9728], R0 ;  /* 0x0097280001007387 */ /* 0x000fe80000100800 */
        /* <DEDUP_REMOVED lines=18> */
[----:B------:R-:W-:-:S02]  /*10f3f0*/  F2FP.F16.E5M2.UNPACK_B R4, R40.H1 ;  /* 0x00000028ff04723e */ /* 0x000fc400030004ff */
[----:B------:R-:W-:Y:S01]  /*10f400*/  F2FP.F16.E5M2.UNPACK_B R5, R41.H1 ;  /* 0x00000029ff05723e */ /* 0x000fe200030004ff */
[----:B------:R0:W-:Y:S04]  /*10f410*/  STL [R1+0x10], R2 ;  /* 0x0000100201007387 */ /* 0x0001e80000100800 */
[----:B------:R1:W-:Y:S01]  /*10f420*/  STL [R1+0x14], R3 ;  /* 0x0000140301007387 */ /* 0x0003e20000100800 */
[----:B------:R-:W-:Y:S01]  /*10f430*/  IMAD.MOV.U32 R0, RZ, RZ, R5 ;  /* 0x000000ffff007224 */ /* 0x000fe200078e0005 */
[----:B0-----:R-:W-:Y:S02]  /*10f440*/  F2FP.F16.E5M2.UNPACK_B R2, R56.H1 ;  /* 0x00000038ff02723e */ /* 0x001fe400030004ff */
[----:B-1----:R-:W-:-:S07]  /*10f450*/  F2FP.F16.E5M2.UNPACK_B R3, R57.H1 ;  /* 0x00000039ff03723e */ /* 0x002fce00030004ff */
[----:B------:R-:W-:Y:S04]  /*10f460*/  STL.64 [R1+0x3c0], R8 ;  /* 0x0003c00801007387 */ /* 0x000fe80000100a00 */
[----:B------:R0:W-:Y:S04]  /*10f470*/  STL.64 [R1+0x3c8], R10 ;  /* 0x0003c80a01007387 */ /* 0x0001e80000100a00 */
[----:B------:R1:W-:Y:S01]  /*10f480*/  STL.64 [R1+0x8], R4 ;  /* 0x0000080401007387 */ /* 0x0003e20000100a00 */
[C---:B0-----:R-:W-:Y:S08]  /*10f490*/  HMMA.16816.F32 R8, R28.reuse, R4, R36 ;  /* 0x000000041c08723c */ /* 0x041ff00000001824 */
[----:B-1----:R-:W-:Y:S01]  /*10f4a0*/  HMMA.16816.F32 R4, R28, R2, R48 ;  /* 0x000000021c04723c */ /* 0x002fe20000001830 */
[----:B------:R-:W-:Y:S01]  /*10f4b0*/  STL [R1+0x9740], R0 ;  /* 0x0097400001007387 */ /* 0x000fe20000100800 */
[----:B------:R-:W-:-:S02]  /*10f4c0*/  F2FP.F16.E5M2.UNPACK_B R60, R60.H1 ;  /* 0x0000003cff3c723e */ /* 0x000fc400030004ff */
[----:B------:R-:W-:-:S07]  /*10f4d0*/  F2FP.F16.E5M2.UNPACK_B R61, R61.H1 ;  /* 0x0000003dff3d723e */ /* 0x000fce00030004ff */
[----:B------:R-:W-:Y:S04]  /*10f4e0*/  STL.64 [R1+0x3d0], R8 ;  /* 0x0003d00801007387 */ /* 0x000fe80000100a00 */
[----:B------:R-:W-:Y:S04]  /*10f4f0*/  STL.64 [R1+0x3d8], R10 ;  /* 0x0003d80a01007387 */ /* 0x000fe80000100a00 */
[----:B------:R-:W-:Y:S04]  /*10f500*/  STL [R1], R2 ;  /* 0x0000000201007387 */ /* 0x000fe80000100800 */
[----:B------:R-:W-:Y:S04]  /*10f510*/  STL [R1+0x4], R3 ;  /* 0x0000040301007387 */ /* 0x000fe80000100800 */
[----:B------:R-:W-:Y:S04]  /*10f520*/  STL.64 [R1+0x3e0], R4 ;  /* 0x0003e00401007387 */ /* 0x000fe80000100a00 */
[----:B------:R0:W-:Y:S02]  /*10f530*/  STL.64 [R1+0x3e8], R6 ;  /* 0x0003e80601007387 */ /* 0x0001e40000100a00 */
[----:B0-----:R-:W-:Y:S02]  /*10f540*/  HMMA.16816.F32 R4, R28, R60, R52 ;  /* 0x0000003c1c04723c */ /* 0x001fe40000001834 */
[----:B------:R-:W-:Y:S04]  /*10f550*/  STL [R1+0x9748], R60 ;  /* 0x0097483c01007387 */ /* 0x000fe80000100800 */
[----:B------:R-:W-:-:S13]  /*10f560*/  STL [R1+0x9744], R61 ;  /* 0x0097443d01007387 */ /* 0x000fda0000100800 */
[----:B------:R0:W-:Y:S04]  /*10f570*/  STL.64 [R1+0x3f0], R4 ;  /* 0x0003f00401007387 */ /* 0x0001e80000100a00 */
[----:B------:R1:W-:Y:S04]  /*10f580*/  STL.64 [R1+0x3f8], R6 ;  /* 0x0003f80601007387 */ /* 0x0003e80000100a00 */
        /* <DEDUP_REMOVED lines=47> */
[----:B------:R-:W-:-:S03]  /*10f880*/  F2FP.F16.E5M2.UNPACK_B R58, R58.H1 ;  /* 0x0000003aff3a723e */ /* 0x000fc600030004ff */
[----:B------:R-:W5:Y:S01]  /*10f890*/  LDL.LU R37, [R1+0x1aa4] ;  /* 0x001aa40001257983 */ /* 0x000f620000300800 */
[----:B--2---:R-:W-:Y:S02]  /*10f8a0*/  F2FP.F16.E5M2.UNPACK_B R59, R59.H1 ;  /* 0x0000003bff3b723e */ /* 0x004fe400030004ff */
[----:B---3--:R-:W-:Y:S02]  /*10f8b0*/  F2FP.F16.E5M2.UNPACK_B R56, R56.H1 ;  /* 0x00000038ff38723e */ /* 0x008fe400030004ff */
[----:B----4-:R-:W-:-:S03]  /*10f8c0*/  F2FP.F16.E5M2.UNPACK_B R57, R57.H1 ;  /* 0x00000039ff39723e */ /* 0x010fc600030004ff */
[C---:B------:R-:W-:Y:S08]  /*10f8d0*/  HMMA.16816.F32 R44, R28.reuse, R58, R44 ;  /* 0x0000003a1c2c723c */ /* 0x040ff0000000182c */
[----:B-----5:R-:W-:Y:S01]  /*10f8e0*/  HMMA.16816.F32 R4, R28, R56, R4 ;  /* 0x000000381c04723c */ /* 0x020fe20000001804 */
[----:B------:R-:W-:Y:S02]  /*10f8f0*/  F2FP.F16.E5M2.UNPACK_B R54, R54.H1 ;  /* 0x00000036ff36723e */ /* 0x000fe400030004ff */
[----:B------:R-:W-:-:S08]  /*10f900*/  F2FP.F16.E5M2.UNPACK_B R55, R55.H1 ;  /* 0x00000037ff37723e */ /* 0x000fd000030004ff */
        /* <DEDUP_REMOVED lines=25> */
[----:B------:R0:W-:Y:S02]  /*10faa0*/  STL.64 [R1+0x448], R6 ;  /* 0x0004480601007387 */ /* 0x0001e40000100a00 */
[----:B0-----:R-:W-:Y:S02]  /*10fab0*/  HMMA.16816.F32 R4, R28, R48, R20 ;  /* 0x000000301c04723c */ /* 0x001fe40000001814 */
[----:B------:R-:W-:Y:S04]  /*10fac0*/  STL.64 [R1+0x94a8], R50 ;  /* 0x0094a83201007387 */ /* 0x000fe80000100a00 */
[----:B------:R-:W-:-:S13]  /*10fad0*/  STL.64 [R1+0x94a0], R48 ;  /* 0x0094a03001007387 */ /* 0x000fda0000100a00 */
[----:B------:R0:W-:Y:S04]  /*10fae0*/  STL.64 [R1+0x450], R4 ;  /* 0x0004500401007387 */ /* 0x0001e80000100a00 */
[----:B------:R-:W-:Y:S04]  /*10faf0*/  STL.64 [R1+0x458], R6 ;  /* 0x0004580601007387 */ /* 0x000fe80000100a00 */
[----:B------:R-:W-:Y:S04]  /*10fb00*/  STL [R1+0x974c], R3 ;  /* 0x00974c0301007387 */ /* 0x000fe80000100800 */
[----:B------:R-:W-:Y:S04]  /*10fb10*/  STL.64 [R1+0x460], R8 ;  /* 0x0004600801007387 */ /* 0x000fe80000100a00 */
[----:B------:R1:W-:Y:S04]  /*10fb20*/  STL.64 [R1+0x468], R10 ;  /* 0x0004680a01007387 */ /* 0x0003e80000100a00 */
[----:B------:R-:W2:Y:S01]  /*10fb30*/  LDL.LU R24, [R1+0x6f0] ;  /* 0x0006f00001187983 */ /* 0x000ea20000300800 */
[----:B0-----:R-:W-:-:S02]  /*10fb40*/  F2FP.F16.E5M2.UNPACK_B R4, R38.H1 ;  /* 0x00000026ff04723e */ /* 0x001fc400030004ff */
[----:B------:R-:W-:-:S07]  /*10fb50*/  F2FP.F16.E5M2.UNPACK_B R5, R39.H1 ;  /* 0x00000027ff05723e */ /* 0x000fce00030004ff */
[----:B-1----:R-:W-:-:S15]  /*10fb60*/  HMMA.16816.F32 R8, R28, R4, R32 ;  /* 0x000000041c08723c */ /* 0x002fde0000001820 */
        /* <DEDUP_REMOVED lines=40> */
[----:B------:R-:W-:-:S02]  /*10fdf0*/  F2FP.F16.E5M2.UNPACK_B R6, R36.H1 ;  /* 0x00000024ff06723e */ /* 0x000fc400030004ff */
[----:B------:R-:W-:Y:S01]  /*10fe00*/  F2FP.F16.E5M2.UNPACK_B R7, R37.H1 ;  /* 0x00000025ff07723e */ /* 0x000fe200030004ff */
        /* <DEDUP_REMOVED lines=12> */
[----:B----4-:R-:W-:-:S15]  /*10fed0*/  HMMA.16816.F32 R24, R28, R6, R24 ;  /* 0x000000061c18723c */ /* 0x010fde0000001818 */
[----:B------:R-:W-:-:S04]  /*10fee0*/  NOP ;  /* 0x0000000000007918 */ /* 0x000fc80000000000 */
[----:B------:R-:W-:Y:S04]  /*10fef0*/  STL.64 [R1+0x480], R24 ;  /* 0x0004801801007387 */ /* 0x000fe80000100a00 */
[----:B------:R0:W-:Y:S04]  /*10ff00*/  STL.64 [R1+0x488], R26 ;  /* 0x0004881a01007387 */ /* 0x0001e80000100a00 */
[----:B0-----:R-:W4:Y:S04]  /*10ff10*/  LDL.LU.64 R26, [R1+0x97a8] ;  /* 0x0097a800011a7983 */ /* 0x001f280000300a00 */
[----:B------:R-:W4:Y:S01]  /*10ff20*/  LDL.LU.64 R24, [R1+0x97a0] ;  /* 0x0097a00001187983 */ /* 0x000f220000300a00 */
[----:B-----5:R-:W-:-:S02]  /*10ff30*/  F2FP.F16.E5M2.UNPACK_B R8, R11.H1 ;  /* 0x0000000bff08723e */ /* 0x020fc400030004ff */
[----:B--2---:R-:W-:Y:S01]  /*10ff40*/  F2FP.F16.E5M2.UNPACK_B R9, R12.H1 ;  /* 0x0000000cff09723e */ /* 0x004fe200030004ff */
[----:B------:R-:W-:Y:S04]  /*10ff50*/  STL.64 [R1+0x9478], R6 ;  /* 0x0094780601007387 */ /* 0x000fe80000100a00 */
[----:B------:R0:W-:Y:S02]  /*10ff60*/  STL.64 [R1+0x9470], R4 ;  /* 0x0094700401007387 */ /* 0x0001e40000100a00 */
[----:B0-----:R-:W-:Y:S01]  /*10ff70*/  HMMA.16816.F32 R4, R28, R8, R48 ;  /* 0x000000081c04723c */ /* 0x001fe20000001830 */
[----:B------:R-:W-:Y:S02]  /*10ff80*/  F2FP.F16.E5M2.UNPACK_B R10, R13.H1 ;  /* 0x0000000dff0a723e */ /* 0x000fe400030004ff */
[----:B------:R-:W-:-:S02]  /*10ff90*/  F2FP.F16.E5M2.UNPACK_B R11, R14.H1 ;  /* 0x0000000eff0b723e */ /* 0x000fc400030004ff */
[----:B------:R-:W-:-:S14]  /*10ffa0*/  F2FP.F16.E5M2.UNPACK_B R12, R15.H1 ;  /* 0x0000000fff0c723e */ /* 0x000fdc00030004ff */
[----:B------:R-:W-:Y:S04]  /*10ffb0*/  STL.64 [R1+0x490], R4 ;  /* 0x0004900401007387 */ /* 0x000fe80000100a00 */
[----:B------:R3:W-:Y:S02]  /*10ffc0*/  STL.64 [R1+0x498], R6 ;  /* 0x0004980601007387 */ /* 0x0007e40000100a00 */
[----:B---3--:R-:W-:Y:S01]  /*10ffd0*/  HMMA.16816.F32 R4, R28, R10, R52 ;  /* 0x0000000a1c04723c */ /* 0x008fe20000001834 */
        /* <DEDUP_REMOVED lines=22> */
[----:B------:R4:W-:Y:S01]  /*110140*/  STL.64 [R1+0x4d8], R6 ;  /* 0x0004d80601007387 */ /* 0x0009e20000100a00 */
[----:B------:R-:W-:-:S03]  /*110150*/  F2FP.F16.E5M2.UNPACK_B R21, R39.H1 ;  /* 0x00000027ff15723e */ /* 0x000fc600030004ff */
[----:B------:R-:W-:Y:S04]  /*110160*/  STL.64 [R1+0x9488], R18 ;  /* 0x0094881201007387 */ /* 0x000fe80000100a00 */
[----:B------:R-:W-:Y:S01]  /*110170*/  STL.64 [R1+0x9480], R16 ;  /* 0x0094801001007387 */ /* 0x000fe20000100a00 */
[----:B----4-:R-:W-:-:S15]  /*110180*/  HMMA.16816.F32 R4, R28, R18, R24 ;  /* 0x000000121c04723c */ /* 0x010fde0000001818 */
[----:B------:R-:W-:-:S04]  /*110190*/  NOP ;  /* 0x0000000000007918 */ /* 0x000fc80000000000 */
        /* <DEDUP_REMOVED lines=55> */
[----:B-----5:R-:W-:-:S15]  /*110510*/  HMMA.16816.F32 R44, R28, R22, R44 ;  /* 0x000000161c2c723c */ /* 0x020fde000000182c */
[----:B------:R-:W-:-:S04]  /*110520*/  NOP ;  /* 0x0000000000007918 */ /* 0x000fc80000000000 */
[----:B------:R-:W-:Y:S04]  /*110530*/  STL.64 [R1+0x500], R44 ;  /* 0x0005002c01007387 */ /* 0x000fe80000100a00 */
[----:B------:R0:W-:Y:S04]  /*110540*/  STL.64 [R1+0x508], R46 ;  /* 0x0005082e01007387 */ /* 0x0001e80000100a00 */
[----:B0-----:R-:W5:Y:S04]  /*110550*/  LDL.LU.64 R46, [R1+0x9798] ;  /* 0x00979800012e7983 */ /* 0x001f680000300a00 */
[----:B------:R-:W5:Y:S01]  /*110560*/  LDL.LU.64 R44, [R1+0x9790] ;  /* 0x00979000012c7983 */ /* 0x000f620000300a00 */
[----:B--2---:R-:W-:-:S02]  /*110570*/  F2FP.F16.E5M2.UNPACK_B R24, R24.H1 ;  /* 0x00000018ff18723e */ /* 0x004fc400030004ff */
[----:B------:R-:W-:Y:S02]  /*110580*/  F2FP.F16.E5M2.UNPACK_B R25, R25.H1 ;  /* 0x00000019ff19723e */ /* 0x000fe400030004ff */
[----:B------:R-:W-:Y:S02]  /*110590*/  F2FP.F16.E5M2.UNPACK_B R26, R26.H1 ;  /* 0x0000001aff1a723e */ /* 0x000fe400030004ff */
[----:B------:R-:W-:Y:S02]  /*1105a0*/  F2FP.F16.E5M2.UNPACK_B R27, R27.H1 ;  /* 0x0000001bff1b723e */ /* 0x000fe400030004ff */
[----:B------:R-:W-:Y:S02]  /*1105b0*/  F2FP.F16.E5M2.UNPACK_B R32, R32.H1 ;  /* 0x00000020ff20723e */ /* 0x000fe400030004ff */
[----:B------:R-:W-:Y:S02]  /*1105c0*/  F2FP.F16.E5M2.UNPACK_B R33, R33.H1 ;  /* 0x00000021ff21723e */ /* 0x000fe400030004ff */
[----:B---3--:R-:W-:-:S02]  /*1105d0*/  F2FP.F16.E5M2.UNPACK_B R34, R34.H1 ;  /* 0x00000022ff22723e */ /* 0x008fc400030004ff */
[----:B----4-:R-:W-:Y:S01]  /*1105e0*/  F2FP.F16.E5M2.UNPACK_B R35, R35.H1 ;  /* 0x00000023ff23723e */ /* 0x010fe200030004ff */
[C---:B------:R-:W-:Y:S08]  /*1105f0*/  HMMA.16816.F32 R16, R28.reuse, R24, R16 ;  /* 0x000000181c10723c */ /* 0x040ff00000001810 */
[C---:B------:R-:W-:Y:S08]  /*110600*/  HMMA.16816.F32 R12, R28.reuse, R26, R12 ;  /* 0x0000001a1c0c723c */ /* 0x040ff0000000180c */
[C---:B------:R-:W-:Y:S08]  /*110610*/  HMMA.16816.F32 R8, R28.reuse, R32, R8 ;  /* 0x000000201c08723c */ /* 0x040ff00000001808 */
[----:B------:R-:W-:Y:S01]  /*110620*/  HMMA.16816.F32 R4, R28, R34, R4 ;  /* 0x000000221c04723c */ /* 0x000fe20000001804 */
[----:B------:R-:W-:Y:S04]  /*110630*/  STL.64 [R1+0x9498], R22 ;  /* 0x0094981601007387 */ /* 0x000fe80000100a00 */
[----:B------:R-:W-:Y:S04]  /*110640*/  STL.64 [R1+0x9490], R20 ;  /* 0x0094901401007387 */ /* 0x000fe80000100a00 */
[----:B------:R-:W-:Y:S04]  /*110650*/  STL [R1+0x944c], R24 ;  /* 0x00944c1801007387 */ /* 0x000fe80000100800 */
[----:B------:R-:W-:Y:S01]  /*110660*/  STL [R1+0x9448], R25 ;  /* 0x0094481901007387 */ /* 0x000fe20000100800 */
[----:B------:R-:W-:-:S02]  /*110670*/  F2FP.F16.E5M2.UNPACK_B R36, R36.H1 ;  /* 0x00000024ff24723e */ /* 0x000fc400030004ff */
[----:B------:R-:W-:Y:S01]  /*110680*/  F2FP.F16.E5M2.UNPACK_B R37, R37.H1 ;  /* 0x00000025ff25723e */ /* 0x000fe200030004ff */
        /* <DEDUP_REMOVED lines=23> */
[----:B-----5:R-:W-:Y:S02]  /*110800*/  IMAD.MOV.U32 R58, RZ, RZ, R46 ;  /* 0x000000ffff3a7224 */ /* 0x020fe400078e002e */
[----:B------:R-:W-:Y:S01]  /*110810*/  IMAD.MOV.U32 R59, RZ, RZ, R47 ;  /* 0x000000ffff3b7224 */ /* 0x000fe200078e002f */
[----:B------:R-:W2:-:S15]  /*110820*/  LDL.LU R46, [R1+0x9788] ;  /* 0x00978800012e7983 */ /* 0x000e9e0000300800 */
[----:B------:R-:W-:Y:S04]  /*110830*/  STL.64 [R1+0x570], R4 ;  /* 0x0005700401007387 */ /* 0x000fe80000100a00 */
[----:B------:R0:W-:Y:S01]  /*110840*/  STL.64 [R1+0x578], R6 ;  /* 0x0005780601007387 */ /* 0x0001e20000100a00 */
[----:B------:R-:W-:Y:S02]  /*110850*/  IMAD.MOV.U32 R56, RZ, RZ, R44 ;  /* 0x000000ffff387224 */ /* 0x000fe400078e002c */
[----:B------:R-:W-:Y:S01]  /*110860*/  IMAD.MOV.U32 R57, RZ, RZ, R45 ;  /* 0x000000ffff397224 */ /* 0x000fe200078e002d */
[----:B------:R-:W3:Y:S04]  /*110870*/  LDL.LU R47, [R1+0x9784] ;  /* 0x00978400012f7983 */ /* 0x000ee80000300800 */
[----:B------:R-:W4:Y:S04]  /*110880*/  LDL.LU R44, [R1+0x9780] ;  /* 0x00978000012c7983 */ /* 0x000f280000300800 */
[----:B------:R-:W5:Y:S04]  /*110890*/  LDL.LU R45, [R1+0x977c] ;  /* 0x00977c00012d7983 */ /* 0x000f680000300800 */
[----:B------:R-:W-:Y:S04]  /*1108a0*/  STL.64 [R1+0x9738], R58 ;  /* 0x0097383a01007387 */ /* 0x000fe80000100a00 */
[----:B------:R-:W-:Y:S04]  /*1108b0*/  STL.64 [R1+0x9730], R56 ;  /* 0x0097303801007387 */ /* 0x000fe80000100a00 */
[----:B------:R-:W3:Y:S04]  /*1108c0*/  LDL.LU R48, [R1+0x1460] ;  /* 0x0014600001307983 */ /* 0x000ee80000300800 */
[----:B------:R-:W3:Y:S04]  /*1108d0*/  LDL.LU R49, [R1+0x1464] ;  /* 0x0014640001317983 */ /* 0x000ee80000300800 */
[----:B------:R-:W3:Y:S04]  /*1108e0*/  LDL.LU R50, [R1+0x1468] ;  /* 0x0014680001327983 */ /* 0x000ee80000300800 */
[----:B------:R-:W3:Y:S01]  /*1108f0*/  LDL.LU R51, [R1+0x146c] ;  /* 0x00146c0001337983 */ /* 0x000ee20000300800 */
[----:B0-----:R-:W-:-:S02]  /*110900*/  IMAD.MOV.U32 R7, RZ, RZ, R43 ;  /* 0x000000ffff077224 */ /* 0x001fc400078e002b */
[----:B--2---:R-:W-:Y:S01]  /*110910*/  IMAD.MOV.U32 R6, RZ, RZ, R46 ;  /* 0x000000ffff067224 */ /* 0x004fe200078e002e */
[----:B---3--:R-:W-:Y:S04]  /*110920*/  STL.64 [R1+0x9758], R50 ;  /* 0x0097583201007387 */ /* 0x008fe80000100a00 */
[----:B------:R0:W-:Y:S04]  /*110930*/  STL.64 [R1+0x9750], R48 ;  /* 0x0097503001007387 */ /* 0x0001e80000100a00 */
[----:B------:R-:W2:Y:S04]  /*110940*/  LDL.LU R46, [R1+0x9778] ;  /* 0x00977800012e7983 */ /* 0x000ea80000300800 */
[----:B------:R-:W3:Y:S04]  /*110950*/  LDL.LU R43, [R1+0x9774] ;  /* 0x00977400012b7983 */ /* 0x000ee80000300800 */
[----:B------:R-:W2:Y:S04]  /*110960*/  LDL.LU R8, [R1+0x910] ;  /* 0x0009100001087983 */ /* 0x000ea80000300800 */
[----:B------:R-:W2:Y:S04]  /*110970*/  LDL.LU R9, [R1+0x914] ;  /* 0x0009140001097983 */ /* 0x000ea80000300800 */
[----:B------:R-:W2:Y:S04]  /*110980*/  LDL.LU R10, [R1+0x918] ;  /* 0x00091800010a7983 */ /* 0x000ea80000300800 */
[----:B------:R-:W2:Y:S01]  /*110990*/  LDL.LU R11, [R1+0x91c] ;  /* 0x00091c00010b7983 */ /* 0x000ea20000300800 */
[----:B----4-:R-:W-:-:S03]  /*1109a0*/  IMAD.MOV.U32 R4, RZ, RZ, R44 ;  /* 0x000000ffff047224 */ /* 0x010fc600078e002c */
[----:B--2---:R-:W-:Y:S04]  /*1109b0*/  STL.64 [R1+0x9768], R10 ;  /* 0x0097680a01007387 */ /* 0x004fe80000100a00 */
[----:B------:R1:W-:Y:S04]  /*1109c0*/  STL.64 [R1+0x9760], R8 ;  /* 0x0097600801007387 */ /* 0x0003e80000100a00 */
[----:B------:R-:W2:Y:S04]  /*1109d0*/  LDL.LU R44, [R1+0x9770] ;  /* 0x00977000012c7983 */ /* 0x000ea80000300800 */
[----:B------:R-:W4:Y:S04]  /*1109e0*/  LDL.LU R12, [R1+0x900] ;  /* 0x00090000010c7983 */ /* 0x000f280000300800 */
[----:B------:R-:W4:Y:S04]  /*1109f0*/  LDL.LU R13, [R1+0x904] ;  /* 0x00090400010d7983 */ /* 0x000f280000300800 */
[----:B------:R-:W4:Y:S04]  /*110a00*/  LDL.LU R14, [R1+0x908] ;  /* 0x00090800010e7983 */ /* 0x000f280000300800 */
[----:B------:R-:W4:Y:S04]  /*110a10*/  LDL.LU R15, [R1+0x90c] ;  /* 0x00090c00010f7983 */ /* 0x000f280000300800 */
[----:B0-----:R-:W4:Y:S04]  /*110a20*/  LDL.LU R48, [R1+0x890] ;  /* 0x0008900001307983 */ /* 0x001f280000300800 */
[----:B------:R-:W4:Y:S04]  /*110a30*/  LDL.LU R49, [R1+0x894] ;  /* 0x0008940001317983 */ /* 0x000f280000300800 */
[----:B------:R-:W4:Y:S01]  /*110a40*/  LDL.LU R50, [R1+0x898] ;  /* 0x0008980001327983 */ /* 0x000f220000300800 */
[----:B---3--:R-:W-:-:S03]  /*110a50*/  IMAD.MOV.U32 R17, RZ, RZ, R43 ;  /* 0x000000ffff117224 */ /* 0x008fc600078e002b */
[----:B------:R-:W4:Y:S04]  /*110a60*/  LDL.LU R51, [R1+0x89c] ;  /* 0x00089c0001337983 */ /* 0x000f280000300800 */
[----:B------:R-:W3:Y:S01]  /*110a70*/  LDL.LU R43, [R1+0x19a4] ;  /* 0x0019a400012b7983 */ /* 0x000ee20000300800 */
[----:B-----5:R-:W-:Y:S02]  /*110a80*/  IMAD.MOV.U32 R19, RZ, RZ, R45 ;  /* 0x000000ffff137224 */ /* 0x020fe400078e002d */
[----:B------:R-:W-:Y:S02]  /*110a90*/  IMAD.MOV.U32 R18, RZ, RZ, R46 ;  /* 0x000000ffff127224 */ /* 0x000fe400078e002e */
[----:B------:R-:W-:Y:S02]  /*110aa0*/  IMAD.MOV.U32 R5, RZ, RZ, R47 ;  /* 0x000000ffff057224 */ /* 0x000fe400078e002f */
[----:B--2---:R-:W-:-:S02]  /*110ab0*/  IMAD.MOV.U32 R16, RZ, RZ, R44 ;  /* 0x000000ffff107224 */ /* 0x004fc400078e002c */
[----:B------:R-:W2:Y:S04]  /*110ac0*/  LDL.LU R44, [R1+0x1990] ;  /* 0x00199000012c7983 */ /* 0x000ea80000300800 */
[----:B-1----:R-:W5:Y:S04]  /*110ad0*/  LDL.LU R8, [R1+0x840] ;  /* 0x0008400001087983 */ /* 0x002f680000300800 */
        /* <DEDUP_REMOVED lines=19> */
[----:B---3--:R-:W-:Y:S01]  /*110c10*/  F2FP.F16.E5M2.UNPACK_B R43, R43.H1 ;  /* 0x0000002bff2b723e */ /* 0x008fe200030004ff */
        /* <DEDUP_REMOVED lines=13> */
[----:B-----5:R-:W-:Y:S01]  /*110cf0*/  HMMA.16816.F32 R8, R28, R42, R8 ;  /* 0x0000002a1c08723c */ /* 0x020fe20000001808 */
[----:B--2---:R-:W-:-:S02]  /*110d00*/  F2FP.F16.E5M2.UNPACK_B R44, R44.H1 ;  /* 0x0000002cff2c723e */ /* 0x004fc400030004ff */
[----:B----4-:R-:W-:-:S15]  /*110d10*/  F2FP.F16.E5M2.UNPACK_B R45, R45.H1 ;  /* 0x0000002dff2d723e */ /* 0x010fde00030004ff */
[----:B------:R-:W-:Y:S01]  /*110d20*/  NOP ;  /* 0x0000000000007918 */ /* 0x000fe20000000000 */
[----:B------:R-:W-:Y:S04]  /*110d30*/  STL.64 [R1+0x590], R8 ;  /* 0x0005900801007387 */ /* 0x000fe80000100a00 */
[----:B------:R0:W-:Y:S01]  /*110d40*/  STL.64 [R1+0x598], R10 ;  /* 0x0005980a01007387 */ /* 0x0001e20000100a00 */
[----:B------:R-:W-:Y:S03]  /*110d50*/  HMMA.16816.F32 R48, R28, R44, R48 ;  /* 0x0000002c1c30723c */ /* 0x000fe60000001830 */
[----:B0-----:R-:W2:Y:S04]  /*110d60*/  LDL.LU.64 R10, [R1+0x9768] ;  /* 0x00976800010a7983 */ /* 0x001ea80000300a00 */
[----:B------:R-:W2:Y:S04]  /*110d70*/  LDL.LU.64 R8, [R1+0x9760] ;  /* 0x0097600001087983 */ /* 0x000ea80000300a00 */
[----:B------:R-:W-:Y:S04]  /*110d80*/  STL.64 [R1+0x9420], R42 ;  /* 0x0094202a01007387 */ /* 0x000fe80000100a00 */
[----:B------:R0:W-:Y:S04]  /*110d90*/  STL.64 [R1+0x9418], R40 ;  /* 0x0094182801007387 */ /* 0x0001e80000100a00 */
[----:B0-----:R-:W4:Y:S04]  /*110da0*/  LDL.LU R40, [R1+0x8b0] ;  /* 0x0008b00001287983 */ /* 0x001f280000300800 */
[----:B------:R-:W4:Y:S04]  /*110db0*/  LDL.LU R41, [R1+0x8b4] ;  /* 0x0008b40001297983 */ /* 0x000f280000300800 */
[----:B------:R-:W4:Y:S04]  /*110dc0*/  LDL.LU R42, [R1+0x8b8] ;  /* 0x0008b800012a7983 */ /* 0x000f280000300800 */
[----:B------:R-:W4:Y:S01]  /*110dd0*/  LDL.LU R43, [R1+0x8bc] ;  /* 0x0008bc00012b7983 */ /* 0x000f220000300800 */
[----:B------:R-:W-:-:S03]  /*110de0*/  F2FP.F16.E5M2.UNPACK_B R46, R46.H1 ;  /* 0x0000002eff2e723e */ /* 0x000fc600030004ff */
[----:B------:R-:W-:Y:S01]  /*110df0*/  STL.64 [R1+0x960], R48 ;  /* 0x0009603001007387 */ /* 0x000fe20000100a00 */
[----:B------:R-:W-:-:S03]  /*110e00*/  F2FP.F16.E5M2.UNPACK_B R47, R47.H1 ;  /* 0x0000002fff2f723e */ /* 0x000fc600030004ff */
[----:B------:R0:W-:Y:S01]  /*110e10*/  STL.64 [R1+0x968], R50 ;  /* 0x0009683201007387 */ /* 0x0001e20000100a00 */
[----:B------:R-:W-:Y:S02]  /*110e20*/  IMAD R37, R37, 0x100, R3 ;  /* 0x0000010025257824 */ /* 0x000fe400078e0203 */
[----:B------:R-:W-:Y:S02]  /*110e30*/  IMAD R36, R36, 0x100, R60 ;  /* 0x0000010024247824 */ /* 0x000fe400078e023c */
[----:B------:R-:W-:Y:S02]  /*110e40*/  IMAD R25, R25, 0x100, R61 ;  /* 0x0000010019197824 */ /* 0x000fe400078e023d */
[----:B------:R-:W-:Y:S01]  /*110e50*/  IMAD R24, R24, 0x100, R0 ;  /* 0x0000010018187824 */ /* 0x000fe200078e0200 */
[----:B------:R-:W-:Y:S01]  /*110e60*/  HMMA.16816.F32 R28, R28, R46, R56 ;  /* 0x0000002e1c1c723c */ /* 0x000fe20000001838 */
[----:B0-----:R-:W5:Y:S04]  /*110e70*/  LDL.LU.64 R50, [R1+0x9758] ;  /* 0x0097580001327983 */ /* 0x001f680000300a00 */
[----:B------:R-:W5:Y:S04]  /*110e80*/  LDL.LU.64 R48, [R1+0x9750] ;  /* 0x0097500001307983 */ /* 0x000f680000300a00 */
[----:B------:R-:W2:Y:S04]  /*110e90*/  LDL.LU R3, [R1+0x974c] ;  /* 0x00974c0001037983 */ /* 0x000ea80000300800 */
[----:B------:R-:W2:Y:S04]  /*110ea0*/  LDL.LU R60, [R1+0x9748] ;  /* 0x00974800013c7983 */ /* 0x000ea80000300800 */
[----:B------:R-:W2:Y:S04]  /*110eb0*/  LDL.LU R61, [R1+0x9744] ;  /* 0x00974400013d7983 */ /* 0x000ea80000300800 */
[----:B------:R-:W2:Y:S04]  /*110ec0*/  LDL.LU R0, [R1+0x9740] ;  /* 0x0097400001007983 */ /* 0x000ea80000300800 */
[----:B------:R-:W2:Y:S04]  /*110ed0*/  LDL.LU.64 R58, [R1+0x9738] ;  /* 0x00973800013a7983 */ /* 0x000ea80000300a00 */
[----:B------:R-:W5:Y:S04]  /*110ee0*/  LDL.LU.64 R56, [R1+0x9730] ;  /* 0x0097300001387983 */ /* 0x000f680000300a00 */
[----:B------:R-:W-:Y:S04]  /*110ef0*/  STL.64 [R1+0x9440], R46 ;  /* 0x0094402e01007387 */ /* 0x000fe80000100a00 */
[----:B------:R-:W-:Y:S04]  /*110f00*/  STL.64 [R1+0x9438], R44 ;  /* 0x0094382c01007387 */ /* 0x000fe80000100a00 */
[----:B------:R0:W-:Y:S04]  /*110f10*/  STL.64 [R1+0x580], R28 ;  /* 0x0005801c01007387 */ /* 0x0001e80000100a00 */
[----:B------:R1:W-:Y:S01]  /*110f20*/  STL.64 [R1+0x588], R30 ;  /* 0x0005881e01007387 */ /* 0x0003e20000100a00 */
[----:B0-----:R-:W-:-:S02]  /*110f30*/  F2FP.F16.E5M2.UNPACK_B R28, R37 ;  /* 0x00000025ff1c723e */ /* 0x001fc400020004ff */
[----:B------:R-:W-:Y:S02]  /*110f40*/  F2FP.F16.E5M2.UNPACK_B R29, R36 ;  /* 0x00000024ff1d723e */ /* 0x000fe400020004ff */
[----:B-1----:R-:W-:Y:S02]  /*110f50*/  F2FP.F16.E5M2.UNPACK_B R30, R25 ;  /* 0x00000019ff1e723e */ /* 0x002fe400020004ff */
[----:B------:R-:W-:Y:S01]  /*110f60*/  F2FP.F16.E5M2.UNPACK_B R31, R24 ;  /* 0x00000018ff1f723e */ /* 0x000fe200020004ff */
[----:B---3--:R-:W-:Y:S02]  /*110f70*/  IMAD.MOV.U32 R24, RZ, RZ, R38 ;  /* 0x000000ffff187224 */ /* 0x008fe400078e0026 */
[----:B------:R-:W-:-:S04]  /*110f80*/  IMAD.MOV.U32 R25, RZ, RZ, R39 ;  /* 0x000000ffff197224 */ /* 0x000fc800078e0027 */
[C---:B------:R-:W-:Y:S08]  /*110f90*/  HMMA.16816.F32 R20, R28.reuse, R18, R20 ;  /* 0x000000121c14723c */ /* 0x040ff00000001814 */
[----:B----4-:R-:W-:-:S15]  /*110fa0*/  HMMA.16816.F32 R40, R28, R38, R40 ;  /* 0x000000261c28723c */ /* 0x010fde0000001828 */
[----:B------:R-:W-:-:S04]  /*110fb0*/  NOP ;  /* 0x0000000000007918 */ /* 0x000fc80000000000 */
[----:B------:R-:W-:Y:S04]  /*110fc0*/  STL.64 [R1+0x950], R40 ;  /* 0x0009502801007387 */ /* 0x000fe80000100a00 */
[----:B------:R-:W-:Y:S04]  /*110fd0*/  STL.64 [R1+0x958], R42 ;  /* 0x0009582a01007387 */ /* 0x000fe80000100a00 */
[----:B------:R-:W-:Y:S04]  /*110fe0*/  STL.64 [R1+0x94b8], R26 ;  /* 0x0094b81a01007387 */ /* 0x000fe80000100a00 */
[----:B------:R0:W-:Y:S02]  /*110ff0*/  STL.64 [R1+0x94b0], R24 ;  /* 0x0094b01801007387 */ /* 0x0001e40000100a00 */
[C---:B0-----:R-:W-:Y:S08]  /*111000*/  HMMA.16816.F32 R24, R28.reuse, R16, R32 ;  /* 0x000000101c18723c */ /* 0x041ff00000001820 */
[C---:B------:R-:W-:Y:S08]  /*111010*/  HMMA.16816.F32 R16, R28.reuse, R4, R12 ;  /* 0x000000041c10723c */ /* 0x040ff0000000180c */
[C---:B--2---:R-:W-:Y:S08]  /*111020*/  HMMA.16816.F32 R12, R28.reuse, R6, R8 ;  /* 0x000000061c0c723c */ /* 0x044ff00000001808 */
[C---:B-----5:R-:W-:Y:S08]  /*111030*/  HMMA.16816.F32 R8, R28.reuse, R56, R48 ;  /* 0x000000381c08723c */ /* 0x060ff00000001830 */
        /* <DEDUP_REMOVED lines=10> */
[----:B------:R0:W-:Y:S04]  /*1110e0*/  STL.64 [R1+0x900], R8 ;  /* 0x0009000801007387 */ /* 0x0001e80000100a00 */
[----:B------:R1:W-:Y:S04]  /*1110f0*/  STL.64 [R1+0x908], R10 ;  /* 0x0009080a01007387 */ /* 0x0003e80000100a00 */
[----:B------:R3:W-:Y:S04]  /*111100*/  STL.64 [R1+0x8f0], R4 ;  /* 0x0008f00401007387 */ /* 0x0007e80000100a00 */
[----:B------:R-:W-:Y:S04]  /*111110*/  STL.64 [R1+0x8f8], R6 ;  /* 0x0008f80601007387 */ /* 0x000fe80000100a00 */
[----:B------:R-:W2:Y:S04]  /*111120*/  LDL.LU R53, [R1+0x1274] ;  /* 0x0012740001357983 */ /* 0x000ea80000300800 */
[----:B------:R-:W4:Y:S04]  /*111130*/  LDL.LU R54, [R1+0x1278] ;  /* 0x0012780001367983 */ /* 0x000f280000300800 */
[----:B------:R-:W4:Y:S01]  /*111140*/  LDL.LU R55, [R1+0x127c] ;  /* 0x00127c0001377983 */ /* 0x000f220000300800 */
[----:B------:R-:W-:-:S03]  /*111150*/  IMAD.MOV.U32 R57, RZ, RZ, R0 ;  /* 0x000000ffff397224 */ /* 0x000fc600078e0000 */
[----:B----4-:R-:W-:Y:S04]  /*111160*/  STL.64 [R1+0x94f8], R54 ;  /* 0x0094f83601007387 */ /* 0x010fe80000100a00 */
[----:B--2---:R-:W-:Y:S04]  /*111170*/  STL.64 [R1+0x94f0], R52 ;  /* 0x0094f03401007387 */ /* 0x004fe80000100a00 */
[----:B------:R-:W2:Y:S04]  /*111180*/  LDL R56, [R1+0x8] ;  /* 0x0000080001387983 */ /* 0x000ea80000100800 */
[----:B------:R-:W3:Y:S04]  /*111190*/  LDL.LU R0, [R1+0x972c] ;  /* 0x00972c0001007983 */ /* 0x000ee80000300800 */
[----:B0-----:R-:W4:Y:S04]  /*1111a0*/  LDL.LU R8, [R1+0x1290] ;  /* 0x0012900001087983 */ /* 0x001f280000300800 */
[----:B------:R-:W4:Y:S04]  /*1111b0*/  LDL.LU R9, [R1+0x1294] ;  /* 0x0012940001097983 */ /* 0x000f280000300800 */
[----:B-1----:R-:W5:Y:S04]  /*1111c0*/  LDL.LU R10, [R1+0x1298] ;  /* 0x00129800010a7983 */ /* 0x002f680000300800 */
        /* <DEDUP_REMOVED lines=14> */
[----:B------:R-:W5:Y:S01]  /*1112b0*/  LDL R16, [R1+0x28] ;  /* 0x0000280001107983 */ /* 0x000f620000100800 */
[----:B----4-:R-:W-:-:S03]  /*1112c0*/  IMAD.MOV.U32 R17, RZ, RZ, R0 ;  /* 0x000000ffff117224 */ /* 0x010fc600078e0000 */
[----:B------:R-:W4:Y:S04]  /*1112d0*/  LDL.LU R0, [R1+0x9724] ;  /* 0x0097240001007983 */ /* 0x000f280000300800 */
[----:B--2---:R-:W-:Y:S04]  /*1112e0*/  STL.64 [R1+0x9528], R18 ;  /* 0x0095281201007387 */ /* 0x004fe80000100a00 */
[----:B-----5:R2:W-:Y:S04]  /*1112f0*/  STL.64 [R1+0x9520], R16 ;  /* 0x0095201001007387 */ /* 0x0205e80000100a00 */
        /* <DEDUP_REMOVED lines=17> */
[----:B------:R-:W5:Y:S04]  /*111410*/  LDL.LU R0, [R1+0x971c] ;  /* 0x00971c0001007983 */ /* 0x000f680000300800 */
[----:B----4-:R-:W-:Y:S04]  /*111420*/  STL.64 [R1+0x9558], R38 ;  /* 0x0095582601007387 */ /* 0x010fe80000100a00 */
[----:B--2---:R-:W-:Y:S04]  /*111430*/  STL.64 [R1+0x9550], R36 ;  /* 0x0095502401007387 */ /* 0x004fe80000100a00 */
[----:B------:R-:W2:Y:S04]  /*111440*/  LDL.LU R44, [R1+0x12e0] ;  /* 0x0012e000012c7983 */ /* 0x000ea80000300800 */
[----:B------:R-:W2:Y:S04]  /*111450*/  LDL.LU R45, [R1+0x12e4] ;  /* 0x0012e400012d7983 */ /* 0x000ea80000300800 */
[----:B------:R-:W4:Y:S04]  /*111460*/  LDL.LU R46, [R1+0x12e8] ;  /* 0x0012e800012e7983 */ /* 0x000f280000300800 */
[----:B------:R-:W4:Y:S01]  /*111470*/  LDL.LU R47, [R1+0x12ec] ;  /* 0x0012ec00012f7983 */ /* 0x000f220000300800 */
[----:B-----5:R-:W-:-:S03]  /*111480*/  IMAD.MOV.U32 R25, RZ, RZ, R0 ;  /* 0x000000ffff197224 */ /* 0x020fc600078e0000 */
[----:B----4-:R-:W-:Y:S04]  /*111490*/  STL.64 [R1+0x9568], R46 ;  /* 0x0095682e01007387 */ /* 0x010fe80000100a00 */
[----:B--2---:R2:W-:Y:S04]  /*1114a0*/  STL.64 [R1+0x9560], R44 ;  /* 0x0095602c01007387 */ /* 0x0045e80000100a00 */
[----:B------:R-:W4:Y:S04]  /*1114b0*/  LDL R26, [R1+0x40] ;  /* 0x00004000011a7983 */ /* 0x000f280000100800 */
[----:B------:R-:W4:Y:S04]  /*1114c0*/  LDL R27, [R1+0x44] ;  /* 0x00004400011b7983 */ /* 0x000f280000100800 */
[----:B------:R-:W5:Y:S04]  /*1114d0*/  LDL R24, [R1+0x48] ;  /* 0x0000480001187983 */ /* 0x000f680000100800 */
[----:B------:R-:W1:Y:S04]  /*1114e0*/  LDL.LU R0, [R1+0x9718] ;  /* 0x0097180001007983 */ /* 0x000e680000300800 */
[----:B----4-:R4:W-:Y:S04]  /*1114f0*/  STL.64 [R1+0x9578], R26 ;  /* 0x0095781a01007387 */ /* 0x0109e80000100a00 */
[----:B-----5:R-:W-:Y:S04]  /*111500*/  STL.64 [R1+0x9570], R24 ;  /* 0x0095701801007387 */ /* 0x020fe80000100a00 */
[----:B0-----:R-:W5:Y:S04]  /*111510*/  LDL.LU R8, [R1+0x1300] ;  /* 0x0013000001087983 */ /* 0x001f680000300800 */
[----:B------:R-:W5:Y:S04]  /*111520*/  LDL.LU R9, [R1+0x1304] ;  /* 0x0013040001097983 */ /* 0x000f680000300800 */
[----:B------:R-:W2:Y:S04]  /*111530*/  LDL.LU R10, [R1+0x1308] ;  /* 0x00130800010a7983 */ /* 0x000ea80000300800 */
[----:B------:R-:W2:Y:S01]  /*111540*/  LDL.LU R11, [R1+0x130c] ;  /* 0x00130c00010b7983 */ /* 0x000ea20000300800 */
[----:B-1----:R-:W-:-:S03]  /*111550*/  IMAD.MOV.U32 R15, RZ, RZ, R0 ;  /* 0x000000ffff0f7224 */ /* 0x002fc600078e0000 */
[----:B--2---:R-:W-:Y:S04]  /*111560*/  STL.64 [R1+0x9588], R10 ;  /* 0x0095880a01007387 */ /* 0x004fe80000100a00 */
[----:B-----5:R0:W-:Y:S04]  /*111570*/  STL.64 [R1+0x9580], R8 ;  /* 0x0095800801007387 */ /* 0x0201e80000100a00 */
[----:B------:R-:W2:Y:S04]  /*111580*/  LDL R14, [R1+0x50] ;  /* 0x00005000010e7983 */ /* 0x000ea80000100800 */
        /* <DEDUP_REMOVED lines=10> */
[----:B------:R-:W-:Y:S04]  /*111630*/  STL.64 [R1+0x95a8], R14 ;  /* 0x0095a80e01007387 */ /* 0x000fe80000100a00 */
[----:B--2---:R2:W-:Y:S04]  /*111640*/  STL.64 [R1+0x95a0], R12 ;  /* 0x0095a00c01007387 */ /* 0x0045e80000100a00 */
        /* <DEDUP_REMOVED lines=8> */
[----:B------:R-:W2:Y:S04]  /*1116d0*/  LDL R43, [R1+0x64] ;  /* 0x00006400012b7983 */ /* 0x000ea80000100800 */
[----:B------:R-:W5:Y:S04]  /*1116e0*/  LDL R40, [R1+0x68] ;  /* 0x0000680001287983 */ /* 0x000f680000100800 */
        /* <DEDUP_REMOVED lines=12> */
[----:B0-----:R-:W2:Y:S04]  /*1117b0*/  LDL.LU R8, [R1+0x1350] ;  /* 0x0013500001087983 */ /* 0x001ea80000300800 */
        /* <DEDUP_REMOVED lines=9> */
[----:B--2---:R2:W-:Y:S04]  /*111850*/  STL.64 [R1+0x95f0], R24 ;  /* 0x0095f01801007387 */ /* 0x0045e80000100a00 */
[----:B-1----:R-:W4:Y:S04]  /*111860*/  LDL.LU R16, [R1+0x1360] ;  /* 0x0013600001107983 */ /* 0x002f280000300800 */
[----:B------:R-:W4:Y:S04]  /*111870*/  LDL.LU R17, [R1+0x1364] ;  /* 0x0013640001117983 */ /* 0x000f280000300800 */
[----:B------:R-:W2:Y:S04]  /*111880*/  LDL.LU R18, [R1+0x1368] ;  /* 0x0013680001127983 */ /* 0x000ea80000300800 */
[----:B------:R-:W2:Y:S01]  /*111890*/  LDL.LU R19, [R1+0x136c] ;  /* 0x00136c0001137983 */ /* 0x000ea20000300800 */
[----:B-----5:R-:W-:-:S03]  /*1118a0*/  IMAD.MOV.U32 R13, RZ, RZ, R0 ;  /* 0x000000ffff0d7224 */ /* 0x020fc600078e0000 */
[----:B--2---:R-:W-:Y:S04]  /*1118b0*/  STL.64 [R1+0x9608], R18 ;  /* 0x0096081201007387 */ /* 0x004fe80000100a00 */
[----:B----4-:R1:W-:Y:S04]  /*1118c0*/  STL.64 [R1+0x9600], R16 ;  /* 0x0096001001007387 */ /* 0x0103e80000100a00 */
[----:B------:R-:W2:Y:S04]  /*1118d0*/  LDL R14, [R1+0x80] ;  /* 0x00008000010e7983 */ /* 0x000ea80000100800 */
[----:B------:R-:W2:Y:S04]  /*1118e0*/  LDL R15, [R1+0x84] ;  /* 0x00008400010f7983 */ /* 0x000ea80000100800 */
[----:B------:R-:W4:Y:S04]  /*1118f0*/  LDL R12, [R1+0x88] ;  /* 0x00008800010c7983 */ /* 0x000f280000100800 */
[----:B------:R-:W5:Y:S04]  /*111900*/  LDL.LU R0, [R1+0x9700] ;  /* 0x0097000001007983 */ /* 0x000f680000300800 */
[----:B--2---:R-:W-:Y:S04]  /*111910*/  STL.64 [R1+0x9618], R14 ;  /* 0x0096180e01007387 */ /* 0x004fe80000100a00 */
[----:B----4-:R-:W-:Y:S04]  /*111920*/  STL.64 [R1+0x9610], R12 ;  /* 0x0096100c01007387 */ /* 0x010fe80000100a00 */
        /* <DEDUP_REMOVED lines=8> */
[----:B------:R-:W5:Y:S04]  /*1119b0*/  LDL.LU R0, [R1+0x96fc] ;  /* 0x0096fc0001007983 */ /* 0x000f680000300800 */
[----:B0-----:R-:W2:Y:S04]  /*1119c0*/  LDL.LU R8, [R1+0x1390] ;  /* 0x0013900001087983 */ /* 0x001ea80000300800 */
[----:B------:R-:W2:Y:S04]  /*1119d0*/  LDL.LU R9, [R1+0x1394] ;  /* 0x0013940001097983 */ /* 0x000ea80000300800 */
[----:B------:R-:W2:Y:S04]  /*1119e0*/  LDL.LU R10, [R1+0x1398] ;  /* 0x00139800010a7983 */ /* 0x000ea80000300800 */
[----:B------:R-:W2:Y:S04]  /*1119f0*/  LDL.LU R11, [R1+0x139c] ;  /* 0x00139c00010b7983 */ /* 0x000ea80000300800 */
[----:B--2---:R0:W-:Y:S04]  /*111a00*/  STL.64 [R1+0x9638], R10 ;  /* 0x0096380a01007387 */ /* 0x0041e80000100a00 */
[----:B------:R-:W-:Y:S04]  /*111a10*/  STL.64 [R1+0x9630], R8 ;  /* 0x0096300801007387 */ /* 0x000fe80000100a00 */
[----:B------:R-:W2:Y:S01]  /*111a20*/  LDL R44, [R1+0x98] ;  /* 0x00009800012c7983 */ /* 0x000ea20000100800 */
[----:B-----5:R-:W-:-:S03]  /*111a30*/  IMAD.MOV.U32 R45, RZ, RZ, R0 ;  /* 0x000000ffff2d7224 */ /* 0x020fc600078e0000 */
[----:B------:R-:W1:Y:S04]  /*111a40*/  LDL.LU R0, [R1+0x96f8] ;  /* 0x0096f80001007983 */ /* 0x000e680000300800 */
[----:B----4-:R-:W-:Y:S04]  /*111a50*/  STL.64 [R1+0x9648], R46 ;  /* 0x0096482e01007387 */ /* 0x010fe80000100a00 */
[----:B--2---:R2:W-:Y:S04]  /*111a60*/  STL.64 [R1+0x9640], R44 ;  /* 0x0096402c01007387 */ /* 0x0045e80000100a00 */
[----:B------:R-:W4:Y:S04]  /*111a70*/  LDL.LU R24, [R1+0x13a0] ;  /* 0x0013a00001187983 */ /* 0x000f280000300800 */
[----:B------:R-:W4:Y:S04]  /*111a80*/  LDL.LU R25, [R1+0x13a4] ;  /* 0x0013a40001197983 */ /* 0x000f280000300800 */
[----:B------:R-:W5:Y:S04]  /*111a90*/  LDL.LU R26, [R1+0x13a8] ;  /* 0x0013a800011a7983 */ /* 0x000f680000300800 */
[----:B------:R-:W5:Y:S01]  /*111aa0*/  LDL.LU R27, [R1+0x13ac] ;  /* 0x0013ac00011b7983 */ /* 0x000f620000300800 */
[----:B-1----:R-:W-:-:S03]  /*111ab0*/  IMAD.MOV.U32 R17, RZ, RZ, R0 ;  /* 0x000000ffff117224 */ /* 0x002fc600078e0000 */
[----:B-----5:R-:W-:Y:S04]  /*111ac0*/  STL.64 [R1+0x9658], R26 ;  /* 0x0096581a01007387 */ /* 0x020fe80000100a00 */
[----:B----4-:R1:W-:Y:S04]  /*111ad0*/  STL.64 [R1+0x9650], R24 ;  /* 0x0096501801007387 */ /* 0x0103e80000100a00 */
[----:B------:R-:W4:Y:S04]  /*111ae0*/  LDL R18, [R1+0xa0] ;  /* 0x0000a00001127983 */ /* 0x000f280000100800 */
[----:B------:R-:W4:Y:S04]  /*111af0*/  LDL R19, [R1+0xa4] ;  /* 0x0000a40001137983 */ /* 0x000f280000100800 */
[----:B------:R-:W5:Y:S04]  /*111b00*/  LDL R16, [R1+0xa8] ;  /* 0x0000a80001107983 */ /* 0x000f680000100800 */
[----:B------:R-:W0:Y:S04]  /*111b10*/  LDL.LU R0, [R1+0x96f4] ;  /* 0x0096f40001007983 */ /* 0x000e280000300800 */
[----:B----4-:R-:W-:Y:S04]  /*111b20*/  STL.64 [R1+0x9668], R18 ;  /* 0x0096681201007387 */ /* 0x010fe80000100a00 */
[----:B-----5:R4:W-:Y:S04]  /*111b30*/  STL.64 [R1+0x9660], R16 ;  /* 0x0096601001007387 */ /* 0x0209e80000100a00 */
[----:B------:R-:W5:Y:S04]  /*111b40*/  LDL.LU R40, [R1+0x13c0] ;  /* 0x0013c00001287983 */ /* 0x000f680000300800 */
[----:B------:R-:W5:Y:S04]  /*111b50*/  LDL.LU R41, [R1+0x13c4] ;  /* 0x0013c40001297983 */ /* 0x000f680000300800 */
[----:B------:R-:W2:Y:S04]  /*111b60*/  LDL.LU R42, [R1+0x13c8] ;  /* 0x0013c800012a7983 */ /* 0x000ea80000300800 */
[----:B------:R-:W2:Y:S01]  /*111b70*/  LDL.LU R43, [R1+0x13cc] ;  /* 0x0013cc00012b7983 */ /* 0x000ea20000300800 */
[----:B0-----:R-:W-:-:S03]  /*111b80*/  IMAD.MOV.U32 R11, RZ, RZ, R0 ;  /* 0x000000ffff0b7224 */ /* 0x001fc600078e0000 */
[----:B--2---:R-:W-:Y:S04]  /*111b90*/  STL.64 [R1+0x9678], R42 ;  /* 0x0096782a01007387 */ /* 0x004fe80000100a00 */
[----:B-----5:R-:W-:Y:S04]  /*111ba0*/  STL.64 [R1+0x9670], R40 ;  /* 0x0096702801007387 */ /* 0x020fe80000100a00 */
        /* <DEDUP_REMOVED lines=10> */
[----:B------:R-:W4:Y:S04]  /*111c50*/  LDL.LU R0, [R1+0x96ec] ;  /* 0x0096ec0001007983 */ /* 0x000f280000300800 */
[----:B------:R5:W-:Y:S04]  /*111c60*/  STL.64 [R1+0x9698], R10 ;  /* 0x0096980a01007387 */ /* 0x000be80000100a00 */
[----:B--2---:R-:W-:Y:S04]  /*111c70*/  STL.64 [R1+0x9690], R8 ;  /* 0x0096900801007387 */ /* 0x004fe80000100a00 */
[----:B-1----:R-:W2:Y:S04]  /*111c80*/  LDL.LU R24, [R1+0x13e0] ;  /* 0x0013e00001187983 */ /* 0x002ea80000300800 */
[----:B------:R-:W2:Y:S04]  /*111c90*/  LDL.LU R25, [R1+0x13e4] ;  /* 0x0013e40001197983 */ /* 0x000ea80000300800 */
[----:B------:R-:W2:Y:S04]  /*111ca0*/  LDL.LU R26, [R1+0x13e8] ;  /* 0x0013e800011a7983 */ /* 0x000ea80000300800 */
[----:B------:R-:W2:Y:S01]  /*111cb0*/  LDL.LU R27, [R1+0x13ec] ;  /* 0x0013ec00011b7983 */ /* 0x000ea20000300800 */
[----:B----4-:R-:W-:-:S03]  /*111cc0*/  IMAD.MOV.U32 R17, RZ, RZ, R0 ;  /* 0x000000ffff117224 */ /* 0x010fc600078e0000 */
[----:B--2---:R-:W-:Y:S04]  /*111cd0*/  STL.64 [R1+0x96a8], R26 ;  /* 0x0096a81a01007387 */ /* 0x004fe80000100a00 */
[----:B------:R1:W-:Y:S04]  /*111ce0*/  STL.64 [R1+0x96a0], R24 ;  /* 0x0096a01801007387 */ /* 0x0003e80000100a00 */
[----:B------:R-:W2:Y:S04]  /*111cf0*/  LDL R18, [R1+0xc0] ;  /* 0x0000c00001127983 */ /* 0x000ea80000100800 */
[----:B------:R-:W2:Y:S04]  /*111d00*/  LDL R19, [R1+0xc4] ;  /* 0x0000c40001137983 */ /* 0x000ea80000100800 */
[----:B------:R-:W4:Y:S04]  /*111d10*/  LDL R16, [R1+0xc8] ;  /* 0x0000c80001107983 */ /* 0x000f280000100800 */
[----:B------:R-:W5:Y:S04]  /*111d20*/  LDL.LU R0, [R1+0x96e8] ;  /* 0x0096e80001007983 */ /* 0x000f680000300800 */
[----:B--2---:R-:W-:Y:S04]  /*111d30*/  STL.64 [R1+0x96b8], R18 ;  /* 0x0096b81201007387 */ /* 0x004fe80000100a00 */
[----:B----4-:R2:W-:Y:S04]  /*111d40*/  STL.64 [R1+0x96b0], R16 ;  /* 0x0096b01001007387 */ /* 0x0105e80000100a00 */
[----:B0-----:R-:W4:Y:S04]  /*111d50*/  LDL.LU R44, [R1+0x1400] ;  /* 0x00140000012c7983 */ /* 0x001f280000300800 */
        /* <DEDUP_REMOVED lines=8> */
[----:B-1----:R-:W5:Y:S04]  /*111de0*/  LDL.LU R24, [R1+0x1410] ;  /* 0x0014100001187983 */ /* 0x002f680000300800 */
        /* <DEDUP_REMOVED lines=8> */
[----:B------:R-:W2:Y:S04]  /*111e70*/  LDL.LU R16, [R1+0x1420] ;  /* 0x0014200001107983 */ /* 0x000ea80000300800 */
[----:B------:R-:W2:Y:S04]  /*111e80*/  LDL.LU R17, [R1+0x1424] ;  /* 0x0014240001117983 */ /* 0x000ea80000300800 */
[----:B------:R-:W2:Y:S04]  /*111e90*/  LDL.LU R18, [R1+0x1428] ;  /* 0x0014280001127983 */ /* 0x000ea80000300800 */
[----:B------:R-:W2:Y:S04]  /*111ea0*/  LDL.LU R19, [R1+0x142c] ;  /* 0x00142c0001137983 */ /* 0x000ea80000300800 */
[----:B0-----:R-:W5:Y:S04]  /*111eb0*/  LDL R46, [R1+0xe0] ;  /* 0x0000e000012e7983 */ /* 0x001f680000100800 */
[----:B-1----:R-:W5:Y:S04]  /*111ec0*/  LDL.LU R24, [R1+0x1430] ;  /* 0x0014300001187983 */ /* 0x002f680000300800 */
        /* <DEDUP_REMOVED lines=32> */
[----:B------:R-:W3:Y:S01]  /*1120d0*/  LDL.64 R58, [R1] ;  /* 0x00000000013a7983 */ /* 0x000ee20000100a00 */
[----:B----4-:R-:W-:Y:S01]  /*1120e0*/  IMAD.MOV.U32 R47, RZ, RZ, R0 ;  /* 0x000000ffff2f7224 */ /* 0x010fe200078e0000 */
[C---:B--2---:R-:W-:Y:S08]  /*1120f0*/  HMMA.16816.F32 R16, R28.reuse, R8, R16 ;  /* 0x000000081c10723c */ /* 0x044ff00000001810 */
[----:B-----5:R-:W-:Y:S01]  /*112100*/  HMMA.16816.F32 R44, R28, R46, R24 ;  /* 0x0000002e1c2c723c */ /* 0x020fe20000001818 */
[----:B------:R-:W2:Y:S04]  /*112110*/  LDL.LU.64 R26, [R1+0x96d8] ;  /* 0x0096d800011a7983 */ /* 0x000ea80000300a00 */
[----:B------:R-:W2:-:S14]  /*112120*/  LDL.LU.64 R24, [R1+0x96d0] ;  /* 0x0096d00001187983 */ /* 0x000e9c0000300a00 */
[----:B------:R-:W-:Y:S04]  /*112130*/  STL.64 [R1+0x8e0], R44 ;  /* 0x0008e02c01007387 */ /* 0x000fe80000100a00 */
[----:B------:R0:W-:Y:S04]  /*112140*/  STL.64 [R1+0x8e8], R46 ;  /* 0x0008e82e01007387 */ /* 0x0001e80000100a00 */
[----:B0-----:R-:W4:Y:S04]  /*112150*/  LDL.LU.64 R46, [R1+0x96c8] ;  /* 0x0096c800012e7983 */ /* 0x001f280000300a00 */
[----:B------:R-:W4:Y:S04]  /*112160*/  LDL.LU.64 R44, [R1+0x96c0] ;  /* 0x0096c000012c7983 */ /* 0x000f280000300a00 */
[----:B------:R-:W-:Y:S04]  /*112170*/  STL.64 [R1+0x8d0], R16 ;  /* 0x0008d01001007387 */ /* 0x000fe80000100a00 */
[----:B------:R0:W-:Y:S04]  /*112180*/  STL.64 [R1+0x8d8], R18 ;  /* 0x0008d81201007387 */ /* 0x0001e80000100a00 */
[----:B0-----:R-:W3:Y:S04]  /*112190*/  LDL.LU.64 R18, [R1+0x96b8] ;  /* 0x0096b80001127983 */ /* 0x001ee80000300a00 */
[----:B------:R-:W4:Y:S01]  /*1121a0*/  LDL.LU.64 R16, [R1+0x96b0] ;  /* 0x0096b00001107983 */ /* 0x000f220000300a00 */
[----:B--2---:R-:W-:Y:S03]  /*1121b0*/  HMMA.16816.F32 R8, R28, R10, R24 ;  /* 0x0000000a1c08723c */ /* 0x004fe60000001818 */
[----:B------:R-:W2:Y:S04]  /*1121c0*/  LDL.LU.64 R26, [R1+0x96a8] ;  /* 0x0096a800011a7983 */ /* 0x000ea80000300a00 */
[----:B------:R-:W2:-:S12]  /*1121d0*/  LDL.LU.64 R24, [R1+0x96a0] ;  /* 0x0096a00001187983 */ /* 0x000e980000300a00 */
[----:B------:R-:W-:Y:S04]  /*1121e0*/  STL.64 [R1+0x8c0], R8 ;  /* 0x0008c00801007387 */ /* 0x000fe80000100a00 */
[----:B------:R0:W-:Y:S04]  /*1121f0*/  STL.64 [R1+0x8c8], R10 ;  /* 0x0008c80a01007387 */ /* 0x0001e80000100a00 */
[----:B0-----:R-:W5:Y:S04]  /*112200*/  LDL.LU.64 R10, [R1+0x9698] ;  /* 0x00969800010a7983 */ /* 0x001f680000300a00 */
[----:B------:R-:W2:Y:S01]  /*112210*/  LDL.LU.64 R8, [R1+0x9690] ;  /* 0x0096900001087983 */ /* 0x000ea20000300a00 */
[----:B----4-:R-:W-:-:S15]  /*112220*/  HMMA.16816.F32 R44, R28, R16, R44 ;  /* 0x000000101c2c723c */ /* 0x010fde000000182c */
[----:B------:R-:W-:-:S04]  /*112230*/  NOP ;  /* 0x0000000000007918 */ /* 0x000fc80000000000 */
[----:B------:R-:W-:Y:S04]  /*112240*/  STL.64 [R1+0x8b0], R44 ;  /* 0x0008b02c01007387 */ /* 0x000fe80000100a00 */
[----:B------:R0:W-:Y:S04]  /*112250*/  STL.64 [R1+0x8b8], R46 ;  /* 0x0008b82e01007387 */ /* 0x0001e80000100a00 */
[----:B0-----:R-:W5:Y:S04]  /*112260*/  LDL.LU.64 R46, [R1+0x9688] ;  /* 0x00968800012e7983 */ /* 0x001f680000300a00 */
[----:B------:R-:W5:Y:S01]  /*112270*/  LDL.LU.64 R44, [R1+0x9680] ;  /* 0x00968000012c7983 */ /* 0x000f620000300a00 */
[----:B---3--:R-:W-:Y:S03]  /*112280*/  HMMA.16816.F32 R16, R28, R18, R40 ;  /* 0x000000121c10723c */ /* 0x008fe60000001828 */
[----:B------:R-:W3:Y:S04]  /*112290*/  LDL.LU.64 R42, [R1+0x9678] ;  /* 0x00967800012a7983 */ /* 0x000ee80000300a00 */
[----:B------:R-:W3:-:S12]  /*1122a0*/  LDL.LU.64 R40, [R1+0x9670] ;  /* 0x0096700001287983 */ /* 0x000ed80000300a00 */
[----:B------:R-:W-:Y:S04]  /*1122b0*/  STL.64 [R1+0x8a0], R16 ;  /* 0x0008a01001007387 */ /* 0x000fe80000100a00 */
[----:B------:R0:W-:Y:S04]  /*1122c0*/  STL.64 [R1+0x8a8], R18 ;  /* 0x0008a81201007387 */ /* 0x0001e80000100a00 */
[----:B0-----:R-:W4:Y:S04]  /*1122d0*/  LDL.LU.64 R18, [R1+0x9668] ;  /* 0x0096680001127983 */ /* 0x001f280000300a00 */
[----:B------:R-:W3:Y:S01]  /*1122e0*/  LDL.LU.64 R16, [R1+0x9660] ;  /* 0x0096600001107983 */ /* 0x000ee20000300a00 */
[----:B--2---:R-:W-:-:S15]  /*1122f0*/  HMMA.16816.F32 R24, R28, R8, R24 ;  /* 0x000000081c18723c */ /* 0x004fde0000001818 */
[----:B------:R-:W-:-:S04]  /*112300*/  NOP ;  /* 0x0000000000007918 */ /* 0x000fc80000000000 */
[----:B------:R-:W-:Y:S04]  /*112310*/  STL.64 [R1+0x890], R24 ;  /* 0x0008901801007387 */ /* 0x000fe80000100a00 */
[----:B------:R0:W-:Y:S04]  /*112320*/  STL.64 [R1+0x898], R26 ;  /* 0x0008981a01007387 */ /* 0x0001e80000100a00 */
[----:B0-----:R-:W2:Y:S04]  /*112330*/  LDL.LU.64 R26, [R1+0x9658] ;  /* 0x00965800011a7983 */ /* 0x001ea80000300a00 */
[----:B------:R-:W2:Y:S01]  /*112340*/  LDL.LU.64 R24, [R1+0x9650] ;  /* 0x0096500001187983 */ /* 0x000ea20000300a00 */
[----:B-----5:R-:W-:Y:S03]  /*112350*/  HMMA.16816.F32 R8, R28, R10, R44 ;  /* 0x0000000a1c08723c */ /* 0x020fe6000000182c */
[----:B------:R-:W5:Y:S04]  /*112360*/  LDL.LU.64 R46, [R1+0x9648] ;  /* 0x00964800012e7983 */ /* 0x000f680000300a00 */
[----:B------:R-:W2:-:S12]  /*112370*/  LDL.LU.64 R44, [R1+0x9640] ;  /* 0x00964000012c7983 */ /* 0x000e980000300a00 */
[----:B------:R-:W-:Y:S04]  /*112380*/  STL.64 [R1+0x880], R8 ;  /* 0x0008800801007387 */ /* 0x000fe80000100a00 */
[----:B------:R0:W-:Y:S04]  /*112390*/  STL.64 [R1+0x888], R10 ;  /* 0x0008880a01007387 */ /* 0x0001e80000100a00 */
[----:B0-----:R-:W5:Y:S04]  /*1123a0*/  LDL.LU.64 R10, [R1+0x9638] ;  /* 0x00963800010a7983 */ /* 0x001f680000300a00 */
[----:B------:R-:W5:Y:S01]  /*1123b0*/  LDL.LU.64 R8, [R1+0x9630] ;  /* 0x0096300001087983 */ /* 0x000f620000300a00 */
[C---:B---3--:R-:W-:Y:S08]  /*1123c0*/  HMMA.16816.F32 R40, R28.reuse, R16, R40 ;  /* 0x000000101c28723c */ /* 0x048ff00000001828 */
[C---:B----4-:R-:W-:Y:S11]  /*1123d0*/  HMMA.16816.F32 R16, R28.reuse, R18, R12 ;  /* 0x000000121c10723c */ /* 0x050ff6000000180c */
[----:B------:R-:W-:Y:S04]  /*1123e0*/  STL.64 [R1+0x870], R40 ;  /* 0x0008702801007387 */ /* 0x000fe80000100a00 */
[----:B------:R0:W-:Y:S04]  /*1123f0*/  STL.64 [R1+0x878], R42 ;  /* 0x0008782a01007387 */ /* 0x0001e80000100a00 */
[----:B0-----:R-:W3:Y:S04]  /*112400*/  LDL.LU.64 R42, [R1+0x9628] ;  /* 0x00962800012a7983 */ /* 0x001ee80000300a00 */
[----:B------:R-:W3:Y:S04]  /*112410*/  LDL.LU.64 R40, [R1+0x9620] ;  /* 0x0096200001287983 */ /* 0x000ee80000300a00 */
[----:B------:R-:W4:Y:S04]  /*112420*/  LDL.LU.64 R14, [R1+0x9618] ;  /* 0x00961800010e7983 */ /* 0x000f280000300a00 */
[----:B------:R-:W3:Y:S04]  /*112430*/  LDL.LU.64 R12, [R1+0x9610] ;  /* 0x00961000010c7983 */ /* 0x000ee80000300a00 */
        /* <DEDUP_REMOVED lines=10> */
[C---:B-----5:R-:W-:Y:S03]  /*1124e0*/  HMMA.16816.F32 R44, R28.reuse, R46, R8 ;  /* 0x0000002e1c2c723c */ /* 0x060fe60000001808 */
[----:B------:R-:W5:Y:S04]  /*1124f0*/  LDL.LU.64 R10, [R1+0x95e8] ;  /* 0x0095e800010a7983 */ /* 0x000f680000300a00 */
[----:B------:R-:W5:Y:S01]  /*112500*/  LDL.LU.64 R8, [R1+0x95e0] ;  /* 0x0095e00001087983 */ /* 0x000f620000300a00 */
[C---:B---3--:R-:W-:Y:S08]  /*112510*/  HMMA.16816.F32 R40, R28.reuse, R12, R40 ;  /* 0x0000000c1c28723c */ /* 0x048ff00000001828 */
[C---:B----4-:R-:W-:Y:S03]  /*112520*/  HMMA.16816.F32 R12, R28.reuse, R14, R32 ;  /* 0x0000000e1c0c723c */ /* 0x050fe60000001820 */
[----:B------:R-:W-:Y:S04]  /*112530*/  STL.64 [R1+0x840], R44 ;  /* 0x0008402c01007387 */ /* 0x000fe80000100a00 */
[----:B------:R0:W-:Y:S04]  /*112540*/  STL.64 [R1+0x848], R46 ;  /* 0x0008482e01007387 */ /* 0x0001e80000100a00 */
[----:B0-----:R-:W3:Y:S04]  /*112550*/  LDL.LU.64 R46, [R1+0x95d8] ;  /* 0x0095d800012e7983 */ /* 0x001ee80000300a00 */
[----:B------:R-:W3:Y:S04]  /*112560*/  LDL.LU.64 R44, [R1+0x95d0] ;  /* 0x0095d000012c7983 */ /* 0x000ee80000300a00 */
[----:B------:R-:W-:Y:S04]  /*112570*/  STL.64 [R1+0x830], R40 ;  /* 0x0008302801007387 */ /* 0x000fe80000100a00 */
[----:B------:R0:W-:Y:S04]  /*112580*/  STL.64 [R1+0x838], R42 ;  /* 0x0008382a01007387 */ /* 0x0001e80000100a00 */
[----:B0-----:R-:W4:Y:S04]  /*112590*/  LDL.LU.64 R42, [R1+0x95c8] ;  /* 0x0095c800012a7983 */ /* 0x001f280000300a00 */
[----:B------:R-:W3:Y:S04]  /*1125a0*/  LDL.LU.64 R40, [R1+0x95c0] ;  /* 0x0095c00001287983 */ /* 0x000ee80000300a00 */
[----:B------:R-:W4:Y:S04]  /*1125b0*/  LDL.LU.64 R34, [R1+0x95b8] ;  /* 0x0095b80001227983 */ /* 0x000f280000300a00 */
[----:B------:R-:W4:Y:S04]  /*1125c0*/  LDL.LU.64 R32, [R1+0x95b0] ;  /* 0x0095b00001207983 */ /* 0x000f280000300a00 */
[----:B------:R-:W-:Y:S04]  /*1125d0*/  STL.64 [R1+0x820], R12 ;  /* 0x0008200c01007387 */ /* 0x000fe80000100a00 */
[----:B------:R0:W-:Y:S04]  /*1125e0*/  STL.64 [R1+0x828], R14 ;  /* 0x0008280e01007387 */ /* 0x0001e80000100a00 */
[----:B0-----:R-:W4:Y:S04]  /*1125f0*/  LDL.LU.64 R14, [R1+0x95a8] ;  /* 0x0095a800010e7983 */ /* 0x001f280000300a00 */
[----:B------:R-:W4:Y:S01]  /*112600*/  LDL.LU.64 R12, [R1+0x95a0] ;  /* 0x0095a000010c7983 */ /* 0x000f220000300a00 */
[C---:B--2---:R-:W-:Y:S08]  /*112610*/  HMMA.16816.F32 R16, R28.reuse, R24, R16 ;  /* 0x000000181c10723c */ /* 0x044ff00000001810 */
[C---:B-----5:R-:W-:Y:S11]  /*112620*/  HMMA.16816.F32 R24, R28.reuse, R26, R8 ;  /* 0x0000001a1c18723c */ /* 0x060ff60000001808 */
        /* <DEDUP_REMOVED lines=8> */
[----:B0-----:R-:W5:Y:S04]  /*1126b0*/  LDL.LU.64 R26, [R1+0x9578] ;  /* 0x00957800011a7983 */ /* 0x001f680000300a00 */
[----:B------:R-:W5:Y:S01]  /*1126c0*/  LDL.LU.64 R24, [R1+0x9570] ;  /* 0x0095700001187983 */ /* 0x000f620000300a00 */
[C---:B---3--:R-:W-:Y:S08]  /*1126d0*/  HMMA.16816.F32 R44, R28.reuse, R40, R44 ;  /* 0x000000281c2c723c */ /* 0x048ff0000000182c */
[C---:B----4-:R-:W-:Y:S08]  /*1126e0*/  HMMA.16816.F32 R40, R28.reuse, R42, R36 ;  /* 0x0000002a1c28723c */ /* 0x050ff00000001824 */
[C---:B------:R-:W-:Y:S03]  /*1126f0*/  HMMA.16816.F32 R32, R28.reuse, R12, R32 ;  /* 0x0000000c1c20723c */ /* 0x040fe60000001820 */
        /* <DEDUP_REMOVED lines=14> */
[C---:B--2---:R-:W-:Y:S03]  /*1127e0*/  HMMA.16816.F32 R12, R28.reuse, R14, R16 ;  /* 0x0000000e1c0c723c */ /* 0x044fe60000001810 */
[----:B------:R-:W2:Y:S04]  /*1127f0*/  LDL.LU.64 R18, [R1+0x9528] ;  /* 0x0095280001127983 */ /* 0x000ea80000300a00 */
[----:B------:R-:W2:Y:S01]  /*112800*/  LDL.LU.64 R16, [R1+0x9520] ;  /* 0x0095200001107983 */ /* 0x000ea20000300a00 */
[C---:B-----5:R-:W-:Y:S11]  /*112810*/  HMMA.16816.F32 R8, R28.reuse, R24, R8 ;  /* 0x000000181c08723c */ /* 0x060ff60000001808 */
        /* <DEDUP_REMOVED lines=8> */
[C---:B------:R-:W-:Y:S03]  /*1128a0*/  HMMA.16816.F32 R24, R28.reuse, R26, R52 ;  /* 0x0000001a1c18723c */ /* 0x040fe60000001834 */
[----:B------:R-:W5:Y:S04]  /*1128b0*/  LDL.LU.64 R54, [R1+0x94f8] ;  /* 0x0094f80001367983 */ /* 0x000f680000300a00 */
[----:B------:R-:W5:Y:S01]  /*1128c0*/  LDL.LU.64 R52, [R1+0x94f0] ;  /* 0x0094f00001347983 */ /* 0x000f620000300a00 */
[C---:B---3--:R-:W-:Y:S11]  /*1128d0*/  HMMA.16816.F32 R44, R28.reuse, R36, R44 ;  /* 0x000000241c2c723c */ /* 0x048ff6000000182c */
[----:B------:R-:W-:Y:S04]  /*1128e0*/  STL.64 [R1+0x7a0], R24 ;  /* 0x0007a01801007387 */ /* 0x000fe80000100a00 */
[----:B------:R2:W-:Y:S01]  /*1128f0*/  STL.64 [R1+0x7a8], R26 ;  /* 0x0007a81a01007387 */ /* 0x0005e20000100a00 */
[----:B----4-:R-:W-:Y:S03]  /*112900*/  HMMA.16816.F32 R36, R28, R38, R40 ;  /* 0x000000261c24723c */ /* 0x010fe60000001828 */
[----:B------:R-:W-:Y:S04]  /*112910*/  STL.64 [R1+0x790], R44 ;  /* 0x0007902c01007387 */ /* 0x000fe80000100a00 */
[----:B------:R-:W-:Y:S01]  /*112920*/  STL.64 [R1+0x798], R46 ;  /* 0x0007982e01007387 */ /* 0x000fe20000100a00 */
[----:B------:R-:W-:-:S11]  /*112930*/  IMAD.MOV.U32 R0, RZ, RZ, R7 ;  /* 0x000000ffff007224 */ /* 0x000fd600078e0007 */
[----:B------:R-:W-:Y:S04]  /*112940*/  STL.64 [R1+0x780], R36 ;  /* 0x0007802401007387 */ /* 0x000fe80000100a00 */
[----:B------:R-:W-:Y:S01]  /*112950*/  STL.64 [R1+0x788], R38 ;  /* 0x0007882601007387 */ /* 0x000fe20000100a00 */
[C---:B--2---:R-:W-:Y:S08]  /*112960*/  HMMA.16816.F32 R24, R28.reuse, R16, R32 ;  /* 0x000000101c18723c */ /* 0x044ff00000001820 */
[C---:B------:R-:W-:Y:S08]  /*112970*/  HMMA.16816.F32 R16, R28.reuse, R18, R20 ;  /* 0x000000121c10723c */ /* 0x040ff00000001814 */
[C---:B-----5:R-:W-:Y:S03]  /*112980*/  HMMA.16816.F32 R12, R28.reuse, R4, R12 ;  /* 0x000000041c0c723c */ /* 0x060fe6000000180c */
[----:B------:R-:W-:Y:S04]  /*112990*/  STL.64 [R1+0x770], R24 ;  /* 0x0007701801007387 */ /* 0x000fe80000100a00 */
[----:B------:R-:W-:Y:S04]  /*1129a0*/  STL.64 [R1+0x778], R26 ;  /* 0x0007781a01007387 */ /* 0x000fe80000100a00 */
[----:B------:R-:W-:Y:S01]  /*1129b0*/  STL.64 [R1+0x760], R16 ;  /* 0x0007601001007387 */ /* 0x000fe20000100a00 */
[C---:B------:R-:W-:Y:S03]  /*1129c0*/  HMMA.16816.F32 R8, R28.reuse, R6, R8 ;  /* 0x000000061c08723c */ /* 0x040fe60000001808 */
[----:B------:R-:W-:Y:S04]  /*1129d0*/  STL.64 [R1+0x768], R18 ;  /* 0x0007681201007387 */ /* 0x000fe80000100a00 */
[----:B------:R-:W-:Y:S04]  /*1129e0*/  STL.64 [R1+0x750], R12 ;  /* 0x0007500c01007387 */ /* 0x000fe80000100a00 */
[----:B------:R-:W-:Y:S04]  /*1129f0*/  STL.64 [R1+0x758], R14 ;  /* 0x0007580e01007387 */ /* 0x000fe80000100a00 */
[----:B------:R-:W-:Y:S01]  /*112a00*/  STL [R1+0x91e0], R0 ;  /* 0x0091e00001007387 */ /* 0x000fe20000100800 */
[C---:B------:R-:W-:Y:S03]  /*112a10*/  HMMA.16816.F32 R4, R28.reuse, R58, R52 ;  /* 0x0000003a1c04723c */ /* 0x040fe60000001834 */
[----:B------:R-:W-:Y:S04]  /*112a20*/  STL.64 [R1+0x740], R8 ;  /* 0x0007400801007387 */ /* 0x000fe80000100a00 */
[----:B------:R0:W-:Y:S02]  /*112a30*/  STL.64 [R1+0x748], R10 ;  /* 0x0007480a01007387 */ /* 0x0001e40000100a00 */
[----:B0-----:R-:W-:-:S15]  /*112a40*/  HMMA.16816.F32 R8, R28, R56, R48 ;  /* 0x000000381c08723c */ /* 0x001fde0000001830 */
[----:B------:R-:W-:-:S04]  /*112a50*/  NOP ;  /* 0x0000000000007918 */ /* 0x000fc80000000000 */
[----:B------:R0:W-:Y:S04]  /*112a60*/  STL.64 [R1+0x730], R8 ;  /* 0x0007300801007387 */ /* 0x0001e80000100a00 */
[----:B------:R1:W-:Y:S04]  /*112a70*/  STL.64 [R1+0x738], R10 ;  /* 0x0007380a01007387 */ /* 0x0003e80000100a00 */
[----:B------:R-:W2:Y:S04]  /*112a80*/  LDL.LU R36, [R1+0x1170] ;  /* 0x0011700001247983 */ /* 0x000ea80000300800 */
[----:B------:R-:W-:Y:S04]  /*112a90*/  STL.64 [R1+0x720], R4 ;  /* 0x0007200401007387 */ /* 0x000fe80000100a00 */
[----:B------:R-:W-:Y:S04]  /*112aa0*/  STL.64 [R1+0x728], R6 ;  /* 0x0007280601007387 */ /* 0x000fe80000100a00 */
[----:B------:R-:W2:Y:S04]  /*112ab0*/  LDL.LU R37, [R1+0x1174] ;  /* 0x0011740001257983 */ /* 0x000ea80000300800 */
[----:B------:R-:W3:Y:S04]  /*112ac0*/  LDL.LU R38, [R1+0x1178] ;  /* 0x0011780001267983 */ /* 0x000ee80000300800 */
[----:B------:R-:W3:Y:S01]  /*112ad0*/  LDL.LU R39, [R1+0x117c] ;  /* 0x00117c0001277983 */ /* 0x000ee20000300800 */
[----:B------:R-:W-:-:S03]  /*112ae0*/  IMAD.MOV.U32 R0, RZ, RZ, R59 ;  /* 0x000000ffff007224 */ /* 0x000fc600078e003b */
[----:B---3--:R-:W-:Y:S04]  /*112af0*/  STL.64 [R1+0x94d8], R38 ;  /* 0x0094d82601007387 */ /* 0x008fe80000100a00 */
[----:B--2---:R2:W-:Y:S04]  /*112b00*/  STL.64 [R1+0x94d0], R36 ;  /* 0x0094d02401007387 */ /* 0x0045e80000100a00 */
        /* <DEDUP_REMOVED lines=12> */
[----:B--2---:R-:W2:Y:S04]  /*112bd0*/  LDL.LU R36, [R1+0x1250] ;  /* 0x0012500001247983 */ /* 0x004ea80000300800 */
        /* <DEDUP_REMOVED lines=72> */
[----:B------:R0:W-:Y:S01]  /*113060*/  STL.64 [R1+0x9150], R52 ;  /* 0x0091503401007387 */ /* 0x0001e20000100a00 */
[C---:B------:R-:W-:Y:S03]  /*113070*/  HMMA.16816.F32 R4, R28.reuse, R2, R4 ;  /* 0x000000021c04723c */ /* 0x040fe60000001804 */
        /* <DEDUP_REMOVED lines=22> */
[----:B0-----:R-:W5:Y:S04]  /*1131e0*/  LDL.LU.64 R6, [R1+0x9478] ;  /* 0x0094780001067983 */ /* 0x001f680000300a00 */
[----:B------:R-:W2:Y:S02]  /*1131f0*/  LDL.LU.64 R4, [R1+0x9470] ;  /* 0x0094700001047983 */ /* 0x000ea40000300a00 */
        /* <DEDUP_REMOVED lines=8> */
[----:B0-----:R-:W4:Y:S04]  /*113280*/  LDL.LU.64 R10, [R1+0x9458] ;  /* 0x00945800010a7983 */ /* 0x001f280000300a00 */
[----:B------:R-:W2:Y:S04]  /*113290*/  LDL.LU.64 R8, [R1+0x9450] ;  /* 0x0094500001087983 */ /* 0x000ea80000300a00 */
[----:B------:R-:W-:Y:S04]  /*1132a0*/  STL.64 [R1+0x9128], R6 ;  /* 0x0091280601007387 */ /* 0x000fe80000100a00 */
[----:B------:R4:W-:Y:S01]  /*1132b0*/  STL.64 [R1+0x9120], R4 ;  /* 0x0091200401007387 */ /* 0x0009e20000100a00 */
[C---:B--2---:R-:W-:Y:S08]  /*1132c0*/  HMMA.16816.F32 R48, R28.reuse, R8, R48 ;  /* 0x000000081c30723c */ /* 0x044ff00000001830 */
[C---:B----4-:R-:W-:Y:S01]  /*1132d0*/  HMMA.16816.F32 R4, R28.reuse, R10, R52 ;  /* 0x0000000a1c04723c */ /* 0x050fe20000001834 */
[----:B------:R-:W-:Y:S10]  /*1132e0*/  STL.64 [R1+0x9148], R10 ;  /* 0x0091480a01007387 */ /* 0x000ff40000100a00 */
[----:B------:R-:W-:Y:S04]  /*1132f0*/  STL.64 [R1+0x670], R48 ;  /* 0x0006703001007387 */ /* 0x000fe80000100a00 */
[----:B------:R-:W-:Y:S04]  /*113300*/  STL.64 [R1+0x678], R50 ;  /* 0x0006783201007387 */ /* 0x000fe80000100a00 */
[----:B------:R5:W-:Y:S04]  /*113310*/  STL.64 [R1+0x9140], R8 ;  /* 0x0091400801007387 */ /* 0x000be80000100a00 */
        /* <DEDUP_REMOVED lines=19> */
[----:B---3--:R-:W-:-:S15]  /*113450*/  HMMA.16816.F32 R4, R28, R20, R32 ;  /* 0x000000141c04723c */ /* 0x008fde0000001820 */
        /* <DEDUP_REMOVED lines=42> */
[----:B------:R-:W-:-:S03]  /*113700*/  IMAD.MOV.U32 R58, RZ, RZ, R24 ;  /* 0x000000ffff3a7224 */ /* 0x000fc600078e0018 */
[----:B------:R-:W4:Y:S01]  /*113710*/  LDL.LU R24, [R1+0x944c] ;  /* 0x00944c0001187983 */ /* 0x000f220000300800 */
[----:B------:R-:W-:Y:S01]  /*113720*/  IMAD.MOV.U32 R59, RZ, RZ, R25 ;  /* 0x000000ffff3b7224 */ /* 0x000fe200078e0019 */
[----:B---3--:R-:W-:-:S15]  /*113730*/  HMMA.16816.F32 R52, R28, R22, R52 ;  /* 0x000000161c34723c */ /* 0x008fde0000001834 */
[----:B------:R-:W-:-:S04]  /*113740*/  NOP ;  /* 0x0000000000007918 */ /* 0x000fc80000000000 */
[----:B------:R0:W-:Y:S04]  /*113750*/  STL.64 [R1+0x600], R52 ;  /* 0x0006003401007387 */ /* 0x0001e80000100a00 */
[----:B------:R1:W-:Y:S04]  /*113760*/  STL.64 [R1+0x608], R54 ;  /* 0x0006083601007387 */ /* 0x0003e80000100a00 */
[----:B------:R-:W4:Y:S01]  /*113770*/  LDL.LU R25, [R1+0x9448] ;  /* 0x0094480001197983 */ /* 0x000f220000300800 */
[C---:B--2---:R-:W-:Y:S03]  /*113780*/  HMMA.16816.F32 R32, R28.reuse, R26, R32 ;  /* 0x0000001a1c20723c */ /* 0x044fe60000001820 */
[----:B0-----:R-:W2:Y:S04]  /*113790*/  LDL.LU R52, [R1+0x14a0] ;  /* 0x0014a00001347983 */ /* 0x001ea80000300800 */
[----:B------:R-:W2:Y:S04]  /*1137a0*/  LDL.LU R53, [R1+0x14a4] ;  /* 0x0014a40001357983 */ /* 0x000ea80000300800 */
[----:B-1----:R-:W2:Y:S04]  /*1137b0*/  LDL.LU R54, [R1+0x14a8] ;  /* 0x0014a80001367983 */ /* 0x002ea80000300800 */
[----:B------:R-:W2:Y:S04]  /*1137c0*/  LDL.LU R55, [R1+0x14ac] ;  /* 0x0014ac0001377983 */ /* 0x000ea80000300800 */
[----:B------:R-:W-:Y:S04]  /*1137d0*/  STL.64 [R1+0x9108], R22 ;  /* 0x0091081601007387 */ /* 0x000fe80000100a00 */
[----:B------:R0:W-:Y:S04]  /*1137e0*/  STL.64 [R1+0x9100], R20 ;  /* 0x0091001401007387 */ /* 0x0001e80000100a00 */
[----:B0-----:R-:W3:Y:S04]  /*1137f0*/  LDL.LU R20, [R1+0x1480] ;  /* 0x0014800001147983 */ /* 0x001ee80000300800 */
        /* <DEDUP_REMOVED lines=8> */
[----:B------:R-:W2:Y:S04]  /*113880*/  LDL.LU.64 R44, [R1+0x9438] ;  /* 0x00943800012c7983 */ /* 0x000ea80000300a00 */
        /* <DEDUP_REMOVED lines=18> */
[----:B0-----:R-:W5:Y:S04]  /*1139b0*/  LDL.LU.64 R38, [R1+0x9410] ;  /* 0x0094100001267983 */ /* 0x001f680000300a00 */
[----:B------:R-:W5:Y:S04]  /*1139c0*/  LDL.LU.64 R36, [R1+0x9408] ;  /* 0x0094080001247983 */ /* 0x000f680000300a00 */
[----:B------:R-:W-:Y:S04]  /*1139d0*/  STL.64 [R1+0x90c8], R34 ;  /* 0x0090c82201007387 */ /* 0x000fe80000100a00 */
[----:B------:R0:W-:Y:S04]  /*1139e0*/  STL.64 [R1+0x90c0], R32 ;  /* 0x0090c02001007387 */ /* 0x0001e80000100a00 */
[----:B0-----:R-:W5:Y:S04]  /*1139f0*/  LDL.LU R32, [R1+0x1100] ;  /* 0x0011000001207983 */ /* 0x001f680000300800 */
[----:B------:R-:W5:Y:S04]  /*113a00*/  LDL.LU R33, [R1+0x1104] ;  /* 0x0011040001217983 */ /* 0x000f680000300800 */
[----:B------:R-:W5:Y:S04]  /*113a10*/  LDL.LU R34, [R1+0x1108] ;  /* 0x0011080001227983 */ /* 0x000f680000300800 */
[----:B------:R-:W5:Y:S01]  /*113a20*/  LDL.LU R35, [R1+0x110c] ;  /* 0x00110c0001237983 */ /* 0x000f620000300800 */
[----:B------:R-:W-:-:S02]  /*113a30*/  IMAD R5, R5, 0x100, R4 ;  /* 0x0000010005057824 */ /* 0x000fc400078e0204 */
[----:B------:R-:W-:Y:S02]  /*113a40*/  IMAD R7, R7, 0x100, R10 ;  /* 0x0000010007077824 */ /* 0x000fe400078e020a */
[----:B------:R-:W-:Y:S02]  /*113a50*/  IMAD R6, R6, 0x100, R11 ;  /* 0x0000010006067824 */ /* 0x000fe400078e020b */
[----:B------:R-:W-:Y:S01]  /*113a60*/  IMAD R4, R57, 0x100, R56 ;  /* 0x0000010039047824 */ /* 0x000fe200078e0238 */
[C---:B------:R-:W-:Y:S08]  /*113a70*/  HMMA.16816.F32 R12, R28.reuse, R44, R12 ;  /* 0x0000002c1c0c723c */ /* 0x040ff0000000180c */
[C---:B----4-:R-:W-:Y:S08]  /*113a80*/  HMMA.16816.F32 R8, R28.reuse, R46, R48 ;  /* 0x0000002e1c08723c */ /* 0x050ff00000001830 */
[C---:B---3--:R-:W-:Y:S08]  /*113a90*/  HMMA.16816.F32 R20, R28.reuse, R40, R20 ;  /* 0x000000281c14723c */ /* 0x048ff00000001814 */
[C---:B--2---:R-:W-:Y:S08]  /*113aa0*/  HMMA.16816.F32 R16, R28.reuse, R42, R16 ;  /* 0x0000002a1c10723c */ /* 0x044ff00000001810 */
[C---:B-----5:R-:W-:Y:S08]  /*113ab0*/  HMMA.16816.F32 R24, R28.reuse, R38, R24 ;  /* 0x000000261c18723c */ /* 0x060ff00000001818 */
[----:B------:R-:W-:Y:S01]  /*113ac0*/  HMMA.16816.F32 R32, R28, R36, R32 ;  /* 0x000000241c20723c */ /* 0x000fe20000001820 */
[----:B------:R-:W-:-:S02]  /*113ad0*/  F2FP.F16.E5M2.UNPACK_B R28, R7 ;  /* 0x00000007ff1c723e */ /* 0x000fc400020004ff */
[----:B------:R-:W-:Y:S02]  /*113ae0*/  F2FP.F16.E5M2.UNPACK_B R29, R6 ;  /* 0x00000006ff1d723e */ /* 0x000fe400020004ff */
[----:B------:R-:W-:Y:S02]  /*113af0*/  F2FP.F16.E5M2.UNPACK_B R30, R5 ;  /* 0x00000005ff1e723e */ /* 0x000fe400020004ff */
[----:B------:R-:W-:Y:S01]  /*113b00*/  F2FP.F16.E5M2.UNPACK_B R31, R4 ;  /* 0x00000004ff1f723e */ /* 0x000fe200020004ff */
[----:B------:R-:W-:Y:S06]  /*113b10*/  STL.64 [R1+0x90b8], R38 ;  /* 0x0090b82601007387 */ /* 0x000fec0000100a00 */
[C---:B------:R-:W-:Y:S05]  /*113b20*/  HMMA.16816.F32 R4, R28.reuse, R58, R52 ;  /* 0x0000003a1c04723c */ /* 0x040fea0000001834 */
        /* <DEDUP_REMOVED lines=17> */
[----:B------:R-:W2:Y:S04]  /*113c40*/  LDL R58, [R1+0x20] ;  /* 0x00002000013a7983 */ /* 0x000ea80000100800 */
[----:B------:R-:W-:Y:S04]  /*113c50*/  STL.64 [R1+0x1950], R4 ;  /* 0x0019500401007387 */ /* 0x000fe80000100a00 */
[----:B------:R0:W-:Y:S04]  /*113c60*/  STL.64 [R1+0x1958], R6 ;  /* 0x0019580601007387 */ /* 0x0001e80000100a00 */
[----:B------:R-:W2:Y:S04]  /*113c70*/  LDL R59, [R1+0x24] ;  /* 0x00002400013b7983 */ /* 0x000ea80000100800 */
[----:B------:R-:W3:Y:S04]  /*113c80*/  LDL R56, [R1+0x28] ;  /* 0x0000280001387983 */ /* 0x000ee80000100800 */
[----:B------:R-:W3:Y:S04]  /*113c90*/  LDL R57, [R1+0x2c] ;  /* 0x00002c0001397983 */ /* 0x000ee80000100800 */
[----:B--2---:R-:W-:Y:S04]  /*113ca0*/  STL.64 [R1+0x91f0], R58 ;  /* 0x0091f03a01007387 */ /* 0x004fe80000100a00 */
[----:B---3--:R-:W-:Y:S04]  /*113cb0*/  STL.64 [R1+0x91e8], R56 ;  /* 0x0091e83801007387 */ /* 0x008fe80000100a00 */
[----:B------:R-:W2:Y:S04]  /*113cc0*/  LDL.LU R48, [R1+0xf40] ;  /* 0x000f400001307983 */ /* 0x000ea80000300800 */
[----:B------:R-:W2:Y:S04]  /*113cd0*/  LDL.LU R49, [R1+0xf44] ;  /* 0x000f440001317983 */ /* 0x000ea80000300800 */
[----:B------:R-:W3:Y:S04]  /*113ce0*/  LDL.LU R50, [R1+0xf48] ;  /* 0x000f480001327983 */ /* 0x000ee80000300800 */
[----:B------:R-:W3:Y:S04]  /*113cf0*/  LDL.LU R51, [R1+0xf4c] ;  /* 0x000f4c0001337983 */ /* 0x000ee80000300800 */
[----:B---3--:R-:W-:Y:S04]  /*113d00*/  STL.64 [R1+0x9200], R50 ;  /* 0x0092003201007387 */ /* 0x008fe80000100a00 */
[----:B--2---:R1:W-:Y:S04]  /*113d10*/  STL.64 [R1+0x91f8], R48 ;  /* 0x0091f83001007387 */ /* 0x0043e80000100a00 */
[----:B0-----:R-:W2:Y:S04]  /*113d20*/  LDL R6, [R1+0x30] ;  /* 0x0000300001067983 */ /* 0x001ea80000100800 */
        /* <DEDUP_REMOVED lines=10> */
[----:B---3--:R2:W-:Y:S04]  /*113dd0*/  STL.64 [R1+0x9218], R4 ;  /* 0x0092180401007387 */ /* 0x0085e80000100a00 */
        /* <DEDUP_REMOVED lines=10> */
[----:B----4-:R4:W-:Y:S04]  /*113e80*/  STL.64 [R1+0x9240], R18 ;  /* 0x0092401201007387 */ /* 0x0109e80000100a00 */
[----:B-----5:R5:W-:Y:S04]  /*113e90*/  STL.64 [R1+0x9238], R16 ;  /* 0x0092381001007387 */ /* 0x020be80000100a00 */
        /* <DEDUP_REMOVED lines=26> */
[----:B------:R-:W3:Y:S04]  /*114040*/  LDL R44, [R1+0x68] ;  /* 0x00006800012c7983 */ /* 0x000ee80000100800 */
[----:B------:R-:W3:Y:S04]  /*114050*/  LDL R45, [R1+0x6c] ;  /* 0x00006c00012d7983 */ /* 0x000ee80000100800 */
[----:B--2---:R-:W-:Y:S04]  /*114060*/  STL.64 [R1+0x9290], R46 ;  /* 0x0092902e01007387 */ /* 0x004fe80000100a00 */
[----:B---3--:R2:W-:Y:S04]  /*114070*/  STL.64 [R1+0x9288], R44 ;  /* 0x0092882c01007387 */ /* 0x0085e80000100a00 */
[----:B-1----:R-:W3:Y:S04]  /*114080*/  LDL.LU R48, [R1+0xfc0] ;  /* 0x000fc00001307983 */ /* 0x002ee80000300800 */
[----:B------:R-:W3:Y:S04]  /*114090*/  LDL.LU R49, [R1+0xfc4] ;  /* 0x000fc40001317983 */ /* 0x000ee80000300800 */
[----:B------:R-:W2:Y:S04]  /*1140a0*/  LDL.LU R50, [R1+0xfc8] ;  /* 0x000fc80001327983 */ /* 0x000ea80000300800 */
[----:B------:R-:W2:Y:S04]  /*1140b0*/  LDL.LU R51, [R1+0xfcc] ;  /* 0x000fcc0001337983 */ /* 0x000ea80000300800 */
[----:B--2---:R1:W-:Y:S04]  /*1140c0*/  STL.64 [R1+0x92a0], R50 ;  /* 0x0092a03201007387 */ /* 0x0043e80000100a00 */
[----:B---3--:R2:W-:Y:S04]  /*1140d0*/  STL.64 [R1+0x9298], R48 ;  /* 0x0092983001007387 */ /* 0x0085e80000100a00 */
[----:B0-----:R-:W3:Y:S04]  /*1140e0*/  LDL R10, [R1+0x70] ;  /* 0x00007000010a7983 */ /* 0x001ee80000100800 */
[----:B------:R-:W3:Y:S04]  /*1140f0*/  LDL R11, [R1+0x74] ;  /* 0x00007400010b7983 */ /* 0x000ee80000100800 */
        /* <DEDUP_REMOVED lines=16> */
[----:B----4-:R-:W2:Y:S04]  /*114200*/  LDL R18, [R1+0x80] ;  /* 0x0000800001127983 */ /* 0x010ea80000100800 */
[----:B------:R-:W2:Y:S04]  /*114210*/  LDL R19, [R1+0x84] ;  /* 0x0000840001137983 */ /* 0x000ea80000100800 */
[----:B-----5:R-:W4:Y:S04]  /*114220*/  LDL R16, [R1+0x88] ;  /* 0x0000880001107983 */ /* 0x020f280000100800 */
[----:B------:R-:W4:Y:S04]  /*114230*/  LDL R17, [R1+0x8c] ;  /* 0x00008c0001117983 */ /* 0x000f280000100800 */
        /* <DEDUP_REMOVED lines=8> */
[----:B------:R-:W5:Y:S04]  /*1142c0*/  LDL R34, [R1+0x90] ;  /* 0x0000900001227983 */ /* 0x000f680000100800 */
[----:B------:R-:W5:Y:S04]  /*1142d0*/  LDL R35, [R1+0x94] ;  /* 0x0000940001237983 */ /* 0x000f680000100800 */
[----:B------:R-:W2:Y:S04]  /*1142e0*/  LDL.LU R40, [R1+0x1010] ;  /* 0x0010100001287983 */ /* 0x000ea80000300800 */
[----:B------:R-:W2:Y:S04]  /*1142f0*/  LDL.LU R41, [R1+0x1014] ;  /* 0x0010140001297983 */ /* 0x000ea80000300800 */
[----:B------:R-:W2:Y:S04]  /*114300*/  LDL.LU R42, [R1+0x1018] ;  /* 0x00101800012a7983 */ /* 0x000ea80000300800 */
[----:B------:R-:W2:Y:S04]  /*114310*/  LDL.LU R43, [R1+0x101c] ;  /* 0x00101c00012b7983 */ /* 0x000ea80000300800 */
[----:B--2---:R2:W-:Y:S04]  /*114320*/  STL.64 [R1+0x9300], R42 ;  /* 0x0093002a01007387 */ /* 0x0045e80000100a00 */
        /* <DEDUP_REMOVED lines=11> */
[----:B-1----:R-:W5:Y:S04]  /*1143e0*/  LDL R50, [R1+0xa0] ;  /* 0x0000a00001327983 */ /* 0x002f680000100800 */
[----:B------:R-:W5:Y:S04]  /*1143f0*/  LDL R51, [R1+0xa4] ;  /* 0x0000a40001337983 */ /* 0x000f680000100800 */
[----:B------:R-:W2:Y:S04]  /*114400*/  LDL R48, [R1+0xa8] ;  /* 0x0000a80001307983 */ /* 0x000ea80000100800 */
[----:B------:R-:W2:Y:S04]  /*114410*/  LDL R49, [R1+0xac] ;  /* 0x0000ac0001317983 */ /* 0x000ea80000100800 */
        /* <DEDUP_REMOVED lines=8> */
[----:B---3--:R-:W2:Y:S04]  /*1144a0*/  LDL R14, [R1+0xb0] ;  /* 0x0000b000010e7983 */ /* 0x008ea80000100800 */
[----:B------:R-:W2:Y:S04]  /*1144b0*/  LDL R15, [R1+0xb4] ;  /* 0x0000b400010f7983 */ /* 0x000ea80000100800 */
[----:B------:R-:W3:Y:S04]  /*1144c0*/  LDL.LU R16, [R1+0x1050] ;  /* 0x0010500001107983 */ /* 0x000ee80000300800 */
[----:B------:R-:W3:Y:S04]  /*1144d0*/  LDL.LU R17, [R1+0x1054] ;  /* 0x0010540001117983 */ /* 0x000ee80000300800 */
[----:B------:R-:W5:Y:S04]  /*1144e0*/  LDL.LU R18, [R1+0x1058] ;  /* 0x0010580001127983 */ /* 0x000f680000300800 */
[----:B------:R-:W5:Y:S04]  /*1144f0*/  LDL.LU R19, [R1+0x105c] ;  /* 0x00105c0001137983 */ /* 0x000f680000300800 */
[----:B-----5:R-:W-:Y:S04]  /*114500*/  STL.64 [R1+0x9350], R18 ;  /* 0x0093501201007387 */ /* 0x020fe80000100a00 */
[----:B---3--:R3:W-:Y:S04]  /*114510*/  STL.64 [R1+0x9348], R16 ;  /* 0x0093481001007387 */ /* 0x0087e80000100a00 */
[----:B------:R-:W5:Y:S04]  /*114520*/  LDL R12, [R1+0xb8] ;  /* 0x0000b800010c7983 */ /* 0x000f680000100800 */
[----:B------:R-:W5:Y:S04]  /*114530*/  LDL R13, [R1+0xbc] ;  /* 0x0000bc00010d7983 */ /* 0x000f680000100800 */
        /* <DEDUP_REMOVED lines=8> */
[----:B------:R-:W2:Y:S04]  /*1145c0*/  LDL R42, [R1+0xc0] ;  /* 0x0000c000012a7983 */ /* 0x000ea80000100800 */
[----:B------:R-:W2:Y:S04]  /*1145d0*/  LDL R43, [R1+0xc4] ;  /* 0x0000c400012b7983 */ /* 0x000ea80000100800 */
[----:B------:R-:W4:Y:S04]  /*1145e0*/  LDL R40, [R1+0xc8] ;  /* 0x0000c80001287983 */ /* 0x000f280000100800 */
[----:B------:R-:W4:Y:S04]  /*1145f0*/  LDL R41, [R1+0xcc] ;  /* 0x0000cc0001297983 */ /* 0x000f280000100800 */
        /* <DEDUP_REMOVED lines=8> */
[----:B-1----:R-:W4:Y:S04]  /*114680*/  LDL R50, [R1+0xd0] ;  /* 0x0000d00001327983 */ /* 0x002f280000100800 */
[----:B------:R-:W4:Y:S04]  /*114690*/  LDL R51, [R1+0xd4] ;  /* 0x0000d40001337983 */ /* 0x000f280000100800 */
        /* <DEDUP_REMOVED lines=8> */
[----:B----4-:R-:W-:Y:S04]  /*114720*/  STL.64 [R1+0x93b0], R50 ;  /* 0x0093b03201007387 */ /* 0x010fe80000100a00 */
[----:B--2---:R1:W-:Y:S04]  /*114730*/  STL.64 [R1+0x93a8], R48 ;  /* 0x0093a83001007387 */ /* 0x0043e80000100a00 */
[----:B---3--:R-:W2:Y:S04]  /*114740*/  LDL.LU R16, [R1+0x10a0] ;  /* 0x0010a00001107983 */ /* 0x008ea80000300800 */
[----:B------:R-:W2:Y:S04]  /*114750*/  LDL.LU R17, [R1+0x10a4] ;  /* 0x0010a40001117983 */ /* 0x000ea80000300800 */
[----:B------:R-:W3:Y:S04]  /*114760*/  LDL.LU R18, [R1+0x10a8] ;  /* 0x0010a80001127983 */ /* 0x000ee80000300800 */
[----:B------:R-:W3:Y:S04]  /*114770*/  LDL.LU R19, [R1+0x10ac] ;  /* 0x0010ac0001137983 */ /* 0x000ee80000300800 */
[----:B---3--:R3:W-:Y:S04]  /*114780*/  STL.64 [R1+0x93c0], R18 ;  /* 0x0093c01201007387 */ /* 0x0087e80000100a00 */
[----:B--2---:R2:W-:Y:S04]  /*114790*/  STL.64 [R1+0x93b8], R16 ;  /* 0x0093b81001007387 */ /* 0x0045e80000100a00 */
[----:B------:R-:W4:Y:S04]  /*1147a0*/  LDL R14, [R1+0xe0] ;  /* 0x0000e000010e7983 */ /* 0x000f280000100800 */
[----:B------:R-:W4:Y:S04]  /*1147b0*/  LDL R15, [R1+0xe4] ;  /* 0x0000e400010f7983 */ /* 0x000f280000100800 */
[----:B-----5:R-:W5:Y:S04]  /*1147c0*/  LDL R12, [R1+0xe8] ;  /* 0x0000e800010c7983 */ /* 0x020f680000100800 */
[----:B------:R-:W5:Y:S04]  /*1147d0*/  LDL R13, [R1+0xec] ;  /* 0x0000ec00010d7983 */ /* 0x000f680000100800 */
[----:B----4-:R-:W-:Y:S04]  /*1147e0*/  STL.64 [R1+0x93d0], R14 ;  /* 0x0093d00e01007387 */ /* 0x010fe80000100a00 */
[----:B-----5:R-:W-:Y:S04]  /*1147f0*/  STL.64 [R1+0x93c8], R12 ;  /* 0x0093c80c01007387 */ /* 0x020fe80000100a00 */
        /* <DEDUP_REMOVED lines=8> */
[----:B0-----:R-:W2:Y:S04]  /*114880*/  LDL.LU R8, [R1+0x10d0] ;  /* 0x0010d00001087983 */ /* 0x001ea80000300800 */
[----:B------:R-:W2:Y:S04]  /*114890*/  LDL.LU R9, [R1+0x10d4] ;  /* 0x0010d40001097983 */ /* 0x000ea80000300800 */
[----:B------:R-:W2:Y:S04]  /*1148a0*/  LDL.LU R10, [R1+0x10d8] ;  /* 0x0010d800010a7983 */ /* 0x000ea80000300800 */
[----:B------:R-:W2:Y:S04]  /*1148b0*/  LDL.LU R11, [R1+0x10dc] ;  /* 0x0010dc00010b7983 */ /* 0x000ea80000300800 */
[----:B--2---:R0:W-:Y:S04]  /*1148c0*/  STL.64 [R1+0x93f0], R10 ;  /* 0x0093f00a01007387 */ /* 0x0041e80000100a00 */
[----:B------:R-:W-:Y:S04]  /*1148d0*/  STL.64 [R1+0x93e8], R8 ;  /* 0x0093e80801007387 */ /* 0x000fe80000100a00 */
[----:B------:R-:W2:Y:S04]  /*1148e0*/  LDL R44, [R1+0xf8] ;  /* 0x0000f800012c7983 */ /* 0x000ea80000100800 */
[----:B------:R-:W2:Y:S04]  /*1148f0*/  LDL R45, [R1+0xfc] ;  /* 0x0000fc00012d7983 */ /* 0x000ea80000100800 */
[----:B-----5:R-:W-:Y:S04]  /*114900*/  STL.64 [R1+0x9400], R46 ;  /* 0x0094002e01007387 */ /* 0x020fe80000100a00 */
[----:B--2---:R2:W-:Y:S04]  /*114910*/  STL.64 [R1+0x93f8], R44 ;  /* 0x0093f82c01007387 */ /* 0x0045e80000100a00 */
[----:B-1----:R-:W5:Y:S04]  /*114920*/  LDL.LU R48, [R1+0x10e0] ;  /* 0x0010e00001307983 */ /* 0x002f680000300800 */
[----:B------:R-:W5:Y:S04]  /*114930*/  LDL.LU R49, [R1+0x10e4] ;  /* 0x0010e40001317983 */ /* 0x000f680000300800 */
[----:B------:R-:W5:Y:S04]  /*114940*/  LDL.LU R50, [R1+0x10e8] ;  /* 0x0010e80001327983 */ /* 0x000f680000300800 */
[----:B------:R-:W5:Y:S04]  /*114950*/  LDL.LU R51, [R1+0x10ec] ;  /* 0x0010ec0001337983 */ /* 0x000f680000300800 */
[----:B---3--:R-:W3:Y:S04]  /*114960*/  LDL R18, [R1+0x100] ;  /* 0x0001000001127983 */ /* 0x008ee80000100800 */
[----:B------:R-:W3:Y:S04]  /*114970*/  LDL R19, [R1+0x104] ;  /* 0x0001040001137983 */ /* 0x000ee80000100800 */
[----:B------:R-:W3:Y:S04]  /*114980*/  LDL R16, [R1+0x108] ;  /* 0x0001080001107983 */ /* 0x000ee80000100800 */
[----:B------:R-:W3:Y:S04]  /*114990*/  LDL R17, [R1+0x10c] ;  /* 0x00010c0001117983 */ /* 0x000ee80000100800 */
[----:B----4-:R-:W3:Y:S04]  /*1149a0*/  LDL.LU R40, [R1+0x1450] ;  /* 0x0014500001287983 */ /* 0x010ee80000300800 */
[----:B------:R-:W3:Y:S04]  /*1149b0*/  LDL.LU R41, [R1+0x1454] ;  /* 0x0014540001297983 */ /* 0x000ee80000300800 */
[----:B------:R-:W3:Y:S04]  /*1149c0*/  LDL.LU R42, [R1+0x1458] ;  /* 0x00145800012a7983 */ /* 0x000ee80000300800 */
[----:B------:R-:W3:Y:S04]  /*1149d0*/  LDL.LU R43, [R1+0x145c] ;  /* 0x00145c00012b7983 */ /* 0x000ee80000300800 */
[----:B0-----:R-:W4:Y:S04]  /*1149e0*/  LDL R10, [R1+0x110] ;  /* 0x00011000010a7983 */ /* 0x001f280000100800 */
[----:B------:R-:W4:Y:S04]  /*1149f0*/  LDL R11, [R1+0x114] ;  /* 0x00011400010b7983 */ /* 0x000f280000100800 */
[----:B--2---:R-:W4:Y:S04]  /*114a00*/  LDL.LU R44, [R1+0x1490] ;  /* 0x00149000012c7983 */ /* 0x004f280000300800 */
        /* <DEDUP_REMOVED lines=35> */
[C---:B---3--:R-:W-:Y:S08]  /*114c40*/  HMMA.16816.F32 R40, R28.reuse, R16, R40 ;  /* 0x000000101c28723c */ /* 0x048ff00000001828 */
[C---:B----4-:R-:W-:Y:S01]  /*114c50*/  HMMA.16816.F32 R8, R28.reuse, R10, R44 ;  /* 0x0000000a1c08723c */ /* 0x050fe2000000182c */
[----:B------:R-:W3:Y:S04]  /*114c60*/  LDL.LU.64 R46, [R1+0x9400] ;  /* 0x00940000012e7983 */ /* 0x000ee80000300a00 */
[----:B------:R-:W5:Y:S03]  /*114c70*/  LDL.LU.64 R44, [R1+0x93f8] ;  /* 0x0093f800012c7983 */ /* 0x000f660000300a00 */
[C---:B--2---:R-:W-:Y:S11]  /*114c80*/  HMMA.16816.F32 R16, R28.reuse, R18, R12 ;  /* 0x000000121c10723c */ /* 0x044ff6000000180c */
[----:B------:R-:W-:Y:S04]  /*114c90*/  STL.64 [R1+0x1940], R8 ;  /* 0x0019400801007387 */ /* 0x000fe80000100a00 */
[----:B------:R0:W-:Y:S04]  /*114ca0*/  STL.64 [R1+0x1948], R10 ;  /* 0x0019480a01007387 */ /* 0x0001e80000100a00 */
[----:B0-----:R-:W3:Y:S04]  /*114cb0*/  LDL.LU.64 R10, [R1+0x93f0] ;  /* 0x0093f000010a7983 */ /* 0x001ee80000300a00 */
[----:B------:R-:W3:Y:S04]  /*114cc0*/  LDL.LU.64 R8, [R1+0x93e8] ;  /* 0x0093e80001087983 */ /* 0x000ee80000300a00 */
        /* <DEDUP_REMOVED lines=9> */
[----:B------:R-:W4:Y:S01]  /*114d60*/  LDL.LU.64 R16, [R1+0x93b8] ;  /* 0x0093b80001107983 */ /* 0x000f220000300a00 */
[C---:B-----5:R-:W-:Y:S08]  /*114d70*/  HMMA.16816.F32 R48, R28.reuse, R44, R48 ;  /* 0x0000002c1c30723c */ /* 0x060ff00000001830 */
[C---:B---3--:R-:W-:Y:S11]  /*114d80*/  HMMA.16816.F32 R44, R28.reuse, R46, R8 ;  /* 0x0000002e1c2c723c */ /* 0x048ff60000001808 */
[----:B------:R-:W-:Y:S04]  /*114d90*/  STL.64 [R1+0x1910], R48 ;  /* 0x0019103001007387 */ /* 0x000fe80000100a00 */
[----:B------:R0:W-:Y:S04]  /*114da0*/  STL.64 [R1+0x1918], R50 ;  /* 0x0019183201007387 */ /* 0x0001e80000100a00 */
[----:B0-----:R-:W3:Y:S04]  /*114db0*/  LDL.LU.64 R50, [R1+0x93b0] ;  /* 0x0093b00001327983 */ /* 0x001ee80000300a00 */
[----:B------:R-:W5:Y:S04]  /*114dc0*/  LDL.LU.64 R48, [R1+0x93a8] ;  /* 0x0093a80001307983 */ /* 0x000f680000300a00 */
[----:B------:R-:W3:Y:S01]  /*114dd0*/  LDL.LU.64 R10, [R1+0x93a0] ;  /* 0x0093a000010a7983 */ /* 0x000ee20000300a00 */
[C---:B--2---:R-:W-:Y:S03]  /*114de0*/  HMMA.16816.F32 R40, R28.reuse, R12, R40 ;  /* 0x0000000c1c28723c */ /* 0x044fe60000001828 */
[----:B------:R-:W3:Y:S04]  /*114df0*/  LDL.LU.64 R8, [R1+0x9398] ;  /* 0x0093980001087983 */ /* 0x000ee80000300a00 */
        /* <DEDUP_REMOVED lines=8> */
[----:B----4-:R-:W-:Y:S03]  /*114e80*/  HMMA.16816.F32 R12, R28, R14, R36 ;  /* 0x0000000e1c0c723c */ /* 0x010fe60000001824 */
[----:B------:R-:W4:Y:S04]  /*114e90*/  LDL.LU.64 R38, [R1+0x9370] ;  /* 0x0093700001267983 */ /* 0x000f280000300a00 */
[----:B------:R-:W4:-:S12]  /*114ea0*/  LDL.LU.64 R36, [R1+0x9368] ;  /* 0x0093680001247983 */ /* 0x000f180000300a00 */
        /* <DEDUP_REMOVED lines=9> */
[----:B------:R-:W3:Y:S04]  /*114f40*/  LDL.LU.64 R16, [R1+0x9348] ;  /* 0x0093480001107983 */ /* 0x000ee80000300a00 */
[----:B------:R-:W5:Y:S01]  /*114f50*/  LDL.LU.64 R10, [R1+0x9340] ;  /* 0x00934000010a7983 */ /* 0x000f620000300a00 */
[C---:B--2---:R-:W-:Y:S03]  /*114f60*/  HMMA.16816.F32 R44, R28.reuse, R40, R44 ;  /* 0x000000281c2c723c */ /* 0x044fe6000000182c */
[----:B------:R-:W5:Y:S04]  /*114f70*/  LDL.LU.64 R8, [R1+0x9338] ;  /* 0x0093380001087983 */ /* 0x000f680000300a00 */
[----:B------:R-:W-:Y:S04]  /*114f80*/  STL.64 [R1+0x18c0], R48 ;  /* 0x0018c03001007387 */ /* 0x000fe80000100a00 */
[----:B------:R0:W-:Y:S01]  /*114f90*/  STL.64 [R1+0x18c8], R50 ;  /* 0x0018c83201007387 */ /* 0x0001e20000100a00 */
[C---:B------:R-:W-:Y:S03]  /*114fa0*/  HMMA.16816.F32 R40, R28.reuse, R42, R32 ;  /* 0x0000002a1c28723c */ /* 0x040fe60000001820 */
[----:B0-----:R-:W2:Y:S04]  /*114fb0*/  LDL.LU.64 R50, [R1+0x9330] ;  /* 0x0093300001327983 */ /* 0x001ea80000300a00 */
[----:B------:R-:W5:Y:S04]  /*114fc0*/  LDL.LU.64 R48, [R1+0x9328] ;  /* 0x0093280001307983 */ /* 0x000f680000300a00 */
[----:B------:R-:W-:Y:S04]  /*114fd0*/  STL.64 [R1+0x18b0], R44 ;  /* 0x0018b02c01007387 */ /* 0x000fe80000100a00 */
[----:B------:R0:W-:Y:S04]  /*114fe0*/  STL.64 [R1+0x18b8], R46 ;  /* 0x0018b82e01007387 */ /* 0x0001e80000100a00 */
[----:B0-----:R-:W2:Y:S04]  /*114ff0*/  LDL.LU.64 R46, [R1+0x9320] ;  /* 0x00932000012e7983 */ /* 0x001ea80000300a00 */
[----:B------:R-:W2:Y:S04]  /*115000*/  LDL.LU.64 R44, [R1+0x9318] ;  /* 0x00931800012c7983 */ /* 0x000ea80000300a00 */
[----:B------:R-:W2:Y:S04]  /*115010*/  LDL.LU.64 R34, [R1+0x9310] ;  /* 0x0093100001227983 */ /* 0x000ea80000300a00 */
[----:B------:R-:W2:Y:S01]  /*115020*/  LDL.LU.64 R32, [R1+0x9308] ;  /* 0x0093080001207983 */ /* 0x000ea20000300a00 */
[C---:B----4-:R-:W-:Y:S03]  /*115030*/  HMMA.16816.F32 R36, R28.reuse, R12, R36 ;  /* 0x0000000c1c24723c */ /* 0x050fe60000001824 */
        /* <DEDUP_REMOVED lines=8> */
[C---:B---3--:R-:W-:Y:S03]  /*1150c0*/  HMMA.16816.F32 R12, R28.reuse, R14, R16 ;  /* 0x0000000e1c0c723c */ /* 0x048fe60000001810 */
[----:B------:R-:W3:Y:S04]  /*1150d0*/  LDL.LU.64 R18, [R1+0x92e0] ;  /* 0x0092e00001127983 */ /* 0x000ee80000300a00 */
[----:B------:R-:W3:Y:S01]  /*1150e0*/  LDL.LU.64 R16, [R1+0x92d8] ;  /* 0x0092d80001107983 */ /* 0x000ee20000300a00 */
[C---:B-----5:R-:W-:Y:S08]  /*1150f0*/  HMMA.16816.F32 R8, R28.reuse, R48, R8 ;  /* 0x000000301c08723c */ /* 0x060ff00000001808 */
[C---:B--2---:R-:W-:Y:S03]  /*115100*/  HMMA.16816.F32 R48, R28.reuse, R50, R4 ;  /* 0x000000321c30723c */ /* 0x044fe60000001804 */
[----:B------:R-:W-:Y:S04]  /*115110*/  STL.64 [R1+0x1880], R12 ;  /* 0x0018800c01007387 */ /* 0x000fe80000100a00 */
[----:B------:R0:W-:Y:S04]  /*115120*/  STL.64 [R1+0x1888], R14 ;  /* 0x0018880e01007387 */ /* 0x0001e80000100a00 */
[----:B0-----:R-:W2:Y:S04]  /*115130*/  LDL.LU.64 R14, [R1+0x92d0] ;  /* 0x0092d000010e7983 */ /* 0x001ea80000300a00 */
[----:B------:R-:W2:Y:S01]  /*115140*/  LDL.LU.64 R12, [R1+0x92c8] ;  /* 0x0092c800010c7983 */ /* 0x000ea20000300a00 */
[C---:B------:R-:W-:Y:S03]  /*115150*/  HMMA.16816.F32 R44, R28.reuse, R32, R44 ;  /* 0x000000201c2c723c */ /* 0x040fe6000000182c */
[----:B------:R-:W-:Y:S04]  /*115160*/  STL.64 [R1+0x1870], R8 ;  /* 0x0018700801007387 */ /* 0x000fe80000100a00 */
[----:B------:R0:W-:Y:S04]  /*115170*/  STL.64 [R1+0x1878], R10 ;  /* 0x0018780a01007387 */ /* 0x0001e80000100a00 */
[----:B0-----:R-:W5:Y:S04]  /*115180*/  LDL.LU.64 R10, [R1+0x92c0] ;  /* 0x0092c000010a7983 */ /* 0x001f680000300a00 */
        /* <DEDUP_REMOVED lines=18> */
[C---:B---3--:R-:W-:Y:S08]  /*1152b0*/  HMMA.16816.F32 R36, R28.reuse, R16, R36 ;  /* 0x000000101c24723c */ /* 0x048ff00000001824 */
[C---:B------:R-:W-:Y:S11]  /*1152c0*/  HMMA.16816.F32 R16, R28.reuse, R18, R24 ;  /* 0x000000121c10723c */ /* 0x040ff60000001818 */
[----:B------:R-:W-:Y:S04]  /*1152d0*/  STL.64 [R1+0x1830], R36 ;  /* 0x0018302401007387 */ /* 0x000fe80000100a00 */
[----:B------:R0:W-:Y:S04]  /*1152e0*/  STL.64 [R1+0x1838], R38 ;  /* 0x0018382601007387 */ /* 0x0001e80000100a00 */
[----:B0-----:R-:W3:Y:S04]  /*1152f0*/  LDL.LU.64 R38, [R1+0x9260] ;  /* 0x0092600001267983 */ /* 0x001ee80000300a00 */
[----:B------:R-:W3:Y:S04]  /*115300*/  LDL.LU.64 R36, [R1+0x9258] ;  /* 0x0092580001247983 */ /* 0x000ee80000300a00 */
[----:B------:R-:W3:Y:S04]  /*115310*/  LDL.LU.64 R26, [R1+0x9250] ;  /* 0x00925000011a7983 */ /* 0x000ee80000300a00 */
[----:B------:R-:W3:Y:S01]  /*115320*/  LDL.LU.64 R24, [R1+0x9248] ;  /* 0x0092480001187983 */ /* 0x000ee20000300a00 */
[C---:B--2---:R-:W-:Y:S08]  /*115330*/  HMMA.16816.F32 R12, R28.reuse, R8, R12 ;  /* 0x000000081c0c723c */ /* 0x044ff0000000180c */
[C---:B-----5:R-:W-:Y:S01]  /*115340*/  HMMA.16816.F32 R8, R28.reuse, R10, R4 ;  /* 0x0000000a1c08723c */ /* 0x060fe20000001804 */
[----:B------:R-:W-:Y:S04]  /*115350*/  STL.64 [R1+0x1820], R16 ;  /* 0x0018201001007387 */ /* 0x000fe80000100a00 */
[----:B------:R0:W-:Y:S04]  /*115360*/  STL.64 [R1+0x1828], R18 ;  /* 0x0018281201007387 */ /* 0x0001e80000100a00 */
[----:B0-----:R-:W2:Y:S04]  /*115370*/  LDL.LU.64 R18, [R1+0x9240] ;  /* 0x0092400001127983 */ /* 0x001ea80000300a00 */
[----:B------:R-:W5:Y:S04]  /*115380*/  LDL.LU.64 R16, [R1+0x9238] ;  /* 0x0092380001107983 */ /* 0x000f680000300a00 */
[----:B------:R-:W-:Y:S04]  /*115390*/  STL.64 [R1+0x1810], R12 ;  /* 0x0018100c01007387 */ /* 0x000fe80000100a00 */
[----:B------:R0:W-:Y:S01]  /*1153a0*/  STL.64 [R1+0x1818], R14 ;  /* 0x0018180e01007387 */ /* 0x0001e20000100a00 */
[C---:B------:R-:W-:Y:S03]  /*1153b0*/  HMMA.16816.F32 R48, R28.reuse, R44, R48 ;  /* 0x0000002c1c30723c */ /* 0x040fe60000001830 */
        /* <DEDUP_REMOVED lines=9> */
[----:B------:R-:W-:Y:S04]  /*115450*/  STL.64 [R1+0x17f0], R48 ;  /* 0x0017f03001007387 */ /* 0x000fe80000100a00 */
[----:B------:R0:W-:Y:S04]  /*115460*/  STL.64 [R1+0x17f8], R50 ;  /* 0x0017f83201007387 */ /* 0x0001e80000100a00 */
[----:B0-----:R-:W2:Y:S04]  /*115470*/  LDL.LU.64 R50, [R1+0x9200] ;  /* 0x0092000001327983 */ /* 0x001ea80000300a00 */
[----:B------:R-:W2:Y:S04]  /*115480*/  LDL.LU.64 R48, [R1+0x91f8] ;  /* 0x0091f80001307983 */ /* 0x000ea80000300a00 */
[----:B------:R-:W2:Y:S04]  /*115490*/  LDL.LU.64 R58, [R1+0x91f0] ;  /* 0x0091f000013a7983 */ /* 0x000ea80000300a00 */
[----:B------:R-:W2:Y:S01]  /*1154a0*/  LDL.LU.64 R56, [R1+0x91e8] ;  /* 0x0091e80001387983 */ /* 0x000ea20000300a00 */
[----:B----4-:R-:W-:Y:S03]  /*1154b0*/  HMMA.16816.F32 R40, R28, R32, R40 ;  /* 0x000000201c28723c */ /* 0x010fe60000001828 */
[----:B------:R-:W-:Y:S04]  /*1154c0*/  STL.64 [R1+0x17e0], R44 ;  /* 0x0017e02c01007387 */ /* 0x000fe80000100a00 */
[----:B------:R-:W-:-:S12]  /*1154d0*/  STL.64 [R1+0x17e8], R46 ;  /* 0x0017e82e01007387 */ /* 0x000fd80000100a00 */
[----:B------:R-:W-:Y:S04]  /*1154e0*/  STL.64 [R1+0x17d0], R40 ;  /* 0x0017d02801007387 */ /* 0x000fe80000100a00 */
[----:B------:R-:W-:Y:S01]  /*1154f0*/  STL.64 [R1+0x17d8], R42 ;  /* 0x0017d82a01007387 */ /* 0x000fe20000100a00 */
[C---:B---3--:R-:W-:Y:S08]  /*115500*/  HMMA.16816.F32 R32, R28.reuse, R34, R36 ;  /* 0x000000221c20723c */ /* 0x048ff00000001824 */
[C---:B-----5:R-:W-:Y:S08]  /*115510*/  HMMA.16816.F32 R24, R28.reuse, R16, R24 ;  /* 0x000000101c18723c */ /* 0x060ff00000001818 */
[C---:B--2---:R-:W-:Y:S03]  /*115520*/  HMMA.16816.F32 R20, R28.reuse, R18, R20 ;  /* 0x000000121c14723c */ /* 0x044fe60000001814 */
[----:B------:R-:W-:Y:S04]  /*115530*/  STL.64 [R1+0x17c0], R32 ;  /* 0x0017c02001007387 */ /* 0x000fe80000100a00 */
[----:B------:R-:W-:Y:S01]  /*115540*/  STL.64 [R1+0x17c8], R34 ;  /* 0x0017c82201007387 */ /* 0x000fe20000100a00 */
[C---:B------:R-:W-:Y:S03]  /*115550*/  HMMA.16816.F32 R16, R28.reuse, R4, R12 ;  /* 0x000000041c10723c */ /* 0x040fe6000000180c */
[----:B------:R-:W-:Y:S05]  /*115560*/  STL.64 [R1+0x17b0], R24 ;  /* 0x0017b01801007387 */ /* 0x000fea0000100a00 */
[C---:B------:R-:W-:Y:S01]  /*115570*/  HMMA.16816.F32 R12, R28.reuse, R6, R8 ;  /* 0x000000061c0c723c */ /* 0x040fe20000001808 */
[----:B------:R-:W-:Y:S04]  /*115580*/  STL.64 [R1+0x17b8], R26 ;  /* 0x0017b81a01007387 */ /* 0x000fe80000100a00 */
[----:B------:R0:W-:Y:S04]  /*115590*/  STL.64 [R1+0x17a0], R20 ;  /* 0x0017a01401007387 */ /* 0x0001e80000100a00 */
[----:B------:R1:W-:Y:S01]  /*1155a0*/  STL.64 [R1+0x17a8], R22 ;  /* 0x0017a81601007387 */ /* 0x0003e20000100a00 */
[C---:B------:R-:W-:Y:S08]  /*1155b0*/  HMMA.16816.F32 R8, R28.reuse, R56, R48 ;  /* 0x000000381c08723c */ /* 0x040ff00000001830 */
[----:B------:R-:W-:Y:S01]  /*1155c0*/  HMMA.16816.F32 R4, R28, R58, R52 ;  /* 0x0000003a1c04723c */ /* 0x000fe20000001834 */
[----:B------:R-:W-:Y:S04]  /*1155d0*/  STL.64 [R1+0x1790], R16 ;  /* 0x0017901001007387 */ /* 0x000fe80000100a00 */
[----:B------:R-:W-:Y:S04]  /*1155e0*/  STL.64 [R1+0x1798], R18 ;  /* 0x0017981201007387 */ /* 0x000fe80000100a00 */
[----:B------:R2:W-:Y:S04]  /*1155f0*/  STL.64 [R1+0x1780], R12 ;  /* 0x0017800c01007387 */ /* 0x0005e80000100a00 */
[----:B------:R3:W-:Y:S04]  /*115600*/  STL.64 [R1+0x1788], R14 ;  /* 0x0017880e01007387 */ /* 0x0007e80000100a00 */
[----:B0-----:R-:W4:Y:S04]  /*115610*/  LDL.LU R20, [R1+0xe10] ;  /* 0x000e100001147983 */ /* 0x001f280000300800 */
[----:B------:R-:W-:Y:S04]  /*115620*/  STL.64 [R1+0x1770], R8 ;  /* 0x0017700801007387 */ /* 0x000fe80000100a00 */
[----:B------:R-:W-:Y:S04]  /*115630*/  STL.64 [R1+0x1778], R10 ;  /* 0x0017780a01007387 */ /* 0x000fe80000100a00 */
[----:B------:R-:W-:Y:S04]  /*115640*/  STL.64 [R1+0x1760], R4 ;  /* 0x0017600401007387 */ /* 0x000fe80000100a00 */
[----:B------:R-:W-:Y:S04]  /*115650*/  STL.64 [R1+0x1768], R6 ;  /* 0x0017680601007387 */ /* 0x000fe80000100a00 */
[----:B------:R-:W4:Y:S04]  /*115660*/  LDL.LU R21, [R1+0xe14] ;  /* 0x000e140001157983 */ /* 0x000f280000300800 */
[----:B-1----:R-:W5:Y:S04]  /*115670*/  LDL.LU R22, [R1+0xe18] ;  /* 0x000e180001167983 */ /* 0x002f680000300800 */
[----:B------:R-:W5:Y:S04]  /*115680*/  LDL.LU R23, [R1+0xe1c] ;  /* 0x000e1c0001177983 */ /* 0x000f680000300800 */
[----:B-----5:R-:W-:Y:S04]  /*115690*/  STL.64 [R1+0x9198], R22 ;  /* 0x0091981601007387 */ /* 0x020fe80000100a00 */
[----:B----4-:R-:W-:Y:S04]  /*1156a0*/  STL.64 [R1+0x9190], R20 ;  /* 0x0091901401007387 */ /* 0x010fe80000100a00 */
        /* <DEDUP_REMOVED lines=10> */
[----:B-----5:R1:W-:Y:S04]  /*115750*/  STL.64 [R1+0x91b8], R42 ;  /* 0x0091b82a01007387 */ /* 0x0203e80000100a00 */
[----:B----4-:R-:W-:Y:S04]  /*115760*/  STL.64 [R1+0x91b0], R40 ;  /* 0x0091b02801007387 */ /* 0x010fe80000100a00 */
[----:B------:R-:W4:Y:S04]  /*115770*/  LDL.LU R44, [R1+0xe60] ;  /* 0x000e6000012c7983 */ /* 0x000f280000300800 */
[----:B------:R-:W4:Y:S04]  /*115780*/  LDL.LU R45, [R1+0xe64] ;  /* 0x000e6400012d7983 */ /* 0x000f280000300800 */
[----:B------:R-:W5:Y:S04]  /*115790*/  LDL.LU R46, [R1+0xe68] ;  /* 0x000e6800012e7983 */ /* 0x000f680000300800 */
[----:B------:R-:W5:Y:S04]  /*1157a0*/  LDL.LU R47, [R1+0xe6c] ;  /* 0x000e6c00012f7983 */ /* 0x000f680000300800 */
[----:B-----5:R-:W-:Y:S04]  /*1157b0*/  STL.64 [R1+0x91c8], R46 ;  /* 0x0091c82e01007387 */ /* 0x020fe80000100a00 */
[----:B----4-:R-:W-:Y:S04]  /*1157c0*/  STL.64 [R1+0x91c0], R44 ;  /* 0x0091c02c01007387 */ /* 0x010fe80000100a00 */
[----:B--2---:R-:W2:Y:S04]  /*1157d0*/  LDL.LU R12, [R1+0xed0] ;  /* 0x000ed000010c7983 */ /* 0x004ea80000300800 */
[----:B------:R-:W2:Y:S04]  /*1157e0*/  LDL.LU R13, [R1+0xed4] ;  /* 0x000ed400010d7983 */ /* 0x000ea80000300800 */
[----:B---3--:R-:W3:Y:S04]  /*1157f0*/  LDL.LU R14, [R1+0xed8] ;  /* 0x000ed800010e7983 */ /* 0x008ee80000300800 */
        /* <DEDUP_REMOVED lines=8> */
[----:B------:R-:W4:Y:S04]  /*115880*/  LDL R18, [R1] ;  /* 0x0000000001127983 */ /* 0x000f280000100800 */
[----:B------:R-:W5:Y:S04]  /*115890*/  LDL.LU R0, [R1+0x91e0] ;  /* 0x0091e00001007983 */ /* 0x000f680000300800 */
[----:B0-----:R-:W3:Y:S04]  /*1158a0*/  LDL.LU R32, [R1+0xf00] ;  /* 0x000f000001207983 */ /* 0x001ee80000300800 */
[----:B------:R-:W3:Y:S04]  /*1158b0*/  LDL.LU R33, [R1+0xf04] ;  /* 0x000f040001217983 */ /* 0x000ee80000300800 */
[----:B------:R-:W3:Y:S04]  /*1158c0*/  LDL.LU R34, [R1+0xf08] ;  /* 0x000f080001227983 */ /* 0x000ee80000300800 */
[----:B------:R-:W3:Y:S04]  /*1158d0*/  LDL.LU R35, [R1+0xf0c] ;  /* 0x000f0c0001237983 */ /* 0x000ee80000300800 */
[----:B-1----:R-:W3:Y:S04]  /*1158e0*/  LDL R42, [R1+0x10] ;  /* 0x00001000012a7983 */ /* 0x002ee80000100800 */
        /* <DEDUP_REMOVED lines=38> */
[----:B-----5:R-:W-:Y:S01]  /*115b50*/  IMAD.MOV.U32 R43, RZ, RZ, R0 ;  /* 0x000000ffff2b7224 */ /* 0x020fe200078e0000 */
[----:B--2---:R-:W-:Y:S01]  /*115b60*/  HMMA.16816.F32 R12, R28, R40, R12 ;  /* 0x000000281c0c723c */ /* 0x004fe2000000180c */
[----:B------:R-:W-:-:S07]  /*115b70*/  IMAD.MOV.U32 R0, RZ, RZ, R41 ;  /* 0x000000ffff007224 */ /* 0x000fce00078e0029 */
[C---:B---3--:R-:W-:Y:S08]  /*115b80*/  HMMA.16816.F32 R40, R28.reuse, R42, R44 ;  /* 0x0000002a1c28723c */ /* 0x048ff0000000182c */
[C---:B----4-:R-:W-:Y:S08]  /*115b90*/  HMMA.16816.F32 R32, R28.reuse, R16, R32 ;  /* 0x000000101c20723c */ /* 0x050ff00000001820 */
[----:B------:R-:W-:Y:S01]  /*115ba0*/  HMMA.16816.F32 R56, R28, R60, R56 ;  /* 0x0000003c1c38723c */ /* 0x000fe20000001838 */
        /* <DEDUP_REMOVED lines=8> */
[C---:B------:R-:W-:Y:S01]  /*115c30*/  HMMA.16816.F32 R16, R28.reuse, R18, R20 ;  /* 0x000000121c10723c */ /* 0x040fe20000001814 */
        /* <DEDUP_REMOVED lines=8> */
[----:B------:R-:W-:Y:S04]  /*115cc0*/  STL [R1+0x90a8], R0 ;  /* 0x0090a80001007387 */ /* 0x000fe80000100800 */
        /* <DEDUP_REMOVED lines=48> */
[C---:B--2---:R-:W-:Y:S03]  /*115fd0*/  HMMA.16816.F32 R52, R28.reuse, R48, R52 ;  /* 0x000000301c34723c */ /* 0x044fe60000001834 */
[----:B------:R-:W-:Y:S04]  /*115fe0*/  STL.64 [R1+0x8e48], R50 ;  /* 0x008e483201007387 */ /* 0x000fe80000100a00 */
[----:B------:R4:W-:Y:S02]  /*115ff0*/  STL.64 [R1+0x8e40], R48 ;  /* 0x008e403001007387 */ /* 0x0009e40000100a00 */
[C---:B----4-:R-:W-:Y:S10]  /*116000*/  HMMA.16816.F32 R48, R28.reuse, R2, R56 ;  /* 0x000000021c30723c */ /* 0x050ff40000001838 */
[----:B------:R-:W-:Y:S04]  /*116010*/  STL.64 [R1+0x16b0], R52 ;  /* 0x0016b03401007387 */ /* 0x000fe80000100a00 */
[----:B------:R-:W-:Y:S01]  /*116020*/  STL.64 [R1+0x16b8], R54 ;  /* 0x0016b83601007387 */ /* 0x000fe20000100a00 */
[C---:B------:R-:W-:Y:S04]  /*116030*/  HMMA.16816.F32 R36, R28.reuse, R8, R36 ;  /* 0x000000081c24723c */ /* 0x040fe80000001824 */
[----:B------:R-:W-:Y:S04]  /*116040*/  STL.64 [R1+0x16a0], R48 ;  /* 0x0016a03001007387 */ /* 0x000fe80000100a00 */
[----:B------:R-:W-:Y:S01]  /*116050*/  STL.64 [R1+0x16a8], R50 ;  /* 0x0016a83201007387 */ /* 0x000fe20000100a00 */
[C---:B---3--:R-:W-:Y:S08]  /*116060*/  HMMA.16816.F32 R44, R28.reuse, R4, R44 ;  /* 0x000000041c2c723c */ /* 0x048ff0000000182c */
[C---:B------:R-:W-:Y:S01]  /*116070*/  HMMA.16816.F32 R40, R28.reuse, R6, R40 ;  /* 0x000000061c28723c */ /* 0x040fe20000001828 */
[----:B------:R-:W-:Y:S10]  /*116080*/  STL.64 [R1+0x8e58], R6 ;  /* 0x008e580601007387 */ /* 0x000ff40000100a00 */
[----:B------:R-:W-:Y:S04]  /*116090*/  STL.64 [R1+0x1690], R44 ;  /* 0x0016902c01007387 */ /* 0x000fe80000100a00 */
[----:B------:R-:W-:Y:S04]  /*1160a0*/  STL.64 [R1+0x1698], R46 ;  /* 0x0016982e01007387 */ /* 0x000fe80000100a00 */
[----:B------:R5:W-:Y:S02]  /*1160b0*/  STL.64 [R1+0x8e50], R4 ;  /* 0x008e500401007387 */ /* 0x000be40000100a00 */
[C---:B-----5:R-:W-:Y:S02]  /*1160c0*/  HMMA.16816.F32 R4, R28.reuse, R10, R32 ;  /* 0x0000000a1c04723c */ /* 0x060fe40000001820 */
        /* <DEDUP_REMOVED lines=127> */
[C---:B------:R-:W-:Y:S01]  /*1168c0*/  HMMA.16816.F32 R8, R28.reuse, R42, R8 ;  /* 0x0000002a1c08723c */ /* 0x040fe20000001808 */
[----:B------:R-:W-:Y:S04]  /*1168d0*/  STL.64 [R1+0x8d78], R34 ;  /* 0x008d782201007387 */ /* 0x000fe80000100a00 */
[----:B------:R-:W-:Y:S04]  /*1168e0*/  STL.64 [R1+0x8d70], R32 ;  /* 0x008d702001007387 */ /* 0x000fe80000100a00 */
[----:B------:R-:W-:Y:S04]  /*1168f0*/  STL.64 [R1+0x15c0], R24 ;  /* 0x0015c01801007387 */ /* 0x000fe80000100a00 */
[----:B------:R-:W-:Y:S01]  /*116900*/  STL.64 [R1+0x15c8], R26 ;  /* 0x0015c81a01007387 */ /* 0x000fe20000100a00 */
        /* <DEDUP_REMOVED lines=14> */
[----:B----4-:R-:W-:-:S15]  /*1169f0*/  HMMA.16816.F32 R8, R28, R44, R4 ;  /* 0x0000002c1c08723c */ /* 0x010fde0000001804 */
[----:B------:R-:W-:-:S04]  /*116a00*/  NOP ;  /* 0x0000000000007918 */ /* 0x000fc80000000000 */
[----:B------:R-:W-:Y:S04]  /*116a10*/  STL.64 [R1+0x1570], R8 ;  /* 0x0015700801007387 */ /* 0x000fe80000100a00 */
[----:B------:R0:W-:Y:S02]  /*116a20*/  STL.64 [R1+0x1578], R10 ;  /* 0x0015780a01007387 */ /* 0x0001e40000100a00 */
[----:B0-----:R-:W-:Y:S02]  /*116a30*/  HMMA.16816.F32 R8, R28, R46, R56 ;  /* 0x0000002e1c08723c */ /* 0x001fe40000001838 */
[----:B------:R-:W-:Y:S04]  /*116a40*/  STL.64 [R1+0x8da8], R46 ;  /* 0x008da82e01007387 */ /* 0x000fe80000100a00 */
[----:B------:R-:W-:-:S13]  /*116a50*/  STL.64 [R1+0x8da0], R44 ;  /* 0x008da02c01007387 */ /* 0x000fda0000100a00 */
[----:B------:R0:W-:Y:S04]  /*116a60*/  STL.64 [R1+0x1560], R8 ;  /* 0x0015600801007387 */ /* 0x0001e80000100a00 */
[----:B------:R1:W-:Y:S04]  /*116a70*/  STL.64 [R1+0x1568], R10 ;  /* 0x0015680a01007387 */ /* 0x0003e80000100a00 */
[----:B------:R-:W2:Y:S04]  /*116a80*/  LDL.LU R58, [R1+0x30] ;  /* 0x00003000013a7983 */ /* 0x000ea80000300800 */
[----:B------:R-:W2:Y:S04]  /*116a90*/  LDL.LU R59, [R1+0x34] ;  /* 0x00003400013b7983 */ /* 0x000ea80000300800 */
[----:B------:R-:W3:Y:S04]  /*116aa0*/  LDL.LU R56, [R1+0x38] ;  /* 0x0000380001387983 */ /* 0x000ee80000300800 */
[----:B------:R-:W3:Y:S01]  /*116ab0*/  LDL.LU R57, [R1+0x3c] ;  /* 0x00003c0001397983 */ /* 0x000ee20000300800 */
[----:B------:R-:W-:-:S02]  /*116ac0*/  IMAD R6, R50, 0x100, R49 ;  /* 0x0000010032067824 */ /* 0x000fc400078e0231 */
[----:B------:R-:W-:Y:S01]  /*116ad0*/  IMAD R5, R52, 0x100, R51 ;  /* 0x0000010034057824 */ /* 0x000fe200078e0233 */
[----:B--2---:R-:W-:Y:S04]  /*116ae0*/  STL.64 [R1+0x8eb0], R58 ;  /* 0x008eb03a01007387 */ /* 0x004fe80000100a00 */
[----:B---3--:R-:W-:Y:S04]  /*116af0*/  STL.64 [R1+0x8ea8], R56 ;  /* 0x008ea83801007387 */ /* 0x008fe80000100a00 */
[----:B------:R-:W2:Y:S04]  /*116b00*/  LDL.LU R48, [R1+0xb60] ;  /* 0x000b600001307983 */ /* 0x000ea80000300800 */
[----:B------:R-:W2:Y:S04]  /*116b10*/  LDL.LU R49, [R1+0xb64] ;  /* 0x000b640001317983 */ /* 0x000ea80000300800 */
[----:B------:R-:W3:Y:S04]  /*116b20*/  LDL.LU R50, [R1+0xb68] ;  /* 0x000b680001327983 */ /* 0x000ee80000300800 */
[----:B------:R-:W3:Y:S01]  /*116b30*/  LDL.LU R51, [R1+0xb6c] ;  /* 0x000b6c0001337983 */ /* 0x000ee20000300800 */
[----:B------:R-:W-:-:S03]  /*116b40*/  F2FP.F16.E5M2.UNPACK_B R28, R6 ;  /* 0x00000006ff1c723e */ /* 0x000fc600020004ff */
[----:B---3--:R-:W-:Y:S04]  /*116b50*/  STL.64 [R1+0x8ec0], R50 ;  /* 0x008ec03201007387 */ /* 0x008fe80000100a00 */
[----:B--2---:R2:W-:Y:S04]  /*116b60*/  STL.64 [R1+0x8eb8], R48 ;  /* 0x008eb83001007387 */ /* 0x0045e80000100a00 */
[----:B------:R-:W3:Y:S04]  /*116b70*/  LDL.LU R6, [R1+0x40] ;  /* 0x0000400001067983 */ /* 0x000ee80000300800 */
[----:B------:R-:W3:Y:S04]  /*116b80*/  LDL.LU R7, [R1+0x44] ;  /* 0x0000440001077983 */ /* 0x000ee80000300800 */
[----:B0-----:R-:W4:Y:S04]  /*116b90*/  LDL.LU R8, [R1+0xb70] ;  /* 0x000b700001087983 */ /* 0x001f280000300800 */
[----:B------:R-:W4:Y:S04]  /*116ba0*/  LDL.LU R9, [R1+0xb74] ;  /* 0x000b740001097983 */ /* 0x000f280000300800 */
[----:B-1----:R-:W5:Y:S04]  /*116bb0*/  LDL.LU R10, [R1+0xb78] ;  /* 0x000b7800010a7983 */ /* 0x002f680000300800 */
[----:B------:R-:W5:Y:S01]  /*116bc0*/  LDL.LU R11, [R1+0xb7c] ;  /* 0x000b7c00010b7983 */ /* 0x000f620000300800 */
[----:B------:R-:W-:Y:S01]  /*116bd0*/  IMAD R4, R54, 0x100, R53 ;  /* 0x0000010036047824 */ /* 0x000fe200078e0235 */
[----:B------:R-:W-:-:S04]  /*116be0*/  F2FP.F16.E5M2.UNPACK_B R29, R5 ;  /* 0x00000005ff1d723e */ /* 0x000fc800020004ff */
[----:B------:R-:W-:Y:S01]  /*116bf0*/  F2FP.F16.E5M2.UNPACK_B R30, R4 ;  /* 0x00000004ff1e723e */ /* 0x000fe200020004ff */
[----:B-----5:R0:W-:Y:S04]  /*116c00*/  STL.64 [R1+0x8ed0], R10 ;  /* 0x008ed00a01007387 */ /* 0x0201e80000100a00 */
[----:B----4-:R-:W-:Y:S04]  /*116c10*/  STL.64 [R1+0x8ec8], R8 ;  /* 0x008ec80801007387 */ /* 0x010fe80000100a00 */
        /* <DEDUP_REMOVED lines=12> */
[----:B------:R-:W5:Y:S04]  /*116ce0*/  LDL.LU R16, [R1+0x58] ;  /* 0x0000580001107983 */ /* 0x000f680000300800 */
[----:B------:R-:W5:Y:S04]  /*116cf0*/  LDL.LU R17, [R1+0x5c] ;  /* 0x00005c0001117983 */ /* 0x000f680000300800 */
        /* <DEDUP_REMOVED lines=28> */
[----:B------:R-:W3:Y:S04]  /*116ec0*/  LDL.LU R44, [R1+0x78] ;  /* 0x00007800012c7983 */ /* 0x000ee80000300800 */
[----:B------:R-:W3:Y:S04]  /*116ed0*/  LDL.LU R45, [R1+0x7c] ;  /* 0x00007c00012d7983 */ /* 0x000ee80000300800 */
[----:B--2---:R-:W-:Y:S04]  /*116ee0*/  STL.64 [R1+0x8f50], R46 ;  /* 0x008f502e01007387 */ /* 0x004fe80000100a00 */
[----:B---3--:R2:W-:Y:S04]  /*116ef0*/  STL.64 [R1+0x8f48], R44 ;  /* 0x008f482c01007387 */ /* 0x0085e80000100a00 */
[----:B------:R-:W3:Y:S04]  /*116f00*/  LDL.LU R48, [R1+0xbe0] ;  /* 0x000be00001307983 */ /* 0x000ee80000300800 */
[----:B------:R-:W3:Y:S04]  /*116f10*/  LDL.LU R49, [R1+0xbe4] ;  /* 0x000be40001317983 */ /* 0x000ee80000300800 */
[----:B------:R-:W2:Y:S04]  /*116f20*/  LDL.LU R50, [R1+0xbe8] ;  /* 0x000be80001327983 */ /* 0x000ea80000300800 */
[----:B------:R-:W2:Y:S04]  /*116f30*/  LDL.LU R51, [R1+0xbec] ;  /* 0x000bec0001337983 */ /* 0x000ea80000300800 */
[----:B--2---:R2:W-:Y:S04]  /*116f40*/  STL.64 [R1+0x8f60], R50 ;  /* 0x008f603201007387 */ /* 0x0045e80000100a00 */
[----:B---3--:R3:W-:Y:S04]  /*116f50*/  STL.64 [R1+0x8f58], R48 ;  /* 0x008f583001007387 */ /* 0x0087e80000100a00 */
[----:B0-----:R-:W2:Y:S04]  /*116f60*/  LDL.LU R10, [R1+0x80] ;  /* 0x00008000010a7983 */ /* 0x001ea80000300800 */
[----:B------:R-:W2:Y:S04]  /*116f70*/  LDL.LU R11, [R1+0x84] ;  /* 0x00008400010b7983 */ /* 0x000ea80000300800 */
[----:B-1----:R-:W2:Y:S04]  /*116f80*/  LDL.LU R4, [R1+0xbf0] ;  /* 0x000bf00001047983 */ /* 0x002ea80000300800 */
        /* <DEDUP_REMOVED lines=13> */
[----:B--2---:R1:W-:Y:S04]  /*117060*/  STL.64 [R1+0x8f90], R14 ;  /* 0x008f900e01007387 */ /* 0x0043e80000100a00 */
[----:B------:R-:W-:Y:S04]  /*117070*/  STL.64 [R1+0x8f88], R12 ;  /* 0x008f880c01007387 */ /* 0x000fe80000100a00 */
[----:B----4-:R-:W2:Y:S04]  /*117080*/  LDL.LU R18, [R1+0x90] ;  /* 0x0000900001127983 */ /* 0x010ea80000300800 */
[----:B------:R-:W2:Y:S04]  /*117090*/  LDL.LU R19, [R1+0x94] ;  /* 0x0000940001137983 */ /* 0x000ea80000300800 */
[----:B-----5:R-:W4:Y:S04]  /*1170a0*/  LDL.LU R16, [R1+0x98] ;  /* 0x0000980001107983 */ /* 0x020f280000300800 */
        /* <DEDUP_REMOVED lines=29> */
[----:B---3--:R-:W3:Y:S04]  /*117280*/  LDL.LU R48, [R1+0xb8] ;  /* 0x0000b80001307983 */ /* 0x008ee80000300800 */
[----:B------:R-:W3:Y:S04]  /*117290*/  LDL.LU R49, [R1+0xbc] ;  /* 0x0000bc0001317983 */ /* 0x000ee80000300800 */
[----:B-----5:R5:W-:Y:S04]  /*1172a0*/  STL.64 [R1+0x8ff0], R50 ;  /* 0x008ff03201007387 */ /* 0x020be80000100a00 */
[----:B---3--:R-:W-:Y:S04]  /*1172b0*/  STL.64 [R1+0x8fe8], R48 ;  /* 0x008fe83001007387 */ /* 0x008fe80000100a00 */
[----:B0-----:R-:W3:Y:S04]  /*1172c0*/  LDL.LU R8, [R1+0xc60] ;  /* 0x000c600001087983 */ /* 0x001ee80000300800 */
[----:B------:R-:W3:Y:S04]  /*1172d0*/  LDL.LU R9, [R1+0xc64] ;  /* 0x000c640001097983 */ /* 0x000ee80000300800 */
[----:B------:R-:W2:Y:S04]  /*1172e0*/  LDL.LU R10, [R1+0xc68] ;  /* 0x000c6800010a7983 */ /* 0x000ea80000300800 */
[----:B------:R-:W2:Y:S04]  /*1172f0*/  LDL.LU R11, [R1+0xc6c] ;  /* 0x000c6c00010b7983 */ /* 0x000ea80000300800 */
[----:B--2---:R-:W-:Y:S04]  /*117300*/  STL.64 [R1+0x9000], R10 ;  /* 0x0090000a01007387 */ /* 0x004fe80000100a00 */
[----:B---3--:R0:W-:Y:S04]  /*117310*/  STL.64 [R1+0x8ff8], R8 ;  /* 0x008ff80801007387 */ /* 0x0081e80000100a00 */
[----:B-1----:R-:W2:Y:S04]  /*117320*/  LDL.LU R14, [R1+0xc0] ;  /* 0x0000c000010e7983 */ /* 0x002ea80000300800 */
[----:B------:R-:W2:Y:S04]  /*117330*/  LDL.LU R15, [R1+0xc4] ;  /* 0x0000c400010f7983 */ /* 0x000ea80000300800 */
[----:B------:R-:W3:Y:S04]  /*117340*/  LDL.LU R16, [R1+0xc70] ;  /* 0x000c700001107983 */ /* 0x000ee80000300800 */
[----:B------:R-:W3:Y:S04]  /*117350*/  LDL.LU R17, [R1+0xc74] ;  /* 0x000c740001117983 */ /* 0x000ee80000300800 */
[----:B------:R-:W2:Y:S04]  /*117360*/  LDL.LU R18, [R1+0xc78] ;  /* 0x000c780001127983 */ /* 0x000ea80000300800 */
[----:B------:R-:W2:Y:S04]  /*117370*/  LDL.LU R19, [R1+0xc7c] ;  /* 0x000c7c0001137983 */ /* 0x000ea80000300800 */
[----:B--2---:R-:W-:Y:S04]  /*117380*/  STL.64 [R1+0x9010], R18 ;  /* 0x0090101201007387 */ /* 0x004fe80000100a00 */
[----:B---3--:R1:W-:Y:S04]  /*117390*/  STL.64 [R1+0x9008], R16 ;  /* 0x0090081001007387 */ /* 0x0083e80000100a00 */
[----:B------:R-:W2:Y:S04]  /*1173a0*/  LDL.LU R12, [R1+0xc8] ;  /* 0x0000c800010c7983 */ /* 0x000ea80000300800 */
[----:B------:R-:W2:Y:S04]  /*1173b0*/  LDL.LU R13, [R1+0xcc] ;  /* 0x0000cc00010d7983 */ /* 0x000ea80000300800 */
[----:B------:R3:W-:Y:S04]  /*1173c0*/  STL.64 [R1+0x9020], R14 ;  /* 0x0090200e01007387 */ /* 0x0007e80000100a00 */
[----:B--2---:R2:W-:Y:S04]  /*1173d0*/  STL.64 [R1+0x9018], R12 ;  /* 0x0090180c01007387 */ /* 0x0045e80000100a00 */
        /* <DEDUP_REMOVED lines=18> */
[----:B-----5:R-:W4:Y:S04]  /*117500*/  LDL.LU R50, [R1+0xe0] ;  /* 0x0000e00001327983 */ /* 0x020f280000300800 */
[----:B------:R-:W4:Y:S04]  /*117510*/  LDL.LU R51, [R1+0xe4] ;  /* 0x0000e40001337983 */ /* 0x000f280000300800 */
[----:B0-----:R-:W5:Y:S04]  /*117520*/  LDL.LU R8, [R1+0xcb0] ;  /* 0x000cb00001087983 */ /* 0x001f680000300800 */
[----:B------:R-:W5:Y:S04]  /*117530*/  LDL.LU R9, [R1+0xcb4] ;  /* 0x000cb40001097983 */ /* 0x000f680000300800 */
[----:B------:R-:W2:Y:S04]  /*117540*/  LDL.LU R10, [R1+0xcb8] ;  /* 0x000cb800010a7983 */ /* 0x000ea80000300800 */
[----:B------:R-:W2:Y:S04]  /*117550*/  LDL.LU R11, [R1+0xcbc] ;  /* 0x000cbc00010b7983 */ /* 0x000ea80000300800 */
[----:B--2---:R-:W-:Y:S04]  /*117560*/  STL.64 [R1+0x9060], R10 ;  /* 0x0090600a01007387 */ /* 0x004fe80000100a00 */
[----:B-----5:R0:W-:Y:S04]  /*117570*/  STL.64 [R1+0x9058], R8 ;  /* 0x0090580801007387 */ /* 0x0201e80000100a00 */
[----:B------:R-:W2:Y:S04]  /*117580*/  LDL.LU R48, [R1+0xe8] ;  /* 0x0000e80001307983 */ /* 0x000ea80000300800 */
[----:B------:R-:W2:Y:S04]  /*117590*/  LDL.LU R49, [R1+0xec] ;  /* 0x0000ec0001317983 */ /* 0x000ea80000300800 */
[----:B----4-:R-:W-:Y:S04]  /*1175a0*/  STL.64 [R1+0x9070], R50 ;  /* 0x0090703201007387 */ /* 0x010fe80000100a00 */
[----:B--2---:R2:W-:Y:S04]  /*1175b0*/  STL.64 [R1+0x9068], R48 ;  /* 0x0090683001007387 */ /* 0x0045e80000100a00 */
[----:B-1----:R-:W4:Y:S04]  /*1175c0*/  LDL.LU R16, [R1+0xcc0] ;  /* 0x000cc00001107983 */ /* 0x002f280000300800 */
[----:B------:R-:W4:Y:S04]  /*1175d0*/  LDL.LU R17, [R1+0xcc4] ;  /* 0x000cc40001117983 */ /* 0x000f280000300800 */
[----:B------:R-:W5:Y:S04]  /*1175e0*/  LDL.LU R18, [R1+0xcc8] ;  /* 0x000cc80001127983 */ /* 0x000f680000300800 */
[----:B------:R-:W5:Y:S04]  /*1175f0*/  LDL.LU R19, [R1+0xccc] ;  /* 0x000ccc0001137983 */ /* 0x000f680000300800 */
[----:B-----5:R1:W-:Y:S04]  /*117600*/  STL.64 [R1+0x9080], R18 ;  /* 0x0090801201007387 */ /* 0x0203e80000100a00 */
[----:B----4-:R4:W-:Y:S04]  /*117610*/  STL.64 [R1+0x9078], R16 ;  /* 0x0090781001007387 */ /* 0x0109e80000100a00 */
[----:B---3--:R-:W3:Y:S04]  /*117620*/  LDL.LU R14, [R1+0xf0] ;  /* 0x0000f000010e7983 */ /* 0x008ee80000300800 */
[----:B------:R-:W3:Y:S04]  /*117630*/  LDL.LU R15, [R1+0xf4] ;  /* 0x0000f400010f7983 */ /* 0x000ee80000300800 */
        /* <DEDUP_REMOVED lines=18> */
[----:B--2---:R-:W5:Y:S04]  /*117760*/  LDL.LU R48, [R1+0xd00] ;  /* 0x000d000001307983 */ /* 0x004f680000300800 */
[----:B------:R-:W5:Y:S04]  /*117770*/  LDL.LU R49, [R1+0xd04] ;  /* 0x000d040001317983 */ /* 0x000f680000300800 */
[----:B------:R-:W5:Y:S04]  /*117780*/  LDL.LU R50, [R1+0xd08] ;  /* 0x000d080001327983 */ /* 0x000f680000300800 */
[----:B------:R-:W5:Y:S04]  /*117790*/  LDL.LU R51, [R1+0xd0c] ;  /* 0x000d0c0001337983 */ /* 0x000f680000300800 */
[----:B-1----:R-:W2:Y:S04]  /*1177a0*/  LDL.LU R18, [R1+0x110] ;  /* 0x0001100001127983 */ /* 0x002ea80000300800 */
[----:B------:R-:W2:Y:S04]  /*1177b0*/  LDL.LU R19, [R1+0x114] ;  /* 0x0001140001137983 */ /* 0x000ea80000300800 */
[----:B----4-:R-:W4:Y:S04]  /*1177c0*/  LDL.LU R16, [R1+0x118] ;  /* 0x0001180001107983 */ /* 0x010f280000300800 */
[----:B------:R-:W4:Y:S04]  /*1177d0*/  LDL.LU R17, [R1+0x11c] ;  /* 0x00011c0001117983 */ /* 0x000f280000300800 */
[----:B---3--:R-:W4:Y:S04]  /*1177e0*/  LDL.LU R40, [R1+0xd20] ;  /* 0x000d200001287983 */ /* 0x008f280000300800 */
[----:B------:R-:W4:Y:S04]  /*1177f0*/  LDL.LU R41, [R1+0xd24] ;  /* 0x000d240001297983 */ /* 0x000f280000300800 */
[----:B------:R-:W4:Y:S04]  /*117800*/  LDL.LU R42, [R1+0xd28] ;  /* 0x000d2800012a7983 */ /* 0x000f280000300800 */
[----:B------:R-:W4:Y:S04]  /*117810*/  LDL.LU R43, [R1+0xd2c] ;  /* 0x000d2c00012b7983 */ /* 0x000f280000300800 */
[----:B------:R-:W2:Y:S04]  /*117820*/  LDL.LU R12, [R1+0xd10] ;  /* 0x000d1000010c7983 */ /* 0x000ea80000300800 */
[----:B------:R-:W2:Y:S04]  /*117830*/  LDL.LU R13, [R1+0xd14] ;  /* 0x000d1400010d7983 */ /* 0x000ea80000300800 */
[----:B------:R-:W2:Y:S04]  /*117840*/  LDL.LU R14, [R1+0xd18] ;  /* 0x000d1800010e7983 */ /* 0x000ea80000300800 */
[----:B------:R-:W2:Y:S01]  /*117850*/  LDL.LU R15, [R1+0xd1c] ;  /* 0x000d1c00010f7983 */ /* 0x000ea20000300800 */
[----:B------:R-:W-:-:S03]  /*117860*/  IMAD R0, R0, 0x100, R55 ;  /* 0x0000010000007824 */ /* 0x000fc600078e0237 */
[----:B------:R-:W3:Y:S04]  /*117870*/  LDL.LU R36, [R1+0xcd0] ;  /* 0x000cd00001247983 */ /* 0x000ee80000300800 */
[----:B------:R-:W3:Y:S04]  /*117880*/  LDL.LU R37, [R1+0xcd4] ;  /* 0x000cd40001257983 */ /* 0x000ee80000300800 */
[----:B------:R-:W3:Y:S04]  /*117890*/  LDL.LU R38, [R1+0xcd8] ;  /* 0x000cd80001267983 */ /* 0x000ee80000300800 */
[----:B------:R-:W3:Y:S01]  /*1178a0*/  LDL.LU R39, [R1+0xcdc] ;  /* 0x000cdc0001277983 */ /* 0x000ee20000300800 */
[----:B------:R-:W-:-:S03]  /*1178b0*/  F2FP.F16.E5M2.UNPACK_B R31, R0 ;  /* 0x00000000ff1f723e */ /* 0x000fc600020004ff */
        /* <DEDUP_REMOVED lines=30> */
[----:B------:R-:W2:Y:S04]  /*117aa0*/  LDL.LU.64 R40, [R1+0x9098] ;  /* 0x0090980001287983 */ /* 0x000ea80000300a00 */
[----:B------:R-:W3:Y:S04]  /*117ab0*/  LDL.LU.64 R14, [R1+0x9090] ;  /* 0x00909000010e7983 */ /* 0x000ee80000300a00 */
[----:B------:R-:W2:Y:S01]  /*117ac0*/  LDL.LU.64 R12, [R1+0x9088] ;  /* 0x00908800010c7983 */ /* 0x000ea20000300a00 */
[C---:B-----5:R-:W-:Y:S08]  /*117ad0*/  HMMA.16816.F32 R48, R28.reuse, R44, R48 ;  /* 0x0000002c1c30723c */ /* 0x060ff00000001830 */
        /* <DEDUP_REMOVED lines=22> */
[C---:B----4-:R-:W-:Y:S08]  /*117c40*/  HMMA.16816.F32 R16, R28.reuse, R48, R16 ;  /* 0x000000301c10723c */ /* 0x050ff00000001810 */
[C---:B-----5:R-:W-:Y:S01]  /*117c50*/  HMMA.16816.F32 R48, R28.reuse, R50, R8 ;  /* 0x000000321c30723c */ /* 0x060fe20000001808 */
[----:B------:R-:W3:Y:S04]  /*117c60*/  LDL.LU.64 R38, [R1+0x9030] ;  /* 0x0090300001267983 */ /* 0x000ee80000300a00 */
[----:B------:R-:W3:Y:S04]  /*117c70*/  LDL.LU.64 R36, [R1+0x9028] ;  /* 0x0090280001247983 */ /* 0x000ee80000300a00 */
[----:B------:R-:W-:Y:S04]  /*117c80*/  STL.64 [R1+0x1500], R12 ;  /* 0x0015000c01007387 */ /* 0x000fe80000100a00 */
[----:B------:R0:W-:Y:S04]  /*117c90*/  STL.64 [R1+0x1508], R14 ;  /* 0x0015080e01007387 */ /* 0x0001e80000100a00 */
[----:B0-----:R-:W4:Y:S04]  /*117ca0*/  LDL.LU.64 R14, [R1+0x9020] ;  /* 0x00902000010e7983 */ /* 0x001f280000300a00 */
[----:B------:R-:W3:Y:S04]  /*117cb0*/  LDL.LU.64 R12, [R1+0x9018] ;  /* 0x00901800010c7983 */ /* 0x000ee80000300a00 */
        /* <DEDUP_REMOVED lines=21> */
[C---:B----4-:R-:W-:Y:S03]  /*117e10*/  HMMA.16816.F32 R12, R28.reuse, R14, R16 ;  /* 0x0000000e1c0c723c */ /* 0x050fe60000001810 */
[----:B0-----:R-:W3:Y:S04]  /*117e20*/  LDL.LU.64 R42, [R1+0x8fc0] ;  /* 0x008fc000012a7983 */ /* 0x001ee80000300a00 */
[----:B------:R-:W3:Y:S04]  /*117e30*/  LDL.LU.64 R40, [R1+0x8fb8] ;  /* 0x008fb80001287983 */ /* 0x000ee80000300a00 */
[----:B------:R-:W-:Y:S04]  /*117e40*/  STL.64 [R1+0x14b0], R36 ;  /* 0x0014b02401007387 */ /* 0x000fe80000100a00 */
[----:B------:R0:W-:Y:S01]  /*117e50*/  STL.64 [R1+0x14b8], R38 ;  /* 0x0014b82601007387 */ /* 0x0001e20000100a00 */
[C---:B-----5:R-:W-:Y:S08]  /*117e60*/  HMMA.16816.F32 R8, R28.reuse, R48, R8 ;  /* 0x000000301c08723c */ /* 0x060ff00000001808 */
[C---:B------:R-:W-:Y:S01]  /*117e70*/  HMMA.16816.F32 R48, R28.reuse, R50, R4 ;  /* 0x000000321c30723c */ /* 0x040fe20000001804 */
[----:B0-----:R-:W4:Y:S04]  /*117e80*/  LDL.LU.64 R38, [R1+0x8fb0] ;  /* 0x008fb00001267983 */ /* 0x001f280000300a00 */
[----:B------:R-:W4:Y:S04]  /*117e90*/  LDL.LU.64 R36, [R1+0x8fa8] ;  /* 0x008fa80001247983 */ /* 0x000f280000300a00 */
[----:B------:R-:W5:Y:S04]  /*117ea0*/  LDL.LU.64 R18, [R1+0x8fa0] ;  /* 0x008fa00001127983 */ /* 0x000f680000300a00 */
[----:B------:R-:W4:Y:S04]  /*117eb0*/  LDL.LU.64 R16, [R1+0x8f98] ;  /* 0x008f980001107983 */ /* 0x000f280000300a00 */
        /* <DEDUP_REMOVED lines=26> */
[----:B------:R0:W-:Y:S01]  /*118060*/  STL.64 [R1+0x1468], R34 ;  /* 0x0014682201007387 */ /* 0x0001e20000100a00 */
[C---:B------:R-:W-:Y:S08]  /*118070*/  HMMA.16816.F32 R12, R28.reuse, R8, R12 ;  /* 0x000000081c0c723c */ /* 0x040ff0000000180c */
[C---:B------:R-:W-:Y:S01]  /*118080*/  HMMA.16816.F32 R8, R28.reuse, R10, R4 ;  /* 0x0000000a1c08723c */ /* 0x040fe20000001804 */
        /* <DEDUP_REMOVED lines=30> */
[C---:B---3--:R-:W-:Y:S08]  /*118270*/  HMMA.16816.F32 R40, R28.reuse, R32, R40 ;  /* 0x000000201c28723c */ /* 0x048ff00000001828 */
[C---:B----4-:R-:W-:Y:S01]  /*118280*/  HMMA.16816.F32 R32, R28.reuse, R34, R36 ;  /* 0x000000221c20723c */ /* 0x050fe20000001824 */
[----:B------:R-:W-:Y:S04]  /*118290*/  STL.64 [R1+0x1400], R44 ;  /* 0x0014002c01007387 */ /* 0x000fe80000100a00 */
[----:B------:R-:W-:Y:S03]  /*1182a0*/  STL.64 [R1+0x1408], R46 ;  /* 0x0014082e01007387 */ /* 0x000fe60000100a00 */
[C---:B-----5:R-:W-:Y:S08]  /*1182b0*/  HMMA.16816.F32 R24, R28.reuse, R16, R24 ;  /* 0x000000101c18723c */ /* 0x060ff00000001818 */
[C---:B------:R-:W-:Y:S01]  /*1182c0*/  HMMA.16816.F32 R20, R28.reuse, R18, R20 ;  /* 0x000000121c14723c */ /* 0x040fe20000001814 */
[----:B------:R0:W-:Y:S04]  /*1182d0*/  STL.64 [R1+0x13f0], R40 ;  /* 0x0013f02801007387 */ /* 0x0001e80000100a00 */
[----:B------:R1:W-:Y:S04]  /*1182e0*/  STL.64 [R1+0x13f8], R42 ;  /* 0x0013f82a01007387 */ /* 0x0003e80000100a00 */
[----:B------:R-:W-:Y:S01]  /*1182f0*/  STL.64 [R1+0x13e0], R32 ;  /* 0x0013e02001007387 */ /* 0x000fe20000100a00 */
[C---:B------:R-:W-:Y:S03]  /*118300*/  HMMA.16816.F32 R16, R28.reuse, R4, R12 ;  /* 0x000000041c10723c */ /* 0x040fe6000000180c */
        /* <DEDUP_REMOVED lines=8> */
[----:B------:R-:W-:Y:S04]  /*118390*/  STL.64 [R1+0x13a0], R12 ;  /* 0x0013a00c01007387 */ /* 0x000fe80000100a00 */
[----:B------:R3:W-:Y:S04]  /*1183a0*/  STL.64 [R1+0x13a8], R14 ;  /* 0x0013a80e01007387 */ /* 0x0007e80000100a00 */
[----:B0-----:R-:W4:Y:S01]  /*1183b0*/  LDL.LU R40, [R1+0xab0] ;  /* 0x000ab00001287983 */ /* 0x001f220000300800 */
[C---:B--2---:R-:W-:Y:S08]  /*1183c0*/  HMMA.16816.F32 R8, R28.reuse, R56, R48 ;  /* 0x000000381c08723c */ /* 0x044ff00000001830 */
[----:B------:R-:W-:Y:S11]  /*1183d0*/  HMMA.16816.F32 R4, R28, R58, R52 ;  /* 0x0000003a1c04723c */ /* 0x000ff60000001834 */
[----:B------:R-:W-:Y:S04]  /*1183e0*/  STL.64 [R1+0x1390], R8 ;  /* 0x0013900801007387 */ /* 0x000fe80000100a00 */
[----:B------:R-:W-:Y:S04]  /*1183f0*/  STL.64 [R1+0x1398], R10 ;  /* 0x0013980a01007387 */ /* 0x000fe80000100a00 */
[----:B------:R0:W-:Y:S04]  /*118400*/  STL.64 [R1+0x1380], R4 ;  /* 0x0013800401007387 */ /* 0x0001e80000100a00 */
[----:B------:R2:W-:Y:S04]  /*118410*/  STL.64 [R1+0x1388], R6 ;  /* 0x0013880601007387 */ /* 0x0005e80000100a00 */
[----:B------:R-:W4:Y:S04]  /*118420*/  LDL.LU R41, [R1+0xab4] ;  /* 0x000ab40001297983 */ /* 0x000f280000300800 */
[----:B-1----:R-:W5:Y:S04]  /*118430*/  LDL.LU R42, [R1+0xab8] ;  /* 0x000ab800012a7983 */ /* 0x002f680000300800 */
        /* <DEDUP_REMOVED lines=12> */
[----:B------:R-:W2:Y:S01]  /*118500*/  LDL.LU R55, [R1+0xadc] ;  /* 0x000adc0001377983 */ /* 0x000ea20000300800 */
[----:B------:R-:W-:-:S03]  /*118510*/  IMAD.MOV.U32 R49, RZ, RZ, R0 ;  /* 0x000000ffff317224 */ /* 0x000fc600078e0000 */
[----:B--2---:R-:W-:Y:S04]  /*118520*/  STL.64 [R1+0x8e98], R54 ;  /* 0x008e983601007387 */ /* 0x004fe80000100a00 */
[----:B-----5:R2:W-:Y:S04]  /*118530*/  STL.64 [R1+0x8e90], R52 ;  /* 0x008e903401007387 */ /* 0x0205e80000100a00 */
[----:B------:R-:W5:Y:S04]  /*118540*/  LDL.LU R50, [R1] ;  /* 0x0000000001327983 */ /* 0x000f680000300800 */
[----:B------:R-:W5:Y:S04]  /*118550*/  LDL.LU R51, [R1+0x4] ;  /* 0x0000040001337983 */ /* 0x000f680000300800 */
[----:B---3--:R-:W3:Y:S04]  /*118560*/  LDL.LU R14, [R1+0x20] ;  /* 0x00002000010e7983 */ /* 0x008ee80000300800 */
[----:B------:R-:W3:Y:S04]  /*118570*/  LDL.LU R15, [R1+0x24] ;  /* 0x00002400010f7983 */ /* 0x000ee80000300800 */
        /* <DEDUP_REMOVED lines=14> */
[----:B------:R-:W2:Y:S04]  /*118660*/  LDL.LU R48, [R1+0x8] ;  /* 0x0000080001307983 */ /* 0x000ea80000300800 */
[----:B------:R-:W2:Y:S04]  /*118670*/  LDL.LU R0, [R1+0x8ea4] ;  /* 0x008ea40001007983 */ /* 0x000ea80000300800 */
[----:B------:R-:W3:Y:S04]  /*118680*/  LDL.LU R8, [R1+0xb00] ;  /* 0x000b000001087983 */ /* 0x000ee80000300800 */
[----:B------:R-:W3:Y:S04]  /*118690*/  LDL.LU R9, [R1+0xb04] ;  /* 0x000b040001097983 */ /* 0x000ee80000300800 */
[----:B------:R-:W3:Y:S04]  /*1186a0*/  LDL.LU R10, [R1+0xb08] ;  /* 0x000b0800010a7983 */ /* 0x000ee80000300800 */
[----:B------:R-:W3:Y:S04]  /*1186b0*/  LDL.LU R11, [R1+0xb0c] ;  /* 0x000b0c00010b7983 */ /* 0x000ee80000300800 */
[----:B-1----:R-:W3:Y:S04]  /*1186c0*/  LDL.LU R42, [R1+0x10] ;  /* 0x00001000012a7983 */ /* 0x002ee80000300800 */
[----:B------:R-:W3:Y:S04]  /*1186d0*/  LDL.LU R43, [R1+0x14] ;  /* 0x00001400012b7983 */ /* 0x000ee80000300800 */
[----:B----4-:R-:W4:Y:S04]  /*1186e0*/  LDL.LU R44, [R1+0xb10] ;  /* 0x000b1000012c7983 */ /* 0x010f280000300800 */
[----:B------:R-:W4:Y:S04]  /*1186f0*/  LDL.LU R45, [R1+0xb14] ;  /* 0x000b1400012d7983 */ /* 0x000f280000300800 */
[----:B------:R-:W4:Y:S04]  /*118700*/  LDL.LU R46, [R1+0xb18] ;  /* 0x000b1800012e7983 */ /* 0x000f280000300800 */
[----:B------:R-:W4:Y:S04]  /*118710*/  LDL.LU R47, [R1+0xb1c] ;  /* 0x000b1c00012f7983 */ /* 0x000f280000300800 */
[----:B------:R-:W3:Y:S01]  /*118720*/  LDL.LU R40, [R1+0x18] ;  /* 0x0000180001287983 */ /* 0x000ee20000300800 */
[----:B--2---:R-:W-:-:S03]  /*118730*/  IMAD.MOV.U32 R41, RZ, RZ, R0 ;  /* 0x000000ffff297224 */ /* 0x004fc600078e0000 */
        /* <DEDUP_REMOVED lines=8> */
[----:B------:R-:W4:Y:S01]  /*1187c0*/  LDL.LU R59, [R1+0xaec] ;  /* 0x000aec00013b7983 */ /* 0x000f220000300800 */
[C---:B------:R-:W-:Y:S08]  /*1187d0*/  HMMA.16816.F32 R20, R28.reuse, R12, R20 ;  /* 0x0000000c1c14723c */ /* 0x040ff00000001814 */
[C---:B---3--:R-:W-:Y:S01]  /*1187e0*/  HMMA.16816.F32 R12, R28.reuse, R14, R16 ;  /* 0x0000000e1c0c723c */ /* 0x048fe20000001810 */
[----:B------:R-:W3:Y:S04]  /*1187f0*/  LDL.LU R36, [R1+0xaa0] ;  /* 0x000aa00001247983 */ /* 0x000ee80000300800 */
[----:B------:R-:W3:Y:S04]  /*118800*/  LDL.LU R37, [R1+0xaa4] ;  /* 0x000aa40001257983 */ /* 0x000ee80000300800 */
[----:B------:R-:W3:Y:S04]  /*118810*/  LDL.LU R38, [R1+0xaa8] ;  /* 0x000aa80001267983 */ /* 0x000ee80000300800 */
[----:B------:R-:W3:Y:S04]  /*118820*/  LDL.LU R39, [R1+0xaac] ;  /* 0x000aac0001277983 */ /* 0x000ee80000300800 */
[----:B------:R-:W3:Y:S04]  /*118830*/  LDL.LU R16, [R1+0xa60] ;  /* 0x000a600001107983 */ /* 0x000ee80000300800 */
[----:B------:R0:W-:Y:S04]  /*118840*/  STL.64 [R1+0x1370], R20 ;  /* 0x0013701401007387 */ /* 0x0001e80000100a00 */
[----:B------:R1:W-:Y:S04]  /*118850*/  STL.64 [R1+0x1378], R22 ;  /* 0x0013781601007387 */ /* 0x0003e80000100a00 */
[----:B------:R0:W-:Y:S04]  /*118860*/  STL.64 [R1+0x1360], R12 ;  /* 0x0013600c01007387 */ /* 0x0001e80000100a00 */
[----:B------:R0:W-:Y:S04]  /*118870*/  STL.64 [R1+0x1368], R14 ;  /* 0x0013680e01007387 */ /* 0x0001e80000100a00 */
[----:B------:R-:W3:Y:S04]  /*118880*/  LDL.LU R17, [R1+0xa64] ;  /* 0x000a640001117983 */ /* 0x000ee80000300800 */
[----:B------:R-:W3:Y:S04]  /*118890*/  LDL.LU R18, [R1+0xa68] ;  /* 0x000a680001127983 */ /* 0x000ee80000300800 */
[----:B------:R-:W3:Y:S04]  /*1188a0*/  LDL.LU R19, [R1+0xa6c] ;  /* 0x000a6c0001137983 */ /* 0x000ee80000300800 */
[----:B0-----:R-:W3:Y:S04]  /*1188b0*/  LDL.LU R20, [R1+0xa70] ;  /* 0x000a700001147983 */ /* 0x001ee80000300800 */
[----:B------:R-:W3:Y:S04]  /*1188c0*/  LDL.LU R21, [R1+0xa74] ;  /* 0x000a740001157983 */ /* 0x000ee80000300800 */
[----:B-1----:R-:W3:Y:S04]  /*1188d0*/  LDL.LU R22, [R1+0xa78] ;  /* 0x000a780001167983 */ /* 0x002ee80000300800 */
[----:B------:R-:W3:Y:S04]  /*1188e0*/  LDL.LU R23, [R1+0xa7c] ;  /* 0x000a7c0001177983 */ /* 0x000ee80000300800 */
[----:B------:R-:W3:Y:S04]  /*1188f0*/  LDL.LU R32, [R1+0xa90] ;  /* 0x000a900001207983 */ /* 0x000ee80000300800 */
[----:B------:R-:W3:Y:S04]  /*118900*/  LDL.LU R33, [R1+0xa94] ;  /* 0x000a940001217983 */ /* 0x000ee80000300800 */
[----:B------:R-:W3:Y:S04]  /*118910*/  LDL.LU R34, [R1+0xa98] ;  /* 0x000a980001227983 */ /* 0x000ee80000300800 */
[----:B------:R-:W3:Y:S01]  /*118920*/  LDL.LU R35, [R1+0xa9c] ;  /* 0x000a9c0001237983 */ /* 0x000ee20000300800 */
[C---:B------:R-:W-:Y:S03]  /*118930*/  HMMA.16816.F32 R8, R28.reuse, R48, R8 ;  /* 0x000000301c08723c */ /* 0x040fe60000001808 */
[----:B------:R-:W3:Y:S04]  /*118940*/  LDL.LU R24, [R1+0xa80] ;  /* 0x000a800001187983 */ /* 0x000ee80000300800 */
[----:B------:R-:W3:Y:S04]  /*118950*/  LDL.LU R25, [R1+0xa84] ;  /* 0x000a840001197983 */ /* 0x000ee80000300800 */
[----:B------:R-:W3:Y:S04]  /*118960*/  LDL.LU R26, [R1+0xa88] ;  /* 0x000a8800011a7983 */ /* 0x000ee80000300800 */
[----:B------:R-:W3:Y:S04]  /*118970*/  LDL.LU R27, [R1+0xa8c] ;  /* 0x000a8c00011b7983 */ /* 0x000ee80000300800 */
[----:B------:R-:W3:Y:S04]  /*118980*/  LDL.LU R12, [R1+0xa50] ;  /* 0x000a5000010c7983 */ /* 0x000ee80000300800 */
[----:B------:R-:W3:Y:S01]  /*118990*/  LDL.LU R13, [R1+0xa54] ;  /* 0x000a5400010d7983 */ /* 0x000ee20000300800 */
[C---:B-----5:R-:W-:Y:S03]  /*1189a0*/  HMMA.16816.F32 R48, R28.reuse, R50, R4 ;  /* 0x000000321c30723c */ /* 0x060fe60000001804 */
[----:B------:R-:W5:Y:S04]  /*1189b0*/  LDL.LU R14, [R1+0xa58] ;  /* 0x000a5800010e7983 */ /* 0x000f680000300800 */
[----:B------:R-:W5:Y:S01]  /*1189c0*/  LDL.LU R15, [R1+0xa5c] ;  /* 0x000a5c00010f7983 */ /* 0x000f620000300800 */
[C---:B--2---:R-:W-:Y:S08]  /*1189d0*/  HMMA.16816.F32 R52, R28.reuse, R40, R52 ;  /* 0x000000281c34723c */ /* 0x044ff00000001834 */
[C---:B----4-:R-:W-:Y:S08]  /*1189e0*/  HMMA.16816.F32 R40, R28.reuse, R42, R44 ;  /* 0x0000002a1c28723c */ /* 0x050ff0000000182c */
[C---:B------:R-:W-:Y:S03]  /*1189f0*/  HMMA.16816.F32 R56, R28.reuse, R60, R56 ;  /* 0x0000003c1c38723c */ /* 0x040fe60000001838 */
        /* <DEDUP_REMOVED lines=14> */
[----:B------:R-:W5:Y:S04]  /*118ae0*/  LDL.LU.64 R6, [R1+0x8e58] ;  /* 0x008e580001067983 */ /* 0x000f680000300a00 */
        /* <DEDUP_REMOVED lines=8> */
[----:B------:R-:W4:Y:S01]  /*118b70*/  LDL.LU.64 R56, [R1+0x8e30] ;  /* 0x008e300001387983 */ /* 0x000f220000300a00 */
[----:B--2---:R-:W-:-:S15]  /*118b80*/  HMMA.16816.F32 R52, R28, R58, R52 ;  /* 0x0000003a1c34723c */ /* 0x004fde0000001834 */
[----:B------:R-:W-:-:S04]  /*118b90*/  NOP ;  /* 0x0000000000007918 */ /* 0x000fc80000000000 */
[----:B------:R-:W-:Y:S04]  /*118ba0*/  STL.64 [R1+0x1300], R52 ;  /* 0x0013003401007387 */ /* 0x000fe80000100a00 */
[----:B------:R0:W-:Y:S04]  /*118bb0*/  STL.64 [R1+0x1308], R54 ;  /* 0x0013083601007387 */ /* 0x0001e80000100a00 */
[----:B0-----:R-:W2:Y:S04]  /*118bc0*/  LDL.LU.64 R54, [R1+0x8e28] ;  /* 0x008e280001367983 */ /* 0x001ea80000300a00 */
[----:B------:R-:W3:Y:S01]  /*118bd0*/  LDL.LU.64 R52, [R1+0x8e20] ;  /* 0x008e200001347983 */ /* 0x000ee20000300a00 */
[----:B----4-:R-:W-:-:S15]  /*118be0*/  HMMA.16816.F32 R44, R28, R56, R44 ;  /* 0x000000381c2c723c */ /* 0x010fde000000182c */
[----:B------:R-:W-:-:S04]  /*118bf0*/  NOP ;  /* 0x0000000000007918 */ /* 0x000fc80000000000 */
[----:B------:R-:W-:Y:S04]  /*118c00*/  STL.64 [R1+0x12f0], R44 ;  /* 0x0012f02c01007387 */ /* 0x000fe80000100a00 */
[----:B------:R-:W-:Y:S01]  /*118c10*/  STL.64 [R1+0x12f8], R46 ;  /* 0x0012f82e01007387 */ /* 0x000fe20000100a00 */
[C---:B--2---:R-:W-:Y:S08]  /*118c20*/  HMMA.16816.F32 R40, R28.reuse, R54, R40 ;  /* 0x000000361c28723c */ /* 0x044ff00000001828 */
[----:B---3--:R-:W-:Y:S01]  /*118c30*/  HMMA.16816.F32 R36, R28, R52, R36 ;  /* 0x000000341c24723c */ /* 0x008fe20000001824 */
[----:B------:R-:W2:Y:S10]  /*118c40*/  LDL.LU R52, [R1+0x7a48] ;  /* 0x007a480001347983 */ /* 0x000eb40000300800 */
[----:B------:R-:W-:Y:S04]  /*118c50*/  STL.64 [R1+0x12e0], R40 ;  /* 0x0012e02801007387 */ /* 0x000fe80000100a00 */
[----:B------:R-:W-:Y:S04]  /*118c60*/  STL.64 [R1+0x12e8], R42 ;  /* 0x0012e82a01007387 */ /* 0x000fe80000100a00 */
[----:B------:R-:W2:Y:S04]  /*118c70*/  LDL.LU R53, [R1+0x7a44] ;  /* 0x007a440001357983 */ /* 0x000ea80000300800 */
[----:B------:R-:W-:Y:S04]  /*118c80*/  STL.64 [R1+0x12d0], R36 ;  /* 0x0012d02401007387 */ /* 0x000fe80000100a00 */
[----:B------:R-:W-:Y:S04]  /*118c90*/  STL.64 [R1+0x12d8], R38 ;  /* 0x0012d82601007387 */ /* 0x000fe80000100a00 */
        /* <DEDUP_REMOVED lines=8> */
[----:B------:R-:W4:Y:S01]  /*118d20*/  LDL.LU R58, [R1+0x148] ;  /* 0x00014800013a7983 */ /* 0x000f220000300800 */
[----:B------:R-:W-:-:S03]  /*118d30*/  IMAD.MOV.U32 R59, RZ, RZ, R0 ;  /* 0x000000ffff3b7224 */ /* 0x000fc600078e0000 */
[----:B------:R-:W2:Y:S01]  /*118d40*/  LDL.LU R0, [R1+0x8e18] ;  /* 0x008e180001007983 */ /* 0x000ea20000300800 */
[C---:B------:R-:W-:Y:S08]  /*118d50*/  HMMA.16816.F32 R32, R28.reuse, R50, R32 ;  /* 0x000000321c20723c */ /* 0x040ff00000001820 */
[C---:B------:R-:W-:Y:S08]  /*118d60*/  HMMA.16816.F32 R24, R28.reuse, R48, R24 ;  /* 0x000000301c18723c */ /* 0x040ff00000001818 */
[C---:B------:R-:W-:Y:S08]  /*118d70*/  HMMA.16816.F32 R20, R28.reuse, R2, R20 ;  /* 0x000000021c14723c */ /* 0x040ff00000001814 */
[C---:B------:R-:W-:Y:S08]  /*118d80*/  HMMA.16816.F32 R16, R28.reuse, R4, R16 ;  /* 0x000000041c10723c */ /* 0x040ff00000001810 */
[C---:B-----5:R-:W-:Y:S01]  /*118d90*/  HMMA.16816.F32 R4, R28.reuse, R6, R12 ;  /* 0x000000061c04723c */ /* 0x060fe2000000180c */
[----:B----4-:R-:W-:Y:S04]  /*118da0*/  STL.64 [R1+0x8df0], R58 ;  /* 0x008df03a01007387 */ /* 0x010fe80000100a00 */
[----:B---3--:R-:W-:Y:S04]  /*118db0*/  STL.64 [R1+0x8de8], R56 ;  /* 0x008de83801007387 */ /* 0x008fe80000100a00 */
[----:B------:R-:W3:Y:S04]  /*118dc0*/  LDL.LU R50, [R1+0x7a40] ;  /* 0x007a400001327983 */ /* 0x000ee80000300800 */
[----:B------:R-:W3:Y:S04]  /*118dd0*/  LDL.LU R51, [R1+0x7a3c] ;  /* 0x007a3c0001337983 */ /* 0x000ee80000300800 */
[----:B------:R0:W-:Y:S04]  /*118de0*/  STL.64 [R1+0x12c0], R32 ;  /* 0x0012c02001007387 */ /* 0x0001e80000100a00 */
[----:B------:R1:W-:Y:S04]  /*118df0*/  STL.64 [R1+0x12c8], R34 ;  /* 0x0012c82201007387 */ /* 0x0003e80000100a00 */
[----:B---3--:R-:W-:Y:S04]  /*118e00*/  STL.64 [R1+0x8e10], R50 ;  /* 0x008e103201007387 */ /* 0x008fe80000100a00 */
[----:B------:R-:W-:Y:S04]  /*118e10*/  STL.64 [R1+0x12b0], R24 ;  /* 0x0012b01801007387 */ /* 0x000fe80000100a00 */
[----:B------:R-:W-:Y:S04]  /*118e20*/  STL.64 [R1+0x12b8], R26 ;  /* 0x0012b81a01007387 */ /* 0x000fe80000100a00 */
[----:B------:R3:W-:Y:S04]  /*118e30*/  STL.64 [R1+0x12a0], R20 ;  /* 0x0012a01401007387 */ /* 0x0007e80000100a00 */
[----:B------:R4:W-:Y:S04]  /*118e40*/  STL.64 [R1+0x12a8], R22 ;  /* 0x0012a81601007387 */ /* 0x0009e80000100a00 */
[----:B0-----:R-:W5:Y:S04]  /*118e50*/  LDL.LU R32, [R1+0x980] ;  /* 0x0009800001207983 */ /* 0x001f680000300800 */
[----:B------:R0:W-:Y:S04]  /*118e60*/  STL.64 [R1+0x1290], R16 ;  /* 0x0012901001007387 */ /* 0x0001e80000100a00 */
[----:B------:R0:W-:Y:S04]  /*118e70*/  STL.64 [R1+0x1298], R18 ;  /* 0x0012981201007387 */ /* 0x0001e80000100a00 */
[----:B------:R0:W-:Y:S04]  /*118e80*/  STL.64 [R1+0x1280], R4 ;  /* 0x0012800401007387 */ /* 0x0001e80000100a00 */
[----:B------:R0:W-:Y:S04]  /*118e90*/  STL.64 [R1+0x1288], R6 ;  /* 0x0012880601007387 */ /* 0x0001e80000100a00 */
[----:B------:R-:W5:Y:S04]  /*118ea0*/  LDL.LU R33, [R1+0x984] ;  /* 0x0009840001217983 */ /* 0x000f680000300800 */
[----:B-1----:R-:W5:Y:S04]  /*118eb0*/  LDL.LU R34, [R1+0x988] ;  /* 0x0009880001227983 */ /* 0x002f680000300800 */
[----:B------:R-:W5:Y:S04]  /*118ec0*/  LDL.LU R35, [R1+0x98c] ;  /* 0x00098c0001237983 */ /* 0x000f680000300800 */
[----:B---3--:R-:W3:Y:S04]  /*118ed0*/  LDL.LU R20, [R1+0x9e0] ;  /* 0x0009e00001147983 */ /* 0x008ee80000300800 */
[----:B------:R-:W3:Y:S04]  /*118ee0*/  LDL.LU R21, [R1+0x9e4] ;  /* 0x0009e40001157983 */ /* 0x000ee80000300800 */
[----:B----4-:R-:W3:Y:S04]  /*118ef0*/  LDL.LU R22, [R1+0x9e8] ;  /* 0x0009e80001167983 */ /* 0x010ee80000300800 */
        /* <DEDUP_REMOVED lines=9> */
[----:B0-----:R-:W3:Y:S04]  /*118f90*/  LDL.LU R16, [R1+0xa10] ;  /* 0x000a100001107983 */ /* 0x001ee80000300800 */
        /* <DEDUP_REMOVED lines=32> */
[----:B----4-:R-:W-:Y:S11]  /*1191a0*/  HMMA.16816.F32 R8, R28, R10, R12 ;  /* 0x0000000a1c08723c */ /* 0x010ff6000000180c */
[----:B------:R-:W-:Y:S04]  /*1191b0*/  STL.64 [R1+0x1270], R48 ;  /* 0x0012703001007387 */ /* 0x000fe80000100a00 */
[----:B------:R0:W-:Y:S04]  /*1191c0*/  STL.64 [R1+0x1278], R50 ;  /* 0x0012783201007387 */ /* 0x0001e80000100a00 */
[----:B0-----:R-:W2:Y:S04]  /*1191d0*/  LDL.LU.64 R50, [R1+0x8e10] ;  /* 0x008e100001327983 */ /* 0x001ea80000300a00 */
[----:B------:R-:W4:Y:S04]  /*1191e0*/  LDL.LU.64 R14, [R1+0x8e08] ;  /* 0x008e0800010e7983 */ /* 0x000f280000300a00 */
[----:B------:R-:W3:Y:S04]  /*1191f0*/  LDL.LU.64 R12, [R1+0x8e00] ;  /* 0x008e0000010c7983 */ /* 0x000ee80000300a00 */
[----:B------:R0:W-:Y:S04]  /*119200*/  STL.64 [R1+0x1260], R8 ;  /* 0x0012600801007387 */ /* 0x0001e80000100a00 */
[----:B------:R1:W-:Y:S04]  /*119210*/  STL.64 [R1+0x1268], R10 ;  /* 0x0012680a01007387 */ /* 0x0003e80000100a00 */
[----:B0-----:R-:W2:Y:S04]  /*119220*/  LDL.LU R8, [R1+0x1b0] ;  /* 0x0001b00001087983 */ /* 0x001ea80000300800 */
[----:B------:R-:W2:Y:S04]  /*119230*/  LDL.LU R9, [R1+0x1b4] ;  /* 0x0001b40001097983 */ /* 0x000ea80000300800 */
[----:B-1----:R-:W2:Y:S01]  /*119240*/  LDL.LU R10, [R1+0x1b8] ;  /* 0x0001b800010a7983 */ /* 0x002ea20000300800 */
[----:B------:R-:W-:-:S03]  /*119250*/  IMAD.MOV.U32 R11, RZ, RZ, R0 ;  /* 0x000000ffff0b7224 */ /* 0x000fc600078e0000 */
[----:B------:R-:W2:Y:S01]  /*119260*/  LDL.LU R0, [R1+0x8df8] ;  /* 0x008df80001007983 */ /* 0x000ea20000300800 */
[C---:B---3--:R-:W-:Y:S08]  /*119270*/  HMMA.16816.F32 R56, R28.reuse, R12, R56 ;  /* 0x0000000c1c38723c */ /* 0x048ff00000001838 */
[C---:B----4-:R-:W-:Y:S11]  /*119280*/  HMMA.16816.F32 R12, R28.reuse, R14, R16 ;  /* 0x0000000e1c0c723c */ /* 0x050ff60000001810 */
[----:B------:R-:W-:Y:S04]  /*119290*/  STL.64 [R1+0x1250], R56 ;  /* 0x0012503801007387 */ /* 0x000fe80000100a00 */
[----:B------:R0:W-:Y:S04]  /*1192a0*/  STL.64 [R1+0x1258], R58 ;  /* 0x0012583a01007387 */ /* 0x0001e80000100a00 */
[----:B0-----:R-:W3:Y:S04]  /*1192b0*/  LDL.LU.64 R58, [R1+0x8df0] ;  /* 0x008df000013a7983 */ /* 0x001ee80000300a00 */
[----:B------:R-:W3:Y:S04]  /*1192c0*/  LDL.LU.64 R56, [R1+0x8de8] ;  /* 0x008de80001387983 */ /* 0x000ee80000300a00 */
[----:B------:R-:W4:Y:S04]  /*1192d0*/  LDL.LU.64 R18, [R1+0x8de0] ;  /* 0x008de00001127983 */ /* 0x000f280000300a00 */
        /* <DEDUP_REMOVED lines=8> */
[----:B----4-:R-:W-:Y:S11]  /*119360*/  HMMA.16816.F32 R16, R28, R18, R20 ;  /* 0x000000121c10723c */ /* 0x010ff60000001814 */
[----:B------:R-:W-:Y:S04]  /*119370*/  STL.64 [R1+0x1230], R52 ;  /* 0x0012303401007387 */ /* 0x000fe80000100a00 */
[----:B------:R0:W-:Y:S04]  /*119380*/  STL.64 [R1+0x1238], R54 ;  /* 0x0012383601007387 */ /* 0x0001e80000100a00 */
[----:B0-----:R-:W2:Y:S04]  /*119390*/  LDL.LU.64 R54, [R1+0x8dd0] ;  /* 0x008dd00001367983 */ /* 0x001ea80000300a00 */
[----:B------:R-:W4:Y:S04]  /*1193a0*/  LDL.LU.64 R52, [R1+0x8dc8] ;  /* 0x008dc80001347983 */ /* 0x000f280000300a00 */
[----:B------:R-:W2:Y:S04]  /*1193b0*/  LDL.LU.64 R22, [R1+0x8dc0] ;  /* 0x008dc00001167983 */ /* 0x000ea80000300a00 */
[----:B------:R-:W2:Y:S04]  /*1193c0*/  LDL.LU.64 R20, [R1+0x8db8] ;  /* 0x008db80001147983 */ /* 0x000ea80000300a00 */
[----:B------:R0:W-:Y:S04]  /*1193d0*/  STL.64 [R1+0x1220], R16 ;  /* 0x0012201001007387 */ /* 0x0001e80000100a00 */
[----:B------:R1:W-:Y:S04]  /*1193e0*/  STL.64 [R1+0x1228], R18 ;  /* 0x0012281201007387 */ /* 0x0003e80000100a00 */
[----:B0-----:R-:W3:Y:S04]  /*1193f0*/  LDL.LU R16, [R1+0x260] ;  /* 0x0002600001107983 */ /* 0x001ee80000300800 */
[----:B------:R-:W3:Y:S04]  /*119400*/  LDL.LU R17, [R1+0x264] ;  /* 0x0002640001117983 */ /* 0x000ee80000300800 */
[----:B-1----:R-:W3:Y:S01]  /*119410*/  LDL.LU R18, [R1+0x268] ;  /* 0x0002680001127983 */ /* 0x002ee20000300800 */
[----:B------:R-:W-:-:S03]  /*119420*/  IMAD.MOV.U32 R19, RZ, RZ, R0 ;  /* 0x000000ffff137224 */ /* 0x000fc600078e0000 */
[----:B------:R-:W3:Y:S01]  /*119430*/  LDL.LU R0, [R1+0x8db0] ;  /* 0x008db00001007983 */ /* 0x000ee20000300800 */
[C---:B--2---:R-:W-:Y:S08]  /*119440*/  HMMA.16816.F32 R44, R28.reuse, R20, R44 ;  /* 0x000000141c2c723c */ /* 0x044ff0000000182c */
[C---:B------:R-:W-:Y:S11]  /*119450*/  HMMA.16816.F32 R20, R28.reuse, R22, R24 ;  /* 0x000000161c14723c */ /* 0x040ff60000001818 */
        /* <DEDUP_REMOVED lines=13> */
[C---:B-----5:R-:W-:Y:S11]  /*119530*/  HMMA.16816.F32 R24, R28.reuse, R26, R32 ;  /* 0x0000001a1c18723c */ /* 0x060ff60000001820 */
        /* <DEDUP_REMOVED lines=10> */
[----:B-1----:R-:W3:Y:S01]  /*1195e0*/  LDL.LU R26, [R1+0x308] ;  /* 0x00030800011a7983 */ /* 0x002ee20000300800 */
[----:B--2---:R-:W-:-:S15]  /*1195f0*/  HMMA.16816.F32 R36, R28, R32, R36 ;  /* 0x000000201c24723c */ /* 0x004fde0000001824 */
[----:B------:R-:W-:-:S04]  /*119600*/  NOP ;  /* 0x0000000000007918 */ /* 0x000fc80000000000 */
[----:B------:R-:W-:Y:S04]  /*119610*/  STL.64 [R1+0x11d0], R36 ;  /* 0x0011d02401007387 */ /* 0x000fe80000100a00 */
[----:B------:R0:W-:Y:S04]  /*119620*/  STL.64 [R1+0x11d8], R38 ;  /* 0x0011d82601007387 */ /* 0x0001e80000100a00 */
[----:B0-----:R-:W2:Y:S04]  /*119630*/  LDL.LU.64 R38, [R1+0x8d68] ;  /* 0x008d680001267983 */ /* 0x001ea80000300a00 */
[----:B------:R-:W2:Y:S01]  /*119640*/  LDL.LU.64 R36, [R1+0x8d60] ;  /* 0x008d600001247983 */ /* 0x000ea20000300a00 */
[----:B---3--:R-:W-:Y:S01]  /*119650*/  IMAD.MOV.U32 R27, RZ, RZ, R0 ;  /* 0x000000ffff1b7224 */ /* 0x008fe200078e0000 */
[C---:B------:R-:W-:Y:S08]  /*119660*/  HMMA.16816.F32 R8, R28.reuse, R42, R8 ;  /* 0x0000002a1c08723c */ /* 0x040ff00000001808 */
[C---:B------:R-:W-:Y:S08]  /*119670*/  HMMA.16816.F32 R24, R28.reuse, R34, R24 ;  /* 0x000000221c18723c */ /* 0x040ff00000001818 */
[C---:B-----5:R-:W-:Y:S08]  /*119680*/  HMMA.16816.F32 R12, R28.reuse, R40, R12 ;  /* 0x000000281c0c723c */ /* 0x060ff0000000180c */
[----:B------:R-:W-:Y:S01]  /*119690*/  HMMA.16816.F32 R4, R28, R44, R4 ;  /* 0x0000002c1c04723c */ /* 0x000fe20000001804 */
[----:B----4-:R-:W-:-:S02]  /*1196a0*/  IMAD R3, R53, 0x100, R52 ;  /* 0x0000010035037824 */ /* 0x010fc400078e0234 */
[----:B------:R-:W-:-:S05]  /*1196b0*/  IMAD R2, R51, 0x100, R50 ;  /* 0x0000010033027824 */ /* 0x000fca00078e0232 */
[C---:B--2---:R-:W-:Y:S08]  /*1196c0*/  HMMA.16816.F32 R20, R28.reuse, R36, R20 ;  /* 0x000000241c14723c */ /* 0x044ff00000001814 */
[----:B------:R-:W-:Y:S11]  /*1196d0*/  HMMA.16816.F32 R16, R28, R38, R16 ;  /* 0x000000261c10723c */ /* 0x000ff60000001810 */
[----:B------:R-:W-:Y:S01]  /*1196e0*/  IMAD.MOV.U32 R0, RZ, RZ, R23 ;  /* 0x000000ffff007224 */ /* 0x000fe200078e0017 */
[----:B------:R-:W-:Y:S04]  /*1196f0*/  STL.64 [R1+0x11b0], R20 ;  /* 0x0011b01401007387 */ /* 0x000fe80000100a00 */
[----:B------:R-:W-:Y:S04]  /*119700*/  STL.64 [R1+0x11c0], R24 ;  /* 0x0011c01801007387 */ /* 0x000fe80000100a00 */
[----:B------:R-:W-:Y:S04]  /*119710*/  STL.64 [R1+0x11c8], R26 ;  /* 0x0011c81a01007387 */ /* 0x000fe80000100a00 */
[----:B------:R-:W-:Y:S04]  /*119720*/  STL [R1+0x11b8], R22 ;  /* 0x0011b81601007387 */ /* 0x000fe80000100800 */
[----:B------:R0:W-:Y:S04]  /*119730*/  STL [R1+0x8478], R0 ;  /* 0x0084780001007387 */ /* 0x0001e80000100800 */
[----:B------:R-:W-:Y:S04]  /*119740*/  STL.64 [R1+0x11a0], R16 ;  /* 0x0011a01001007387 */ /* 0x000fe80000100a00 */
[----:B------:R-:W-:Y:S04]  /*119750*/  STL.64 [R1+0x11a8], R18 ;  /* 0x0011a81201007387 */ /* 0x000fe80000100a00 */
[----:B------:R-:W-:Y:S04]  /*119760*/  STL.64 [R1+0x1180], R8 ;  /* 0x0011800801007387 */ /* 0x000fe80000100a00 */
[----:B------:R-:W-:Y:S04]  /*119770*/  STL.64 [R1+0x1190], R12 ;  /* 0x0011900c01007387 */ /* 0x000fe80000100a00 */
[----:B------:R-:W-:Y:S04]  /*119780*/  STL.64 [R1+0x1198], R14 ;  /* 0x0011980e01007387 */ /* 0x000fe80000100a00 */
[----:B------:R1:W-:Y:S01]  /*119790*/  STL [R1+0x1188], R10 ;  /* 0x0011880a01007387 */ /* 0x0003e20000100800 */
[----:B0-----:R-:W-:-:S02]  /*1197a0*/  IMAD.MOV.U32 R0, RZ, RZ, R11 ;  /* 0x000000ffff007224 */ /* 0x001fc400078e000b */
[----:B-1----:R-:W-:Y:S03]  /*1197b0*/  HMMA.16816.F32 R8, R28, R46, R56 ;  /* 0x0000002e1c08723c */ /* 0x002fe60000001838 */
[----:B------:R-:W-:Y:S04]  /*1197c0*/  STL [R1+0x85a0], R0 ;  /* 0x0085a00001007387 */ /* 0x000fe80000100800 */
[----:B------:R0:W-:Y:S04]  /*1197d0*/  STL.64 [R1+0xd80], R4 ;  /* 0x000d800401007387 */ /* 0x0001e80000100a00 */
[----:B------:R1:W-:Y:S04]  /*1197e0*/  STL.64 [R1+0xd88], R6 ;  /* 0x000d880601007387 */ /* 0x0003e80000100a00 */
[----:B------:R-:W2:Y:S01]  /*1197f0*/  LDL.LU R20, [R1+0x150] ;  /* 0x0001500001147983 */ /* 0x000ea20000300800 */
[----:B0-----:R-:W-:-:S03]  /*119800*/  IMAD R5, R61, 0x100, R60 ;  /* 0x000001003d057824 */ /* 0x001fc600078e023c */
[----:B------:R0:W-:Y:S04]  /*119810*/  STL.64 [R1+0x140], R8 ;  /* 0x0001400801007387 */ /* 0x0001e80000100a00 */
[----:B------:R3:W-:Y:S04]  /*119820*/  STL.64 [R1+0x148], R10 ;  /* 0x0001480a01007387 */ /* 0x0007e80000100a00 */
[----:B------:R-:W2:Y:S04]  /*119830*/  LDL.LU R21, [R1+0x154] ;  /* 0x0001540001157983 */ /* 0x000ea80000300800 */
[----:B------:R-:W2:Y:S04]  /*119840*/  LDL.LU R22, [R1+0x158] ;  /* 0x0001580001167983 */ /* 0x000ea80000300800 */
[----:B------:R-:W2:Y:S04]  /*119850*/  LDL.LU R23, [R1+0x15c] ;  /* 0x00015c0001177983 */ /* 0x000ea80000300800 */
[----:B------:R-:W4:Y:S04]  /*119860*/  LDL R19, [R1+0x1d68] ;  /* 0x001d680001137983 */ /* 0x000f280000100800 */
[----:B------:R-:W5:Y:S04]  /*119870*/  LDL R61, [R1+0x1d6c] ;  /* 0x001d6c00013d7983 */ /* 0x000f680000100800 */
[----:B------:R-:W2:Y:S04]  /*119880*/  LDL R16, [R1+0x1d58] ;  /* 0x001d580001107983 */ /* 0x000ea80000100800 */
[----:B------:R-:W2:Y:S04]  /*119890*/  LDL R17, [R1+0x1d5c] ;  /* 0x001d5c0001117983 */ /* 0x000ea80000100800 */
[----:B-1----:R-:W2:Y:S04]  /*1198a0*/  LDL R6, [R1+0x1d48] ;  /* 0x001d480001067983 */ /* 0x002ea80000100800 */
[----:B------:R-:W2:Y:S04]  /*1198b0*/  LDL.LU R12, [R1+0x170] ;  /* 0x00017000010c7983 */ /* 0x000ea80000300800 */
[----:B------:R-:W2:Y:S04]  /*1198c0*/  LDL.LU R13, [R1+0x174] ;  /* 0x00017400010d7983 */ /* 0x000ea80000300800 */
[----:B------:R-:W2:Y:S04]  /*1198d0*/  LDL.LU R14, [R1+0x178] ;  /* 0x00017800010e7983 */ /* 0x000ea80000300800 */
[----:B------:R-:W2:Y:S04]  /*1198e0*/  LDL.LU R15, [R1+0x17c] ;  /* 0x00017c00010f7983 */ /* 0x000ea80000300800 */
[----:B0-----:R-:W2:Y:S04]  /*1198f0*/  LDL.LU R8, [R1+0x180] ;  /* 0x0001800001087983 */ /* 0x001ea80000300800 */
[----:B------:R-:W2:Y:S04]  /*119900*/  LDL.LU R9, [R1+0x184] ;  /* 0x0001840001097983 */ /* 0x000ea80000300800 */
[----:B---3--:R-:W3:Y:S04]  /*119910*/  LDL.LU R10, [R1+0x188] ;  /* 0x00018800010a7983 */ /* 0x008ee80000300800 */
[----:B------:R-:W3:Y:S04]  /*119920*/  LDL.LU R11, [R1+0x18c] ;  /* 0x00018c00010b7983 */ /* 0x000ee80000300800 */
[----:B------:R-:W3:Y:S04]  /*119930*/  LDL R7, [R1+0x1d4c] ;  /* 0x001d4c0001077983 */ /* 0x000ee80000100800 */
[----:B------:R-:W3:Y:S04]  /*119940*/  LDL R52, [R1+0x1d38] ;  /* 0x001d380001347983 */ /* 0x000ee80000100800 */
[----:B------:R-:W3:Y:S04]  /*119950*/  LDL.LU R48, [R1+0x190] ;  /* 0x0001900001307983 */ /* 0x000ee80000300800 */
[----:B------:R-:W3:Y:S04]  /*119960*/  LDL.LU R49, [R1+0x194] ;  /* 0x0001940001317983 */ /* 0x000ee80000300800 */
[----:B------:R-:W3:Y:S04]  /*119970*/  LDL.LU R50, [R1+0x198] ;  /* 0x0001980001327983 */ /* 0x000ee80000300800 */
[----:B------:R-:W3:Y:S04]  /*119980*/  LDL.LU R51, [R1+0x19c] ;  /* 0x00019c0001337983 */ /* 0x000ee80000300800 */
[----:B------:R-:W3:Y:S01]  /*119990*/  LDL R53, [R1+0x1d3c] ;  /* 0x001d3c0001357983 */ /* 0x000ee20000100800 */
[----:B------:R-:W-:-:S03]  /*1199a0*/  IMAD R4, R55, 0x100, R54 ;  /* 0x0000010037047824 */ /* 0x000fc600078e0236 */
[----:B------:R-:W3:Y:S04]  /*1199b0*/  LDL R54, [R1+0x1d28] ;  /* 0x001d280001367983 */ /* 0x000ee80000100800 */
[----:B------:R-:W3:Y:S04]  /*1199c0*/  LDL.LU R56, [R1+0x1a0] ;  /* 0x0001a00001387983 */ /* 0x000ee80000300800 */
[----:B------:R-:W3:Y:S04]  /*1199d0*/  LDL.LU R57, [R1+0x1a4] ;  /* 0x0001a40001397983 */ /* 0x000ee80000300800 */
[----:B------:R-:W3:Y:S04]  /*1199e0*/  LDL.LU R58, [R1+0x1a8] ;  /* 0x0001a800013a7983 */ /* 0x000ee80000300800 */
[----:B------:R-:W3:Y:S04]  /*1199f0*/  LDL.LU R59, [R1+0x1ac] ;  /* 0x0001ac00013b7983 */ /* 0x000ee80000300800 */
[----:B------:R-:W3:Y:S04]  /*119a00*/  LDL R55, [R1+0x1d2c] ;  /* 0x001d2c0001377983 */ /* 0x000ee80000100800 */
[----:B------:R-:W3:Y:S01]  /*119a10*/  LDL R60, [R1+0x1978] ;  /* 0x00197800013c7983 */ /* 0x000ee20000100800 */
[----:B------:R-:W-:-:S02]  /*119a20*/  F2FP.F16.E5M2.UNPACK_B R28, R2 ;  /* 0x00000002ff1c723e */ /* 0x000fc400020004ff */
[----:B------:R-:W-:Y:S02]  /*119a30*/  F2FP.F16.E5M2.UNPACK_B R29, R3 ;  /* 0x00000003ff1d723e */ /* 0x000fe400020004ff */
[----:B------:R-:W-:Y:S02]  /*119a40*/  F2FP.F16.E5M2.UNPACK_B R30, R4 ;  /* 0x00000004ff1e723e */ /* 0x000fe400020004ff */
[----:B------:R-:W-:Y:S02]  /*119a50*/  F2FP.F16.E5M2.UNPACK_B R31, R5 ;  /* 0x00000005ff1f723e */ /* 0x000fe400020004ff */
[----:B----4-:R-:W-:Y:S02]  /*119a60*/  F2FP.F16.E5M2.UNPACK_B R18, R19 ;  /* 0x00000013ff12723e */ /* 0x010fe400020004ff */
[----:B-----5:R-:W-:Y:S02]  /*119a70*/  F2FP.F16.E5M2.UNPACK_B R19, R61 ;  /* 0x0000003dff13723e */ /* 0x020fe400020004ff */
[----:B------:R-:W4:Y:S01]  /*119a80*/  LDL R61, [R1+0x197c] ;  /* 0x00197c00013d7983 */ /* 0x000f220000100800 */
[----:B--2---:R-:W-:-:S02]  /*119a90*/  F2FP.F16.E5M2.UNPACK_B R2, R16 ;  /* 0x00000010ff02723e */ /* 0x004fc400020004ff */
[----:B------:R-:W-:Y:S02]  /*119aa0*/  F2FP.F16.E5M2.UNPACK_B R3, R17 ;  /* 0x00000011ff03723e */ /* 0x000fe400020004ff */
[----:B------:R-:W-:Y:S01]  /*119ab0*/  F2FP.F16.E5M2.UNPACK_B R4, R6 ;  /* 0x00000006ff04723e */ /* 0x000fe200020004ff */
[C---:B------:R-:W-:Y:S08]  /*119ac0*/  HMMA.16816.F32 R20, R28.reuse, R18, R20 ;  /* 0x000000121c14723c */ /* 0x040ff00000001814 */
[----:B------:R-:W-:Y:S01]  /*119ad0*/  HMMA.16816.F32 R12, R28, R2, R12 ;  /* 0x000000021c0c723c */ /* 0x000fe2000000180c */
[----:B---3--:R-:W-:-:S07]  /*119ae0*/  F2FP.F16.E5M2.UNPACK_B R5, R7 ;  /* 0x00000007ff05723e */ /* 0x008fce00020004ff */
[----:B------:R-:W-:Y:S01]  /*119af0*/  HMMA.16816.F32 R8, R28, R4, R8 ;  /* 0x000000041c08723c */ /* 0x000fe20000001808 */
[----:B------:R-:W-:Y:S01]  /*119b00*/  STL.64 [R1+0x118], R18 ;  /* 0x0001181201007387 */ /* 0x000fe20000100a00 */
[----:B------:R-:W-:Y:S02]  /*119b10*/  IMAD.MOV.U32 R42, RZ, RZ, R3 ;  /* 0x000000ffff2a7224 */ /* 0x000fe400078e0003 */
[----:B------:R-:W-:Y:S01]  /*119b20*/  IMAD.MOV.U32 R43, RZ, RZ, R2 ;  /* 0x000000ffff2b7224 */ /* 0x000fe200078e0002 */
[----:B------:R-:W-:Y:S04]  /*119b30*/  STL.64 [R1+0x1170], R20 ;  /* 0x0011701401007387 */ /* 0x000fe80000100a00 */
[----:B------:R-:W-:Y:S04]  /*119b40*/  STL.64 [R1+0x1178], R22 ;  /* 0x0011781601007387 */ /* 0x000fe80000100a00 */
[----:B------:R0:W-:Y:S04]  /*119b50*/  STL.64 [R1+0x110], R2 ;  /* 0x0001100201007387 */ /* 0x0001e80000100a00 */
[----:B------:R-:W-:Y:S04]  /*119b60*/  STL.64 [R1+0x1160], R12 ;  /* 0x0011600c01007387 */ /* 0x000fe80000100a00 */
[----:B------:R-:W-:Y:S04]  /*119b70*/  STL.64 [R1+0x1168], R14 ;  /* 0x0011680e01007387 */ /* 0x000fe80000100a00 */
[----:B------:R-:W-:Y:S04]  /*119b80*/  STL [R1+0x108], R4 ;  /* 0x0001080401007387 */ /* 0x000fe80000100800 */
[----:B------:R-:W-:Y:S04]  /*119b90*/  STL [R1+0x8d04], R42 ;  /* 0x008d042a01007387 */ /* 0x000fe80000100800 */
[----:B------:R-:W-:Y:S04]  /*119ba0*/  STL [R1+0x8d00], R43 ;  /* 0x008d002b01007387 */ /* 0x000fe80000100800 */
[----:B------:R-:W-:Y:S01]  /*119bb0*/  STL [R1+0x10c], R5 ;  /* 0x00010c0501007387 */ /* 0x000fe20000100800 */
[----:B0-----:R-:W-:-:S02]  /*119bc0*/  F2FP.F16.E5M2.UNPACK_B R2, R52 ;  /* 0x00000034ff02723e */ /* 0x001fc400020004ff */
[----:B------:R-:W-:Y:S01]  /*119bd0*/  F2FP.F16.E5M2.UNPACK_B R3, R53 ;  /* 0x00000035ff03723e */ /* 0x000fe200020004ff */
[----:B------:R-:W-:Y:S04]  /*119be0*/  STL.64 [R1+0x1150], R8 ;  /* 0x0011500801007387 */ /* 0x000fe80000100a00 */
[----:B------:R0:W-:Y:S01]  /*119bf0*/  STL.64 [R1+0x1158], R10 ;  /* 0x0011580a01007387 */ /* 0x0001e20000100a00 */
[----:B------:R-:W-:Y:S01]  /*119c00*/  IMAD.MOV.U32 R44, RZ, RZ, R5 ;  /* 0x000000ffff2c7224 */ /* 0x000fe200078e0005 */
[C---:B0-----:R-:W-:Y:S01]  /*119c10*/  HMMA.16816.F32 R8, R28.reuse, R2, R48 ;  /* 0x000000021c08723c */ /* 0x041fe20000001830 */
[----:B------:R-:W-:Y:S01]  /*119c20*/  IMAD.MOV.U32 R45, RZ, RZ, R4 ;  /* 0x000000ffff2d7224 */ /* 0x000fe200078e0004 */
[----:B------:R-:W-:Y:S02]  /*119c30*/  F2FP.F16.E5M2.UNPACK_B R4, R54 ;  /* 0x00000036ff04723e */ /* 0x000fe400020004ff */
[----:B------:R-:W-:Y:S01]  /*119c40*/  F2FP.F16.E5M2.UNPACK_B R5, R55 ;  /* 0x00000037ff05723e */ /* 0x000fe200020004ff */
[----:B------:R-:W-:Y:S04]  /*119c50*/  STL [R1+0x100], R2 ;  /* 0x0001000201007387 */ /* 0x000fe80000100800 */
[----:B------:R-:W-:Y:S04]  /*119c60*/  STL [R1+0x8d0c], R44 ;  /* 0x008d0c2c01007387 */ /* 0x000fe80000100800 */
[----:B------:R-:W-:Y:S04]  /*119c70*/  STL [R1+0x8d08], R45 ;  /* 0x008d082d01007387 */ /* 0x000fe80000100800 */
[----:B------:R-:W-:Y:S04]  /*119c80*/  STL [R1+0x104], R3 ;  /* 0x0001040301007387 */ /* 0x000fe80000100800 */
[----:B------:R-:W-:Y:S04]  /*119c90*/  STL.64 [R1+0x1140], R8 ;  /* 0x0011400801007387 */ /* 0x000fe80000100a00 */
[----:B------:R0:W-:Y:S01]  /*119ca0*/  STL.64 [R1+0x1148], R10 ;  /* 0x0011480a01007387 */ /* 0x0001e20000100a00 */
[----:B------:R-:W-:Y:S01]  /*119cb0*/  IMAD.MOV.U32 R46, RZ, RZ, R3 ;  /* 0x000000ffff2e7224 */ /* 0x000fe200078e0003 */
[----:B0-----:R-:W-:Y:S01]  /*119cc0*/  HMMA.16816.F32 R8, R28, R4, R56 ;  /* 0x000000041c08723c */ /* 0x001fe20000001838 */
[----:B------:R-:W-:Y:S01]  /*119cd0*/  IMAD.MOV.U32 R47, RZ, RZ, R2 ;  /* 0x000000ffff2f7224 */ /* 0x000fe200078e0002 */
[----:B------:R-:W-:Y:S04]  /*119ce0*/  STL [R1+0xf8], R4 ;  /* 0x0000f80401007387 */ /* 0x000fe80000100800 */
[----:B------:R-:W-:Y:S01]  /*119cf0*/  STL [R1+0x8d14], R46 ;  /* 0x008d142e01007387 */ /* 0x000fe20000100800 */
[----:B------:R-:W-:Y:S01]  /*119d00*/  F2FP.F16.E5M2.UNPACK_B R2, R60 ;  /* 0x0000003cff02723e */ /* 0x000fe200020004ff */
[----:B------:R-:W-:-:S02]  /*119d10*/  IMAD.MOV.U32 R43, RZ, RZ, R5 ;  /* 0x000000ffff2b7224 */ /* 0x000fc400078e0005 */
[----:B------:R-:W-:Y:S04]  /*119d20*/  STL [R1+0x8d10], R47 ;  /* 0x008d102f01007387 */ /* 0x000fe80000100800 */
[----:B------:R-:W-:Y:S01]  /*119d30*/  STL [R1+0xfc], R5 ;  /* 0x0000fc0501007387 */ /* 0x000fe20000100800 */
[----:B------:R-:W-:-:S04]  /*119d40*/  IMAD.MOV.U32 R42, RZ, RZ, R4 ;  /* 0x000000ffff2a7224 */ /* 0x000fc800078e0004 */
[----:B------:R0:W-:Y:S04]  /*119d50*/  STL.64 [R1+0x1130], R8 ;  /* 0x0011300801007387 */ /* 0x0001e80000100a00 */
[----:B------:R1:W-:Y:S04]  /*119d60*/  STL.64 [R1+0x1138], R10 ;  /* 0x0011380a01007387 */ /* 0x0003e80000100a00 */
[----:B------:R2:W-:Y:S04]  /*119d70*/  STL [R1+0xf0], R2 ;  /* 0x0000f00201007387 */ /* 0x0005e80000100800 */
[----:B------:R-:W-:Y:S04]  /*119d80*/  STL [R1+0x8d1c], R43 ;  /* 0x008d1c2b01007387 */ /* 0x000fe80000100800 */
[----:B------:R-:W-:Y:S04]  /*119d90*/  STL [R1+0x8d18], R42 ;  /* 0x008d182a01007387 */ /* 0x000fe80000100800 */
[----:B------:R-:W3:Y:S04]  /*119da0*/  LDL.LU R24, [R1+0x1c0] ;  /* 0x0001c00001187983 */ /* 0x000ee80000300800 */
[----:B------:R-:W3:Y:S04]  /*119db0*/  LDL.LU R25, [R1+0x1c4] ;  /* 0x0001c40001197983 */ /* 0x000ee80000300800 */
[----:B------:R-:W3:Y:S04]  /*119dc0*/  LDL.LU R26, [R1+0x1c8] ;  /* 0x0001c800011a7983 */ /* 0x000ee80000300800 */
[----:B------:R-:W3:Y:S04]  /*119dd0*/  LDL.LU R27, [R1+0x1cc] ;  /* 0x0001cc00011b7983 */ /* 0x000ee80000300800 */
[----:B------:R-:W5:Y:S04]  /*119de0*/  LDL R23, [R1+0x1d18] ;  /* 0x001d180001177983 */ /* 0x000f680000100800 */
[----:B------:R-:W2:Y:S04]  /*119df0*/  LDL.LU R12, [R1+0x1e0] ;  /* 0x0001e000010c7983 */ /* 0x000ea80000300800 */
[----:B------:R-:W2:Y:S04]  /*119e00*/  LDL.LU R13, [R1+0x1e4] ;  /* 0x0001e400010d7983 */ /* 0x000ea80000300800 */
[----:B------:R-:W2:Y:S01]  /*119e10*/  LDL.LU R14, [R1+0x1e8] ;  /* 0x0001e800010e7983 */ /* 0x000ea20000300800 */
[----:B----4-:R-:W-:-:S05]  /*119e20*/  F2FP.F16.E5M2.UNPACK_B R3, R61 ;  /* 0x0000003dff03723e */ /* 0x010fca00020004ff */
[----:B------:R4:W-:Y:S04]  /*119e30*/  STL [R1+0xf4], R3 ;  /* 0x0000f40301007387 */ /* 0x0009e80000100800 */
[----:B------:R-:W2:Y:S04]  /*119e40*/  LDL.LU R15, [R1+0x1ec] ;  /* 0x0001ec00010f7983 */ /* 0x000ea80000300800 */
[----:B------:R-:W2:Y:S04]  /*119e50*/  LDL R20, [R1+0x1d1c] ;  /* 0x001d1c0001147983 */ /* 0x000ea80000100800 */
[----:B------:R-:W4:Y:S04]  /*119e60*/  LDL R21, [R1+0x1d08] ;  /* 0x001d080001157983 */ /* 0x000f280000100800 */
[----:B------:R-:W4:Y:S04]  /*119e70*/  LDL.LU R16, [R1+0x1d0] ;  /* 0x0001d00001107983 */ /* 0x000f280000300800 */
[----:B------:R-:W4:Y:S04]  /*119e80*/  LDL.LU R17, [R1+0x1d4] ;  /* 0x0001d40001117983 */ /* 0x000f280000300800 */
[----:B------:R-:W4:Y:S04]  /*119e90*/  LDL.LU R18, [R1+0x1d8] ;  /* 0x0001d80001127983 */ /* 0x000f280000300800 */
[----:B------:R-:W4:Y:S04]  /*119ea0*/  LDL.LU R19, [R1+0x1dc] ;  /* 0x0001dc0001137983 */ /* 0x000f280000300800 */
[----:B------:R-:W4:Y:S04]  /*119eb0*/  LDL R6, [R1+0x1d0c] ;  /* 0x001d0c0001067983 */ /* 0x000f280000100800 */
[----:B------:R-:W4:Y:S04]  /*119ec0*/  LDL R7, [R1+0x1cf8] ;  /* 0x001cf80001077983 */ /* 0x000f280000100800 */
[----:B0-----:R-:W4:Y:S04]  /*119ed0*/  LDL.LU R8, [R1+0x1f0] ;  /* 0x0001f00001087983 */ /* 0x001f280000300800 */
[----:B------:R-:W4:Y:S04]  /*119ee0*/  LDL.LU R9, [R1+0x1f4] ;  /* 0x0001f40001097983 */ /* 0x000f280000300800 */
[----:B-1----:R-:W4:Y:S04]  /*119ef0*/  LDL.LU R10, [R1+0x1f8] ;  /* 0x0001f800010a7983 */ /* 0x002f280000300800 */
[----:B------:R-:W4:Y:S04]  /*119f00*/  LDL.LU R11, [R1+0x1fc] ;  /* 0x0001fc00010b7983 */ /* 0x000f280000300800 */
        /* <DEDUP_REMOVED lines=13> */
[----:B------:R-:W4:Y:S01]  /*119fe0*/  LDL R61, [R1+0x1cc8] ;  /* 0x001cc800013d7983 */ /* 0x000f220000100800 */
[----:B------:R-:W-:-:S02]  /*119ff0*/  IMAD.MOV.U32 R45, RZ, RZ, R3 ;  /* 0x000000ffff2d7224 */ /* 0x000fc400078e0003 */
[----:B------:R-:W-:Y:S01]  /*11a000*/  IMAD.MOV.U32 R44, RZ, RZ, R2 ;  /* 0x000000ffff2c7224 */ /* 0x000fe200078e0002 */
[----:B---3--:R-:W-:Y:S01]  /*11a010*/  HMMA.16816.F32 R24, R28, R2, R24 ;  /* 0x000000021c18723c */ /* 0x008fe20000001818 */
[----:B-----5:R-:W-:-:S05]  /*11a020*/  F2FP.F16.E5M2.UNPACK_B R4, R23 ;  /* 0x00000017ff04723e */ /* 0x020fca00020004ff */
[----:B------:R-:W-:-:S13]  /*11a030*/  IMAD.MOV.U32 R46, RZ, RZ, R4 ;  /* 0x000000ffff2e7224 */ /* 0x000fda00078e0004 */
[----:B------:R-:W-:Y:S04]  /*11a040*/  STL.64 [R1+0x1120], R24 ;  /* 0x0011201801007387 */ /* 0x000fe80000100a00 */
[----:B------:R-:W-:Y:S04]  /*11a050*/  STL.64 [R1+0x1128], R26 ;  /* 0x0011281a01007387 */ /* 0x000fe80000100a00 */
[----:B------:R0:W-:Y:S04]  /*11a060*/  STL [R1+0xe8], R4 ;  /* 0x0000e80401007387 */ /* 0x0001e80000100800 */
[----:B------:R-:W-:Y:S04]  /*11a070*/  STL [R1+0x8d24], R45 ;  /* 0x008d242d01007387 */ /* 0x000fe80000100800 */
[----:B------:R-:W-:Y:S01]  /*11a080*/  STL [R1+0x8d20], R44 ;  /* 0x008d202c01007387 */ /* 0x000fe20000100800 */
[----:B--2---:R-:W-:-:S02]  /*11a090*/  F2FP.F16.E5M2.UNPACK_B R5, R20 ;  /* 0x00000014ff05723e */ /* 0x004fc400020004ff */
[----:B----4-:R-:W-:Y:S02]  /*11a0a0*/  F2FP.F16.E5M2.UNPACK_B R2, R21 ;  /* 0x00000015ff02723e */ /* 0x010fe400020004ff */
[----:B------:R-:W-:-:S03]  /*11a0b0*/  F2FP.F16.E5M2.UNPACK_B R3, R6 ;  /* 0x00000006ff03723e */ /* 0x000fc600020004ff */
[----:B------:R-:W-:Y:S01]  /*11a0c0*/  HMMA.16816.F32 R16, R28, R4, R16 ;  /* 0x000000041c10723c */ /* 0x000fe20000001810 */
[----:B------:R1:W-:Y:S01]  /*11a0d0*/  STL [R1+0xec], R5 ;  /* 0x0000ec0501007387 */ /* 0x0003e20000100800 */
[----:B------:R-:W-:Y:S01]  /*11a0e0*/  IMAD.MOV.U32 R47, RZ, RZ, R5 ;  /* 0x000000ffff2f7224 */ /* 0x000fe200078e0005 */
[----:B0-----:R-:W-:-:S05]  /*11a0f0*/  F2FP.F16.E5M2.UNPACK_B R4, R7 ;  /* 0x00000007ff04723e */ /* 0x001fca00020004ff */
[----:B------:R-:W-:Y:S01]  /*11a100*/  HMMA.16816.F32 R12, R28, R2, R12 ;  /* 0x000000021c0c723c */ /* 0x000fe2000000180c */
[----:B-1----:R-:W-:-:S07]  /*11a110*/  F2FP.F16.E5M2.UNPACK_B R5, R48 ;  /* 0x00000030ff05723e */ /* 0x002fce00020004ff */
[----:B------:R-:W-:Y:S03]  /*11a120*/  HMMA.16816.F32 R8, R28, R4, R8 ;  /* 0x000000041c08723c */ /* 0x000fe60000001808 */
[----:B------:R-:W-:Y:S04]  /*11a130*/  STL.64 [R1+0x1110], R16 ;  /* 0x0011101001007387 */ /* 0x000fe80000100a00 */
[----:B------:R-:W-:Y:S04]  /*11a140*/  STL.64 [R1+0x1118], R18 ;  /* 0x0011181201007387 */ /* 0x000fe80000100a00 */
[----:B------:R0:W-:Y:S01]  /*11a150*/  STL [R1+0xe0], R2 ;  /* 0x0000e00201007387 */ /* 0x0001e20000100800 */
[----:B------:R-:W-:-:S02]  /*11a160*/  IMAD.MOV.U32 R43, RZ, RZ, R2 ;  /* 0x000000ffff2b7224 */ /* 0x000fc400078e0002 */
[----:B------:R-:W-:Y:S01]  /*11a170*/  IMAD.MOV.U32 R42, RZ, RZ, R3 ;  /* 0x000000ffff2a7224 */ /* 0x000fe200078e0003 */
[----:B------:R1:W-:Y:S04]  /*11a180*/  STL [R1+0xe4], R3 ;  /* 0x0000e40301007387 */ /* 0x0003e80000100800 */
[----:B------:R-:W-:Y:S04]  /*11a190*/  STL.64 [R1+0x1100], R12 ;  /* 0x0011000c01007387 */ /* 0x000fe80000100a00 */
[----:B------:R-:W-:Y:S04]  /*11a1a0*/  STL.64 [R1+0x1108], R14 ;  /* 0x0011080e01007387 */ /* 0x000fe80000100a00 */
[----:B------:R-:W-:Y:S04]  /*11a1b0*/  STL [R1+0xd8], R4 ;  /* 0x0000d80401007387 */ /* 0x000fe80000100800 */
[----:B------:R-:W-:Y:S01]  /*11a1c0*/  STL.64 [R1+0x8d38], R42 ;  /* 0x008d382a01007387 */ /* 0x000fe20000100a00 */
[----:B0-----:R-:W-:-:S02]  /*11a1d0*/  F2FP.F16.E5M2.UNPACK_B R2, R49 ;  /* 0x00000031ff02723e */ /* 0x001fc400020004ff */
[----:B-1----:R-:W-:Y:S01]  /*11a1e0*/  F2FP.F16.E5M2.UNPACK_B R3, R50 ;  /* 0x00000032ff03723e */ /* 0x002fe200020004ff */
[----:B------:R-:W-:Y:S04]  /*11a1f0*/  STL [R1+0xdc], R5 ;  /* 0x0000dc0501007387 */ /* 0x000fe80000100800 */
[----:B------:R-:W-:Y:S04]  /*11a200*/  STL.64 [R1+0x10f0], R8 ;  /* 0x0010f00801007387 */ /* 0x000fe80000100a00 */
[----:B------:R0:W-:Y:S01]  /*11a210*/  STL.64 [R1+0x10f8], R10 ;  /* 0x0010f80a01007387 */ /* 0x0001e20000100a00 */
[----:B------:R-:W-:Y:S01]  /*11a220*/  IMAD.MOV.U32 R45, RZ, RZ, R4 ;  /* 0x000000ffff2d7224 */ /* 0x000fe200078e0004 */
[----:B0-----:R-:W-:Y:S01]  /*11a230*/  HMMA.16816.F32 R8, R28, R2, R52 ;  /* 0x000000021c08723c */ /* 0x001fe20000001834 */
[----:B------:R-:W-:-:S02]  /*11a240*/  IMAD.MOV.U32 R44, RZ, RZ, R5 ;  /* 0x000000ffff2c7224 */ /* 0x000fc400078e0005 */
[----:B------:R-:W-:Y:S01]  /*11a250*/  IMAD.MOV.U32 R0, RZ, RZ, R3 ;  /* 0x000000ffff007224 */ /* 0x000fe200078e0003 */
[----:B------:R-:W-:Y:S01]  /*11a260*/  STL [R1+0xd0], R2 ;  /* 0x0000d00201007387 */ /* 0x000fe20000100800 */
[----:B------:R-:W-:Y:S02]  /*11a270*/  F2FP.F16.E5M2.UNPACK_B R4, R51 ;  /* 0x00000033ff04723e */ /* 0x000fe400020004ff */
[----:B------:R-:W-:Y:S01]  /*11a280*/  F2FP.F16.E5M2.UNPACK_B R5, R60 ;  /* 0x0000003cff05723e */ /* 0x000fe200020004ff */
[----:B------:R-:W-:Y:S04]  /*11a290*/  STL.64 [R1+0x8d30], R46 ;  /* 0x008d302e01007387 */ /* 0x000fe80000100a00 */
[----:B------:R-:W-:Y:S04]  /*11a2a0*/  STL.64 [R1+0x8d28], R44 ;  /* 0x008d282c01007387 */ /* 0x000fe80000100a00 */
[----:B------:R-:W-:Y:S04]  /*11a2b0*/  STL [R1+0xd4], R3 ;  /* 0x0000d40301007387 */ /* 0x000fe80000100800 */
[----:B------:R-:W-:Y:S04]  /*11a2c0*/  STL [R1+0x8c60], R0 ;  /* 0x008c600001007387 */ /* 0x000fe80000100800 */
[----:B------:R-:W-:Y:S04]  /*11a2d0*/  STL.64 [R1+0x10e0], R8 ;  /* 0x0010e00801007387 */ /* 0x000fe80000100a00 */
[----:B------:R0:W-:Y:S02]  /*11a2e0*/  STL.64 [R1+0x10e8], R10 ;  /* 0x0010e80a01007387 */ /* 0x0001e40000100a00 */
[----:B0-----:R-:W-:Y:S02]  /*11a2f0*/  HMMA.16816.F32 R8, R28, R4, R56 ;  /* 0x000000041c08723c */ /* 0x001fe40000001838 */
[----:B------:R-:W-:Y:S01]  /*11a300*/  STL [R1+0xc8], R4 ;  /* 0x0000c80401007387 */ /* 0x000fe20000100800 */
[----:B------:R-:W-:-:S03]  /*11a310*/  F2FP.F16.E5M2.UNPACK_B R2, R61 ;  /* 0x0000003dff02723e */ /* 0x000fc600020004ff */
[----:B------:R-:W-:Y:S04]  /*11a320*/  STL [R1+0xcc], R5 ;  /* 0x0000cc0501007387 */ /* 0x000fe80000100800 */
[----:B------:R-:W2:Y:S09]  /*11a330*/  LDL.LU R48, [R1+0x290] ;  /* 0x0002900001307983 */ /* 0x000eb20000300800 */
[----:B------:R0:W-:Y:S04]  /*11a340*/  STL.64 [R1+0x10d0], R8 ;  /* 0x0010d00801007387 */ /* 0x0001e80000100a00 */
        /* <DEDUP_REMOVED lines=13> */
[----:B------:R-:W5:Y:S04]  /*11a420*/  LDL R61, [R1+0x1ccc] ;  /* 0x001ccc00013d7983 */ /* 0x000f680000100800 */
[----:B------:R-:W2:Y:S04]  /*11a430*/  LDL R32, [R1+0x1cb8] ;  /* 0x001cb80001207983 */ /* 0x000ea80000100800 */
[----:B------:R-:W3:Y:S04]  /*11a440*/  LDL.LU R24, [R1+0x240] ;  /* 0x0002400001187983 */ /* 0x000ee80000300800 */
[----:B------:R-:W3:Y:S04]  /*11a450*/  LDL.LU R25, [R1+0x244] ;  /* 0x0002440001197983 */ /* 0x000ee80000300800 */
[----:B------:R-:W3:Y:S04]  /*11a460*/  LDL.LU R26, [R1+0x248] ;  /* 0x00024800011a7983 */ /* 0x000ee80000300800 */
[----:B------:R-:W3:Y:S04]  /*11a470*/  LDL.LU R27, [R1+0x24c] ;  /* 0x00024c00011b7983 */ /* 0x000ee80000300800 */
[----:B------:R-:W3:Y:S04]  /*11a480*/  LDL R33, [R1+0x1cbc] ;  /* 0x001cbc0001217983 */ /* 0x000ee80000100800 */
        /* <DEDUP_REMOVED lines=15> */
[----:B------:R-:W4:Y:S04]  /*11a580*/  LDL R53, [R1+0x1c7c] ;  /* 0x001c7c0001357983 */ /* 0x000f280000100800 */
[----:B------:R-:W4:Y:S04]  /*11a590*/  LDL R54, [R1+0x1c68] ;  /* 0x001c680001367983 */ /* 0x000f280000100800 */
[----:B------:R-:W4:Y:S04]  /*11a5a0*/  LDL R55, [R1+0x1c6c] ;  /* 0x001c6c0001377983 */ /* 0x000f280000100800 */
[----:B------:R-:W4:Y:S04]  /*11a5b0*/  LDL R60, [R1+0x1c58] ;  /* 0x001c5800013c7983 */ /* 0x000f280000100800 */
[----:B------:R-:W4:Y:S04]  /*11a5c0*/  LDL.LU R56, [R1+0x2a0] ;  /* 0x0002a00001387983 */ /* 0x000f280000300800 */
[----:B------:R-:W4:Y:S04]  /*11a5d0*/  LDL.LU R57, [R1+0x2a4] ;  /* 0x0002a40001397983 */ /* 0x000f280000300800 */
[----:B------:R-:W4:Y:S04]  /*11a5e0*/  LDL.LU R58, [R1+0x2a8] ;  /* 0x0002a800013a7983 */ /* 0x000f280000300800 */
[----:B------:R-:W4:Y:S01]  /*11a5f0*/  LDL.LU R59, [R1+0x2ac] ;  /* 0x0002ac00013b7983 */ /* 0x000f220000300800 */
[----:B------:R-:W-:-:S05]  /*11a600*/  IMAD.MOV.U32 R0, RZ, RZ, R5 ;  /* 0x000000ffff007224 */ /* 0x000fca00078e0005 */
[----:B------:R0:W-:Y:S01]  /*11a610*/  STL [R1+0x8c64], R0 ;  /* 0x008c640001007387 */ /* 0x0001e20000100800 */
[----:B-----5:R-:W-:-:S03]  /*11a620*/  F2FP.F16.E5M2.UNPACK_B R3, R61 ;  /* 0x0000003dff03723e */ /* 0x020fc600020004ff */
[----:B------:R-:W5:Y:S01]  /*11a630*/  LDL R61, [R1+0x1c5c] ;  /* 0x001c5c00013d7983 */ /* 0x000f620000100800 */
[----:B--2---:R-:W-:Y:S02]  /*11a640*/  F2FP.F16.E5M2.UNPACK_B R4, R32 ;  /* 0x00000020ff04723e */ /* 0x004fe400020004ff */
[----:B---3--:R-:W-:Y:S01]  /*11a650*/  F2FP.F16.E5M2.UNPACK_B R5, R33 ;  /* 0x00000021ff05723e */ /* 0x008fe200020004ff */
[C---:B----4-:R-:W-:Y:S08]  /*11a660*/  HMMA.16816.F32 R36, R28.reuse, R2, R36 ;  /* 0x000000021c24723c */ /* 0x050ff00000001824 */
[----:B------:R-:W-:Y:S01]  /*11a670*/  HMMA.16816.F32 R24, R28, R4, R24 ;  /* 0x000000041c18723c */ /* 0x000fe20000001818 */
[----:B0-----:R-:W-:Y:S01]  /*11a680*/  IMAD.MOV.U32 R0, RZ, RZ, R3 ;  /* 0x000000ffff007224 */ /* 0x001fe200078e0003 */
[----:B------:R0:W-:Y:S01]  /*11a690*/  STL [R1+0xc4], R3 ;  /* 0x0000c40301007387 */ /* 0x0001e20000100800 */
[----:B------:R-:W-:-:S03]  /*11a6a0*/  F2FP.F16.E5M2.UNPACK_B R2, R18 ;  /* 0x00000012ff02723e */ /* 0x000fc600020004ff */
[----:B------:R1:W-:Y:S01]  /*11a6b0*/  STL [R1+0x8c68], R0 ;  /* 0x008c680001007387 */ /* 0x0003e20000100800 */
[----:B0-----:R-:W-:Y:S01]  /*11a6c0*/  F2FP.F16.E5M2.UNPACK_B R3, R19 ;  /* 0x00000013ff03723e */ /* 0x001fe200020004ff */
[----:B-1----:R-:W-:-:S03]  /*11a6d0*/  IMAD.MOV.U32 R0, RZ, RZ, R5 ;  /* 0x000000ffff007224 */ /* 0x002fc600078e0005 */
[----:B------:R-:W-:Y:S04]  /*11a6e0*/  STL.64 [R1+0x10c0], R36 ;  /* 0x0010c02401007387 */ /* 0x000fe80000100a00 */
[----:B------:R-:W-:Y:S04]  /*11a6f0*/  STL.64 [R1+0x10c8], R38 ;  /* 0x0010c82601007387 */ /* 0x000fe80000100a00 */
[----:B------:R0:W-:Y:S04]  /*11a700*/  STL [R1+0xb8], R4 ;  /* 0x0000b80401007387 */ /* 0x0001e80000100800 */
[----:B------:R1:W-:Y:S04]  /*11a710*/  STL [R1+0xbc], R5 ;  /* 0x0000bc0501007387 */ /* 0x0003e80000100800 */
[----:B------:R-:W-:Y:S04]  /*11a720*/  STL [R1+0x8c6c], R0 ;  /* 0x008c6c0001007387 */ /* 0x000fe80000100800 */
[----:B------:R-:W-:Y:S04]  /*11a730*/  STL.64 [R1+0x10b0], R24 ;  /* 0x0010b01801007387 */ /* 0x000fe80000100a00 */
[----:B------:R-:W-:Y:S01]  /*11a740*/  STL.64 [R1+0x10b8], R26 ;  /* 0x0010b81a01007387 */ /* 0x000fe20000100a00 */
[----:B------:R-:W-:Y:S03]  /*11a750*/  HMMA.16816.F32 R20, R28, R2, R20 ;  /* 0x000000021c14723c */ /* 0x000fe60000001814 */
[----:B------:R2:W-:Y:S01]  /*11a760*/  STL [R1+0xb0], R2 ;  /* 0x0000b00201007387 */ /* 0x0005e20000100800 */
[----:B0-----:R-:W-:-:S02]  /*11a770*/  F2FP.F16.E5M2.UNPACK_B R4, R16 ;  /* 0x00000010ff04723e */ /* 0x001fc400020004ff */
[----:B-1----:R-:W-:Y:S01]  /*11a780*/  F2FP.F16.E5M2.UNPACK_B R5, R17 ;  /* 0x00000011ff05723e */ /* 0x002fe200020004ff */
[----:B------:R0:W-:Y:S01]  /*11a790*/  STL [R1+0xb4], R3 ;  /* 0x0000b40301007387 */ /* 0x0001e20000100800 */
[----:B--2---:R-:W-:-:S05]  /*11a7a0*/  F2FP.F16.E5M2.UNPACK_B R2, R6 ;  /* 0x00000006ff02723e */ /* 0x004fca00020004ff */
[----:B------:R-:W-:Y:S01]  /*11a7b0*/  HMMA.16816.F32 R12, R28, R4, R12 ;  /* 0x000000041c0c723c */ /* 0x000fe2000000180c */
[----:B0-----:R-:W-:-:S07]  /*11a7c0*/  F2FP.F16.E5M2.UNPACK_B R3, R7 ;  /* 0x00000007ff03723e */ /* 0x001fce00020004ff */
[----:B------:R-:W-:Y:S01]  /*11a7d0*/  HMMA.16816.F32 R8, R28, R2, R8 ;  /* 0x000000021c08723c */ /* 0x000fe20000001808 */
[----:B------:R-:W-:Y:S01]  /*11a7e0*/  IMAD.MOV.U32 R0, RZ, RZ, R5 ;  /* 0x000000ffff007224 */ /* 0x000fe200078e0005 */
[----:B------:R-:W-:Y:S04]  /*11a7f0*/  STL.64 [R1+0x10a0], R20 ;  /* 0x0010a01401007387 */ /* 0x000fe80000100a00 */
[----:B------:R-:W-:Y:S04]  /*11a800*/  STL.64 [R1+0x10a8], R22 ;  /* 0x0010a81601007387 */ /* 0x000fe80000100a00 */
[----:B------:R-:W-:Y:S04]  /*11a810*/  STL.64 [R1+0xa8], R4 ;  /* 0x0000a80401007387 */ /* 0x000fe80000100a00 */
[----:B------:R0:W-:Y:S04]  /*11a820*/  STL [R1+0x8c70], R0 ;  /* 0x008c700001007387 */ /* 0x0001e80000100800 */
[----:B------:R-:W-:Y:S04]  /*11a830*/  STL.64 [R1+0x1090], R12 ;  /* 0x0010900c01007387 */ /* 0x000fe80000100a00 */
[----:B------:R-:W-:Y:S04]  /*11a840*/  STL.64 [R1+0x1098], R14 ;  /* 0x0010980e01007387 */ /* 0x000fe80000100a00 */
[----:B------:R-:W-:Y:S04]  /*11a850*/  STL [R1+0xa0], R2 ;  /* 0x0000a00201007387 */ /* 0x000fe80000100800 */
[----:B------:R-:W-:Y:S01]  /*11a860*/  STL [R1+0xa4], R3 ;  /* 0x0000a40301007387 */ /* 0x000fe20000100800 */
[----:B0-----:R-:W-:Y:S01]  /*11a870*/  IMAD.MOV.U32 R0, RZ, RZ, R3 ;  /* 0x000000ffff007224 */ /* 0x001fe200078e0003 */
[----:B------:R-:W-:-:S02]  /*11a880*/  F2FP.F16.E5M2.UNPACK_B R4, R52 ;  /* 0x00000034ff04723e */ /* 0x000fc400020004ff */
[----:B------:R-:W-:Y:S02]  /*11a890*/  F2FP.F16.E5M2.UNPACK_B R5, R53 ;  /* 0x00000035ff05723e */ /* 0x000fe400020004ff */
[----:B------:R-:W-:Y:S04]  /*11a8a0*/  STL [R1+0x8c74], R0 ;  /* 0x008c740001007387 */ /* 0x000fe80000100800 */
[----:B------:R-:W-:Y:S04]  /*11a8b0*/  STL.64 [R1+0x1080], R8 ;  /* 0x0010800801007387 */ /* 0x000fe80000100a00 */
[----:B------:R0:W-:Y:S02]  /*11a8c0*/  STL.64 [R1+0x1088], R10 ;  /* 0x0010880a01007387 */ /* 0x0001e40000100a00 */
[----:B0-----:R-:W-:Y:S01]  /*11a8d0*/  HMMA.16816.F32 R8, R28, R4, R48 ;  /* 0x000000041c08723c */ /* 0x001fe20000001830 */
[----:B------:R-:W-:-:S02]  /*11a8e0*/  F2FP.F16.E5M2.UNPACK_B R2, R54 ;  /* 0x00000036ff02723e */ /* 0x000fc400020004ff */
[----:B------:R-:W-:Y:S01]  /*11a8f0*/  F2FP.F16.E5M2.UNPACK_B R3, R55 ;  /* 0x00000037ff03723e */ /* 0x000fe200020004ff */
[----:B------:R-:W-:Y:S04]  /*11a900*/  STL [R1+0x98], R4 ;  /* 0x0000980401007387 */ /* 0x000fe80000100800 */
[----:B------:R-:W-:Y:S11]  /*11a910*/  STL [R1+0x9c], R5 ;  /* 0x00009c0501007387 */ /* 0x000ff60000100800 */
[----:B------:R-:W-:Y:S04]  /*11a920*/  STL.64 [R1+0x1070], R8 ;  /* 0x0010700801007387 */ /* 0x000fe80000100a00 */
[----:B------:R0:W-:Y:S02]  /*11a930*/  STL.64 [R1+0x1078], R10 ;  /* 0x0010780a01007387 */ /* 0x0001e40000100a00 */
[----:B0-----:R-:W-:Y:S01]  /*11a940*/  HMMA.16816.F32 R8, R28, R2, R56 ;  /* 0x000000021c08723c */ /* 0x001fe20000001838 */
[----:B------:R-:W-:Y:S01]  /*11a950*/  IMAD.MOV.U32 R0, RZ, RZ, R3 ;  /* 0x000000ffff007224 */ /* 0x000fe200078e0003 */
[----:B------:R-:W-:Y:S01]  /*11a960*/  F2FP.F16.E5M2.UNPACK_B R4, R60 ;  /* 0x0000003cff04723e */ /* 0x000fe200020004ff */
[----:B------:R-:W-:Y:S04]  /*11a970*/  STL.64 [R1+0x90], R2 ;  /* 0x0000900201007387 */ /* 0x000fe80000100a00 */
[----:B------:R-:W-:-:S12]  /*11a980*/  STL [R1+0x8c78], R0 ;  /* 0x008c780001007387 */ /* 0x000fd80000100800 */
[----:B------:R0:W-:Y:S04]  /*11a990*/  STL.64 [R1+0x1060], R8 ;  /* 0x0010600801007387 */ /* 0x0001e80000100a00 */
[----:B------:R1:W-:Y:S04]  /*11a9a0*/  STL.64 [R1+0x1068], R10 ;  /* 0x0010680a01007387 */ /* 0x0003e80000100a00 */
[----:B------:R2:W-:Y:S04]  /*11a9b0*/  STL [R1+0x88], R4 ;  /* 0x0000880401007387 */ /* 0x0005e80000100800 */
[----:B------:R-:W3:Y:S04]  /*11a9c0*/  LDL.LU R48, [R1+0x330] ;  /* 0x0003300001307983 */ /* 0x000ee80000300800 */
[----:B------:R-:W3:Y:S04]  /*11a9d0*/  LDL.LU R49, [R1+0x334] ;  /* 0x0003340001317983 */ /* 0x000ee80000300800 */
[----:B------:R-:W3:Y:S01]  /*11a9e0*/  LDL.LU R50, [R1+0x338] ;  /* 0x0003380001327983 */ /* 0x000ee20000300800 */
[----:B-----5:R-:W-:-:S05]  /*11a9f0*/  F2FP.F16.E5M2.UNPACK_B R5, R61 ;  /* 0x0000003dff05723e */ /* 0x020fca00020004ff */
[----:B------:R4:W-:Y:S04]  /*11aa00*/  STL [R1+0x8c], R5 ;  /* 0x00008c0501007387 */ /* 0x0009e80000100800 */
[----:B------:R-:W3:Y:S04]  /*11aa10*/  LDL.LU R51, [R1+0x33c] ;  /* 0x00033c0001337983 */ /* 0x000ee80000300800 */
        /* <DEDUP_REMOVED lines=12> */
[----:B------:R-:W2:Y:S04]  /*11aae0*/  LDL R61, [R1+0x1c48] ;  /* 0x001c4800013d7983 */ /* 0x000ea80000100800 */
[----:B------:R-:W3:Y:S04]  /*11aaf0*/  LDL R35, [R1+0x1c4c] ;  /* 0x001c4c0001237983 */ /* 0x000ee80000100800 */
[----:B------:R-:W4:Y:S04]  /*11ab00*/  LDL R32, [R1+0x1c38] ;  /* 0x001c380001207983 */ /* 0x000f280000100800 */
        /* <DEDUP_REMOVED lines=28> */
[----:B--2---:R-:W-:-:S03]  /*11acd0*/  F2FP.F16.E5M2.UNPACK_B R2, R61 ;  /* 0x0000003dff02723e */ /* 0x004fc600020004ff */
[----:B------:R-:W2:Y:S01]  /*11ace0*/  LDL R61, [R1+0x1bdc] ;  /* 0x001bdc00013d7983 */ /* 0x000ea20000100800 */
[----:B---3--:R-:W-:Y:S01]  /*11acf0*/  F2FP.F16.E5M2.UNPACK_B R3, R35 ;  /* 0x00000023ff03723e */ /* 0x008fe200020004ff */
[----:B------:R-:W-:Y:S01]  /*11ad00*/  HMMA.16816.F32 R40, R28, R4, R40 ;  /* 0x000000041c28723c */ /* 0x000fe20000001828 */
[----:B----4-:R-:W-:Y:S02]  /*11ad10*/  F2FP.F16.E5M2.UNPACK_B R4, R32 ;  /* 0x00000020ff04723e */ /* 0x010fe400020004ff */
[----:B-----5:R-:W-:-:S05]  /*11ad20*/  F2FP.F16.E5M2.UNPACK_B R5, R33 ;  /* 0x00000021ff05723e */ /* 0x020fca00020004ff */
[C---:B------:R-:W-:Y:S08]  /*11ad30*/  HMMA.16816.F32 R36, R28.reuse, R2, R36 ;  /* 0x000000021c24723c */ /* 0x040ff00000001824 */
[----:B------:R-:W-:Y:S01]  /*11ad40*/  HMMA.16816.F32 R24, R28, R4, R24 ;  /* 0x000000041c18723c */ /* 0x000fe20000001818 */
[----:B------:R-:W-:Y:S02]  /*11ad50*/  IMAD.MOV.U32 R0, RZ, RZ, R3 ;  /* 0x000000ffff007224 */ /* 0x000fe400078e0003 */
[----:B------:R-:W-:Y:S04]  /*11ad60*/  STL.64 [R1+0x1050], R40 ;  /* 0x0010502801007387 */ /* 0x000fe80000100a00 */
[----:B------:R-:W-:Y:S04]  /*11ad70*/  STL.64 [R1+0x1058], R42 ;  /* 0x0010582a01007387 */ /* 0x000fe80000100a00 */
[----:B------:R0:W-:Y:S04]  /*11ad80*/  STL [R1+0x80], R2 ;  /* 0x0000800201007387 */ /* 0x0001e80000100800 */
[----:B------:R1:W-:Y:S04]  /*11ad90*/  STL [R1+0x84], R3 ;  /* 0x0000840301007387 */ /* 0x0003e80000100800 */
[----:B------:R-:W-:Y:S04]  /*11ada0*/  STL [R1+0x8c7c], R0 ;  /* 0x008c7c0001007387 */ /* 0x000fe80000100800 */
[----:B------:R-:W-:Y:S04]  /*11adb0*/  STL.64 [R1+0x1040], R36 ;  /* 0x0010402401007387 */ /* 0x000fe80000100a00 */
[----:B------:R-:W-:Y:S04]  /*11adc0*/  STL.64 [R1+0x1048], R38 ;  /* 0x0010482601007387 */ /* 0x000fe80000100a00 */
[----:B------:R3:W-:Y:S04]  /*11add0*/  STL [R1+0x78], R4 ;  /* 0x0000780401007387 */ /* 0x0007e80000100800 */
[----:B------:R4:W-:Y:S01]  /*11ade0*/  STL [R1+0x7c], R5 ;  /* 0x00007c0501007387 */ /* 0x0009e20000100800 */
[----:B0-----:R-:W-:-:S02]  /*11adf0*/  F2FP.F16.E5M2.UNPACK_B R2, R18 ;  /* 0x00000012ff02723e */ /* 0x001fc400020004ff */
[----:B-1----:R-:W-:Y:S01]  /*11ae00*/  F2FP.F16.E5M2.UNPACK_B R3, R19 ;  /* 0x00000013ff03723e */ /* 0x002fe200020004ff */
[----:B------:R-:W-:Y:S04]  /*11ae10*/  STL.64 [R1+0x1030], R24 ;  /* 0x0010301801007387 */ /* 0x000fe80000100a00 */
[----:B------:R-:W-:Y:S01]  /*11ae20*/  STL.64 [R1+0x1038], R26 ;  /* 0x0010381a01007387 */ /* 0x000fe20000100a00 */
[----:B---3--:R-:W-:Y:S02]  /*11ae30*/  F2FP.F16.E5M2.UNPACK_B R4, R16 ;  /* 0x00000010ff04723e */ /* 0x008fe400020004ff */
[----:B----4-:R-:W-:Y:S01]  /*11ae40*/  F2FP.F16.E5M2.UNPACK_B R5, R17 ;  /* 0x00000011ff05723e */ /* 0x010fe200020004ff */
[----:B------:R0:W-:Y:S01]  /*11ae50*/  STL.64 [R1+0x70], R2 ;  /* 0x0000700201007387 */ /* 0x0001e20000100a00 */
[----:B------:R-:W-:Y:S01]  /*11ae60*/  HMMA.16816.F32 R20, R28, R2, R20 ;  /* 0x000000021c14723c */ /* 0x000fe20000001814 */
[----:B------:R-:W-:-:S07]  /*11ae70*/  IMAD.MOV.U32 R0, RZ, RZ, R3 ;  /* 0x000000ffff007224 */ /* 0x000fce00078e0003 */
[----:B------:R-:W-:Y:S01]  /*11ae80*/  HMMA.16816.F32 R12, R28, R4, R12 ;  /* 0x000000041c0c723c */ /* 0x000fe2000000180c */
[----:B0-----:R-:W-:Y:S02]  /*11ae90*/  F2FP.F16.E5M2.UNPACK_B R2, R6 ;  /* 0x00000006ff02723e */ /* 0x001fe400020004ff */
[----:B------:R-:W-:-:S07]  /*11aea0*/  F2FP.F16.E5M2.UNPACK_B R3, R7 ;  /* 0x00000007ff03723e */ /* 0x000fce00020004ff */
[----:B------:R-:W-:Y:S01]  /*11aeb0*/  HMMA.16816.F32 R8, R28, R2, R8 ;  /* 0x000000021c08723c */ /* 0x000fe20000001808 */
[----:B------:R0:W-:Y:S04]  /*11aec0*/  STL [R1+0x8c80], R0 ;  /* 0x008c800001007387 */ /* 0x0001e80000100800 */
[----:B------:R-:W-:Y:S04]  /*11aed0*/  STL.64 [R1+0x1020], R20 ;  /* 0x0010201401007387 */ /* 0x000fe80000100a00 */
[----:B------:R-:W-:Y:S04]  /*11aee0*/  STL.64 [R1+0x1028], R22 ;  /* 0x0010281601007387 */ /* 0x000fe80000100a00 */
[----:B------:R1:W-:Y:S04]  /*11aef0*/  STL [R1+0x68], R4 ;  /* 0x0000680401007387 */ /* 0x0003e80000100800 */
[----:B------:R3:W-:Y:S04]  /*11af00*/  STL [R1+0x6c], R5 ;  /* 0x00006c0501007387 */ /* 0x0007e80000100800 */
[----:B------:R-:W-:Y:S04]  /*11af10*/  STL.64 [R1+0x1010], R12 ;  /* 0x0010100c01007387 */ /* 0x000fe80000100a00 */
[----:B------:R-:W-:Y:S01]  /*11af20*/  STL.64 [R1+0x1018], R14 ;  /* 0x0010180e01007387 */ /* 0x000fe20000100a00 */
[----:B0-----:R-:W-:-:S03]  /*11af30*/  IMAD.MOV.U32 R0, RZ, RZ, R3 ;  /* 0x000000ffff007224 */ /* 0x001fc600078e0003 */
[----:B------:R-:W-:Y:S01]  /*11af40*/  STL.64 [R1+0x60], R2 ;  /* 0x0000600201007387 */ /* 0x000fe20000100a00 */
[----:B-1----:R-:W-:Y:S02]  /*11af50*/  F2FP.F16.E5M2.UNPACK_B R4, R52 ;  /* 0x00000034ff04723e */ /* 0x002fe400020004ff */
[----:B---3--:R-:W-:Y:S01]  /*11af60*/  F2FP.F16.E5M2.UNPACK_B R5, R53 ;  /* 0x00000035ff05723e */ /* 0x008fe200020004ff */
[----:B------:R-:W-:Y:S04]  /*11af70*/  STL [R1+0x8c84], R0 ;  /* 0x008c840001007387 */ /* 0x000fe80000100800 */
[----:B------:R-:W-:Y:S04]  /*11af80*/  STL.64 [R1+0x1000], R8 ;  /* 0x0010000801007387 */ /* 0x000fe80000100a00 */
[----:B------:R-:W-:Y:S04]  /*11af90*/  STL.64 [R1+0x1008], R10 ;  /* 0x0010080a01007387 */ /* 0x000fe80000100a00 */
[----:B------:R-:W-:Y:S04]  /*11afa0*/  STL [R1+0x58], R4 ;  /* 0x0000580401007387 */ /* 0x000fe80000100800 */
[----:B------:R0:W-:Y:S02]  /*11afb0*/  STL [R1+0x5c], R5 ;  /* 0x00005c0501007387 */ /* 0x0001e40000100800 */
[----:B0-----:R-:W-:Y:S01]  /*11afc0*/  HMMA.16816.F32 R4, R28, R4, R48 ;  /* 0x000000041c04723c */ /* 0x001fe20000001830 */
[----:B------:R-:W-:-:S02]  /*11afd0*/  F2FP.F16.E5M2.UNPACK_B R2, R54 ;  /* 0x00000036ff02723e */ /* 0x000fc400020004ff */
[----:B------:R-:W-:-:S15]  /*11afe0*/  F2FP.F16.E5M2.UNPACK_B R3, R55 ;  /* 0x00000037ff03723e */ /* 0x000fde00020004ff */
[----:B------:R-:W-:Y:S01]  /*11aff0*/  NOP ;  /* 0x0000000000007918 */ /* 0x000fe20000000000 */
[----:B------:R-:W-:Y:S04]  /*11b000*/  STL.64 [R1+0xff0], R4 ;  /* 0x000ff00401007387 */ /* 0x000fe80000100a00 */
[----:B------:R0:W-:Y:S02]  /*11b010*/  STL.64 [R1+0xff8], R6 ;  /* 0x000ff80601007387 */ /* 0x0001e40000100a00 */
[----:B0-----:R-:W-:Y:S01]  /*11b020*/  HMMA.16816.F32 R4, R28, R2, R56 ;  /* 0x000000021c04723c */ /* 0x001fe20000001838 */
[----:B------:R-:W-:Y:S01]  /*11b030*/  IMAD.MOV.U32 R0, RZ, RZ, R3 ;  /* 0x000000ffff007224 */ /* 0x000fe200078e0003 */
[----:B------:R-:W-:Y:S01]  /*11b040*/  F2FP.F16.E5M2.UNPACK_B R46, R60 ;  /* 0x0000003cff2e723e */ /* 0x000fe200020004ff */
[----:B------:R-:W-:Y:S04]  /*11b050*/  STL.64 [R1+0x50], R2 ;  /* 0x0000500201007387 */ /* 0x000fe80000100a00 */
[----:B------:R-:W-:-:S12]  /*11b060*/  STL [R1+0x8c88], R0 ;  /* 0x008c880001007387 */ /* 0x000fd80000100800 */
[----:B------:R-:W-:Y:S04]  /*11b070*/  STL.64 [R1+0xfe0], R4 ;  /* 0x000fe00401007387 */ /* 0x000fe80000100a00 */
[----:B------:R-:W-:Y:S04]  /*11b080*/  STL.64 [R1+0xfe8], R6 ;  /* 0x000fe80601007387 */ /* 0x000fe80000100a00 */
[----:B------:R-:W-:Y:S04]  /*11b090*/  STL [R1+0x48], R46 ;  /* 0x0000482e01007387 */ /* 0x000fe80000100800 */
[----:B------:R-:W3:Y:S04]  /*11b0a0*/  LDL.LU R56, [R1+0x3e0] ;  /* 0x0003e00001387983 */ /* 0x000ee80000300800 */
[----:B------:R-:W3:Y:S04]  /*11b0b0*/  LDL.LU R57, [R1+0x3e4] ;  /* 0x0003e40001397983 */ /* 0x000ee80000300800 */
[----:B------:R-:W4:Y:S01]  /*11b0c0*/  LDL.LU R58, [R1+0x3e8] ;  /* 0x0003e800013a7983 */ /* 0x000f220000300800 */
[----:B--2---:R-:W-:-:S05]  /*11b0d0*/  F2FP.F16.E5M2.UNPACK_B R47, R61 ;  /* 0x0000003dff2f723e */ /* 0x004fca00020004ff */
[----:B------:R-:W-:Y:S04]  /*11b0e0*/  STL [R1+0x4c], R47 ;  /* 0x00004c2f01007387 */ /* 0x000fe80000100800 */
[----:B------:R-:W4:Y:S04]  /*11b0f0*/  LDL.LU R59, [R1+0x3ec] ;  /* 0x0003ec00013b7983 */ /* 0x000f280000300800 */
[----:B----4-:R-:W-:Y:S04]  /*11b100*/  STL.64 [R1+0x8d48], R58 ;  /* 0x008d483a01007387 */ /* 0x010fe80000100a00 */
[----:B---3--:R-:W-:Y:S04]  /*11b110*/  STL.64 [R1+0x8d40], R56 ;  /* 0x008d403801007387 */ /* 0x008fe80000100a00 */
        /* <DEDUP_REMOVED lines=26> */
[----:B------:R-:W3:Y:S04]  /*11b2c0*/  LDL R5, [R1+0x1bc8] ;  /* 0x001bc80001057983 */ /* 0x000ee80000100800 */
[----:B------:R-:W4:Y:S04]  /*11b2d0*/  LDL R4, [R1+0x1bcc] ;  /* 0x001bcc0001047983 */ /* 0x000f280000100800 */
        /* <DEDUP_REMOVED lines=29> */
[----:B------:R-:W5:Y:S01]  /*11b4b0*/  LDL R61, [R1+0x1b3c] ;  /* 0x001b3c00013d7983 */ /* 0x000f620000100800 */
[----:B--2---:R-:W-:Y:S01]  /*11b4c0*/  HMMA.16816.F32 R8, R28, R46, R8 ;  /* 0x0000002e1c08723c */ /* 0x004fe20000001808 */
[----:B---3--:R-:W-:-:S02]  /*11b4d0*/  F2FP.F16.E5M2.UNPACK_B R44, R5 ;  /* 0x00000005ff2c723e */ /* 0x008fc400020004ff */
[----:B----4-:R-:W-:-:S15]  /*11b4e0*/  F2FP.F16.E5M2.UNPACK_B R45, R4 ;  /* 0x00000004ff2d723e */ /* 0x010fde00020004ff */
[----:B------:R-:W-:Y:S01]  /*11b4f0*/  NOP ;  /* 0x0000000000007918 */ /* 0x000fe20000000000 */
[----:B------:R-:W-:Y:S04]  /*11b500*/  STL.64 [R1+0xfd0], R8 ;  /* 0x000fd00801007387 */ /* 0x000fe80000100a00 */
[----:B------:R0:W-:Y:S04]  /*11b510*/  STL.64 [R1+0xfd8], R10 ;  /* 0x000fd80a01007387 */ /* 0x0001e80000100a00 */
[----:B0-----:R-:W2:Y:S04]  /*11b520*/  LDL.LU.64 R10, [R1+0x8d58] ;  /* 0x008d5800010a7983 */ /* 0x001ea80000300a00 */
[----:B------:R-:W2:Y:S01]  /*11b530*/  LDL.LU.64 R8, [R1+0x8d50] ;  /* 0x008d500001087983 */ /* 0x000ea20000300a00 */
[----:B-----5:R-:W-:Y:S03]  /*11b540*/  HMMA.16816.F32 R56, R28, R44, R56 ;  /* 0x0000002c1c38723c */ /* 0x020fe60000001838 */
[----:B------:R-:W-:-:S15]  /*11b550*/  STL.64 [R1+0x40], R44 ;  /* 0x0000402c01007387 */ /* 0x000fde0000100a00 */
[----:B------:R-:W-:Y:S01]  /*11b560*/  NOP ;  /* 0x0000000000007918 */ /* 0x000fe20000000000 */
[----:B------:R-:W-:Y:S04]  /*11b570*/  STL.64 [R1+0xfc0], R56 ;  /* 0x000fc03801007387 */ /* 0x000fe80000100a00 */
[----:B------:R0:W-:Y:S04]  /*11b580*/  STL.64 [R1+0xfc8], R58 ;  /* 0x000fc83a01007387 */ /* 0x0001e80000100a00 */
[----:B0-----:R-:W3:Y:S04]  /*11b590*/  LDL.LU.64 R58, [R1+0x8d48] ;  /* 0x008d4800013a7983 */ /* 0x001ee80000300a00 */
[----:B------:R-:W3:Y:S01]  /*11b5a0*/  LDL.LU.64 R56, [R1+0x8d40] ;  /* 0x008d400001387983 */ /* 0x000ee20000300a00 */
[----:B------:R-:W-:Y:S01]  /*11b5b0*/  F2FP.F16.E5M2.UNPACK_B R4, R3 ;  /* 0x00000003ff04723e */ /* 0x000fe200020004ff */
[----:B------:R-:W-:Y:S01]  /*11b5c0*/  IMAD.MOV.U32 R0, RZ, RZ, R45 ;  /* 0x000000ffff007224 */ /* 0x000fe200078e002d */
[----:B------:R-:W-:-:S02]  /*11b5d0*/  F2FP.F16.E5M2.UNPACK_B R5, R2 ;  /* 0x00000002ff05723e */ /* 0x000fc400020004ff */
[----:B------:R-:W-:Y:S02]  /*11b5e0*/  F2FP.F16.E5M2.UNPACK_B R2, R34 ;  /* 0x00000022ff02723e */ /* 0x000fe400020004ff */
[----:B------:R-:W-:Y:S01]  /*11b5f0*/  F2FP.F16.E5M2.UNPACK_B R3, R35 ;  /* 0x00000023ff03723e */ /* 0x000fe200020004ff */
[----:B------:R-:W-:Y:S04]  /*11b600*/  STL [R1+0x8ca0], R0 ;  /* 0x008ca00001007387 */ /* 0x000fe80000100800 */
[----:B------:R0:W-:Y:S04]  /*11b610*/  STL [R1+0x38], R4 ;  /* 0x0000380401007387 */ /* 0x0001e80000100800 */
[----:B------:R1:W-:Y:S01]  /*11b620*/  STL [R1+0x3c], R5 ;  /* 0x00003c0501007387 */ /* 0x0003e20000100800 */
[C---:B------:R-:W-:Y:S08]  /*11b630*/  HMMA.16816.F32 R40, R28.reuse, R4, R40 ;  /* 0x000000041c28723c */ /* 0x040ff00000001828 */
[----:B------:R-:W-:Y:S01]  /*11b640*/  HMMA.16816.F32 R36, R28, R2, R36 ;  /* 0x000000021c24723c */ /* 0x000fe20000001824 */
[----:B0-----:R-:W-:-:S02]  /*11b650*/  F2FP.F16.E5M2.UNPACK_B R4, R32 ;  /* 0x00000020ff04723e */ /* 0x001fc400020004ff */
[----:B-1----:R-:W-:-:S07]  /*11b660*/  F2FP.F16.E5M2.UNPACK_B R5, R33 ;  /* 0x00000021ff05723e */ /* 0x002fce00020004ff */
[----:B------:R-:W-:Y:S01]  /*11b670*/  HMMA.16816.F32 R24, R28, R4, R24 ;  /* 0x000000041c18723c */ /* 0x000fe20000001818 */
[----:B------:R-:W-:Y:S04]  /*11b680*/  STL.64 [R1+0xfb0], R40 ;  /* 0x000fb02801007387 */ /* 0x000fe80000100a00 */
[----:B------:R-:W-:Y:S04]  /*11b690*/  STL.64 [R1+0xfb8], R42 ;  /* 0x000fb82a01007387 */ /* 0x000fe80000100a00 */
[----:B------:R0:W-:Y:S04]  /*11b6a0*/  STL.64 [R1+0x30], R2 ;  /* 0x0000300201007387 */ /* 0x0001e80000100a00 */
[----:B------:R-:W-:Y:S04]  /*11b6b0*/  STL.64 [R1+0xfa0], R36 ;  /* 0x000fa02401007387 */ /* 0x000fe80000100a00 */
[----:B------:R-:W-:Y:S04]  /*11b6c0*/  STL.64 [R1+0xfa8], R38 ;  /* 0x000fa82601007387 */ /* 0x000fe80000100a00 */
[----:B------:R1:W-:Y:S01]  /*11b6d0*/  STL.64 [R1+0x28], R4 ;  /* 0x0000280401007387 */ /* 0x0003e20000100a00 */
[----:B0-----:R-:W-:-:S02]  /*11b6e0*/  F2FP.F16.E5M2.UNPACK_B R2, R18 ;  /* 0x00000012ff02723e */ /* 0x001fc400020004ff */
[----:B------:R-:W-:Y:S01]  /*11b6f0*/  F2FP.F16.E5M2.UNPACK_B R3, R19 ;  /* 0x00000013ff03723e */ /* 0x000fe200020004ff */
[----:B------:R-:W-:Y:S01]  /*11b700*/  STL.64 [R1+0xf90], R24 ;  /* 0x000f901801007387 */ /* 0x000fe20000100a00 */
[----:B-1----:R-:W-:Y:S02]  /*11b710*/  F2FP.F16.E5M2.UNPACK_B R4, R16 ;  /* 0x00000010ff04723e */ /* 0x002fe400020004ff */
[----:B------:R-:W-:Y:S01]  /*11b720*/  F2FP.F16.E5M2.UNPACK_B R5, R17 ;  /* 0x00000011ff05723e */ /* 0x000fe200020004ff */
[----:B------:R-:W-:Y:S04]  /*11b730*/  STL.64 [R1+0xf98], R26 ;  /* 0x000f981a01007387 */ /* 0x000fe80000100a00 */
[----:B------:R0:W-:Y:S01]  /*11b740*/  STL.64 [R1+0x20], R2 ;  /* 0x0000200201007387 */ /* 0x0001e20000100a00 */
[C---:B------:R-:W-:Y:S08]  /*11b750*/  HMMA.16816.F32 R20, R28.reuse, R2, R20 ;  /* 0x000000021c14723c */ /* 0x040ff00000001814 */
[----:B------:R-:W-:Y:S01]  /*11b760*/  HMMA.16816.F32 R12, R28, R4, R12 ;  /* 0x000000041c0c723c */ /* 0x000fe2000000180c */
[----:B0-----:R-:W-:-:S02]  /*11b770*/  F2FP.F16.E5M2.UNPACK_B R2, R6 ;  /* 0x00000006ff02723e */ /* 0x001fc400020004ff */
[----:B------:R-:W-:-:S08]  /*11b780*/  F2FP.F16.E5M2.UNPACK_B R3, R7 ;  /* 0x00000007ff03723e */ /* 0x000fd000020004ff */
        /* <DEDUP_REMOVED lines=8> */
[----:B--2---:R-:W-:Y:S01]  /*11b810*/  HMMA.16816.F32 R8, R28, R2, R8 ;  /* 0x000000021c08723c */ /* 0x004fe20000001808 */
[----:B-1----:R-:W-:Y:S02]  /*11b820*/  F2FP.F16.E5M2.UNPACK_B R2, R54 ;  /* 0x00000036ff02723e */ /* 0x002fe400020004ff */
[----:B------:R-:W-:-:S15]  /*11b830*/  F2FP.F16.E5M2.UNPACK_B R3, R55 ;  /* 0x00000037ff03723e */ /* 0x000fde00020004ff */
[----:B------:R-:W-:Y:S01]  /*11b840*/  NOP ;  /* 0x0000000000007918 */ /* 0x000fe20000000000 */
[----:B------:R-:W-:Y:S04]  /*11b850*/  STL.64 [R1+0xf60], R8 ;  /* 0x000f600801007387 */ /* 0x000fe80000100a00 */
[----:B------:R-:W-:Y:S04]  /*11b860*/  STL.64 [R1+0xf68], R10 ;  /* 0x000f680a01007387 */ /* 0x000fe80000100a00 */
[----:B------:R0:W-:Y:S02]  /*11b870*/  STL.64 [R1+0x8], R4 ;  /* 0x0000080401007387 */ /* 0x0001e40000100a00 */
[----:B0-----:R-:W-:-:S15]  /*11b880*/  HMMA.16816.F32 R4, R28, R4, R48 ;  /* 0x000000041c04723c */ /* 0x001fde0000001830 */
[----:B------:R-:W-:-:S04]  /*11b890*/  NOP ;  /* 0x0000000000007918 */ /* 0x000fc80000000000 */
[----:B------:R-:W-:Y:S04]  /*11b8a0*/  STL.64 [R1+0xf50], R4 ;  /* 0x000f500401007387 */ /* 0x000fe80000100a00 */
[----:B------:R3:W-:Y:S02]  /*11b8b0*/  STL.64 [R1+0xf58], R6 ;  /* 0x000f580601007387 */ /* 0x0007e40000100a00 */
[----:B---3--:R-:W-:Y:S02]  /*11b8c0*/  HMMA.16816.F32 R4, R28, R2, R56 ;  /* 0x000000021c04723c */ /* 0x008fe40000001838 */
[----:B------:R-:W-:Y:S04]  /*11b8d0*/  STL.64 [R1], R2 ;  /* 0x0000000201007387 */ /* 0x000fe80000100a00 */
[----:B------:R-:W2:-:S13]  /*11b8e0*/  LDL.LU R12, [R1+0x450] ;  /* 0x00045000010c7983 */ /* 0x000e9a0000300800 */
        /* <DEDUP_REMOVED lines=42> */
[----:B0-----:R-:W5:Y:S04]  /*11bb90*/  LDL R6, [R1+0x1acc] ;  /* 0x001acc0001067983 */ /* 0x001f680000100800 */
[----:B------:R-:W5:Y:S04]  /*11bba0*/  LDL R7, [R1+0x1ab8] ;  /* 0x001ab80001077983 */ /* 0x000f680000100800 */
[----:B------:R-:W5:Y:S04]  /*11bbb0*/  LDL.LU R8, [R1+0x460] ;  /* 0x0004600001087983 */ /* 0x000f680000300800 */
[----:B------:R-:W5:Y:S04]  /*11bbc0*/  LDL.LU R9, [R1+0x464] ;  /* 0x0004640001097983 */ /* 0x000f680000300800 */
[----:B------:R-:W5:Y:S04]  /*11bbd0*/  LDL.LU R10, [R1+0x468] ;  /* 0x00046800010a7983 */ /* 0x000f680000300800 */
[----:B------:R-:W5:Y:S01]  /*11bbe0*/  LDL.LU R11, [R1+0x46c] ;  /* 0x00046c00010b7983 */ /* 0x000f620000300800 */
[----:B------:R-:W-:-:S02]  /*11bbf0*/  F2FP.F16.E5M2.UNPACK_B R60, R60 ;  /* 0x0000003cff3c723e */ /* 0x000fc400020004ff */
[----:B------:R-:W-:-:S03]  /*11bc00*/  F2FP.F16.E5M2.UNPACK_B R61, R61 ;  /* 0x0000003dff3d723e */ /* 0x000fc600020004ff */
[----:B------:R-:W-:Y:S04]  /*11bc10*/  STL [R1+0x8ca8], R60 ;  /* 0x008ca83c01007387 */ /* 0x000fe80000100800 */
[----:B------:R-:W-:Y:S01]  /*11bc20*/  STL [R1+0x8ca4], R61 ;  /* 0x008ca43d01007387 */ /* 0x000fe20000100800 */
[----:B--2---:R-:W-:Y:S02]  /*11bc30*/  F2FP.F16.E5M2.UNPACK_B R58, R58 ;  /* 0x0000003aff3a723e */ /* 0x004fe400020004ff */
[----:B---3--:R-:W-:Y:S02]  /*11bc40*/  F2FP.F16.E5M2.UNPACK_B R59, R59 ;  /* 0x0000003bff3b723e */ /* 0x008fe400020004ff */
[----:B----4-:R-:W-:Y:S01]  /*11bc50*/  F2FP.F16.E5M2.UNPACK_B R56, R56 ;  /* 0x00000038ff38723e */ /* 0x010fe200020004ff */
[C---:B-----5:R-:W-:Y:S08]  /*11bc60*/  HMMA.16816.F32 R44, R28.reuse, R60, R44 ;  /* 0x0000003c1c2c723c */ /* 0x060ff0000000182c */
[----:B------:R-:W-:Y:S01]  /*11bc70*/  HMMA.16816.F32 R40, R28, R58, R40 ;  /* 0x0000003a1c28723c */ /* 0x000fe20000001828 */
[----:B------:R-:W-:-:S02]  /*11bc80*/  F2FP.F16.E5M2.UNPACK_B R57, R57 ;  /* 0x00000039ff39723e */ /* 0x000fc400020004ff */
[----:B------:R-:W-:Y:S02]  /*11bc90*/  F2FP.F16.E5M2.UNPACK_B R54, R54 ;  /* 0x00000036ff36723e */ /* 0x000fe400020004ff */
[----:B------:R-:W-:Y:S02]  /*11bca0*/  F2FP.F16.E5M2.UNPACK_B R55, R55 ;  /* 0x00000037ff37723e */ /* 0x000fe400020004ff */
[----:B------:R-:W-:Y:S01]  /*11bcb0*/  F2FP.F16.E5M2.UNPACK_B R52, R52 ;  /* 0x00000034ff34723e */ /* 0x000fe200020004ff */
[----:B------:R-:W-:Y:S01]  /*11bcc0*/  HMMA.16816.F32 R36, R28, R56, R36 ;  /* 0x000000381c24723c */ /* 0x000fe20000001824 */
[----:B------:R-:W-:Y:S02]  /*11bcd0*/  F2FP.F16.E5M2.UNPACK_B R53, R53 ;  /* 0x00000035ff35723e */ /* 0x000fe400020004ff */
[----:B------:R-:W-:Y:S02]  /*11bce0*/  F2FP.F16.E5M2.UNPACK_B R50, R50 ;  /* 0x00000032ff32723e */ /* 0x000fe400020004ff */
[----:B------:R-:W-:-:S03]  /*11bcf0*/  F2FP.F16.E5M2.UNPACK_B R51, R51 ;  /* 0x00000033ff33723e */ /* 0x000fc600020004ff */
[----:B------:R-:W-:Y:S01]  /*11bd00*/  HMMA.16816.F32 R32, R28, R54, R32 ;  /* 0x000000361c20723c */ /* 0x000fe20000001820 */
[----:B------:R-:W-:-:S07]  /*11bd10*/  F2FP.F16.E5M2.UNPACK_B R48, R48 ;  /* 0x00000030ff30723e */ /* 0x000fce00020004ff */
[----:B------:R-:W-:Y:S01]  /*11bd20*/  HMMA.16816.F32 R24, R28, R52, R24 ;  /* 0x000000341c18723c */ /* 0x000fe20000001818 */
[----:B------:R-:W-:-:S07]  /*11bd30*/  F2FP.F16.E5M2.UNPACK_B R49, R49 ;  /* 0x00000031ff31723e */ /* 0x000fce00020004ff */
[----:B------:R-:W-:Y:S01]  /*11bd40*/  HMMA.16816.F32 R20, R28, R50, R20 ;  /* 0x000000321c14723c */ /* 0x000fe20000001814 */
[----:B------:R-:W-:Y:S02]  /*11bd50*/  F2FP.F16.E5M2.UNPACK_B R2, R17 ;  /* 0x00000011ff02723e */ /* 0x000fe400020004ff */
[----:B------:R-:W-:-:S05]  /*11bd60*/  F2FP.F16.E5M2.UNPACK_B R3, R6 ;  /* 0x00000006ff03723e */ /* 0x000fca00020004ff */
[C---:B------:R-:W-:Y:S01]  /*11bd70*/  HMMA.16816.F32 R12, R28.reuse, R48, R12 ;  /* 0x000000301c0c723c */ /* 0x040fe2000000180c */
[----:B------:R-:W-:Y:S04]  /*11bd80*/  STL.64 [R1+0xf30], R44 ;  /* 0x000f302c01007387 */ /* 0x000fe80000100a00 */
[----:B------:R-:W-:Y:S04]  /*11bd90*/  STL.64 [R1+0xf38], R46 ;  /* 0x000f382e01007387 */ /* 0x000fe80000100a00 */
[----:B------:R-:W-:Y:S01]  /*11bda0*/  STL.64 [R1+0xf20], R40 ;  /* 0x000f202801007387 */ /* 0x000fe20000100a00 */
[----:B------:R-:W-:Y:S03]  /*11bdb0*/  HMMA.16816.F32 R8, R28, R2, R8 ;  /* 0x000000021c08723c */ /* 0x000fe60000001808 */
        /* <DEDUP_REMOVED lines=36> */
[----:B------:R-:W3:Y:S04]  /*11c000*/  LDL R6, [R1+0x1aa8] ;  /* 0x001aa80001067983 */ /* 0x000ee80000100800 */
[----:B------:R-:W3:Y:S04]  /*11c010*/  LDL.LU R40, [R1+0x470] ;  /* 0x0004700001287983 */ /* 0x000ee80000300800 */
[----:B------:R-:W3:Y:S04]  /*11c020*/  LDL.LU R41, [R1+0x474] ;  /* 0x0004740001297983 */ /* 0x000ee80000300800 */
[----:B------:R-:W3:Y:S04]  /*11c030*/  LDL.LU R42, [R1+0x478] ;  /* 0x00047800012a7983 */ /* 0x000ee80000300800 */
[----:B------:R-:W3:Y:S01]  /*11c040*/  LDL.LU R43, [R1+0x47c] ;  /* 0x00047c00012b7983 */ /* 0x000ee20000300800 */
[----:B------:R-:W-:-:S03]  /*11c050*/  F2FP.F16.E5M2.UNPACK_B R4, R7 ;  /* 0x00000007ff04723e */ /* 0x000fc600020004ff */
[----:B0-----:R-:W5:Y:S04]  /*11c060*/  LDL R8, [R1+0x1a98] ;  /* 0x001a980001087983 */ /* 0x001f680000100800 */
[----:B------:R-:W5:Y:S04]  /*11c070*/  LDL R7, [R1+0x1aac] ;  /* 0x001aac0001077983 */ /* 0x000f680000100800 */
[----:B------:R-:W5:Y:S04]  /*11c080*/  LDL R9, [R1+0x1a9c] ;  /* 0x001a9c0001097983 */ /* 0x000f680000100800 */
[----:B----4-:R-:W4:Y:S04]  /*11c090*/  LDL R10, [R1+0x1a88] ;  /* 0x001a8800010a7983 */ /* 0x010f280000100800 */
        /* <DEDUP_REMOVED lines=22> */
[----:B------:R-:W-:Y:S04]  /*11c200*/  STL [R1+0x8cc0], R2 ;  /* 0x008cc00201007387 */ /* 0x000fe80000100800 */
[----:B------:R-:W-:Y:S01]  /*11c210*/  STL [R1+0x8cac], R3 ;  /* 0x008cac0301007387 */ /* 0x000fe20000100800 */
[----:B--2---:R-:W-:-:S07]  /*11c220*/  F2FP.F16.E5M2.UNPACK_B R5, R20 ;  /* 0x00000014ff05723e */ /* 0x004fce00020004ff */
[----:B---3--:R-:W-:Y:S01]  /*11c230*/  HMMA.16816.F32 R40, R28, R4, R40 ;  /* 0x000000041c28723c */ /* 0x008fe20000001828 */
[----:B------:R-:W-:Y:S02]  /*11c240*/  F2FP.F16.E5M2.UNPACK_B R6, R6 ;  /* 0x00000006ff06723e */ /* 0x000fe400020004ff */
[----:B-----5:R-:W-:Y:S02]  /*11c250*/  F2FP.F16.E5M2.UNPACK_B R7, R7 ;  /* 0x00000007ff07723e */ /* 0x020fe400020004ff */
[----:B------:R-:W-:Y:S02]  /*11c260*/  F2FP.F16.E5M2.UNPACK_B R8, R8 ;  /* 0x00000008ff08723e */ /* 0x000fe400020004ff */
[----:B------:R-:W-:-:S03]  /*11c270*/  F2FP.F16.E5M2.UNPACK_B R9, R9 ;  /* 0x00000009ff09723e */ /* 0x000fc600020004ff */
[C---:B------:R-:W-:Y:S09]  /*11c280*/  HMMA.16816.F32 R48, R28.reuse, R6, R48 ;  /* 0x000000061c30723c */ /* 0x040ff20000001830 */
[----:B------:R-:W-:Y:S04]  /*11c290*/  STL.64 [R1+0xeb0], R40 ;  /* 0x000eb02801007387 */ /* 0x000fe80000100a00 */
[----:B------:R0:W-:Y:S04]  /*11c2a0*/  STL.64 [R1+0xeb8], R42 ;  /* 0x000eb82a01007387 */ /* 0x0001e80000100a00 */
[----:B0-----:R-:W2:Y:S04]  /*11c2b0*/  LDL.LU.64 R42, [R1+0x8d38] ;  /* 0x008d3800012a7983 */ /* 0x001ea80000300a00 */
[----:B------:R-:W-:Y:S04]  /*11c2c0*/  STL.64 [R1+0x8a68], R6 ;  /* 0x008a680601007387 */ /* 0x000fe80000100a00 */
[----:B------:R4:W-:Y:S02]  /*11c2d0*/  STL.64 [R1+0x8a60], R4 ;  /* 0x008a600401007387 */ /* 0x0009e40000100a00 */
[----:B----4-:R-:W-:Y:S01]  /*11c2e0*/  HMMA.16816.F32 R4, R28, R8, R52 ;  /* 0x000000081c04723c */ /* 0x010fe20000001834 */
        /* <DEDUP_REMOVED lines=24> */
[----:B------:R0:W-:Y:S02]  /*11c470*/  STL.64 [R1+0xe68], R6 ;  /* 0x000e680601007387 */ /* 0x0001e40000100a00 */
[----:B0-----:R-:W-:Y:S01]  /*11c480*/  HMMA.16816.F32 R4, R28, R16, R32 ;  /* 0x000000101c04723c */ /* 0x001fe20000001820 */
[----:B------:R-:W-:Y:S02]  /*11c490*/  F2FP.F16.E5M2.UNPACK_B R18, R18 ;  /* 0x00000012ff12723e */ /* 0x000fe400020004ff */
[----:B------:R-:W-:-:S15]  /*11c4a0*/  F2FP.F16.E5M2.UNPACK_B R19, R19 ;  /* 0x00000013ff13723e */ /* 0x000fde00020004ff */
[----:B------:R-:W-:Y:S01]  /*11c4b0*/  NOP ;  /* 0x0000000000007918 */ /* 0x000fe20000000000 */
[----:B------:R-:W-:Y:S04]  /*11c4c0*/  STL.64 [R1+0xe50], R4 ;  /* 0x000e500401007387 */ /* 0x000fe80000100a00 */
[----:B------:R0:W-:Y:S04]  /*11c4d0*/  STL.64 [R1+0xe58], R6 ;  /* 0x000e580601007387 */ /* 0x0001e80000100a00 */
[----:B------:R-:W3:Y:S01]  /*11c4e0*/  LDL.LU R56, [R1+0x560] ;  /* 0x0005600001387983 */ /* 0x000ee20000300800 */
[----:B0-----:R-:W-:Y:S01]  /*11c4f0*/  HMMA.16816.F32 R4, R28, R18, R24 ;  /* 0x000000121c04723c */ /* 0x001fe20000001818 */
[----:B------:R-:W-:-:S15]  /*11c500*/  F2FP.F16.E5M2.UNPACK_B R20, R21 ;  /* 0x00000015ff14723e */ /* 0x000fde00020004ff */
[----:B------:R-:W-:-:S03]  /*11c510*/  NOP ;  /* 0x0000000000007918 */ /* 0x000fc60000000000 */
[----:B------:R0:W-:Y:S04]  /*11c520*/  STL.64 [R1+0xe40], R4 ;  /* 0x000e400401007387 */ /* 0x0001e80000100a00 */
[----:B------:R1:W-:Y:S04]  /*11c530*/  STL.64 [R1+0xe48], R6 ;  /* 0x000e480601007387 */ /* 0x0003e80000100a00 */
        /* <DEDUP_REMOVED lines=16> */
[----:B------:R-:W3:Y:S04]  /*11c640*/  LDL.LU R44, [R1+0x4f0] ;  /* 0x0004f000012c7983 */ /* 0x000ee80000300800 */
[----:B------:R-:W3:Y:S04]  /*11c650*/  LDL.LU R45, [R1+0x4f4] ;  /* 0x0004f400012d7983 */ /* 0x000ee80000300800 */
[----:B------:R-:W3:Y:S04]  /*11c660*/  LDL.LU R46, [R1+0x4f8] ;  /* 0x0004f800012e7983 */ /* 0x000ee80000300800 */
[----:B------:R-:W3:Y:S04]  /*11c670*/  LDL.LU R47, [R1+0x4fc] ;  /* 0x0004fc00012f7983 */ /* 0x000ee80000300800 */
[----:B------:R-:W4:Y:S04]  /*11c680*/  LDL R22, [R1+0x1a28] ;  /* 0x001a280001167983 */ /* 0x000f280000100800 */
[----:B------:R-:W4:Y:S04]  /*11c690*/  LDL R23, [R1+0x1a2c] ;  /* 0x001a2c0001177983 */ /* 0x000f280000100800 */
[----:B------:R-:W4:Y:S04]  /*11c6a0*/  LDL R24, [R1+0x1a18] ;  /* 0x001a180001187983 */ /* 0x000f280000100800 */
[----:B------:R-:W4:Y:S04]  /*11c6b0*/  LDL R25, [R1+0x1a1c] ;  /* 0x001a1c0001197983 */ /* 0x000f280000100800 */
[----:B------:R-:W4:Y:S04]  /*11c6c0*/  LDL R26, [R1+0x1a08] ;  /* 0x001a0800011a7983 */ /* 0x000f280000100800 */
[----:B------:R-:W4:Y:S04]  /*11c6d0*/  LDL R27, [R1+0x1a0c] ;  /* 0x001a0c00011b7983 */ /* 0x000f280000100800 */
[----:B------:R-:W4:Y:S04]  /*11c6e0*/  LDL R32, [R1+0x19f8] ;  /* 0x0019f80001207983 */ /* 0x000f280000100800 */
[----:B0-----:R-:W4:Y:S04]  /*11c6f0*/  LDL.LU R4, [R1+0x530] ;  /* 0x0005300001047983 */ /* 0x001f280000300800 */
[----:B------:R-:W4:Y:S04]  /*11c700*/  LDL.LU R5, [R1+0x534] ;  /* 0x0005340001057983 */ /* 0x000f280000300800 */
[----:B-1----:R-:W4:Y:S04]  /*11c710*/  LDL.LU R6, [R1+0x538] ;  /* 0x0005380001067983 */ /* 0x002f280000300800 */
        /* <DEDUP_REMOVED lines=13> */
[----:B------:R-:W-:Y:S04]  /*11c7f0*/  STL.64 [R1+0x8a38], R18 ;  /* 0x008a381201007387 */ /* 0x000fe80000100a00 */
[----:B------:R0:W-:Y:S04]  /*11c800*/  STL.64 [R1+0x8a30], R16 ;  /* 0x008a301001007387 */ /* 0x0001e80000100a00 */
[----:B0-----:R-:W5:Y:S04]  /*11c810*/  LDL.LU R16, [R1+0x500] ;  /* 0x0005000001107983 */ /* 0x001f680000300800 */
[----:B------:R-:W5:Y:S04]  /*11c820*/  LDL.LU R17, [R1+0x504] ;  /* 0x0005040001117983 */ /* 0x000f680000300800 */
[----:B------:R-:W5:Y:S04]  /*11c830*/  LDL.LU R18, [R1+0x508] ;  /* 0x0005080001127983 */ /* 0x000f680000300800 */
[----:B------:R-:W5:Y:S04]  /*11c840*/  LDL.LU R19, [R1+0x50c] ;  /* 0x00050c0001137983 */ /* 0x000f680000300800 */
[----:B------:R-:W5:Y:S01]  /*11c850*/  LDL R41, [R1+0x19bc] ;  /* 0x0019bc0001297983 */ /* 0x000f620000100800 */
[----:B--2---:R-:W-:-:S07]  /*11c860*/  F2FP.F16.E5M2.UNPACK_B R21, R21 ;  /* 0x00000015ff15723e */ /* 0x004fce00020004ff */
[----:B---3--:R-:W-:-:S15]  /*11c870*/  HMMA.16816.F32 R44, R28, R20, R44 ;  /* 0x000000141c2c723c */ /* 0x008fde000000182c */
[----:B------:R-:W-:-:S04]  /*11c880*/  NOP ;  /* 0x0000000000007918 */ /* 0x000fc80000000000 */
[----:B------:R-:W-:Y:S04]  /*11c890*/  STL.64 [R1+0xe30], R44 ;  /* 0x000e302c01007387 */ /* 0x000fe80000100a00 */
[----:B------:R0:W-:Y:S04]  /*11c8a0*/  STL.64 [R1+0xe38], R46 ;  /* 0x000e382e01007387 */ /* 0x0001e80000100a00 */
[----:B0-----:R-:W2:Y:S04]  /*11c8b0*/  LDL.LU.64 R46, [R1+0x8d30] ;  /* 0x008d3000012e7983 */ /* 0x001ea80000300a00 */
[----:B------:R-:W3:Y:S01]  /*11c8c0*/  LDL.LU.64 R44, [R1+0x8d28] ;  /* 0x008d2800012c7983 */ /* 0x000ee20000300a00 */
[----:B----4-:R-:W-:-:S02]  /*11c8d0*/  F2FP.F16.E5M2.UNPACK_B R22, R22 ;  /* 0x00000016ff16723e */ /* 0x010fc400020004ff */
[----:B------:R-:W-:Y:S02]  /*11c8e0*/  F2FP.F16.E5M2.UNPACK_B R23, R23 ;  /* 0x00000017ff17723e */ /* 0x000fe400020004ff */
[----:B------:R-:W-:Y:S02]  /*11c8f0*/  F2FP.F16.E5M2.UNPACK_B R24, R24 ;  /* 0x00000018ff18723e */ /* 0x000fe400020004ff */
[----:B------:R-:W-:Y:S02]  /*11c900*/  F2FP.F16.E5M2.UNPACK_B R25, R25 ;  /* 0x00000019ff19723e */ /* 0x000fe400020004ff */
[----:B------:R-:W-:Y:S02]  /*11c910*/  F2FP.F16.E5M2.UNPACK_B R26, R26 ;  /* 0x0000001aff1a723e */ /* 0x000fe400020004ff */
[----:B------:R-:W-:Y:S02]  /*11c920*/  F2FP.F16.E5M2.UNPACK_B R27, R27 ;  /* 0x0000001bff1b723e */ /* 0x000fe400020004ff */
[----:B------:R-:W-:-:S02]  /*11c930*/  F2FP.F16.E5M2.UNPACK_B R32, R32 ;  /* 0x00000020ff20723e */ /* 0x000fc400020004ff */
[----:B-----5:R-:W-:Y:S01]  /*11c940*/  F2FP.F16.E5M2.UNPACK_B R33, R33 ;  /* 0x00000021ff21723e */ /* 0x020fe200020004ff */
[C---:B------:R-:W-:Y:S08]  /*11c950*/  HMMA.16816.F32 R16, R28.reuse, R22, R16 ;  /* 0x000000161c10723c */ /* 0x040ff00000001810 */
        /* <DEDUP_REMOVED lines=26> */
[----:B------:R-:W-:-:S15]  /*11cb00*/  F2FP.F16.E5M2.UNPACK_B R39, R39 ;  /* 0x00000027ff27723e */ /* 0x000fde00020004ff */
[----:B------:R-:W-:Y:S01]  /*11cb10*/  NOP ;  /* 0x0000000000007918 */ /* 0x000fe20000000000 */
[----:B------:R-:W-:Y:S04]  /*11cb20*/  STL.64 [R1+0xdd0], R4 ;  /* 0x000dd00401007387 */ /* 0x000fe80000100a00 */
[----:B------:R0:W-:Y:S02]  /*11cb30*/  STL.64 [R1+0xdd8], R6 ;  /* 0x000dd80601007387 */ /* 0x0001e40000100a00 */
[----:B0-----:R-:W-:Y:S02]  /*11cb40*/  HMMA.16816.F32 R4, R28, R38, R56 ;  /* 0x000000261c04723c */ /* 0x001fe40000001838 */
[----:B------:R-:W-:Y:S04]  /*11cb50*/  STL.64 [R1+0x8a48], R38 ;  /* 0x008a482601007387 */ /* 0x000fe80000100a00 */
[----:B------:R-:W-:Y:S01]  /*11cb60*/  STL.64 [R1+0x8a40], R36 ;  /* 0x008a402401007387 */ /* 0x000fe20000100a00 */
[----:B------:R-:W-:-:S02]  /*11cb70*/  IMAD.MOV.U32 R56, RZ, RZ, R43 ;  /* 0x000000ffff387224 */ /* 0x000fc400078e002b */
[----:B------:R-:W-:-:S10]  /*11cb80*/  IMAD.MOV.U32 R57, RZ, RZ, R42 ;  /* 0x000000ffff397224 */ /* 0x000fd400078e002a */
[----:B------:R-:W-:Y:S04]  /*11cb90*/  STL.64 [R1+0xdc0], R4 ;  /* 0x000dc00401007387 */ /* 0x000fe80000100a00 */
[----:B------:R2:W-:Y:S01]  /*11cba0*/  STL.64 [R1+0xdc8], R6 ;  /* 0x000dc80601007387 */ /* 0x0005e20000100a00 */
[----:B---3--:R-:W-:Y:S02]  /*11cbb0*/  IMAD.MOV.U32 R58, RZ, RZ, R45 ;  /* 0x000000ffff3a7224 */ /* 0x008fe400078e002d */
[----:B------:R-:W-:Y:S01]  /*11cbc0*/  IMAD.MOV.U32 R59, RZ, RZ, R44 ;  /* 0x000000ffff3b7224 */ /* 0x000fe200078e002c */
[----:B------:R-:W3:Y:S04]  /*11cbd0*/  LDL.LU R45, [R1+0x8d24] ;  /* 0x008d2400012d7983 */ /* 0x000ee80000300800 */
[----:B------:R-:W4:Y:S04]  /*11cbe0*/  LDL.LU R44, [R1+0x8d20] ;  /* 0x008d2000012c7983 */ /* 0x000f280000300800 */
[----:B------:R-:W5:Y:S04]  /*11cbf0*/  LDL.LU R43, [R1+0x8d1c] ;  /* 0x008d1c00012b7983 */ /* 0x000f680000300800 */
[----:B------:R-:W3:Y:S04]  /*11cc00*/  LDL.LU R42, [R1+0x8d18] ;  /* 0x008d1800012a7983 */ /* 0x000ee80000300800 */
[----:B------:R-:W-:Y:S04]  /*11cc10*/  STL.64 [R1+0x8c98], R58 ;  /* 0x008c983a01007387 */ /* 0x000fe80000100a00 */
[----:B------:R-:W-:Y:S04]  /*11cc20*/  STL.64 [R1+0x8c90], R56 ;  /* 0x008c903801007387 */ /* 0x000fe80000100a00 */
[----:B------:R-:W3:Y:S04]  /*11cc30*/  LDL.LU R48, [R1+0x8e0] ;  /* 0x0008e00001307983 */ /* 0x000ee80000300800 */
[----:B------:R-:W3:Y:S04]  /*11cc40*/  LDL.LU R49, [R1+0x8e4] ;  /* 0x0008e40001317983 */ /* 0x000ee80000300800 */
[----:B------:R-:W3:Y:S04]  /*11cc50*/  LDL.LU R50, [R1+0x8e8] ;  /* 0x0008e80001327983 */ /* 0x000ee80000300800 */
[----:B------:R-:W3:Y:S01]  /*11cc60*/  LDL.LU R51, [R1+0x8ec] ;  /* 0x0008ec0001337983 */ /* 0x000ee20000300800 */
[----:B--2---:R-:W-:-:S02]  /*11cc70*/  IMAD.MOV.U32 R6, RZ, RZ, R46 ;  /* 0x000000ffff067224 */ /* 0x004fc400078e002e */
[----:B------:R-:W-:Y:S01]  /*11cc80*/  IMAD.MOV.U32 R7, RZ, RZ, R47 ;  /* 0x000000ffff077224 */ /* 0x000fe200078e002f */
[----:B---3--:R-:W-:Y:S04]  /*11cc90*/  STL.64 [R1+0x8cb8], R50 ;  /* 0x008cb83201007387 */ /* 0x008fe80000100a00 */
[----:B------:R0:W-:Y:S04]  /*11cca0*/  STL.64 [R1+0x8cb0], R48 ;  /* 0x008cb03001007387 */ /* 0x0001e80000100a00 */
[----:B------:R-:W2:Y:S04]  /*11ccb0*/  LDL.LU R46, [R1+0x8d14] ;  /* 0x008d1400012e7983 */ /* 0x000ea80000300800 */
[----:B------:R-:W-:Y:S04]  /*11ccc0*/  STL [R1+0x8cc4], R6 ;  /* 0x008cc40601007387 */ /* 0x000fe80000100800 */
[----:B------:R-:W3:Y:S04]  /*11ccd0*/  LDL.LU R47, [R1+0x8d10] ;  /* 0x008d1000012f7983 */ /* 0x000ee80000300800 */
[----:B------:R-:W-:Y:S04]  /*11cce0*/  STL [R1+0x8cc8], R7 ;  /* 0x008cc80701007387 */ /* 0x000fe80000100800 */
[----:B------:R-:W2:Y:S01]  /*11ccf0*/  LDL.LU R8, [R1+0x8f0] ;  /* 0x0008f00001087983 */ /* 0x000ea20000300800 */
[----:B----4-:R-:W-:-:S02]  /*11cd00*/  IMAD.MOV.U32 R4, RZ, RZ, R44 ;  /* 0x000000ffff047224 */ /* 0x010fc400078e002c */
[----:B------:R-:W-:Y:S01]  /*11cd10*/  IMAD.MOV.U32 R5, RZ, RZ, R45 ;  /* 0x000000ffff057224 */ /* 0x000fe200078e002d */
[----:B--2---:R-:W-:Y:S04]  /*11cd20*/  STL [R1+0x8ccc], R8 ;  /* 0x008ccc0801007387 */ /* 0x004fe80000100800 */
[----:B------:R-:W2:Y:S04]  /*11cd30*/  LDL.LU R9, [R1+0x8f4] ;  /* 0x0008f40001097983 */ /* 0x000ea80000300800 */
[----:B------:R-:W2:Y:S04]  /*11cd40*/  LDL.LU R10, [R1+0x8f8] ;  /* 0x0008f800010a7983 */ /* 0x000ea80000300800 */
[----:B------:R-:W2:Y:S04]  /*11cd50*/  LDL.LU R11, [R1+0x8fc] ;  /* 0x0008fc00010b7983 */ /* 0x000ea80000300800 */
[----:B------:R-:W4:Y:S04]  /*11cd60*/  LDL.LU R44, [R1+0x8d0c] ;  /* 0x008d0c00012c7983 */ /* 0x000f280000300800 */
[----:B------:R-:W2:Y:S04]  /*11cd70*/  LDL.LU R45, [R1+0x8d08] ;  /* 0x008d0800012d7983 */ /* 0x000ea80000300800 */
[----:B------:R-:W2:Y:S04]  /*11cd80*/  LDL.LU R12, [R1+0x900] ;  /* 0x00090000010c7983 */ /* 0x000ea80000300800 */
[----:B------:R-:W2:Y:S04]  /*11cd90*/  LDL.LU R13, [R1+0x904] ;  /* 0x00090400010d7983 */ /* 0x000ea80000300800 */
[----:B------:R-:W2:Y:S04]  /*11cda0*/  LDL.LU R14, [R1+0x908] ;  /* 0x00090800010e7983 */ /* 0x000ea80000300800 */
[----:B------:R-:W2:Y:S01]  /*11cdb0*/  LDL.LU R15, [R1+0x90c] ;  /* 0x00090c00010f7983 */ /* 0x000ea20000300800 */
[----:B------:R-:W-:-:S02]  /*11cdc0*/  IMAD.MOV.U32 R18, RZ, RZ, R42 ;  /* 0x000000ffff127224 */ /* 0x000fc400078e002a */
[----:B-----5:R-:W-:Y:S02]  /*11cdd0*/  IMAD.MOV.U32 R19, RZ, RZ, R43 ;  /* 0x000000ffff137224 */ /* 0x020fe400078e002b */
[----:B---3--:R-:W-:Y:S02]  /*11cde0*/  IMAD.MOV.U32 R16, RZ, RZ, R47 ;  /* 0x000000ffff107224 */ /* 0x008fe400078e002f */
[----:B------:R-:W-:Y:S01]  /*11cdf0*/  IMAD.MOV.U32 R17, RZ, RZ, R46 ;  /* 0x000000ffff117224 */ /* 0x000fe200078e002e */
[----:B--2---:R-:W-:Y:S04]  /*11ce00*/  STL.64 [R1+0x8cd8], R14 ;  /* 0x008cd80e01007387 */ /* 0x004fe80000100a00 */
[----:B------:R-:W-:Y:S04]  /*11ce10*/  STL.64 [R1+0x8cd0], R12 ;  /* 0x008cd00c01007387 */ /* 0x000fe80000100a00 */
[----:B------:R-:W2:Y:S04]  /*11ce20*/  LDL.LU R42, [R1+0x8d04] ;  /* 0x008d0400012a7983 */ /* 0x000ea80000300800 */
[----:B------:R-:W3:Y:S04]  /*11ce30*/  LDL.LU R43, [R1+0x8d00] ;  /* 0x008d0000012b7983 */ /* 0x000ee80000300800 */
[----:B------:R-:W-:Y:S04]  /*11ce40*/  STL.64 [R1+0x8ce8], R18 ;  /* 0x008ce81201007387 */ /* 0x000fe80000100a00 */
[----:B------:R1:W-:Y:S04]  /*11ce50*/  STL.64 [R1+0x8ce0], R16 ;  /* 0x008ce01001007387 */ /* 0x0003e80000100a00 */
[----:B------:R-:W5:Y:S04]  /*11ce60*/  LDL.LU R24, [R1+0x920] ;  /* 0x0009200001187983 */ /* 0x000f680000300800 */
[----:B------:R-:W5:Y:S04]  /*11ce70*/  LDL.LU R25, [R1+0x924] ;  /* 0x0009240001197983 */ /* 0x000f680000300800 */
[----:B------:R-:W2:Y:S04]  /*11ce80*/  LDL.LU R26, [R1+0x928] ;  /* 0x00092800011a7983 */ /* 0x000ea80000300800 */
[----:B------:R-:W2:Y:S01]  /*11ce90*/  LDL.LU R27, [R1+0x92c] ;  /* 0x00092c00011b7983 */ /* 0x000ea20000300800 */
[----:B----4-:R-:W-:-:S02]  /*11cea0*/  IMAD.MOV.U32 R35, RZ, RZ, R44 ;  /* 0x000000ffff237224 */ /* 0x010fc400078e002c */
[----:B------:R-:W-:Y:S01]  /*11ceb0*/  IMAD.MOV.U32 R34, RZ, RZ, R45 ;  /* 0x000000ffff227224 */ /* 0x000fe200078e002d */
[----:B--2---:R-:W-:Y:S04]  /*11cec0*/  STL.64 [R1+0x8cf8], R26 ;  /* 0x008cf81a01007387 */ /* 0x004fe80000100a00 */
[----:B-----5:R2:W-:Y:S04]  /*11ced0*/  STL.64 [R1+0x8cf0], R24 ;  /* 0x008cf01801007387 */ /* 0x0205e80000100a00 */
        /* <DEDUP_REMOVED lines=8> */
[----:B-1----:R-:W4:Y:S04]  /*11cf60*/  LDL.LU R16, [R1+0x590] ;  /* 0x0005900001107983 */ /* 0x002f280000300800 */
[----:B------:R-:W4:Y:S04]  /*11cf70*/  LDL.LU R17, [R1+0x594] ;  /* 0x0005940001117983 */ /* 0x000f280000300800 */
[----:B------:R-:W4:Y:S01]  /*11cf80*/  LDL.LU R18, [R1+0x598] ;  /* 0x0005980001127983 */ /* 0x000f220000300800 */
[----:B------:R-:W-:-:S03]  /*11cf90*/  IMAD.MOV.U32 R33, RZ, RZ, R42 ;  /* 0x000000ffff217224 */ /* 0x000fc600078e002a */
[----:B------:R-:W4:Y:S04]  /*11cfa0*/  LDL.LU R19, [R1+0x59c] ;  /* 0x00059c0001137983 */ /* 0x000f280000300800 */
[----:B------:R-:W4:Y:S04]  /*11cfb0*/  LDL R42, [R1+0x19a8] ;  /* 0x0019a800012a7983 */ /* 0x000f280000100800 */
[----:B--2---:R-:W2:Y:S04]  /*11cfc0*/  LDL.LU R24, [R1+0x570] ;  /* 0x0005700001187983 */ /* 0x004ea80000300800 */
[----:B------:R-:W2:Y:S04]  /*11cfd0*/  LDL.LU R25, [R1+0x574] ;  /* 0x0005740001197983 */ /* 0x000ea80000300800 */
[----:B------:R-:W2:Y:S01]  /*11cfe0*/  LDL.LU R26, [R1+0x578] ;  /* 0x00057800011a7983 */ /* 0x000ea20000300800 */
[----:B---3--:R-:W-:-:S03]  /*11cff0*/  IMAD.MOV.U32 R32, RZ, RZ, R43 ;  /* 0x000000ffff207224 */ /* 0x008fc600078e002b */
[----:B------:R-:W2:Y:S04]  /*11d000*/  LDL.LU R27, [R1+0x57c] ;  /* 0x00057c00011b7983 */ /* 0x000ea80000300800 */
[----:B------:R-:W3:Y:S04]  /*11d010*/  LDL R43, [R1+0x19ac] ;  /* 0x0019ac00012b7983 */ /* 0x000ee80000100800 */
        /* <DEDUP_REMOVED lines=30> */
[----:B----4-:R-:W-:-:S02]  /*11d200*/  F2FP.F16.E5M2.UNPACK_B R42, R42 ;  /* 0x0000002aff2a723e */ /* 0x010fc400020004ff */
[----:B---3--:R-:W-:Y:S01]  /*11d210*/  F2FP.F16.E5M2.UNPACK_B R43, R43 ;  /* 0x0000002bff2b723e */ /* 0x008fe200020004ff */
[C---:B--2---:R-:W-:Y:S08]  /*11d220*/  HMMA.16816.F32 R24, R28.reuse, R40, R24 ;  /* 0x000000281c18723c */ /* 0x044ff00000001818 */
[----:B------:R-:W-:Y:S01]  /*11d230*/  HMMA.16816.F32 R16, R28, R42, R16 ;  /* 0x0000002a1c10723c */ /* 0x000fe20000001810 */
[----:B-----5:R-:W-:-:S02]  /*11d240*/  F2FP.F16.E5M2.UNPACK_B R44, R44 ;  /* 0x0000002cff2c723e */ /* 0x020fc400020004ff */
[----:B------:R-:W-:Y:S02]  /*11d250*/  F2FP.F16.E5M2.UNPACK_B R45, R45 ;  /* 0x0000002dff2d723e */ /* 0x000fe400020004ff */
[----:B------:R-:W-:Y:S02]  /*11d260*/  F2FP.F16.E5M2.UNPACK_B R46, R46 ;  /* 0x0000002eff2e723e */ /* 0x000fe400020004ff */
[----:B------:R-:W-:-:S03]  /*11d270*/  F2FP.F16.E5M2.UNPACK_B R47, R47 ;  /* 0x0000002fff2f723e */ /* 0x000fc600020004ff */
[C---:B------:R-:W-:Y:S01]  /*11d280*/  HMMA.16816.F32 R12, R28.reuse, R44, R12 ;  /* 0x0000002c1c0c723c */ /* 0x040fe2000000180c */
[----:B------:R-:W-:Y:S04]  /*11d290*/  STL.64 [R1+0xdb0], R24 ;  /* 0x000db01801007387 */ /* 0x000fe80000100a00 */
[----:B------:R0:W-:Y:S03]  /*11d2a0*/  STL.64 [R1+0xdb8], R26 ;  /* 0x000db81a01007387 */ /* 0x0001e60000100a00 */
[----:B------:R-:W-:Y:S01]  /*11d2b0*/  HMMA.16816.F32 R28, R28, R46, R48 ;  /* 0x0000002e1c1c723c */ /* 0x000fe20000001830 */
[----:B0-----:R-:W2:Y:S04]  /*11d2c0*/  LDL.LU.64 R26, [R1+0x8cf8] ;  /* 0x008cf800011a7983 */ /* 0x001ea80000300a00 */
[----:B------:R-:W2:Y:S04]  /*11d2d0*/  LDL.LU.64 R24, [R1+0x8cf0] ;  /* 0x008cf00001187983 */ /* 0x000ea80000300a00 */
[----:B------:R-:W-:Y:S04]  /*11d2e0*/  STL.64 [R1+0xda0], R16 ;  /* 0x000da01001007387 */ /* 0x000fe80000100a00 */
[----:B------:R0:W-:Y:S01]  /*11d2f0*/  STL.64 [R1+0xda8], R18 ;  /* 0x000da81201007387 */ /* 0x0001e20000100a00 */
[----:B------:R-:W-:-:S03]  /*11d300*/  IMAD R3, R3, 0x100, R8 ;  /* 0x0000010003037824 */ /* 0x000fc600078e0208 */
[----:B0-----:R-:W3:Y:S04]  /*11d310*/  LDL.LU.64 R18, [R1+0x8ce8] ;  /* 0x008ce80001127983 */ /* 0x001ee80000300a00 */
[----:B------:R-:W2:Y:S04]  /*11d320*/  LDL.LU.64 R16, [R1+0x8ce0] ;  /* 0x008ce00001107983 */ /* 0x000ea80000300a00 */
[----:B------:R-:W-:Y:S04]  /*11d330*/  STL.64 [R1+0x8ab8], R42 ;  /* 0x008ab82a01007387 */ /* 0x000fe80000100a00 */
[----:B------:R0:W-:Y:S01]  /*11d340*/  STL.64 [R1+0x8ab0], R40 ;  /* 0x008ab02801007387 */ /* 0x0001e20000100a00 */
[----:B------:R-:W-:-:S02]  /*11d350*/  IMAD R60, R60, 0x100, R7 ;  /* 0x000001003c3c7824 */ /* 0x000fc400078e0207 */
[----:B------:R-:W-:Y:S01]  /*11d360*/  IMAD R61, R61, 0x100, R6 ;  /* 0x000001003d3d7824 */ /* 0x000fe200078e0206 */
[----:B0-----:R-:W4:Y:S04]  /*11d370*/  LDL.LU R40, [R1+0x940] ;  /* 0x0009400001287983 */ /* 0x001f280000300800 */
[----:B------:R-:W4:Y:S04]  /*11d380*/  LDL.LU R41, [R1+0x944] ;  /* 0x0009440001297983 */ /* 0x000f280000300800 */
[----:B------:R-:W4:Y:S04]  /*11d390*/  LDL.LU R42, [R1+0x948] ;  /* 0x00094800012a7983 */ /* 0x000f280000300800 */
[----:B------:R-:W4:Y:S04]  /*11d3a0*/  LDL.LU R43, [R1+0x94c] ;  /* 0x00094c00012b7983 */ /* 0x000f280000300800 */
[----:B------:R-:W-:Y:S04]  /*11d3b0*/  STL.64 [R1+0xd90], R12 ;  /* 0x000d900c01007387 */ /* 0x000fe80000100a00 */
[----:B------:R0:W-:Y:S01]  /*11d3c0*/  STL.64 [R1+0xd98], R14 ;  /* 0x000d980e01007387 */ /* 0x0001e20000100a00 */
[----:B------:R-:W-:-:S03]  /*11d3d0*/  IMAD R0, R0, 0x100, R2 ;  /* 0x0000010000007824 */ /* 0x000fc600078e0202 */
[----:B0-----:R-:W5:Y:S04]  /*11d3e0*/  LDL.LU.64 R14, [R1+0x8cd8] ;  /* 0x008cd800010e7983 */ /* 0x001f680000300a00 */
[----:B------:R-:W5:Y:S04]  /*11d3f0*/  LDL.LU.64 R12, [R1+0x8cd0] ;  /* 0x008cd000010c7983 */ /* 0x000f680000300a00 */
[----:B------:R-:W2:Y:S04]  /*11d400*/  LDL.LU R8, [R1+0x8ccc] ;  /* 0x008ccc0001087983 */ /* 0x000ea80000300800 */
[----:B------:R-:W2:Y:S04]  /*11d410*/  LDL.LU R7, [R1+0x8cc8] ;  /* 0x008cc80001077983 */ /* 0x000ea80000300800 */
[----:B------:R-:W2:Y:S04]  /*11d420*/  LDL.LU R6, [R1+0x8cc4] ;  /* 0x008cc40001067983 */ /* 0x000ea80000300800 */
[----:B------:R-:W2:Y:S04]  /*11d430*/  LDL.LU R2, [R1+0x8cc0] ;  /* 0x008cc00001027983 */ /* 0x000ea80000300800 */
[----:B------:R-:W2:Y:S04]  /*11d440*/  LDL.LU.64 R50, [R1+0x8cb8] ;  /* 0x008cb80001327983 */ /* 0x000ea80000300a00 */
[----:B------:R-:W2:Y:S04]  /*11d450*/  LDL.LU.64 R48, [R1+0x8cb0] ;  /* 0x008cb00001307983 */ /* 0x000ea80000300a00 */
[----:B------:R0:W-:Y:S04]  /*11d460*/  STL.64 [R1+0x8ac8], R46 ;  /* 0x008ac82e01007387 */ /* 0x0001e80000100a00 */
[----:B0-----:R-:W2:Y:S04]  /*11d470*/  LDL R46, [R1+0x118] ;  /* 0x00011800012e7983 */ /* 0x001ea80000100800 */
[----:B------:R0:W-:Y:S04]  /*11d480*/  STL.64 [R1+0xd70], R28 ;  /* 0x000d701c01007387 */ /* 0x0001e80000100a00 */
[----:B------:R1:W-:Y:S04]  /*11d490*/  STL.64 [R1+0xd78], R30 ;  /* 0x000d781e01007387 */ /* 0x0003e80000100a00 */
[----:B------:R-:W2:Y:S04]  /*11d4a0*/  LDL R47, [R1+0x11c] ;  /* 0x00011c00012f7983 */ /* 0x000ea80000100800 */
[----:B------:R2:W-:Y:S01]  /*11d4b0*/  STL.64 [R1+0x8ac0], R44 ;  /* 0x008ac02c01007387 */ /* 0x0005e20000100a00 */
[----:B0-----:R-:W-:-:S02]  /*11d4c0*/  F2FP.F16.E5M2.UNPACK_B R28, R3 ;  /* 0x00000003ff1c723e */ /* 0x001fc400020004ff */
[----:B------:R-:W-:Y:S02]  /*11d4d0*/  F2FP.F16.E5M2.UNPACK_B R29, R60 ;  /* 0x0000003cff1d723e */ /* 0x000fe400020004ff */
[----:B-1----:R-:W-:Y:S02]  /*11d4e0*/  F2FP.F16.E5M2.UNPACK_B R30, R61 ;  /* 0x0000003dff1e723e */ /* 0x002fe400020004ff */
[----:B------:R-:W-:Y:S01]  /*11d4f0*/  F2FP.F16.E5M2.UNPACK_B R31, R0 ;  /* 0x00000000ff1f723e */ /* 0x000fe200020004ff */
[----:B------:R-:W3:Y:S04]  /*11d500*/  LDL.LU R3, [R1+0x8cac] ;  /* 0x008cac0001037983 */ /* 0x000ee80000300800 */
[----:B------:R-:W3:Y:S04]  /*11d510*/  LDL.LU R60, [R1+0x8ca8] ;  /* 0x008ca800013c7983 */ /* 0x000ee80000300800 */
[----:B------:R-:W3:Y:S04]  /*11d520*/  LDL.LU R61, [R1+0x8ca4] ;  /* 0x008ca400013d7983 */ /* 0x000ee80000300800 */
[----:B------:R-:W3:Y:S01]  /*11d530*/  LDL.LU R0, [R1+0x8ca0] ;  /* 0x008ca00001007983 */ /* 0x000ee20000300800 */
[C---:B--2---:R-:W-:Y:S03]  /*11d540*/  HMMA.16816.F32 R44, R28.reuse, R46, R56 ;  /* 0x0000002e1c2c723c */ /* 0x044fe60000001838 */
[----:B------:R-:W2:Y:S04]  /*11d550*/  LDL.LU.64 R58, [R1+0x8c98] ;  /* 0x008c9800013a7983 */ /* 0x000ea80000300a00 */
[----:B------:R-:W2:Y:S01]  /*11d560*/  LDL.LU.64 R56, [R1+0x8c90] ;  /* 0x008c900001387983 */ /* 0x000ea20000300a00 */
[C---:B----4-:R-:W-:Y:S08]  /*11d570*/  HMMA.16816.F32 R40, R28.reuse, R32, R40 ;  /* 0x000000201c28723c */ /* 0x050ff00000001828 */
[C---:B------:R-:W-:Y:S08]  /*11d580*/  HMMA.16816.F32 R32, R28.reuse, R34, R36 ;  /* 0x000000221c20723c */ /* 0x040ff00000001824 */
[C---:B------:R-:W-:Y:S08]  /*11d590*/  HMMA.16816.F32 R24, R28.reuse, R16, R24 ;  /* 0x000000101c18723c */ /* 0x040ff00000001818 */
[C---:B---3--:R-:W-:Y:S08]  /*11d5a0*/  HMMA.16816.F32 R20, R28.reuse, R18, R20 ;  /* 0x000000121c14723c */ /* 0x048ff00000001814 */
        /* <DEDUP_REMOVED lines=17> */
[----:B------:R-:W-:Y:S01]  /*11d6c0*/  HMMA.16816.F32 R4, R28, R58, R52 ;  /* 0x0000003a1c04723c */ /* 0x000fe20000001834 */
        /* <DEDUP_REMOVED lines=13> */
[----:B---3--:R-:W-:Y:S04]  /*11d7a0*/  STL.64 [R1+0x8b60], R48 ;  /* 0x008b603001007387 */ /* 0x008fe80000100a00 */
        /* <DEDUP_REMOVED lines=30> */
[----:B----4-:R-:W-:-:S03]  /*11d990*/  IMAD.MOV.U32 R47, RZ, RZ, R0 ;  /* 0x000000ffff2f7224 */ /* 0x010fc600078e0000 */
[----:B-----5:R-:W-:Y:S04]  /*11d9a0*/  STL.64 [R1+0x8ba8], R42 ;  /* 0x008ba82a01007387 */ /* 0x020fe80000100a00 */
[----:B--2---:R2:W-:Y:S04]  /*11d9b0*/  STL.64 [R1+0x8ba0], R40 ;  /* 0x008ba02801007387 */ /* 0x0045e80000100a00 */
[----:B------:R-:W4:Y:S04]  /*11d9c0*/  LDL R46, [R1+0x80] ;  /* 0x00008000012e7983 */ /* 0x000f280000100800 */
[----:B------:R-:W1:Y:S04]  /*11d9d0*/  LDL.LU R0, [R1+0x8c78] ;  /* 0x008c780001007983 */ /* 0x000e680000300800 */
[----:B0-----:R-:W5:Y:S04]  /*11d9e0*/  LDL.LU R12, [R1+0x830] ;  /* 0x00083000010c7983 */ /* 0x001f680000300800 */
[----:B------:R-:W5:Y:S04]  /*11d9f0*/  LDL.LU R13, [R1+0x834] ;  /* 0x00083400010d7983 */ /* 0x000f680000300800 */
[----:B------:R-:W2:Y:S04]  /*11da00*/  LDL.LU R14, [R1+0x838] ;  /* 0x00083800010e7983 */ /* 0x000ea80000300800 */
[----:B------:R-:W2:Y:S01]  /*11da10*/  LDL.LU R15, [R1+0x83c] ;  /* 0x00083c00010f7983 */ /* 0x000ea20000300800 */
[----:B-1----:R-:W-:-:S03]  /*11da20*/  IMAD.MOV.U32 R27, RZ, RZ, R0 ;  /* 0x000000ffff1b7224 */ /* 0x002fc600078e0000 */
[----:B--2---:R0:W-:Y:S04]  /*11da30*/  STL.64 [R1+0x8bb8], R14 ;  /* 0x008bb80e01007387 */ /* 0x0041e80000100a00 */
        /* <DEDUP_REMOVED lines=9> */
[----:B0-----:R-:W2:Y:S01]  /*11dad0*/  LDL R14, [R1+0xa0] ;  /* 0x0000a000010e7983 */ /* 0x001ea20000100800 */
[----:B-----5:R-:W-:-:S03]  /*11dae0*/  IMAD.MOV.U32 R15, RZ, RZ, R0 ;  /* 0x000000ffff0f7224 */ /* 0x020fc600078e0000 */
[----:B------:R-:W5:Y:S04]  /*11daf0*/  LDL.LU R0, [R1+0x8c70] ;  /* 0x008c700001007983 */ /* 0x000f680000300800 */
[----:B--2---:R-:W-:Y:S04]  /*11db00*/  STL.64 [R1+0x8bd0], R14 ;  /* 0x008bd00e01007387 */ /* 0x004fe80000100a00 */
        /* <DEDUP_REMOVED lines=9> */
[----:B--2---:R1:W-:Y:S04]  /*11dba0*/  STL.64 [R1+0x8be8], R12 ;  /* 0x008be80c01007387 */ /* 0x0043e80000100a00 */
        /* <DEDUP_REMOVED lines=8> */
[----:B-1----:R-:W3:Y:S01]  /*11dc30*/  LDL R12, [R1+0xb8] ;  /* 0x0000b800010c7983 */ /* 0x002ee20000100800 */
[----:B-----5:R-:W-:-:S03]  /*11dc40*/  IMAD.MOV.U32 R13, RZ, RZ, R0 ;  /* 0x000000ffff0d7224 */ /* 0x020fc600078e0000 */
[----:B------:R-:W5:Y:S04]  /*11dc50*/  LDL.LU R0, [R1+0x8c68] ;  /* 0x008c680001007983 */ /* 0x000f680000300800 */
[----:B--2---:R1:W-:Y:S04]  /*11dc60*/  STL.64 [R1+0x8c00], R14 ;  /* 0x008c000e01007387 */ /* 0x0043e80000100a00 */
[----:B---3--:R-:W-:Y:S04]  /*11dc70*/  STL.64 [R1+0x8c18], R12 ;  /* 0x008c180c01007387 */ /* 0x008fe80000100a00 */
[----:B0-----:R-:W2:Y:S04]  /*11dc80*/  LDL.LU R40, [R1+0x880] ;  /* 0x0008800001287983 */ /* 0x001ea80000300800 */
[----:B------:R-:W2:Y:S04]  /*11dc90*/  LDL.LU R41, [R1+0x884] ;  /* 0x0008840001297983 */ /* 0x000ea80000300800 */
[----:B------:R-:W3:Y:S04]  /*11dca0*/  LDL.LU R42, [R1+0x888] ;  /* 0x00088800012a7983 */ /* 0x000ee80000300800 */
[----:B------:R-:W3:Y:S04]  /*11dcb0*/  LDL.LU R43, [R1+0x88c] ;  /* 0x00088c00012b7983 */ /* 0x000ee80000300800 */
[----:B-1----:R-:W2:Y:S01]  /*11dcc0*/  LDL R14, [R1+0xc0] ;  /* 0x0000c000010e7983 */ /* 0x002ea20000100800 */
[----:B-----5:R-:W-:-:S03]  /*11dcd0*/  IMAD.MOV.U32 R15, RZ, RZ, R0 ;  /* 0x000000ffff0f7224 */ /* 0x020fc600078e0000 */
[----:B------:R-:W5:Y:S04]  /*11dce0*/  LDL.LU R0, [R1+0x8c64] ;  /* 0x008c640001007983 */ /* 0x000f680000300800 */
[----:B--2---:R-:W-:Y:S04]  /*11dcf0*/  STL.64 [R1+0x8c30], R14 ;  /* 0x008c300e01007387 */ /* 0x004fe80000100a00 */
[----:B---3--:R-:W-:Y:S04]  /*11dd00*/  STL.64 [R1+0x8c10], R42 ;  /* 0x008c102a01007387 */ /* 0x008fe80000100a00 */
[----:B------:R0:W-:Y:S04]  /*11dd10*/  STL.64 [R1+0x8c08], R40 ;  /* 0x008c082801007387 */ /* 0x0001e80000100a00 */
[----:B0-----:R-:W2:Y:S04]  /*11dd20*/  LDL.LU R40, [R1+0x890] ;  /* 0x0008900001287983 */ /* 0x001ea80000300800 */
[----:B------:R-:W2:Y:S04]  /*11dd30*/  LDL.LU R41, [R1+0x894] ;  /* 0x0008940001297983 */ /* 0x000ea80000300800 */
[----:B------:R-:W3:Y:S04]  /*11dd40*/  LDL.LU R42, [R1+0x898] ;  /* 0x00089800012a7983 */ /* 0x000ee80000300800 */
[----:B------:R-:W3:Y:S04]  /*11dd50*/  LDL.LU R43, [R1+0x89c] ;  /* 0x00089c00012b7983 */ /* 0x000ee80000300800 */
[----:B------:R-:W2:Y:S01]  /*11dd60*/  LDL R12, [R1+0xc8] ;  /* 0x0000c800010c7983 */ /* 0x000ea20000100800 */
        /* <DEDUP_REMOVED lines=9> */
[----:B------:R-:W2:Y:S04]  /*11de00*/  LDL R14, [R1+0xd0] ;  /* 0x0000d000010e7983 */ /* 0x000ea80000100800 */
[----:B---3--:R-:W-:Y:S04]  /*11de10*/  STL.64 [R1+0x8c40], R42 ;  /* 0x008c402a01007387 */ /* 0x008fe80000100a00 */
[----:B--2---:R0:W-:Y:S04]  /*11de20*/  STL.64 [R1+0x8c38], R40 ;  /* 0x008c382801007387 */ /* 0x0041e80000100a00 */
[----:B0-----:R-:W2:Y:S04]  /*11de30*/  LDL.LU R40, [R1+0x8b0] ;  /* 0x0008b00001287983 */ /* 0x001ea80000300800 */
[----:B------:R-:W2:Y:S04]  /*11de40*/  LDL.LU R41, [R1+0x8b4] ;  /* 0x0008b40001297983 */ /* 0x000ea80000300800 */
[----:B------:R-:W3:Y:S04]  /*11de50*/  LDL.LU R42, [R1+0x8b8] ;  /* 0x0008b800012a7983 */ /* 0x000ee80000300800 */
[----:B------:R-:W3:Y:S01]  /*11de60*/  LDL.LU R43, [R1+0x8bc] ;  /* 0x0008bc00012b7983 */ /* 0x000ee20000300800 */
[----:B-----5:R-:W-:-:S03]  /*11de70*/  IMAD.MOV.U32 R15, RZ, RZ, R0 ;  /* 0x000000ffff0f7224 */ /* 0x020fc600078e0000 */
[----:B---3--:R-:W-:Y:S04]  /*11de80*/  STL.64 [R1+0x8c58], R42 ;  /* 0x008c582a01007387 */ /* 0x008fe80000100a00 */
[----:B--2---:R0:W-:Y:S04]  /*11de90*/  STL.64 [R1+0x8c50], R40 ;  /* 0x008c502801007387 */ /* 0x0041e80000100a00 */
[----:B0-----:R-:W2:Y:S04]  /*11dea0*/  LDL.LU R40, [R1+0x8c0] ;  /* 0x0008c00001287983 */ /* 0x001ea80000300800 */
[----:B------:R-:W2:Y:S04]  /*11deb0*/  LDL.LU R41, [R1+0x8c4] ;  /* 0x0008c40001297983 */ /* 0x000ea80000300800 */
[----:B------:R-:W2:Y:S04]  /*11dec0*/  LDL.LU R42, [R1+0x8c8] ;  /* 0x0008c800012a7983 */ /* 0x000ea80000300800 */
[----:B------:R-:W2:Y:S04]  /*11ded0*/  LDL.LU R43, [R1+0x8cc] ;  /* 0x0008cc00012b7983 */ /* 0x000ea80000300800 */
[----:B------:R-:W3:Y:S04]  /*11dee0*/  LDL.64 R24, [R1+0x98] ;  /* 0x0000980001187983 */ /* 0x000ee80000100a00 */
[----:B------:R-:W5:Y:S04]  /*11def0*/  LDL.LU R36, [R1+0x840] ;  /* 0x0008400001247983 */ /* 0x000f680000300800 */
[----:B------:R-:W5:Y:S04]  /*11df00*/  LDL.LU R37, [R1+0x844] ;  /* 0x0008440001257983 */ /* 0x000f680000300800 */
[----:B------:R-:W5:Y:S04]  /*11df10*/  LDL.LU R38, [R1+0x848] ;  /* 0x0008480001267983 */ /* 0x000f680000300800 */
[----:B------:R-:W5:Y:S04]  /*11df20*/  LDL.LU R39, [R1+0x84c] ;  /* 0x00084c0001277983 */ /* 0x000f680000300800 */
[----:B------:R-:W3:Y:S04]  /*11df30*/  LDL.64 R44, [R1+0x88] ;  /* 0x00008800012c7983 */ /* 0x000ee80000100a00 */
[----:B------:R-:W4:Y:S04]  /*11df40*/  LDL.LU R48, [R1+0x820] ;  /* 0x0008200001307983 */ /* 0x000f280000300800 */
[----:B------:R-:W4:Y:S04]  /*11df50*/  LDL.LU R49, [R1+0x824] ;  /* 0x0008240001317983 */ /* 0x000f280000300800 */
[----:B------:R-:W4:Y:S04]  /*11df60*/  LDL.LU R50, [R1+0x828] ;  /* 0x0008280001327983 */ /* 0x000f280000300800 */
[----:B------:R-:W4:Y:S04]  /*11df70*/  LDL.LU R51, [R1+0x82c] ;  /* 0x00082c0001337983 */ /* 0x000f280000300800 */
        /* <DEDUP_REMOVED lines=57> */
[----:B0-----:R-:W4:Y:S04]  /*11e310*/  LDL.LU.64 R14, [R1+0x8bb8] ;  /* 0x008bb800010e7983 */ /* 0x001f280000300a00 */
[----:B------:R-:W4:Y:S01]  /*11e320*/  LDL.LU.64 R12, [R1+0x8bb0] ;  /* 0x008bb000010c7983 */ /* 0x000f220000300a00 */
[----:B---3--:R-:W-:Y:S01]  /*11e330*/  IMAD.MOV.U32 R0, RZ, RZ, R25 ;  /* 0x000000ffff007224 */ /* 0x008fe200078e0019 */
[C---:B--2---:R-:W-:Y:S08]  /*11e340*/  HMMA.16816.F32 R40, R28.reuse, R24, R40 ;  /* 0x000000181c28723c */ /* 0x044ff00000001828 */
[C---:B-----5:R-:W-:Y:S11]  /*11e350*/  HMMA.16816.F32 R24, R28.reuse, R26, R36 ;  /* 0x0000001a1c18723c */ /* 0x060ff60000001824 */
[----:B------:R-:W-:Y:S04]  /*11e360*/  STL.64 [R1+0xc60], R40 ;  /* 0x000c602801007387 */ /* 0x000fe80000100a00 */
[----:B------:R0:W-:Y:S01]  /*11e370*/  STL.64 [R1+0xc68], R42 ;  /* 0x000c682a01007387 */ /* 0x0001e20000100a00 */
[----:B----4-:R-:W-:Y:S03]  /*11e380*/  HMMA.16816.F32 R12, R28, R44, R12 ;  /* 0x0000002c1c0c723c */ /* 0x010fe6000000180c */
        /* <DEDUP_REMOVED lines=12> */
[----:B------:R-:W-:Y:S03]  /*11e450*/  HMMA.16816.F32 R44, R28, R46, R48 ;  /* 0x0000002e1c2c723c */ /* 0x000fe60000001830 */
[----:B0-----:R-:W5:Y:S04]  /*11e460*/  LDL.LU.64 R14, [R1+0x8b78] ;  /* 0x008b7800010e7983 */ /* 0x001f680000300a00 */
[----:B------:R-:W5:Y:S04]  /*11e470*/  LDL.LU.64 R12, [R1+0x8b70] ;  /* 0x008b7000010c7983 */ /* 0x000f680000300a00 */
[----:B------:R0:W-:Y:S04]  /*11e480*/  STL [R1+0x89ec], R0 ;  /* 0x0089ec0001007387 */ /* 0x0001e80000100800 */
[----:B------:R-:W5:Y:S04]  /*11e490*/  LDL.LU.64 R50, [R1+0x8b68] ;  /* 0x008b680001327983 */ /* 0x000f680000300a00 */
[----:B------:R-:W5:Y:S01]  /*11e4a0*/  LDL.LU.64 R48, [R1+0x8b60] ;  /* 0x008b600001307983 */ /* 0x000f620000300a00 */
[----:B0-----:R-:W-:-:S03]  /*11e4b0*/  IMAD.MOV.U32 R0, RZ, RZ, R33 ;  /* 0x000000ffff007224 */ /* 0x001fc600078e0021 */
[----:B------:R-:W-:Y:S04]  /*11e4c0*/  STL.64 [R1+0xc30], R44 ;  /* 0x000c302c01007387 */ /* 0x000fe80000100a00 */
[----:B------:R-:W-:Y:S04]  /*11e4d0*/  STL.64 [R1+0xc38], R46 ;  /* 0x000c382e01007387 */ /* 0x000fe80000100a00 */
[----:B------:R0:W-:Y:S01]  /*11e4e0*/  STL [R1+0x89f0], R0 ;  /* 0x0089f00001007387 */ /* 0x0001e20000100800 */
[----:B------:R-:W-:Y:S01]  /*11e4f0*/  HMMA.16816.F32 R8, R28, R6, R8 ;  /* 0x000000061c08723c */ /* 0x000fe20000001808 */
[----:B0-----:R-:W-:-:S07]  /*11e500*/  IMAD.MOV.U32 R0, RZ, RZ, R17 ;  /* 0x000000ffff007224 */ /* 0x001fce00078e0011 */
[C---:B--2---:R-:W-:Y:S08]  /*11e510*/  HMMA.16816.F32 R40, R28.reuse, R32, R40 ;  /* 0x000000201c28723c */ /* 0x044ff00000001828 */
[C---:B---3--:R-:W-:Y:S08]  /*11e520*/  HMMA.16816.F32 R32, R28.reuse, R34, R36 ;  /* 0x000000221c20723c */ /* 0x048ff00000001824 */
[C---:B----4-:R-:W-:Y:S08]  /*11e530*/  HMMA.16816.F32 R24, R28.reuse, R16, R24 ;  /* 0x000000101c18723c */ /* 0x050ff00000001818 */
[C---:B------:R-:W-:Y:S01]  /*11e540*/  HMMA.16816.F32 R16, R28.reuse, R18, R20 ;  /* 0x000000121c10723c */ /* 0x040fe20000001814 */
[----:B------:R-:W-:Y:S04]  /*11e550*/  STL.64 [R1+0xc20], R40 ;  /* 0x000c202801007387 */ /* 0x000fe80000100a00 */
[----:B------:R-:W-:Y:S04]  /*11e560*/  STL.64 [R1+0xc28], R42 ;  /* 0x000c282a01007387 */ /* 0x000fe80000100a00 */
[----:B------:R-:W-:Y:S04]  /*11e570*/  STL.64 [R1+0xc10], R32 ;  /* 0x000c102001007387 */ /* 0x000fe80000100a00 */
[----:B------:R-:W-:Y:S04]  /*11e580*/  STL.64 [R1+0xc18], R34 ;  /* 0x000c182201007387 */ /* 0x000fe80000100a00 */
[----:B------:R0:W-:Y:S01]  /*11e590*/  STL [R1+0x89f4], R0 ;  /* 0x0089f40001007387 */ /* 0x0001e20000100800 */
[----:B-----5:R-:W-:Y:S01]  /*11e5a0*/  HMMA.16816.F32 R12, R28, R4, R12 ;  /* 0x000000041c0c723c */ /* 0x020fe2000000180c */
[----:B0-----:R-:W-:-:S07]  /*11e5b0*/  IMAD.MOV.U32 R0, RZ, RZ, R5 ;  /* 0x000000ffff007224 */ /* 0x001fce00078e0005 */
        /* <DEDUP_REMOVED lines=22> */
[----:B---3--:R0:W-:Y:S04]  /*11e720*/  STL.64 [R1+0x8ad8], R22 ;  /* 0x008ad81601007387 */ /* 0x0081e80000100a00 */
[----:B--2---:R1:W-:Y:S04]  /*11e730*/  STL.64 [R1+0x8ad0], R20 ;  /* 0x008ad01401007387 */ /* 0x0043e80000100a00 */
        /* <DEDUP_REMOVED lines=18> */
[----:B------:R-:W3:Y:S04]  /*11e860*/  LDL R14, [R1] ;  /* 0x00000000010e7983 */ /* 0x000ee80000100800 */
        /* <DEDUP_REMOVED lines=9> */
[----:B---3--:R-:W-:Y:S04]  /*11e900*/  STL.64 [R1+0x8b28], R14 ;  /* 0x008b280e01007387 */ /* 0x008fe80000100a00 */
[----:B-----5:R3:W-:Y:S04]  /*11e910*/  STL.64 [R1+0x8b20], R12 ;  /* 0x008b200c01007387 */ /* 0x0207e80000100a00 */
[----:B------:R-:W5:Y:S04]  /*11e920*/  LDL.LU R44, [R1+0x730] ;  /* 0x00073000012c7983 */ /* 0x000f680000300800 */
[----:B------:R-:W5:Y:S04]  /*11e930*/  LDL.LU R45, [R1+0x734] ;  /* 0x00073400012d7983 */ /* 0x000f680000300800 */
[----:B------:R-:W2:Y:S04]  /*11e940*/  LDL.LU R46, [R1+0x738] ;  /* 0x00073800012e7983 */ /* 0x000ea80000300800 */
[----:B------:R-:W2:Y:S04]  /*11e950*/  LDL.LU R47, [R1+0x73c] ;  /* 0x00073c00012f7983 */ /* 0x000ea80000300800 */
[----:B--2---:R2:W-:Y:S04]  /*11e960*/  STL.64 [R1+0x8b38], R46 ;  /* 0x008b382e01007387 */ /* 0x0045e80000100a00 */
[----:B-----5:R-:W-:Y:S04]  /*11e970*/  STL.64 [R1+0x8b30], R44 ;  /* 0x008b302c01007387 */ /* 0x020fe80000100a00 */
[----:B0-----:R-:W5:Y:S04]  /*11e980*/  LDL R22, [R1+0x10] ;  /* 0x0000100001167983 */ /* 0x001f680000100800 */
[----:B------:R-:W5:Y:S04]  /*11e990*/  LDL R23, [R1+0x14] ;  /* 0x0000140001177983 */ /* 0x000f680000100800 */
[----:B-1----:R-:W2:Y:S04]  /*11e9a0*/  LDL R20, [R1+0x18] ;  /* 0x0000180001147983 */ /* 0x002ea80000100800 */
        /* <DEDUP_REMOVED lines=9> */
[----:B----4-:R-:W2:Y:S04]  /*11ea40*/  LDL R58, [R1+0x20] ;  /* 0x00002000013a7983 */ /* 0x010ea80000100800 */
[----:B------:R-:W2:Y:S04]  /*11ea50*/  LDL R59, [R1+0x24] ;  /* 0x00002400013b7983 */ /* 0x000ea80000100800 */
[----:B------:R-:W2:Y:S04]  /*11ea60*/  LDL.LU R40, [R1+0x760] ;  /* 0x0007600001287983 */ /* 0x000ea80000300800 */
[----:B------:R-:W2:Y:S04]  /*11ea70*/  LDL.LU R41, [R1+0x764] ;  /* 0x0007640001297983 */ /* 0x000ea80000300800 */
[----:B------:R-:W2:Y:S04]  /*11ea80*/  LDL.LU R42, [R1+0x768] ;  /* 0x00076800012a7983 */ /* 0x000ea80000300800 */
[----:B------:R-:W2:Y:S04]  /*11ea90*/  LDL.LU R43, [R1+0x76c] ;  /* 0x00076c00012b7983 */ /* 0x000ea80000300800 */
        /* <DEDUP_REMOVED lines=12> */
[----:B------:R-:W5:Y:S04]  /*11eb60*/  LDL.64 R44, [R1+0x38] ;  /* 0x00003800012c7983 */ /* 0x000f680000100a00 */
        /* <DEDUP_REMOVED lines=32> */
[----:B-----5:R-:W-:Y:S01]  /*11ed70*/  HMMA.16816.F32 R52, R28, R44, R52 ;  /* 0x0000002c1c34723c */ /* 0x020fe20000001834 */
[----:B------:R-:W-:-:S07]  /*11ed80*/  IMAD.MOV.U32 R0, RZ, RZ, R45 ;  /* 0x000000ffff007224 */ /* 0x000fce00078e002d */
[C---:B---3--:R-:W-:Y:S08]  /*11ed90*/  HMMA.16816.F32 R44, R28.reuse, R46, R20 ;  /* 0x0000002e1c2c723c */ /* 0x048ff00000001814 */
[C---:B----4-:R-:W-:Y:S08]  /*11eda0*/  HMMA.16816.F32 R12, R28.reuse, R56, R12 ;  /* 0x000000381c0c723c */ /* 0x050ff0000000180c */
[C---:B--2---:R-:W-:Y:S01]  /*11edb0*/  HMMA.16816.F32 R56, R28.reuse, R58, R40 ;  /* 0x0000003a1c38723c */ /* 0x044fe20000001828 */
        /* <DEDUP_REMOVED lines=23> */
[----:B------:R0:W-:Y:S01]  /*11ef30*/  STL.64 [R1+0xb68], R54 ;  /* 0x000b683601007387 */ /* 0x0001e20000100a00 */
[C---:B----4-:R-:W-:Y:S08]  /*11ef40*/  HMMA.16816.F32 R44, R28.reuse, R12, R44 ;  /* 0x0000000c1c2c723c */ /* 0x050ff0000000182c */
[C---:B-----5:R-:W-:Y:S01]  /*11ef50*/  HMMA.16816.F32 R12, R28.reuse, R14, R40 ;  /* 0x0000000e1c0c723c */ /* 0x060fe20000001828 */
[----:B0-----:R-:W2:Y:S04]  /*11ef60*/  LDL.LU.64 R54, [R1+0x8af8] ;  /* 0x008af80001367983 */ /* 0x001ea80000300a00 */
[----:B------:R-:W2:Y:S04]  /*11ef70*/  LDL.LU.64 R52, [R1+0x8af0] ;  /* 0x008af00001347983 */ /* 0x000ea80000300a00 */
[----:B------:R-:W3:Y:S04]  /*11ef80*/  LDL.LU.64 R34, [R1+0x8ae8] ;  /* 0x008ae80001227983 */ /* 0x000ee80000300a00 */
[----:B------:R-:W3:Y:S04]  /*11ef90*/  LDL.LU.64 R32, [R1+0x8ae0] ;  /* 0x008ae00001207983 */ /* 0x000ee80000300a00 */
[----:B------:R-:W-:Y:S04]  /*11efa0*/  STL.64 [R1+0xb50], R20 ;  /* 0x000b501401007387 */ /* 0x000fe80000100a00 */
[----:B------:R0:W-:Y:S01]  /*11efb0*/  STL.64 [R1+0xb58], R22 ;  /* 0x000b581601007387 */ /* 0x0001e20000100a00 */
[C---:B------:R-:W-:Y:S03]  /*11efc0*/  HMMA.16816.F32 R56, R28.reuse, R60, R56 ;  /* 0x0000003c1c38723c */ /* 0x040fe60000001838 */
[----:B0-----:R-:W4:Y:S04]  /*11efd0*/  LDL.LU.64 R22, [R1+0x8ad8] ;  /* 0x008ad80001167983 */ /* 0x001f280000300a00 */
[----:B------:R-:W4:Y:S04]  /*11efe0*/  LDL.LU.64 R20, [R1+0x8ad0] ;  /* 0x008ad00001147983 */ /* 0x000f280000300a00 */
[----:B------:R-:W-:Y:S04]  /*11eff0*/  STL.64 [R1+0xb40], R44 ;  /* 0x000b402c01007387 */ /* 0x000fe80000100a00 */
[----:B------:R0:W-:Y:S04]  /*11f000*/  STL.64 [R1+0xb48], R46 ;  /* 0x000b482e01007387 */ /* 0x0001e80000100a00 */
[----:B0-----:R-:W5:Y:S04]  /*11f010*/  LDL.LU.64 R46, [R1+0x8ac8] ;  /* 0x008ac800012e7983 */ /* 0x001f680000300a00 */
        /* <DEDUP_REMOVED lines=10> */
[----:B------:R-:W3:Y:S04]  /*11f0c0*/  LDL.LU.64 R56, [R1+0x8a90] ;  /* 0x008a900001387983 */ /* 0x000ee80000300a00 */
[----:B------:R-:W-:Y:S01]  /*11f0d0*/  STL.64 [R1+0x8890], R60 ;  /* 0x0088903c01007387 */ /* 0x000fe20000100a00 */
[C---:B--2---:R-:W-:Y:S08]  /*11f0e0*/  HMMA.16816.F32 R8, R28.reuse, R58, R8 ;  /* 0x0000003a1c08723c */ /* 0x044ff00000001808 */
[C---:B---3--:R-:W-:Y:S11]  /*11f0f0*/  HMMA.16816.F32 R52, R28.reuse, R56, R52 ;  /* 0x000000381c34723c */ /* 0x048ff60000001834 */
        /* <DEDUP_REMOVED lines=29> */
[----:B------:R-:W2:Y:S01]  /*11f2d0*/  LDL.LU R55, [R1+0x6cc] ;  /* 0x0006cc0001377983 */ /* 0x000ea20000300800 */
[C---:B------:R-:W-:Y:S08]  /*11f2e0*/  HMMA.16816.F32 R36, R28.reuse, R2, R36 ;  /* 0x000000021c24723c */ /* 0x040ff00000001824 */
[C---:B----4-:R-:W-:Y:S08]  /*11f2f0*/  HMMA.16816.F32 R20, R28.reuse, R8, R20 ;  /* 0x000000081c14723c */ /* 0x050ff00000001814 */
[C---:B---3--:R-:W-:Y:S08]  /*11f300*/  HMMA.16816.F32 R32, R28.reuse, R4, R32 ;  /* 0x000000041c20723c */ /* 0x048ff00000001820 */
[----:B--2---:R-:W-:-:S15]  /*11f310*/  HMMA.16816.F32 R52, R28, R50, R52 ;  /* 0x000000321c34723c */ /* 0x004fde0000001834 */
[----:B------:R-:W-:-:S04]  /*11f320*/  NOP ;  /* 0x0000000000007918 */ /* 0x000fc80000000000 */
[----:B------:R-:W-:Y:S04]  /*11f330*/  STL.64 [R1+0xad0], R52 ;  /* 0x000ad03401007387 */ /* 0x000fe80000100a00 */
[----:B------:R0:W-:Y:S02]  /*11f340*/  STL.64 [R1+0xad8], R54 ;  /* 0x000ad83601007387 */ /* 0x0001e40000100a00 */
[C---:B0-----:R-:W-:Y:S02]  /*11f350*/  HMMA.16816.F32 R52, R28.reuse, R48, R56 ;  /* 0x000000301c34723c */ /* 0x041fe40000001838 */
[----:B------:R-:W-:Y:S04]  /*11f360*/  STL.64 [R1+0x88a0], R50 ;  /* 0x0088a03201007387 */ /* 0x000fe80000100a00 */
[----:B------:R-:W-:Y:S02]  /*11f370*/  STL.64 [R1+0x8898], R48 ;  /* 0x0088983001007387 */ /* 0x000fe40000100a00 */
        /* <DEDUP_REMOVED lines=14> */
[----:B------:R0:W-:Y:S04]  /*11f460*/  STL.64 [R1+0xa80], R20 ;  /* 0x000a801401007387 */ /* 0x0001e80000100a00 */
[----:B------:R1:W-:Y:S04]  /*11f470*/  STL.64 [R1+0xa88], R22 ;  /* 0x000a881601007387 */ /* 0x0003e80000100a00 */
[----:B------:R3:W-:Y:S04]  /*11f480*/  STL.64 [R1+0xa70], R4 ;  /* 0x000a700401007387 */ /* 0x0007e80000100a00 */
[----:B------:R4:W-:Y:S04]  /*11f490*/  STL.64 [R1+0xa78], R6 ;  /* 0x000a780601007387 */ /* 0x0009e80000100a00 */
[----:B------:R-:W2:Y:S04]  /*11f4a0*/  LDL.LU R49, [R1+0x5a4] ;  /* 0x0005a40001317983 */ /* 0x000ea80000300800 */
[----:B------:R-:W2:Y:S04]  /*11f4b0*/  LDL.LU R50, [R1+0x5a8] ;  /* 0x0005a80001327983 */ /* 0x000ea80000300800 */
[----:B------:R-:W2:Y:S04]  /*11f4c0*/  LDL.LU R51, [R1+0x5ac] ;  /* 0x0005ac0001337983 */ /* 0x000ea80000300800 */
        /* <DEDUP_REMOVED lines=8> */
[----:B0-----:R-:W5:Y:S04]  /*11f550*/  LDL.LU R20, [R1+0x620] ;  /* 0x0006200001147983 */ /* 0x001f680000300800 */
[----:B------:R-:W5:Y:S04]  /*11f560*/  LDL.LU R21, [R1+0x624] ;  /* 0x0006240001157983 */ /* 0x000f680000300800 */
        /* <DEDUP_REMOVED lines=66> */
[----:B------:R-:W4:Y:S04]  /*11f990*/  LDL.LU.64 R24, [R1+0x8a00] ;  /* 0x008a000001187983 */ /* 0x000f280000300a00 */
        /* <DEDUP_REMOVED lines=13> */
[C---:B------:R-:W-:Y:S08]  /*11fa70*/  HMMA.16816.F32 R8, R28.reuse, R34, R8 ;  /* 0x000000221c08723c */ /* 0x040ff00000001808 */
[C---:B--2---:R-:W-:Y:S01]  /*11fa80*/  HMMA.16816.F32 R16, R28.reuse, R26, R16 ;  /* 0x0000001a1c10723c */ /* 0x044fe20000001810 */
[----:B------:R-:W-:Y:S07]  /*11fa90*/  STL.64 [R1+0x87f8], R26 ;  /* 0x0087f81a01007387 */ /* 0x000fee0000100a00 */
[----:B----4-:R-:W-:-:S15]  /*11faa0*/  HMMA.16816.F32 R20, R28, R24, R20 ;  /* 0x000000181c14723c */ /* 0x010fde0000001814 */
[----:B------:R-:W-:-:S04]  /*11fab0*/  NOP ;  /* 0x0000000000007918 */ /* 0x000fc80000000000 */
        /* <DEDUP_REMOVED lines=11> */
[C---:B-----5:R-:W-:Y:S08]  /*11fb70*/  HMMA.16816.F32 R8, R28.reuse, R36, R4 ;  /* 0x000000241c08723c */ /* 0x060ff00000001804 */
[C---:B------:R-:W-:Y:S01]  /*11fb80*/  HMMA.16816.F32 R4, R28.reuse, R38, R48 ;  /* 0x000000261c04723c */ /* 0x040fe20000001830 */
[----:B------:R-:W-:Y:S10]  /*11fb90*/  STL.64 [R1+0x8828], R38 ;  /* 0x0088282601007387 */ /* 0x000ff40000100a00 */
[----:B------:R-:W-:Y:S04]  /*11fba0*/  STL.64 [R1+0x9a0], R8 ;  /* 0x0009a00801007387 */ /* 0x000fe80000100a00 */
[----:B------:R-:W-:Y:S04]  /*11fbb0*/  STL.64 [R1+0x9a8], R10 ;  /* 0x0009a80a01007387 */ /* 0x000fe80000100a00 */
[----:B------:R-:W-:Y:S04]  /*11fbc0*/  STL.64 [R1+0x8820], R36 ;  /* 0x0088202401007387 */ /* 0x000fe80000100a00 */
        /* <DEDUP_REMOVED lines=12> */
[----:B------:R-:W4:Y:S04]  /*11fc90*/  LDL.LU R21, [R1+0x7a88] ;  /* 0x007a880001157983 */ /* 0x000f280000300800 */
[----:B------:R-:W4:Y:S04]  /*11fca0*/  LDL.LU R14, [R1+0x7a84] ;  /* 0x007a8400010e7983 */ /* 0x000f280000300800 */
[----:B------:R-:W5:Y:S04]  /*11fcb0*/  LDL.LU R22, [R1+0x7a90] ;  /* 0x007a900001167983 */ /* 0x000f680000300800 */
[----:B------:R-:W5:Y:S04]  /*11fcc0*/  LDL.LU R13, [R1+0x7a8c] ;  /* 0x007a8c00010d7983 */ /* 0x000f680000300800 */
[----:B------:R-:W2:Y:S04]  /*11fcd0*/  LDL.LU R23, [R1+0x7a98] ;  /* 0x007a980001177983 */ /* 0x000ea80000300800 */
[----:B------:R-:W2:Y:S01]  /*11fce0*/  LDL.LU R12, [R1+0x7a94] ;  /* 0x007a9400010c7983 */ /* 0x000ea20000300800 */
[----:B0-----:R-:W-:Y:S03]  /*11fcf0*/  HMMA.16816.F32 R4, R28, R42, R56 ;  /* 0x0000002a1c04723c */ /* 0x001fe60000001838 */
[----:B------:R-:W2:Y:S04]  /*11fd00*/  LDL.LU R16, [R1+0x9f0] ;  /* 0x0009f00001107983 */ /* 0x000ea80000300800 */
[----:B------:R-:W2:Y:S04]  /*11fd10*/  LDL.LU R17, [R1+0x9f4] ;  /* 0x0009f40001117983 */ /* 0x000ea80000300800 */
[----:B------:R-:W2:Y:S04]  /*11fd20*/  LDL.LU R18, [R1+0x9f8] ;  /* 0x0009f80001127983 */ /* 0x000ea80000300800 */
[----:B------:R-:W2:Y:S04]  /*11fd30*/  LDL.LU R19, [R1+0x9fc] ;  /* 0x0009fc0001137983 */ /* 0x000ea80000300800 */
[----:B------:R-:W2:Y:S04]  /*11fd40*/  LDL.LU R8, [R1+0x1950] ;  /* 0x0019500001087983 */ /* 0x000ea80000300800 */
[----:B------:R0:W-:Y:S04]  /*11fd50*/  STL.64 [R1+0x960], R4 ;  /* 0x0009600401007387 */ /* 0x0001e80000100a00 */
[----:B------:R1:W-:Y:S04]  /*11fd60*/  STL.64 [R1+0x968], R6 ;  /* 0x0009680601007387 */ /* 0x0003e80000100a00 */
[----:B------:R-:W2:Y:S04]  /*11fd70*/  LDL.LU R9, [R1+0x1954] ;  /* 0x0019540001097983 */ /* 0x000ea80000300800 */
[----:B------:R-:W2:Y:S04]  /*11fd80*/  LDL.LU R10, [R1+0x1958] ;  /* 0x00195800010a7983 */ /* 0x000ea80000300800 */
[----:B------:R-:W2:Y:S04]  /*11fd90*/  LDL.LU R11, [R1+0x195c] ;  /* 0x00195c00010b7983 */ /* 0x000ea80000300800 */
[----:B------:R-:W2:Y:S04]  /*11fda0*/  LDL.LU.64 R2, [R1+0x118] ;  /* 0x0001180001027983 */ /* 0x000ea80000300a00 */
[----:B0-----:R-:W2:Y:S04]  /*11fdb0*/  LDL.LU R4, [R1+0x1940] ;  /* 0x0019400001047983 */ /* 0x001ea80000300800 */
[----:B------:R-:W2:Y:S04]  /*11fdc0*/  LDL.LU R5, [R1+0x1944] ;  /* 0x0019440001057983 */ /* 0x000ea80000300800 */
[----:B-1----:R-:W2:Y:S04]  /*11fdd0*/  LDL.LU R6, [R1+0x1948] ;  /* 0x0019480001067983 */ /* 0x002ea80000300800 */
        /* <DEDUP_REMOVED lines=12> */
[----:B------:R-:W-:Y:S04]  /*11fea0*/  STL [R1+0x8784], R42 ;  /* 0x0087842a01007387 */ /* 0x000fe80000100800 */
[----:B------:R0:W-:Y:S04]  /*11feb0*/  STL [R1+0x8780], R43 ;  /* 0x0087802b01007387 */ /* 0x0001e80000100800 */
[----:B------:R-:W-:Y:S04]  /*11fec0*/  STL [R1+0x878c], R44 ;  /* 0x00878c2c01007387 */ /* 0x000fe80000100800 */
[----:B------:R-:W-:Y:S01]  /*11fed0*/  STL [R1+0x8788], R45 ;  /* 0x0087882d01007387 */ /* 0x000fe20000100800 */
[----:B---3--:R-:W-:-:S02]  /*11fee0*/  IMAD R15, R15, 0x100, R20 ;  /* 0x000001000f0f7824 */ /* 0x008fc400078e0214 */
[----:B----4-:R-:W-:Y:S02]  /*11fef0*/  IMAD R14, R14, 0x100, R21 ;  /* 0x000001000e0e7824 */ /* 0x010fe400078e0215 */
[----:B-----5:R-:W-:Y:S02]  /*11ff00*/  IMAD R13, R13, 0x100, R22 ;  /* 0x000001000d0d7824 */ /* 0x020fe400078e0216 */
[----:B--2---:R-:W-:Y:S01]  /*11ff10*/  IMAD R12, R12, 0x100, R23 ;  /* 0x000001000c0c7824 */ /* 0x004fe200078e0217 */
[C---:B------:R-:W-:Y:S08]  /*11ff20*/  HMMA.16816.F32 R24, R28.reuse, R44, R24 ;  /* 0x0000002c1c18723c */ /* 0x040ff00000001818 */
[----:B------:R-:W-:Y:S01]  /*11ff30*/  HMMA.16816.F32 R16, R28, R46, R16 ;  /* 0x0000002e1c10723c */ /* 0x000fe20000001810 */
[----:B------:R-:W-:-:S02]  /*11ff40*/  F2FP.F16.E5M2.UNPACK_B R28, R15 ;  /* 0x0000000fff1c723e */ /* 0x000fc400020004ff */
[----:B------:R-:W-:Y:S02]  /*11ff50*/  F2FP.F16.E5M2.UNPACK_B R29, R14 ;  /* 0x0000000eff1d723e */ /* 0x000fe400020004ff */
[----:B------:R-:W-:Y:S02]  /*11ff60*/  F2FP.F16.E5M2.UNPACK_B R30, R13 ;  /* 0x0000000dff1e723e */ /* 0x000fe400020004ff */
[----:B------:R-:W-:-:S07]  /*11ff70*/  F2FP.F16.E5M2.UNPACK_B R31, R12 ;  /* 0x0000000cff1f723e */ /* 0x000fce00020004ff */
[C---:B------:R-:W-:Y:S01]  /*11ff80*/  HMMA.16816.F32 R8, R28.reuse, R2, R8 ;  /* 0x000000021c08723c */ /* 0x040fe20000001808 */
[----:B------:R-:W-:Y:S07]  /*11ff90*/  STL.64 [R1+0x950], R24 ;  /* 0x0009501801007387 */ /* 0x000fee0000100a00 */
[----:B------:R-:W-:Y:S01]  /*11ffa0*/  HMMA.16816.F32 R4, R28, R52, R4 ;  /* 0x000000341c04723c */ /* 0x000fe20000001804 */
[----:B------:R-:W-:Y:S04]  /*11ffb0*/  STL.64 [R1+0x958], R26 ;  /* 0x0009581a01007387 */ /* 0x000fe80000100a00 */
[----:B------:R-:W-:Y:S04]  /*11ffc0*/  STL [R1+0x8754], R46 ;  /* 0x0087542e01007387 */ /* 0x000fe80000100800 */
[----:B------:R-:W-:Y:S01]  /*11ffd0*/  STL [R1+0x8750], R47 ;  /* 0x0087502f01007387 */ /* 0x000fe20000100800 */
[----:B0-----:R-:W-:-:S03]  /*11ffe0*/  IMAD.MOV.U32 R43, RZ, RZ, R3 ;  /* 0x000000ffff2b7224 */ /* 0x001fc600078e0003 */
[----:B------:R-:W-:Y:S01]  /*11fff0*/  STL.64 [R1+0x550], R16 ;  /* 0x0005501001007387 */ /* 0x000fe20000100a00 */
[----:B------:R-:W-:-:S03]  /*120000*/  IMAD.MOV.U32 R42, RZ, RZ, R2 ;  /* 0x000000ffff2a7224 */ /* 0x000fc600078e0002 */
[----:B------:R-:W-:Y:S04]  /*120010*/  STL.64 [R1+0x558], R18 ;  /* 0x0005581201007387 */ /* 0x000fe80000100a00 */
        /* <DEDUP_REMOVED lines=8> */
[----:B------:R-:W-:-:S03]  /*1200a0*/  IMAD.MOV.U32 R47, RZ, RZ, R52 ;  /* 0x000000ffff2f7224 */ /* 0x000fc600078e0034 */
[----:B------:R-:W-:Y:S04]  /*1200b0*/  STL [R1+0x879c], R46 ;  /* 0x00879c2e01007387 */ /* 0x000fe80000100800 */
[----:B------:R-:W-:Y:S09]  /*1200c0*/  STL [R1+0x8798], R47 ;  /* 0x0087982f01007387 */ /* 0x000ff20000100800 */
[----:B------:R-:W-:Y:S04]  /*1200d0*/  STL.64 [R1+0x920], R4 ;  /* 0x0009200401007387 */ /* 0x000fe80000100a00 */
[----:B------:R0:W-:Y:S02]  /*1200e0*/  STL.64 [R1+0x928], R6 ;  /* 0x0009280601007387 */ /* 0x0001e40000100a00 */
[----:B0-----:R-:W-:Y:S01]  /*1200f0*/  HMMA.16816.F32 R4, R28, R60, R56 ;  /* 0x0000003c1c04723c */ /* 0x001fe20000001838 */
[----:B------:R-:W-:-:S02]  /*120100*/  IMAD.MOV.U32 R45, RZ, RZ, R55 ;  /* 0x000000ffff2d7224 */ /* 0x000fc400078e0037 */
[----:B------:R-:W-:-:S03]  /*120110*/  IMAD.MOV.U32 R44, RZ, RZ, R54 ;  /* 0x000000ffff2c7224 */ /* 0x000fc600078e0036 */
[----:B------:R-:W-:Y:S04]  /*120120*/  STL [R1+0x87a4], R45 ;  /* 0x0087a42d01007387 */ /* 0x000fe80000100800 */
[----:B------:R-:W-:Y:S09]  /*120130*/  STL [R1+0x87a0], R44 ;  /* 0x0087a02c01007387 */ /* 0x000ff20000100800 */
[----:B------:R0:W-:Y:S04]  /*120140*/  STL.64 [R1+0x910], R4 ;  /* 0x0009100401007387 */ /* 0x0001e80000100a00 */
[----:B------:R1:W-:Y:S04]  /*120150*/  STL.64 [R1+0x918], R6 ;  /* 0x0009180601007387 */ /* 0x0003e80000100a00 */
[----:B------:R-:W2:Y:S04]  /*120160*/  LDL.LU R8, [R1+0x18d0] ;  /* 0x0018d00001087983 */ /* 0x000ea80000300800 */
[----:B------:R-:W2:Y:S04]  /*120170*/  LDL.LU R9, [R1+0x18d4] ;  /* 0x0018d40001097983 */ /* 0x000ea80000300800 */
[----:B------:R-:W2:Y:S04]  /*120180*/  LDL.LU R10, [R1+0x18d8] ;  /* 0x0018d800010a7983 */ /* 0x000ea80000300800 */
[----:B------:R-:W2:Y:S04]  /*120190*/  LDL.LU R11, [R1+0x18dc] ;  /* 0x0018dc00010b7983 */ /* 0x000ea80000300800 */
[----:B------:R-:W3:Y:S04]  /*1201a0*/  LDL R14, [R1+0xe0] ;  /* 0x0000e000010e7983 */ /* 0x000ee80000100800 */
[----:B------:R-:W3:Y:S04]  /*1201b0*/  LDL R15, [R1+0xe4] ;  /* 0x0000e400010f7983 */ /* 0x000ee80000100800 */
[----:B------:R-:W4:Y:S04]  /*1201c0*/  LDL.LU R36, [R1+0x1910] ;  /* 0x0019100001247983 */ /* 0x000f280000300800 */
[----:B------:R-:W4:Y:S04]  /*1201d0*/  LDL.LU R37, [R1+0x1914] ;  /* 0x0019140001257983 */ /* 0x000f280000300800 */
[----:B------:R-:W4:Y:S04]  /*1201e0*/  LDL.LU R38, [R1+0x1918] ;  /* 0x0019180001267983 */ /* 0x000f280000300800 */
[----:B------:R-:W4:Y:S04]  /*1201f0*/  LDL.LU R39, [R1+0x191c] ;  /* 0x00191c0001277983 */ /* 0x000f280000300800 */
[----:B------:R-:W4:Y:S04]  /*120200*/  LDL.LU.64 R24, [R1+0xf8] ;  /* 0x0000f80001187983 */ /* 0x000f280000300a00 */
[----:B------:R-:W5:Y:S04]  /*120210*/  LDL.LU R32, [R1+0x1900] ;  /* 0x0019000001207983 */ /* 0x000f680000300800 */
        /* <DEDUP_REMOVED lines=9> */
[----:B------:R-:W3:Y:S04]  /*1202b0*/  LDL.LU R16, [R1+0x18e0] ;  /* 0x0018e00001107983 */ /* 0x000ee80000300800 */
[----:B------:R-:W3:Y:S04]  /*1202c0*/  LDL.LU R17, [R1+0x18e4] ;  /* 0x0018e40001117983 */ /* 0x000ee80000300800 */
[----:B------:R-:W3:Y:S04]  /*1202d0*/  LDL.LU R18, [R1+0x18e8] ;  /* 0x0018e80001127983 */ /* 0x000ee80000300800 */
[----:B------:R-:W3:Y:S04]  /*1202e0*/  LDL.LU R19, [R1+0x18ec] ;  /* 0x0018ec0001137983 */ /* 0x000ee80000300800 */
[----:B------:R-:W3:Y:S04]  /*1202f0*/  LDL.LU.64 R2, [R1+0xd8] ;  /* 0x0000d80001027983 */ /* 0x000ee80000300a00 */
[----:B0-----:R-:W3:Y:S04]  /*120300*/  LDL.LU R4, [R1+0x18c0] ;  /* 0x0018c00001047983 */ /* 0x001ee80000300800 */
[----:B------:R-:W3:Y:S04]  /*120310*/  LDL.LU R5, [R1+0x18c4] ;  /* 0x0018c40001057983 */ /* 0x000ee80000300800 */
[----:B-1----:R-:W3:Y:S04]  /*120320*/  LDL.LU R6, [R1+0x18c8] ;  /* 0x0018c80001067983 */ /* 0x002ee80000300800 */
[----:B------:R-:W3:Y:S04]  /*120330*/  LDL.LU R7, [R1+0x18cc] ;  /* 0x0018cc0001077983 */ /* 0x000ee80000300800 */
[----:B------:R-:W3:Y:S04]  /*120340*/  LDL.LU.64 R52, [R1+0xd0] ;  /* 0x0000d00001347983 */ /* 0x000ee80000300a00 */
[----:B------:R-:W3:Y:S04]  /*120350*/  LDL.LU R48, [R1+0x18b0] ;  /* 0x0018b00001307983 */ /* 0x000ee80000300800 */
[----:B------:R-:W3:Y:S04]  /*120360*/  LDL.LU R49, [R1+0x18b4] ;  /* 0x0018b40001317983 */ /* 0x000ee80000300800 */
[----:B------:R-:W3:Y:S04]  /*120370*/  LDL.LU R50, [R1+0x18b8] ;  /* 0x0018b80001327983 */ /* 0x000ee80000300800 */
[----:B------:R-:W3:Y:S04]  /*120380*/  LDL.LU R51, [R1+0x18bc] ;  /* 0x0018bc0001337983 */ /* 0x000ee80000300800 */
[----:B------:R-:W3:Y:S04]  /*120390*/  LDL.LU.64 R54, [R1+0xc8] ;  /* 0x0000c80001367983 */ /* 0x000ee80000300a00 */
[----:B------:R-:W3:Y:S04]  /*1203a0*/  LDL.LU R56, [R1+0x18a0] ;  /* 0x0018a00001387983 */ /* 0x000ee80000300800 */
[----:B------:R-:W3:Y:S04]  /*1203b0*/  LDL.LU R57, [R1+0x18a4] ;  /* 0x0018a40001397983 */ /* 0x000ee80000300800 */
[----:B------:R-:W3:Y:S01]  /*1203c0*/  LDL.LU R58, [R1+0x18a8] ;  /* 0x0018a800013a7983 */ /* 0x000ee20000300800 */
[----:B------:R-:W-:-:S02]  /*1203d0*/  IMAD.MOV.U32 R43, RZ, RZ, R60 ;  /* 0x000000ffff2b7224 */ /* 0x000fc400078e003c */
[----:B------:R-:W-:Y:S01]  /*1203e0*/  IMAD.MOV.U32 R42, RZ, RZ, R61 ;  /* 0x000000ffff2a7224 */ /* 0x000fe200078e003d */
[----:B------:R-:W3:Y:S04]  /*1203f0*/  LDL.LU R59, [R1+0x18ac] ;  /* 0x0018ac00013b7983 */ /* 0x000ee80000300800 */
[----:B------:R-:W3:Y:S04]  /*120400*/  LDL.LU.64 R60, [R1+0xc0] ;  /* 0x0000c000013c7983 */ /* 0x000ee80000300a00 */
[----:B------:R0:W-:Y:S04]  /*120410*/  STL [R1+0x87ac], R42 ;  /* 0x0087ac2a01007387 */ /* 0x0001e80000100800 */
[----:B------:R1:W-:Y:S01]  /*120420*/  STL [R1+0x87a8], R43 ;  /* 0x0087a82b01007387 */ /* 0x0003e20000100800 */
[C---:B----4-:R-:W-:Y:S08]  /*120430*/  HMMA.16816.F32 R36, R28.reuse, R24, R36 ;  /* 0x000000181c24723c */ /* 0x050ff00000001824 */
[----:B-----5:R-:W-:Y:S01]  /*120440*/  HMMA.16816.F32 R32, R28, R26, R32 ;  /* 0x0000001a1c20723c */ /* 0x020fe20000001820 */
[----:B------:R-:W-:-:S07]  /*120450*/  IMAD.MOV.U32 R47, RZ, RZ, R25 ;  /* 0x000000ffff2f7224 */ /* 0x000fce00078e0019 */
[----:B--2---:R-:W-:Y:S01]  /*120460*/  HMMA.16816.F32 R20, R28, R12, R20 ;  /* 0x0000000c1c14723c */ /* 0x004fe20000001814 */
[----:B0-----:R-:W-:Y:S02]  /*120470*/  IMAD.MOV.U32 R42, RZ, RZ, R12 ;  /* 0x000000ffff2a7224 */ /* 0x001fe400078e000c */
[----:B-1----:R-:W-:-:S05]  /*120480*/  IMAD.MOV.U32 R43, RZ, RZ, R13 ;  /* 0x000000ffff2b7224 */ /* 0x002fca00078e000d */
[C---:B---3--:R-:W-:Y:S08]  /*120490*/  HMMA.16816.F32 R12, R28.reuse, R14, R16 ;  /* 0x0000000e1c0c723c */ /* 0x048ff00000001810 */
[----:B------:R-:W-:Y:S01]  /*1204a0*/  HMMA.16816.F32 R8, R28, R2, R8 ;  /* 0x000000021c08723c */ /* 0x000fe20000001808 */
[----:B------:R-:W-:-:S07]  /*1204b0*/  IMAD.MOV.U32 R46, RZ, RZ, R24 ;  /* 0x000000ffff2e7224 */ /* 0x000fce00078e0018 */
[----:B------:R-:W-:Y:S01]  /*1204c0*/  HMMA.16816.F32 R4, R28, R52, R4 ;  /* 0x000000341c04723c */ /* 0x000fe20000001804 */
[----:B------:R-:W-:Y:S01]  /*1204d0*/  IMAD.MOV.U32 R44, RZ, RZ, R27 ;  /* 0x000000ffff2c7224 */ /* 0x000fe200078e001b */
[----:B------:R-:W-:Y:S04]  /*1204e0*/  STL.64 [R1+0x900], R36 ;  /* 0x0009002401007387 */ /* 0x000fe80000100a00 */
[----:B------:R-:W-:Y:S04]  /*1204f0*/  STL.64 [R1+0x908], R38 ;  /* 0x0009082601007387 */ /* 0x000fe80000100a00 */
[----:B------:R-:W-:Y:S01]  /*120500*/  STL [R1+0x87b4], R47 ;  /* 0x0087b42f01007387 */ /* 0x000fe20000100800 */
[----:B------:R-:W-:-:S03]  /*120510*/  IMAD.MOV.U32 R45, RZ, RZ, R26 ;  /* 0x000000ffff2d7224 */ /* 0x000fc600078e001a */
[----:B------:R0:W-:Y:S04]  /*120520*/  STL [R1+0x87b0], R46 ;  /* 0x0087b02e01007387 */ /* 0x0001e80000100800 */
[----:B------:R-:W-:Y:S04]  /*120530*/  STL.64 [R1+0x8f0], R32 ;  /* 0x0008f02001007387 */ /* 0x000fe80000100a00 */
[----:B------:R-:W-:Y:S04]  /*120540*/  STL.64 [R1+0x8f8], R34 ;  /* 0x0008f82201007387 */ /* 0x000fe80000100a00 */
[----:B------:R-:W-:Y:S04]  /*120550*/  STL [R1+0x87bc], R44 ;  /* 0x0087bc2c01007387 */ /* 0x000fe80000100800 */
[----:B------:R-:W-:Y:S04]  /*120560*/  STL [R1+0x87b8], R45 ;  /* 0x0087b82d01007387 */ /* 0x000fe80000100800 */
[----:B------:R-:W-:Y:S04]  /*120570*/  STL.64 [R1+0x8e0], R20 ;  /* 0x0008e01401007387 */ /* 0x000fe80000100a00 */
[----:B------:R-:W-:Y:S04]  /*120580*/  STL.64 [R1+0x8e8], R22 ;  /* 0x0008e81601007387 */ /* 0x000fe80000100a00 */
[----:B------:R-:W-:Y:S04]  /*120590*/  STL [R1+0x87c4], R43 ;  /* 0x0087c42b01007387 */ /* 0x000fe80000100800 */
[----:B------:R-:W-:Y:S01]  /*1205a0*/  STL [R1+0x87c0], R42 ;  /* 0x0087c02a01007387 */ /* 0x000fe20000100800 */
[----:B0-----:R-:W-:-:S02]  /*1205b0*/  IMAD.MOV.U32 R46, RZ, RZ, R3 ;  /* 0x000000ffff2e7224 */ /* 0x001fc400078e0003 */
[----:B------:R-:W-:Y:S01]  /*1205c0*/  IMAD.MOV.U32 R47, RZ, RZ, R2 ;  /* 0x000000ffff2f7224 */ /* 0x000fe200078e0002 */
[----:B------:R-:W-:Y:S04]  /*1205d0*/  STL.64 [R1+0x8d0], R12 ;  /* 0x0008d00c01007387 */ /* 0x000fe80000100a00 */
        /* <DEDUP_REMOVED lines=13> */
[----:B------:R0:W-:Y:S01]  /*1206b0*/  STL.64 [R1+0x8a8], R6 ;  /* 0x0008a80601007387 */ /* 0x0001e20000100a00 */
[----:B------:R-:W-:Y:S01]  /*1206c0*/  IMAD.MOV.U32 R42, RZ, RZ, R55 ;  /* 0x000000ffff2a7224 */ /* 0x000fe200078e0037 */
[----:B0-----:R-:W-:Y:S01]  /*1206d0*/  HMMA.16816.F32 R4, R28, R60, R56 ;  /* 0x0000003c1c04723c */ /* 0x001fe20000001838 */
[----:B------:R-:W-:-:S03]  /*1206e0*/  IMAD.MOV.U32 R43, RZ, RZ, R54 ;  /* 0x000000ffff2b7224 */ /* 0x000fc600078e0036 */
[----:B------:R-:W-:Y:S04]  /*1206f0*/  STL [R1+0x87dc], R42 ;  /* 0x0087dc2a01007387 */ /* 0x000fe80000100800 */
[----:B------:R-:W-:Y:S04]  /*120700*/  STL [R1+0x87d8], R43 ;  /* 0x0087d82b01007387 */ /* 0x000fe80000100800 */
[----:B------:R-:W-:Y:S07]  /*120710*/  STL.64 [R1+0x89c8], R40 ;  /* 0x0089c82801007387 */ /* 0x000fee0000100a00 */
[----:B------:R0:W-:Y:S04]  /*120720*/  STL.64 [R1+0x890], R4 ;  /* 0x0008900401007387 */ /* 0x0001e80000100a00 */
[----:B------:R1:W-:Y:S04]  /*120730*/  STL.64 [R1+0x898], R6 ;  /* 0x0008980601007387 */ /* 0x0003e80000100a00 */
[----:B------:R-:W2:Y:S04]  /*120740*/  LDL.LU R56, [R1+0x1780] ;  /* 0x0017800001387983 */ /* 0x000ea80000300800 */
        /* <DEDUP_REMOVED lines=18> */
[----:B0-----:R-:W2:Y:S04]  /*120870*/  LDL.LU R4, [R1+0x17a0] ;  /* 0x0017a00001047983 */ /* 0x001ea80000300800 */
[----:B------:R-:W2:Y:S04]  /*120880*/  LDL.LU R5, [R1+0x17a4] ;  /* 0x0017a40001057983 */ /* 0x000ea80000300800 */
[----:B-1----:R-:W2:Y:S04]  /*120890*/  LDL.LU R6, [R1+0x17a8] ;  /* 0x0017a80001067983 */ /* 0x002ea80000300800 */
[----:B------:R-:W2:Y:S01]  /*1208a0*/  LDL.LU R7, [R1+0x17ac] ;  /* 0x0017ac0001077983 */ /* 0x000ea20000300800 */
[----:B----4-:R-:W-:-:S03]  /*1208b0*/  IMAD.MOV.U32 R11, RZ, RZ, R0 ;  /* 0x000000ffff0b7224 */ /* 0x010fc600078e0000 */
[----:B--2---:R0:W-:Y:S04]  /*1208c0*/  STL.64 [R1+0x8960], R6 ;  /* 0x0089600601007387 */ /* 0x0041e80000100a00 */
[----:B------:R-:W-:Y:S04]  /*1208d0*/  STL.64 [R1+0x8958], R4 ;  /* 0x0089580401007387 */ /* 0x000fe80000100a00 */
[----:B------:R-:W2:Y:S04]  /*1208e0*/  LDL R10, [R1+0x48] ;  /* 0x00004800010a7983 */ /* 0x000ea80000100800 */
[----:B------:R-:W4:Y:S04]  /*1208f0*/  LDL.LU R0, [R1+0x89f8] ;  /* 0x0089f80001007983 */ /* 0x000f280000300800 */
        /* <DEDUP_REMOVED lines=8> */
[----:B------:R-:W-:Y:S01]  /*120980*/  STL.64 [R1+0x8980], R10 ;  /* 0x0089800a01007387 */ /* 0x000fe20000100a00 */
[----:B----4-:R-:W-:-:S03]  /*120990*/  IMAD.MOV.U32 R23, RZ, RZ, R0 ;  /* 0x000000ffff177224 */ /* 0x010fc600078e0000 */
[----:B--2---:R-:W-:Y:S04]  /*1209a0*/  STL.64 [R1+0x8978], R8 ;  /* 0x0089780801007387 */ /* 0x004fe80000100a00 */
        /* <DEDUP_REMOVED lines=11> */
[----:B--2---:R-:W-:Y:S04]  /*120a60*/  STL.64 [R1+0x8998], R20 ;  /* 0x0089981401007387 */ /* 0x004fe80000100a00 */
[----:B------:R-:W2:Y:S04]  /*120a70*/  LDL.LU R32, [R1+0x17e0] ;  /* 0x0017e00001207983 */ /* 0x000ea80000300800 */
[----:B------:R-:W2:Y:S04]  /*120a80*/  LDL.LU R33, [R1+0x17e4] ;  /* 0x0017e40001217983 */ /* 0x000ea80000300800 */
[----:B------:R-:W2:Y:S04]  /*120a90*/  LDL.LU R34, [R1+0x17e8] ;  /* 0x0017e80001227983 */ /* 0x000ea80000300800 */
[----:B------:R-:W2:Y:S01]  /*120aa0*/  LDL.LU R35, [R1+0x17ec] ;  /* 0x0017ec0001237983 */ /* 0x000ea20000300800 */
[----:B----4-:R-:W-:-:S03]  /*120ab0*/  IMAD.MOV.U32 R39, RZ, RZ, R0 ;  /* 0x000000ffff277224 */ /* 0x010fc600078e0000 */
[----:B--2---:R-:W-:Y:S04]  /*120ac0*/  STL.64 [R1+0x89b0], R34 ;  /* 0x0089b02201007387 */ /* 0x004fe80000100a00 */
[----:B------:R-:W-:Y:S04]  /*120ad0*/  STL.64 [R1+0x89a8], R32 ;  /* 0x0089a82001007387 */ /* 0x000fe80000100a00 */
[----:B------:R-:W2:Y:S04]  /*120ae0*/  LDL R38, [R1+0x68] ;  /* 0x0000680001267983 */ /* 0x000ea80000100800 */
[----:B------:R-:W3:Y:S04]  /*120af0*/  LDL.LU R0, [R1+0x89f0] ;  /* 0x0089f00001007983 */ /* 0x000ee80000300800 */
[----:B------:R-:W4:Y:S04]  /*120b00*/  LDL.LU R16, [R1+0x17c0] ;  /* 0x0017c00001107983 */ /* 0x000f280000300800 */
[----:B------:R-:W4:Y:S04]  /*120b10*/  LDL.LU R17, [R1+0x17c4] ;  /* 0x0017c40001117983 */ /* 0x000f280000300800 */
[----:B------:R-:W2:Y:S04]  /*120b20*/  LDL.LU R18, [R1+0x17c8] ;  /* 0x0017c80001127983 */ /* 0x000ea80000300800 */
[----:B------:R-:W2:Y:S04]  /*120b30*/  LDL.LU R19, [R1+0x17cc] ;  /* 0x0017cc0001137983 */ /* 0x000ea80000300800 */
[----:B--2---:R-:W-:Y:S04]  /*120b40*/  STL.64 [R1+0x89c0], R18 ;  /* 0x0089c01201007387 */ /* 0x004fe80000100a00 */
[----:B----4-:R-:W-:Y:S04]  /*120b50*/  STL.64 [R1+0x89b8], R16 ;  /* 0x0089b81001007387 */ /* 0x010fe80000100a00 */
[----:B------:R-:W2:Y:S04]  /*120b60*/  LDL R36, [R1+0x70] ;  /* 0x0000700001247983 */ /* 0x000ea80000100800 */
[----:B------:R-:W2:Y:S04]  /*120b70*/  LDL R37, [R1+0x74] ;  /* 0x0000740001257983 */ /* 0x000ea80000100800 */
[----:B------:R-:W-:Y:S01]  /*120b80*/  STL.64 [R1+0x89e0], R38 ;  /* 0x0089e02601007387 */ /* 0x000fe20000100a00 */
[----:B---3--:R-:W-:-:S03]  /*120b90*/  IMAD.MOV.U32 R59, RZ, RZ, R0 ;  /* 0x000000ffff3b7224 */ /* 0x008fc600078e0000 */
[----:B--2---:R1:W-:Y:S04]  /*120ba0*/  STL.64 [R1+0x89d8], R36 ;  /* 0x0089d82401007387 */ /* 0x0043e80000100a00 */
[----:B------:R-:W2:Y:S04]  /*120bb0*/  LDL R58, [R1+0x78] ;  /* 0x00007800013a7983 */ /* 0x000ea80000100800 */
[----:B------:R-:W3:Y:S04]  /*120bc0*/  LDL.LU R0, [R1+0x89ec] ;  /* 0x0089ec0001007983 */ /* 0x000ee80000300800 */
[----:B------:R-:W2:Y:S04]  /*120bd0*/  LDL.LU R48, [R1+0x1810] ;  /* 0x0018100001307983 */ /* 0x000ea80000300800 */
[----:B------:R-:W2:Y:S04]  /*120be0*/  LDL.LU R49, [R1+0x1814] ;  /* 0x0018140001317983 */ /* 0x000ea80000300800 */
[----:B------:R-:W2:Y:S04]  /*120bf0*/  LDL.LU R50, [R1+0x1818] ;  /* 0x0018180001327983 */ /* 0x000ea80000300800 */
[----:B------:R-:W2:Y:S04]  /*120c00*/  LDL.LU R51, [R1+0x181c] ;  /* 0x00181c0001337983 */ /* 0x000ea80000300800 */
[----:B------:R-:W4:Y:S04]  /*120c10*/  LDL R56, [R1+0x80] ;  /* 0x0000800001387983 */ /* 0x000f280000100800 */
[----:B------:R-:W4:Y:S04]  /*120c20*/  LDL R57, [R1+0x84] ;  /* 0x0000840001397983 */ /* 0x000f280000100800 */
[----:B-----5:R-:W4:Y:S04]  /*120c30*/  LDL.LU R52, [R1+0x1820] ;  /* 0x0018200001347983 */ /* 0x020f280000300800 */
[----:B------:R-:W4:Y:S04]  /*120c40*/  LDL.LU R53, [R1+0x1824] ;  /* 0x0018240001357983 */ /* 0x000f280000300800 */
[----:B------:R-:W4:Y:S04]  /*120c50*/  LDL.LU R54, [R1+0x1828] ;  /* 0x0018280001367983 */ /* 0x000f280000300800 */
[----:B------:R-:W4:Y:S04]  /*120c60*/  LDL.LU R55, [R1+0x182c] ;  /* 0x00182c0001377983 */ /* 0x000f280000300800 */
[----:B0-----:R-:W5:Y:S01]  /*120c70*/  LDL R6, [R1+0x88] ;  /* 0x0000880001067983 */ /* 0x001f620000100800 */
[----:B------:R-:W-:-:S02]  /*120c80*/  IMAD.MOV.U32 R47, RZ, RZ, R61 ;  /* 0x000000ffff2f7224 */ /* 0x000fc400078e003d */
[----:B------:R-:W-:Y:S02]  /*120c90*/  IMAD.MOV.U32 R46, RZ, RZ, R60 ;  /* 0x000000ffff2e7224 */ /* 0x000fe400078e003c */
[----:B---3--:R-:W-:Y:S02]  /*120ca0*/  IMAD.MOV.U32 R7, RZ, RZ, R0 ;  /* 0x000000ffff077224 */ /* 0x008fe400078e0000 */
[----:B------:R-:W3:Y:S04]  /*120cb0*/  LDL.LU R0, [R1+0x89e8] ;  /* 0x0089e80001007983 */ /* 0x000ee80000300800 */
[----:B-1----:R-:W2:Y:S04]  /*120cc0*/  LDL.LU R36, [R1+0x1890] ;  /* 0x0018900001247983 */ /* 0x002ea80000300800 */
        /* <DEDUP_REMOVED lines=22> */
[----:B------:R-:W3:Y:S04]  /*120e30*/  LDL.LU.64 R24, [R1+0xa0] ;  /* 0x0000a00001187983 */ /* 0x000ee80000300a00 */
        /* <DEDUP_REMOVED lines=10> */
[----:B------:R-:W-:Y:S04]  /*120ee0*/  STL [R1+0x87e4], R47 ;  /* 0x0087e42f01007387 */ /* 0x000fe80000100800 */
[----:B------:R0:W-:Y:S04]  /*120ef0*/  STL [R1+0x87e0], R46 ;  /* 0x0087e02e01007387 */ /* 0x0001e80000100800 */
[----:B0-----:R-:W3:Y:S01]  /*120f00*/  LDL.LU.64 R46, [R1+0xb0] ;  /* 0x0000b000012e7983 */ /* 0x001ee20000300a00 */
[----:B--2---:R-:W-:Y:S01]  /*120f10*/  HMMA.16816.F32 R36, R28, R2, R36 ;  /* 0x000000021c24723c */ /* 0x004fe20000001824 */
[----:B------:R-:W-:-:S02]  /*120f20*/  IMAD.MOV.U32 R44, RZ, RZ, R3 ;  /* 0x000000ffff2c7224 */ /* 0x000fc400078e0003 */
[----:B------:R-:W-:-:S15]  /*120f30*/  IMAD.MOV.U32 R45, RZ, RZ, R2 ;  /* 0x000000ffff2d7224 */ /* 0x000fde00078e0002 */
[----:B------:R-:W-:Y:S01]  /*120f40*/  NOP ;  /* 0x0000000000007918 */ /* 0x000fe20000000000 */
[----:B------:R-:W-:Y:S04]  /*120f50*/  STL.64 [R1+0x880], R36 ;  /* 0x0008802401007387 */ /* 0x000fe80000100a00 */
[----:B------:R0:W-:Y:S04]  /*120f60*/  STL.64 [R1+0x888], R38 ;  /* 0x0008882601007387 */ /* 0x0001e80000100a00 */
[----:B0-----:R-:W2:Y:S04]  /*120f70*/  LDL.LU.64 R38, [R1+0x89e0] ;  /* 0x0089e00001267983 */ /* 0x001ea80000300a00 */
[----:B------:R-:W2:Y:S04]  /*120f80*/  LDL.LU.64 R36, [R1+0x89d8] ;  /* 0x0089d80001247983 */ /* 0x000ea80000300a00 */
[----:B------:R-:W2:Y:S04]  /*120f90*/  LDL.LU.64 R2, [R1+0x89d0] ;  /* 0x0089d00001027983 */ /* 0x000ea80000300a00 */
[----:B------:R-:W-:Y:S01]  /*120fa0*/  STL [R1+0x87ec], R44 ;  /* 0x0087ec2c01007387 */ /* 0x000fe20000100800 */
[----:B---3--:R-:W-:Y:S03]  /*120fb0*/  HMMA.16816.F32 R40, R28, R46, R40 ;  /* 0x0000002e1c28723c */ /* 0x008fe60000001828 */
[----:B------:R0:W-:Y:S04]  /*120fc0*/  STL [R1+0x87e8], R45 ;  /* 0x0087e82d01007387 */ /* 0x0001e80000100800 */
[----:B0-----:R-:W3:-:S12]  /*120fd0*/  LDL.LU.64 R44, [R1+0xa8] ;  /* 0x0000a800012c7983 */ /* 0x001ed80000300a00 */
[----:B------:R0:W-:Y:S04]  /*120fe0*/  STL.64 [R1+0x870], R40 ;  /* 0x0008702801007387 */ /* 0x0001e80000100a00 */
[----:B------:R1:W-:Y:S04]  /*120ff0*/  STL.64 [R1+0x878], R42 ;  /* 0x0008782a01007387 */ /* 0x0003e80000100a00 */
[----:B0-----:R-:W2:Y:S01]  /*121000*/  LDL.LU.64 R40, [R1+0x89c8] ;  /* 0x0089c80001287983 */ /* 0x001ea20000300a00 */
[----:B------:R-:W-:Y:S01]  /*121010*/  HMMA.16816.F32 R32, R28, R24, R32 ;  /* 0x000000181c20723c */ /* 0x000fe20000001820 */
[----:B-1----:R-:W-:-:S02]  /*121020*/  IMAD.MOV.U32 R42, RZ, RZ, R46 ;  /* 0x000000ffff2a7224 */ /* 0x002fc400078e002e */
[----:B------:R-:W-:Y:S02]  /*121030*/  IMAD.MOV.U32 R43, RZ, RZ, R47 ;  /* 0x000000ffff2b7224 */ /* 0x000fe400078e002f */
[----:B------:R-:W-:-:S03]  /*121040*/  IMAD.MOV.U32 R27, RZ, RZ, R0 ;  /* 0x000000ffff1b7224 */ /* 0x000fc600078e0000 */
[----:B------:R-:W-:Y:S01]  /*121050*/  STL.64 [R1+0x8848], R42 ;  /* 0x0088482a01007387 */ /* 0x000fe20000100a00 */
[C---:B------:R-:W-:Y:S08]  /*121060*/  HMMA.16816.F32 R8, R28.reuse, R4, R8 ;  /* 0x000000041c08723c */ /* 0x040ff00000001808 */
[C---:B-----5:R-:W-:Y:S08]  /*121070*/  HMMA.16816.F32 R4, R28.reuse, R6, R12 ;  /* 0x000000061c04723c */ /* 0x060ff0000000180c */
[C---:B----4-:R-:W-:Y:S08]  /*121080*/  HMMA.16816.F32 R52, R28.reuse, R56, R52 ;  /* 0x000000381c34723c */ /* 0x050ff00000001834 */
[C---:B------:R-:W-:Y:S08]  /*121090*/  HMMA.16816.F32 R56, R28.reuse, R58, R48 ;  /* 0x0000003a1c38723c */ /* 0x040ff00000001830 */
[----:B---3--:R-:W-:Y:S01]  /*1210a0*/  HMMA.16816.F32 R16, R28, R44, R16 ;  /* 0x0000002c1c10723c */ /* 0x008fe20000001810 */
[----:B------:R-:W-:-:S02]  /*1210b0*/  IMAD.MOV.U32 R47, RZ, RZ, R44 ;  /* 0x000000ffff2f7224 */ /* 0x000fc400078e002c */
[----:B------:R-:W-:Y:S02]  /*1210c0*/  IMAD.MOV.U32 R46, RZ, RZ, R45 ;  /* 0x000000ffff2e7224 */ /* 0x000fe400078e002d */
[----:B------:R-:W-:Y:S02]  /*1210d0*/  IMAD.MOV.U32 R44, RZ, RZ, R24 ;  /* 0x000000ffff2c7224 */ /* 0x000fe400078e0018 */
[----:B------:R-:W-:Y:S02]  /*1210e0*/  IMAD.MOV.U32 R45, RZ, RZ, R25 ;  /* 0x000000ffff2d7224 */ /* 0x000fe400078e0019 */
[C---:B------:R-:W-:Y:S01]  /*1210f0*/  HMMA.16816.F32 R24, R28.reuse, R26, R20 ;  /* 0x0000001a1c18723c */ /* 0x040fe20000001814 */
[----:B--2---:R0:W-:Y:S04]  /*121100*/  STL.64 [R1+0x8840], R40 ;  /* 0x0088402801007387 */ /* 0x0041e80000100a00 */
[----:B0-----:R-:W2:Y:S04]  /*121110*/  LDL.LU R40, [R1+0x17f0] ;  /* 0x0017f00001287983 */ /* 0x001ea80000300800 */
[----:B------:R-:W2:Y:S04]  /*121120*/  LDL.LU R41, [R1+0x17f4] ;  /* 0x0017f40001297983 */ /* 0x000ea80000300800 */
[----:B------:R-:W2:Y:S04]  /*121130*/  LDL.LU R42, [R1+0x17f8] ;  /* 0x0017f800012a7983 */ /* 0x000ea80000300800 */
[----:B------:R-:W2:Y:S04]  /*121140*/  LDL.LU R43, [R1+0x17fc] ;  /* 0x0017fc00012b7983 */ /* 0x000ea80000300800 */
        /* <DEDUP_REMOVED lines=10> */
[----:B0-----:R-:W5:Y:S04]  /*1211f0*/  LDL.LU R44, [R1+0x1800] ;  /* 0x00180000012c7983 */ /* 0x001f680000300800 */
[----:B------:R-:W5:Y:S04]  /*121200*/  LDL.LU R45, [R1+0x1804] ;  /* 0x00180400012d7983 */ /* 0x000f680000300800 */
[----:B------:R-:W5:Y:S04]  /*121210*/  LDL.LU R46, [R1+0x1808] ;  /* 0x00180800012e7983 */ /* 0x000f680000300800 */
[----:B------:R-:W5:Y:S04]  /*121220*/  LDL.LU R47, [R1+0x180c] ;  /* 0x00180c00012f7983 */ /* 0x000f680000300800 */
[----:B------:R-:W2:Y:S04]  /*121230*/  LDL.LU.64 R22, [R1+0x89a0] ;  /* 0x0089a00001167983 */ /* 0x000ea80000300a00 */
[----:B------:R-:W4:Y:S04]  /*121240*/  LDL.LU.64 R20, [R1+0x8998] ;  /* 0x0089980001147983 */ /* 0x000f280000300a00 */
        /* <DEDUP_REMOVED lines=23> */
[----:B------:R-:W3:Y:S01]  /*1213c0*/  LDL.LU.64 R56, [R1+0x8928] ;  /* 0x0089280001387983 */ /* 0x000ee20000300a00 */
[C---:B-----5:R-:W-:Y:S08]  /*1213d0*/  HMMA.16816.F32 R44, R28.reuse, R36, R44 ;  /* 0x000000241c2c723c */ /* 0x060ff0000000182c */
[C---:B--2---:R-:W-:Y:S08]  /*1213e0*/  HMMA.16816.F32 R36, R28.reuse, R38, R40 ;  /* 0x000000261c24723c */ /* 0x044ff00000001828 */
[C---:B----4-:R-:W-:Y:S08]  /*1213f0*/  HMMA.16816.F32 R32, R28.reuse, R20, R32 ;  /* 0x000000141c20723c */ /* 0x050ff00000001820 */
[C---:B---3--:R-:W-:Y:S01]  /*121400*/  HMMA.16816.F32 R24, R28.reuse, R22, R24 ;  /* 0x000000161c18723c */ /* 0x048fe20000001818 */
[----:B------:R-:W-:Y:S04]  /*121410*/  STL.64 [R1+0x7f0], R44 ;  /* 0x0007f02c01007387 */ /* 0x000fe80000100a00 */
[----:B------:R-:W-:Y:S03]  /*121420*/  STL.64 [R1+0x7f8], R46 ;  /* 0x0007f82e01007387 */ /* 0x000fe60000100a00 */
[C---:B------:R-:W-:Y:S08]  /*121430*/  HMMA.16816.F32 R20, R28.reuse, R8, R16 ;  /* 0x000000081c14723c */ /* 0x040ff00000001810 */
[C---:B------:R-:W-:Y:S01]  /*121440*/  HMMA.16816.F32 R16, R28.reuse, R10, R12 ;  /* 0x0000000a1c10723c */ /* 0x040fe2000000180c */
[----:B------:R-:W-:Y:S04]  /*121450*/  STL.64 [R1+0x7e0], R36 ;  /* 0x0007e02401007387 */ /* 0x000fe80000100a00 */
[----:B------:R-:W-:Y:S04]  /*121460*/  STL.64 [R1+0x7e8], R38 ;  /* 0x0007e82601007387 */ /* 0x000fe80000100a00 */
[----:B------:R-:W-:Y:S04]  /*121470*/  STL.64 [R1+0x7d0], R32 ;  /* 0x0007d02001007387 */ /* 0x000fe80000100a00 */
[----:B------:R-:W-:Y:S04]  /*121480*/  STL.64 [R1+0x7d8], R34 ;  /* 0x0007d82201007387 */ /* 0x000fe80000100a00 */
[----:B------:R-:W-:Y:S04]  /*121490*/  STL.64 [R1+0x7c0], R24 ;  /* 0x0007c01801007387 */ /* 0x000fe80000100a00 */
[----:B------:R-:W-:Y:S01]  /*1214a0*/  STL.64 [R1+0x7c8], R26 ;  /* 0x0007c81a01007387 */ /* 0x000fe20000100a00 */
[C---:B------:R-:W-:Y:S08]  /*1214b0*/  HMMA.16816.F32 R12, R28.reuse, R52, R4 ;  /* 0x000000341c0c723c */ /* 0x040ff00000001804 */
[C---:B------:R-:W-:Y:S01]  /*1214c0*/  HMMA.16816.F32 R8, R28.reuse, R54, R48 ;  /* 0x000000361c08723c */ /* 0x040fe20000001830 */
[----:B------:R-:W-:Y:S04]  /*1214d0*/  STL.64 [R1+0x7b0], R20 ;  /* 0x0007b01401007387 */ /* 0x000fe80000100a00 */
[----:B------:R-:W-:Y:S04]  /*1214e0*/  STL.64 [R1+0x7b8], R22 ;  /* 0x0007b81601007387 */ /* 0x000fe80000100a00 */
[----:B------:R-:W-:Y:S01]  /*1214f0*/  STL.64 [R1+0x7a0], R16 ;  /* 0x0007a01001007387 */ /* 0x000fe20000100a00 */
[----:B------:R-:W-:Y:S03]  /*121500*/  HMMA.16816.F32 R4, R28, R60, R56 ;  /* 0x0000003c1c04723c */ /* 0x000fe60000001838 */
[----:B------:R-:W-:Y:S04]  /*121510*/  STL.64 [R1+0x7a8], R18 ;  /* 0x0007a81201007387 */ /* 0x000fe80000100a00 */
[----:B------:R0:W-:Y:S04]  /*121520*/  STL.64 [R1+0x790], R12 ;  /* 0x0007900c01007387 */ /* 0x0001e80000100a00 */
[----:B------:R1:W-:Y:S04]  /*121530*/  STL.64 [R1+0x798], R14 ;  /* 0x0007980e01007387 */ /* 0x0003e80000100a00 */
[----:B------:R-:W-:Y:S04]  /*121540*/  STL.64 [R1+0x780], R8 ;  /* 0x0007800801007387 */ /* 0x000fe80000100a00 */
[----:B------:R-:W-:Y:S04]  /*121550*/  STL.64 [R1+0x788], R10 ;  /* 0x0007880a01007387 */ /* 0x000fe80000100a00 */
[----:B0-----:R-:W2:Y:S04]  /*121560*/  LDL.LU R12, [R1+0x1680] ;  /* 0x00168000010c7983 */ /* 0x001ea80000300800 */
[----:B------:R-:W-:Y:S04]  /*121570*/  STL.64 [R1+0x770], R4 ;  /* 0x0007700401007387 */ /* 0x000fe80000100a00 */
[----:B------:R0:W-:Y:S04]  /*121580*/  STL.64 [R1+0x778], R6 ;  /* 0x0007780601007387 */ /* 0x0001e80000100a00 */
        /* <DEDUP_REMOVED lines=13> */
[----:B------:R-:W4:Y:S04]  /*121660*/  LDL.LU R38, [R1+0x16d8] ;  /* 0x0016d80001267983 */ /* 0x000f280000300800 */
[----:B------:R-:W4:Y:S04]  /*121670*/  LDL.LU R39, [R1+0x16dc] ;  /* 0x0016dc0001277983 */ /* 0x000f280000300800 */
[----:B----4-:R-:W-:Y:S04]  /*121680*/  STL.64 [R1+0x88f0], R38 ;  /* 0x0088f02601007387 */ /* 0x010fe80000100a00 */
[----:B--2---:R-:W-:Y:S04]  /*121690*/  STL.64 [R1+0x88e8], R36 ;  /* 0x0088e82401007387 */ /* 0x004fe80000100a00 */
[----:B------:R-:W2:Y:S04]  /*1216a0*/  LDL.LU R44, [R1+0x16f0] ;  /* 0x0016f000012c7983 */ /* 0x000ea80000300800 */
[----:B------:R-:W2:Y:S04]  /*1216b0*/  LDL.LU R45, [R1+0x16f4] ;  /* 0x0016f400012d7983 */ /* 0x000ea80000300800 */
[----:B------:R-:W4:Y:S04]  /*1216c0*/  LDL.LU R46, [R1+0x16f8] ;  /* 0x0016f800012e7983 */ /* 0x000f280000300800 */
[----:B------:R-:W4:Y:S04]  /*1216d0*/  LDL.LU R47, [R1+0x16fc] ;  /* 0x0016fc00012f7983 */ /* 0x000f280000300800 */
[----:B----4-:R-:W-:Y:S04]  /*1216e0*/  STL.64 [R1+0x8900], R46 ;  /* 0x0089002e01007387 */ /* 0x010fe80000100a00 */
[----:B--2---:R2:W-:Y:S04]  /*1216f0*/  STL.64 [R1+0x88f8], R44 ;  /* 0x0088f82c01007387 */ /* 0x0045e80000100a00 */
        /* <DEDUP_REMOVED lines=8> */
[----:B------:R-:W2:Y:S04]  /*121780*/  LDL.LU R50, [R1+0x1728] ;  /* 0x0017280001327983 */ /* 0x000ea80000300800 */
[----:B------:R-:W2:Y:S01]  /*121790*/  LDL.LU R51, [R1+0x172c] ;  /* 0x00172c0001337983 */ /* 0x000ea20000300800 */
[----:B------:R-:W-:-:S03]  /*1217a0*/  IMAD.MOV.U32 R0, RZ, RZ, R61 ;  /* 0x000000ffff007224 */ /* 0x000fc600078e003d */
[----:B--2---:R-:W-:Y:S04]  /*1217b0*/  STL.64 [R1+0x8920], R50 ;  /* 0x0089203201007387 */ /* 0x004fe80000100a00 */
[----:B----4-:R2:W-:Y:S04]  /*1217c0*/  STL.64 [R1+0x8918], R48 ;  /* 0x0089183001007387 */ /* 0x0105e80000100a00 */
[----:B0-----:R-:W4:Y:S04]  /*1217d0*/  LDL R6, [R1+0x8] ;  /* 0x0000080001067983 */ /* 0x001f280000100800 */
[----:B------:R-:W4:Y:S04]  /*1217e0*/  LDL R7, [R1+0xc] ;  /* 0x00000c0001077983 */ /* 0x000f280000100800 */
[----:B-1----:R-:W4:Y:S04]  /*1217f0*/  LDL.LU R12, [R1+0x1740] ;  /* 0x00174000010c7983 */ /* 0x002f280000300800 */
[----:B------:R-:W4:Y:S04]  /*121800*/  LDL.LU R13, [R1+0x1744] ;  /* 0x00174400010d7983 */ /* 0x000f280000300800 */
[----:B------:R-:W4:Y:S04]  /*121810*/  LDL.LU R14, [R1+0x1748] ;  /* 0x00174800010e7983 */ /* 0x000f280000300800 */
[----:B------:R-:W4:Y:S04]  /*121820*/  LDL.LU R15, [R1+0x174c] ;  /* 0x00174c00010f7983 */ /* 0x000f280000300800 */
[----:B---3--:R-:W3:Y:S04]  /*121830*/  LDL R26, [R1+0x18] ;  /* 0x00001800011a7983 */ /* 0x008ee80000100800 */
[----:B------:R-:W3:Y:S04]  /*121840*/  LDL R27, [R1+0x1c] ;  /* 0x00001c00011b7983 */ /* 0x000ee80000100800 */
[----:B------:R-:W3:Y:S04]  /*121850*/  LDL.LU R44, [R1+0x1760] ;  /* 0x00176000012c7983 */ /* 0x000ee80000300800 */
[----:B------:R-:W3:Y:S04]  /*121860*/  LDL.LU R45, [R1+0x1764] ;  /* 0x00176400012d7983 */ /* 0x000ee80000300800 */
[----:B------:R-:W3:Y:S04]  /*121870*/  LDL.LU R46, [R1+0x1768] ;  /* 0x00176800012e7983 */ /* 0x000ee80000300800 */
[----:B------:R-:W3:Y:S04]  /*121880*/  LDL.LU R47, [R1+0x176c] ;  /* 0x00176c00012f7983 */ /* 0x000ee80000300800 */
[----:B-----5:R-:W5:Y:S04]  /*121890*/  LDL R58, [R1+0x28] ;  /* 0x00002800013a7983 */ /* 0x020f680000100800 */
[----:B------:R-:W5:Y:S04]  /*1218a0*/  LDL R59, [R1+0x2c] ;  /* 0x00002c00013b7983 */ /* 0x000f680000100800 */
[----:B--2---:R-:W5:Y:S04]  /*1218b0*/  LDL.LU R48, [R1+0x1770] ;  /* 0x0017700001307983 */ /* 0x004f680000300800 */
        /* <DEDUP_REMOVED lines=8> */
[----:B------:R-:W4:Y:S04]  /*121940*/  LDL.64 R4, [R1+0x10] ;  /* 0x0000100001047983 */ /* 0x000f280000100a00 */
[----:B------:R-:W4:Y:S04]  /*121950*/  LDL.LU R8, [R1+0x1730] ;  /* 0x0017300001087983 */ /* 0x000f280000300800 */
[----:B------:R-:W4:Y:S04]  /*121960*/  LDL.LU R9, [R1+0x1734] ;  /* 0x0017340001097983 */ /* 0x000f280000300800 */
[----:B------:R-:W4:Y:S04]  /*121970*/  LDL.LU R10, [R1+0x1738] ;  /* 0x00173800010a7983 */ /* 0x000f280000300800 */
[----:B------:R-:W4:Y:S04]  /*121980*/  LDL.LU R11, [R1+0x173c] ;  /* 0x00173c00010b7983 */ /* 0x000f280000300800 */
[----:B------:R-:W4:Y:S04]  /*121990*/  LDL.64 R60, [R1] ;  /* 0x00000000013c7983 */ /* 0x000f280000100a00 */
        /* <DEDUP_REMOVED lines=21> */
[C---:B-----5:R-:W-:Y:S03]  /*121af0*/  HMMA.16816.F32 R56, R28.reuse, R58, R48 ;  /* 0x0000003a1c38723c */ /* 0x060fe60000001830 */
[----:B------:R-:W5:Y:S04]  /*121b00*/  LDL.LU.64 R50, [R1+0x8920] ;  /* 0x0089200001327983 */ /* 0x000f680000300a00 */
[----:B------:R-:W5:Y:S01]  /*121b10*/  LDL.LU.64 R48, [R1+0x8918] ;  /* 0x0089180001307983 */ /* 0x000f620000300a00 */
[----:B---3--:R-:W-:Y:S01]  /*121b20*/  HMMA.16816.F32 R44, R28, R24, R44 ;  /* 0x000000181c2c723c */ /* 0x008fe2000000182c */
[----:B0-----:R-:W-:-:S07]  /*121b30*/  IMAD.MOV.U32 R0, RZ, RZ, R25 ;  /* 0x000000ffff007224 */ /* 0x001fce00078e0019 */
[C---:B--2---:R-:W-:Y:S08]  /*121b40*/  HMMA.16816.F32 R24, R28.reuse, R26, R36 ;  /* 0x0000001a1c18723c */ /* 0x044ff00000001824 */
[----:B----4-:R-:W-:Y:S01]  /*121b50*/  HMMA.16816.F32 R12, R28, R4, R12 ;  /* 0x000000041c0c723c */ /* 0x010fe2000000180c */
[----:B------:R-:W-:Y:S04]  /*121b60*/  STL.64 [R1+0x760], R56 ;  /* 0x0007603801007387 */ /* 0x000fe80000100a00 */
[----:B------:R0:W-:Y:S04]  /*121b70*/  STL.64 [R1+0x768], R58 ;  /* 0x0007683a01007387 */ /* 0x0001e80000100a00 */
[----:B0-----:R-:W2:Y:S04]  /*121b80*/  LDL.LU.64 R58, [R1+0x8910] ;  /* 0x00891000013a7983 */ /* 0x001ea80000300a00 */
[----:B------:R-:W2:Y:S04]  /*121b90*/  LDL.LU.64 R56, [R1+0x8908] ;  /* 0x0089080001387983 */ /* 0x000ea80000300a00 */
[----:B------:R-:W-:Y:S04]  /*121ba0*/  STL.64 [R1+0x750], R44 ;  /* 0x0007502c01007387 */ /* 0x000fe80000100a00 */
[----:B------:R0:W-:Y:S04]  /*121bb0*/  STL.64 [R1+0x758], R46 ;  /* 0x0007582e01007387 */ /* 0x0001e80000100a00 */
[----:B0-----:R-:W3:Y:S04]  /*121bc0*/  LDL.LU.64 R46, [R1+0x8900] ;  /* 0x00890000012e7983 */ /* 0x001ee80000300a00 */
[----:B------:R-:W3:Y:S04]  /*121bd0*/  LDL.LU.64 R44, [R1+0x88f8] ;  /* 0x0088f800012c7983 */ /* 0x000ee80000300a00 */
[----:B------:R0:W-:Y:S04]  /*121be0*/  STL [R1+0x866c], R0 ;  /* 0x00866c0001007387 */ /* 0x0001e80000100800 */
[----:B------:R-:W4:Y:S04]  /*121bf0*/  LDL.LU.64 R38, [R1+0x88f0] ;  /* 0x0088f00001267983 */ /* 0x000f280000300a00 */
[----:B------:R-:W4:Y:S01]  /*121c00*/  LDL.LU.64 R36, [R1+0x88e8] ;  /* 0x0088e80001247983 */ /* 0x000f220000300a00 */
[----:B0-----:R-:W-:-:S02]  /*121c10*/  IMAD.MOV.U32 R0, RZ, RZ, R5 ;  /* 0x000000ffff007224 */ /* 0x001fc400078e0005 */
[----:B------:R-:W-:Y:S01]  /*121c20*/  HMMA.16816.F32 R4, R28, R6, R8 ;  /* 0x000000061c04723c */ /* 0x000fe20000001808 */
        /* <DEDUP_REMOVED lines=8> */
[----:B------:R0:W-:Y:S04]  /*121cb0*/  STL [R1+0x8670], R0 ;  /* 0x0086700001007387 */ /* 0x0001e80000100800 */
[----:B------:R-:W2:Y:S04]  /*121cc0*/  LDL.LU.64 R10, [R1+0x88c0] ;  /* 0x0088c000010a7983 */ /* 0x000ea80000300a00 */
[----:B------:R-:W2:Y:S04]  /*121cd0*/  LDL.LU.64 R8, [R1+0x88b8] ;  /* 0x0088b80001087983 */ /* 0x000ea80000300a00 */
[----:B------:R-:W-:Y:S04]  /*121ce0*/  STL.64 [R1+0x720], R4 ;  /* 0x0007200401007387 */ /* 0x000fe80000100a00 */
[----:B------:R1:W-:Y:S01]  /*121cf0*/  STL.64 [R1+0x728], R6 ;  /* 0x0007280601007387 */ /* 0x0003e20000100a00 */
[----:B0-----:R-:W-:-:S03]  /*121d00*/  IMAD.MOV.U32 R0, RZ, RZ, R61 ;  /* 0x000000ffff007224 */ /* 0x001fc600078e003d */
[----:B-1----:R-:W2:Y:S04]  /*121d10*/  LDL.LU.64 R6, [R1+0x88b0] ;  /* 0x0088b00001067983 */ /* 0x002ea80000300a00 */
[----:B------:R-:W2:Y:S01]  /*121d20*/  LDL.LU.64 R4, [R1+0x88a8] ;  /* 0x0088a80001047983 */ /* 0x000ea20000300a00 */
[----:B-----5:R-:W-:-:S15]  /*121d30*/  HMMA.16816.F32 R48, R28, R60, R48 ;  /* 0x0000003c1c30723c */ /* 0x020fde0000001830 */
[----:B------:R-:W-:-:S04]  /*121d40*/  NOP ;  /* 0x0000000000007918 */ /* 0x000fc80000000000 */
[----:B------:R-:W-:Y:S04]  /*121d50*/  STL.64 [R1+0x710], R48 ;  /* 0x0007103001007387 */ /* 0x000fe80000100a00 */
[----:B------:R0:W-:Y:S04]  /*121d60*/  STL.64 [R1+0x718], R50 ;  /* 0x0007183201007387 */ /* 0x0001e80000100a00 */
[----:B0-----:R-:W5:Y:S04]  /*121d70*/  LDL.LU.64 R50, [R1+0x88a0] ;  /* 0x0088a00001327983 */ /* 0x001f680000300a00 */
        /* <DEDUP_REMOVED lines=9> */
[----:B------:R-:W-:Y:S04]  /*121e10*/  STL [R1+0x8758], R60 ;  /* 0x0087583c01007387 */ /* 0x000fe80000100800 */
[----:B------:R-:W-:Y:S01]  /*121e20*/  STL [R1+0x873c], R61 ;  /* 0x00873c3d01007387 */ /* 0x000fe20000100800 */
[----:B--2---:R-:W-:-:S15]  /*121e30*/  HMMA.16816.F32 R52, R28, R58, R52 ;  /* 0x0000003a1c34723c */ /* 0x004fde0000001834 */
[----:B------:R-:W-:-:S04]  /*121e40*/  NOP ;  /* 0x0000000000007918 */ /* 0x000fc80000000000 */
[----:B------:R-:W-:Y:S04]  /*121e50*/  STL.64 [R1+0x6f0], R52 ;  /* 0x0006f03401007387 */ /* 0x000fe80000100a00 */
[----:B------:R0:W-:Y:S04]  /*121e60*/  STL.64 [R1+0x6f8], R54 ;  /* 0x0006f83601007387 */ /* 0x0001e80000100a00 */
[----:B0-----:R-:W2:Y:S04]  /*121e70*/  LDL.LU.64 R54, [R1+0x8878] ;  /* 0x0088780001367983 */ /* 0x001ea80000300a00 */
[----:B------:R-:W4:Y:S01]  /*121e80*/  LDL.LU.64 R52, [R1+0x8870] ;  /* 0x0088700001347983 */ /* 0x000f220000300a00 */
[C---:B---3--:R-:W-:Y:S08]  /*121e90*/  HMMA.16816.F32 R44, R28.reuse, R56, R44 ;  /* 0x000000381c2c723c */ /* 0x048ff0000000182c */
[C---:B-----5:R-:W-:Y:S08]  /*121ea0*/  HMMA.16816.F32 R32, R28.reuse, R50, R32 ;  /* 0x000000321c20723c */ /* 0x060ff00000001820 */
[C---:B------:R-:W-:Y:S08]  /*121eb0*/  HMMA.16816.F32 R24, R28.reuse, R48, R24 ;  /* 0x000000301c18723c */ /* 0x040ff00000001818 */
[C---:B------:R-:W-:Y:S01]  /*121ec0*/  HMMA.16816.F32 R20, R28.reuse, R2, R20 ;  /* 0x000000021c14723c */ /* 0x040fe20000001814 */
[----:B------:R-:W-:Y:S04]  /*121ed0*/  STL.64 [R1+0x8538], R58 ;  /* 0x0085383a01007387 */ /* 0x000fe80000100a00 */
[----:B------:R-:W-:Y:S03]  /*121ee0*/  STL.64 [R1+0x8530], R56 ;  /* 0x0085303801007387 */ /* 0x000fe60000100a00 */
[C---:B------:R-:W-:Y:S08]  /*121ef0*/  HMMA.16816.F32 R16, R28.reuse, R4, R16 ;  /* 0x000000041c10723c */ /* 0x040ff00000001810 */
[C---:B------:R-:W-:Y:S01]  /*121f00*/  HMMA.16816.F32 R12, R28.reuse, R6, R12 ;  /* 0x000000061c0c723c */ /* 0x040fe2000000180c */
[----:B------:R-:W-:Y:S04]  /*121f10*/  STL.64 [R1+0x6e0], R44 ;  /* 0x0006e02c01007387 */ /* 0x000fe80000100a00 */
[----:B------:R-:W-:Y:S03]  /*121f20*/  STL.64 [R1+0x6e8], R46 ;  /* 0x0006e82e01007387 */ /* 0x000fe60000100a00 */
[C---:B--2---:R-:W-:Y:S08]  /*121f30*/  HMMA.16816.F32 R40, R28.reuse, R54, R40 ;  /* 0x000000361c28723c */ /* 0x044ff00000001828 */
[C---:B----4-:R-:W-:Y:S01]  /*121f40*/  HMMA.16816.F32 R36, R28.reuse, R52, R36 ;  /* 0x000000341c24723c */ /* 0x050fe20000001824 */
[----:B------:R-:W-:Y:S10]  /*121f50*/  STL.64 [R1+0x8528], R54 ;  /* 0x0085283601007387 */ /* 0x000ff40000100a00 */
        /* <DEDUP_REMOVED lines=11> */
[----:B------:R-:W-:Y:S04]  /*122010*/  STL [R1+0x875c], R3 ;  /* 0x00875c0301007387 */ /* 0x000fe80000100800 */
        /* <DEDUP_REMOVED lines=56> */
[C---:B--2---:R-:W-:Y:S08]  /*1223a0*/  HMMA.16816.F32 R12, R28.reuse, R10, R12 ;  /* 0x0000000a1c0c723c */ /* 0x044ff0000000180c */
[----:B---3--:R-:W-:-:S15]  /*1223b0*/  HMMA.16816.F32 R44, R28, R8, R44 ;  /* 0x000000081c2c723c */ /* 0x008fde000000182c */
[----:B------:R-:W-:-:S04]  /*1223c0*/  NOP ;  /* 0x0000000000007918 */ /* 0x000fc80000000000 */
[----:B------:R-:W-:Y:S04]  /*1223d0*/  STL.64 [R1+0x660], R44 ;  /* 0x0006602c01007387 */ /* 0x000fe80000100a00 */
[----:B------:R0:W-:Y:S04]  /*1223e0*/  STL.64 [R1+0x668], R46 ;  /* 0x0006682e01007387 */ /* 0x0001e80000100a00 */
[----:B0-----:R-:W2:Y:S04]  /*1223f0*/  LDL.LU.64 R46, [R1+0x8868] ;  /* 0x00886800012e7983 */ /* 0x001ea80000300a00 */
[----:B------:R-:W3:Y:S04]  /*122400*/  LDL.LU.64 R44, [R1+0x8860] ;  /* 0x00886000012c7983 */ /* 0x000ee80000300a00 */
        /* <DEDUP_REMOVED lines=50> */
[----:B0-----:R-:W4:Y:S04]  /*122730*/  LDL.LU.64 R26, [R1+0x87f8] ;  /* 0x0087f800011a7983 */ /* 0x001f280000300a00 */
[----:B------:R-:W4:Y:S04]  /*122740*/  LDL.LU.64 R24, [R1+0x87f0] ;  /* 0x0087f00001187983 */ /* 0x000f280000300a00 */
[----:B------:R-:W-:Y:S04]  /*122750*/  STL.64 [R1+0x84a8], R22 ;  /* 0x0084a81601007387 */ /* 0x000fe80000100a00 */
[----:B------:R-:W-:Y:S01]  /*122760*/  STL.64 [R1+0x84a0], R20 ;  /* 0x0084a01401007387 */ /* 0x000fe20000100a00 */
[C---:B---3--:R-:W-:Y:S08]  /*122770*/  HMMA.16816.F32 R8, R28.reuse, R32, R8 ;  /* 0x000000201c08723c */ /* 0x048ff00000001808 */
[C---:B--2---:R-:W-:Y:S08]  /*122780*/  HMMA.16816.F32 R4, R28.reuse, R34, R4 ;  /* 0x000000221c04723c */ /* 0x044ff00000001804 */
[C---:B----4-:R-:W-:Y:S08]  /*122790*/  HMMA.16816.F32 R16, R28.reuse, R24, R16 ;  /* 0x000000181c10723c */ /* 0x050ff00000001810 */
        /* <DEDUP_REMOVED lines=20> */
[----:B------:R5:W-:Y:S02]  /*1228e0*/  STL.64 [R1+0x598], R6 ;  /* 0x0005980601007387 */ /* 0x000be40000100a00 */
[----:B-----5:R-:W-:Y:S01]  /*1228f0*/  HMMA.16816.F32 R4, R28, R40, R56 ;  /* 0x000000281c04723c */ /* 0x020fe20000001838 */
[----:B------:R-:W-:-:S02]  /*122900*/  IMAD.MOV.U32 R58, RZ, RZ, R44 ;  /* 0x000000ffff3a7224 */ /* 0x000fc400078e002c */
[----:B------:R-:W-:Y:S01]  /*122910*/  IMAD.MOV.U32 R59, RZ, RZ, R45 ;  /* 0x000000ffff3b7224 */ /* 0x000fe200078e002d */
[----:B------:R-:W2:Y:S01]  /*122920*/  LDL.LU R44, [R1+0x87ec] ;  /* 0x0087ec00012c7983 */ /* 0x000ea20000300800 */
[----:B------:R-:W-:Y:S02]  /*122930*/  IMAD.MOV.U32 R56, RZ, RZ, R47 ;  /* 0x000000ffff387224 */ /* 0x000fe400078e002f */
[----:B------:R-:W-:-:S12]  /*122940*/  IMAD.MOV.U32 R57, RZ, RZ, R46 ;  /* 0x000000ffff397224 */ /* 0x000fd800078e002e */
[----:B------:R-:W-:Y:S04]  /*122950*/  STL.64 [R1+0x580], R4 ;  /* 0x0005800401007387 */ /* 0x000fe80000100a00 */
[----:B------:R0:W-:Y:S04]  /*122960*/  STL.64 [R1+0x588], R6 ;  /* 0x0005880601007387 */ /* 0x0001e80000100a00 */
[----:B------:R-:W3:Y:S04]  /*122970*/  LDL.LU R45, [R1+0x87e8] ;  /* 0x0087e800012d7983 */ /* 0x000ee80000300800 */
[----:B------:R-:W4:Y:S04]  /*122980*/  LDL.LU R47, [R1+0x87e4] ;  /* 0x0087e400012f7983 */ /* 0x000f280000300800 */
[----:B------:R-:W5:Y:S04]  /*122990*/  LDL.LU R46, [R1+0x87e0] ;  /* 0x0087e000012e7983 */ /* 0x000f680000300800 */
[----:B------:R-:W-:Y:S04]  /*1229a0*/  STL.64 [R1+0x8680], R58 ;  /* 0x0086803a01007387 */ /* 0x000fe80000100a00 */
[----:B------:R1:W-:Y:S04]  /*1229b0*/  STL.64 [R1+0x8678], R56 ;  /* 0x0086783801007387 */ /* 0x0003e80000100a00 */
[----:B------:R-:W2:Y:S04]  /*1229c0*/  LDL.LU R48, [R1+0x1470] ;  /* 0x0014700001307983 */ /* 0x000ea80000300800 */
[----:B------:R-:W2:Y:S04]  /*1229d0*/  LDL.LU R49, [R1+0x1474] ;  /* 0x0014740001317983 */ /* 0x000ea80000300800 */
[----:B------:R-:W2:Y:S04]  /*1229e0*/  LDL.LU R50, [R1+0x1478] ;  /* 0x0014780001327983 */ /* 0x000ea80000300800 */
[----:B------:R-:W2:Y:S01]  /*1229f0*/  LDL.LU R51, [R1+0x147c] ;  /* 0x00147c0001337983 */ /* 0x000ea20000300800 */
[----:B0-----:R-:W-:-:S02]  /*122a00*/  IMAD.MOV.U32 R6, RZ, RZ, R42 ;  /* 0x000000ffff067224 */ /* 0x001fc400078e002a */
[----:B------:R-:W-:Y:S01]  /*122a10*/  IMAD.MOV.U32 R7, RZ, RZ, R43 ;  /* 0x000000ffff077224 */ /* 0x000fe200078e002b */
[----:B--2---:R0:W-:Y:S04]  /*122a20*/  STL.64 [R1+0x8690], R50 ;  /* 0x0086903201007387 */ /* 0x0041e80000100a00 */
[----:B------:R-:W-:Y:S04]  /*122a30*/  STL.64 [R1+0x8688], R48 ;  /* 0x0086883001007387 */ /* 0x000fe80000100a00 */
[----:B------:R-:W2:Y:S04]  /*122a40*/  LDL.LU R42, [R1+0x87dc] ;  /* 0x0087dc00012a7983 */ /* 0x000ea80000300800 */
[----:B------:R-:W2:Y:S04]  /*122a50*/  LDL.LU R43, [R1+0x87d8] ;  /* 0x0087d800012b7983 */ /* 0x000ea80000300800 */
[----:B------:R-:W2:Y:S04]  /*122a60*/  LDL.LU R8, [R1+0x1480] ;  /* 0x0014800001087983 */ /* 0x000ea80000300800 */
[----:B------:R-:W2:Y:S04]  /*122a70*/  LDL.LU R9, [R1+0x1484] ;  /* 0x0014840001097983 */ /* 0x000ea80000300800 */
[----:B------:R-:W2:Y:S04]  /*122a80*/  LDL.LU R10, [R1+0x1488] ;  /* 0x00148800010a7983 */ /* 0x000ea80000300800 */
[----:B------:R-:W2:Y:S01]  /*122a90*/  LDL.LU R11, [R1+0x148c] ;  /* 0x00148c00010b7983 */ /* 0x000ea20000300800 */
[----:B---3--:R-:W-:-:S02]  /*122aa0*/  IMAD.MOV.U32 R4, RZ, RZ, R45 ;  /* 0x000000ffff047224 */ /* 0x008fc400078e002d */
[----:B------:R-:W-:Y:S01]  /*122ab0*/  IMAD.MOV.U32 R5, RZ, RZ, R44 ;  /* 0x000000ffff057224 */ /* 0x000fe200078e002c */
[----:B--2---:R-:W-:Y:S04]  /*122ac0*/  STL.64 [R1+0x86a0], R10 ;  /* 0x0086a00a01007387 */ /* 0x004fe80000100a00 */
[----:B------:R2:W-:Y:S04]  /*122ad0*/  STL.64 [R1+0x8698], R8 ;  /* 0x0086980801007387 */ /* 0x0005e80000100a00 */
[----:B------:R-:W3:Y:S04]  /*122ae0*/  LDL.LU R45, [R1+0x87d4] ;  /* 0x0087d400012d7983 */ /* 0x000ee80000300800 */
[----:B------:R-:W2:Y:S04]  /*122af0*/  LDL.LU R44, [R1+0x87d0] ;  /* 0x0087d000012c7983 */ /* 0x000ea80000300800 */
[----:B------:R-:W-:Y:S04]  /*122b00*/  STL.64 [R1+0x86b0], R6 ;  /* 0x0086b00601007387 */ /* 0x000fe80000100a00 */
[----:B------:R-:W-:Y:S04]  /*122b10*/  STL.64 [R1+0x86a8], R4 ;  /* 0x0086a80401007387 */ /* 0x000fe80000100a00 */
[----:B------:R-:W2:Y:S04]  /*122b20*/  LDL.LU R12, [R1+0x1490] ;  /* 0x00149000010c7983 */ /* 0x000ea80000300800 */
[----:B------:R-:W2:Y:S04]  /*122b30*/  LDL.LU R13, [R1+0x1494] ;  /* 0x00149400010d7983 */ /* 0x000ea80000300800 */
[----:B------:R-:W2:Y:S04]  /*122b40*/  LDL.LU R14, [R1+0x1498] ;  /* 0x00149800010e7983 */ /* 0x000ea80000300800 */
[----:B------:R-:W2:Y:S01]  /*122b50*/  LDL.LU R15, [R1+0x149c] ;  /* 0x00149c00010f7983 */ /* 0x000ea20000300800 */
[----:B-----5:R-:W-:-:S02]  /*122b60*/  IMAD.MOV.U32 R18, RZ, RZ, R46 ;  /* 0x000000ffff127224 */ /* 0x020fc400078e002e */
[----:B----4-:R-:W-:Y:S02]  /*122b70*/  IMAD.MOV.U32 R19, RZ, RZ, R47 ;  /* 0x000000ffff137224 */ /* 0x010fe400078e002f */
[----:B------:R-:W-:Y:S02]  /*122b80*/  IMAD.MOV.U32 R16, RZ, RZ, R43 ;  /* 0x000000ffff107224 */ /* 0x000fe400078e002b */
[----:B------:R-:W-:Y:S01]  /*122b90*/  IMAD.MOV.U32 R17, RZ, RZ, R42 ;  /* 0x000000ffff117224 */ /* 0x000fe200078e002a */
[----:B--2---:R2:W-:Y:S04]  /*122ba0*/  STL.64 [R1+0x86c0], R14 ;  /* 0x0086c00e01007387 */ /* 0x0045e80000100a00 */
[----:B------:R-:W-:Y:S04]  /*122bb0*/  STL.64 [R1+0x86b8], R12 ;  /* 0x0086b80c01007387 */ /* 0x000fe80000100a00 */
[----:B------:R-:W4:Y:S04]  /*122bc0*/  LDL.LU R46, [R1+0x87cc] ;  /* 0x0087cc00012e7983 */ /* 0x000f280000300800 */
[----:B------:R-:W5:Y:S04]  /*122bd0*/  LDL.LU R47, [R1+0x87c8] ;  /* 0x0087c800012f7983 */ /* 0x000f680000300800 */
[----:B------:R-:W2:Y:S04]  /*122be0*/  LDL.LU R43, [R1+0x87c4] ;  /* 0x0087c400012b7983 */ /* 0x000ea80000300800 */
[----:B------:R-:W0:Y:S04]  /*122bf0*/  LDL.LU R42, [R1+0x87c0] ;  /* 0x0087c000012a7983 */ /* 0x000e280000300800 */
[----:B------:R-:W-:Y:S04]  /*122c00*/  STL.64 [R1+0x86d0], R18 ;  /* 0x0086d01201007387 */ /* 0x000fe80000100a00 */
[----:B------:R0:W-:Y:S04]  /*122c10*/  STL.64 [R1+0x86c8], R16 ;  /* 0x0086c81001007387 */ /* 0x0001e80000100a00 */
[----:B------:R-:W2:Y:S04]  /*122c20*/  LDL.LU R24, [R1+0x14b0] ;  /* 0x0014b00001187983 */ /* 0x000ea80000300800 */
[----:B------:R-:W2:Y:S04]  /*122c30*/  LDL.LU R25, [R1+0x14b4] ;  /* 0x0014b40001197983 */ /* 0x000ea80000300800 */
[----:B------:R-:W2:Y:S04]  /*122c40*/  LDL.LU R26, [R1+0x14b8] ;  /* 0x0014b800011a7983 */ /* 0x000ea80000300800 */
[----:B------:R-:W2:Y:S01]  /*122c50*/  LDL.LU R27, [R1+0x14bc] ;  /* 0x0014bc00011b7983 */ /* 0x000ea20000300800 */
[----:B------:R-:W-:-:S02]  /*122c60*/  IMAD.MOV.U32 R34, RZ, RZ, R44 ;  /* 0x000000ffff227224 */ /* 0x000fc400078e002c */
[----:B---3--:R-:W-:Y:S01]  /*122c70*/  IMAD.MOV.U32 R35, RZ, RZ, R45 ;  /* 0x000000ffff237224 */ /* 0x008fe200078e002d */
[----:B--2---:R-:W-:Y:S04]  /*122c80*/  STL.64 [R1+0x86e0], R26 ;  /* 0x0086e01a01007387 */ /* 0x004fe80000100a00 */
[----:B------:R2:W-:Y:S04]  /*122c90*/  STL.64 [R1+0x86d8], R24 ;  /* 0x0086d81801007387 */ /* 0x0005e80000100a00 */
[----:B------:R-:W3:Y:S04]  /*122ca0*/  LDL.LU R44, [R1+0x87bc] ;  /* 0x0087bc00012c7983 */ /* 0x000ee80000300800 */
[----:B------:R-:W2:Y:S04]  /*122cb0*/  LDL.LU R45, [R1+0x87b8] ;  /* 0x0087b800012d7983 */ /* 0x000ea80000300800 */
[----:B------:R-:W2:Y:S04]  /*122cc0*/  LDL.LU R36, [R1+0x14c0] ;  /* 0x0014c00001247983 */ /* 0x000ea80000300800 */
[----:B------:R-:W2:Y:S04]  /*122cd0*/  LDL.LU R37, [R1+0x14c4] ;  /* 0x0014c40001257983 */ /* 0x000ea80000300800 */
[----:B------:R-:W2:Y:S04]  /*122ce0*/  LDL.LU R38, [R1+0x14c8] ;  /* 0x0014c80001267983 */ /* 0x000ea80000300800 */
[----:B------:R-:W2:Y:S01]  /*122cf0*/  LDL.LU R39, [R1+0x14cc] ;  /* 0x0014cc0001277983 */ /* 0x000ea20000300800 */
[----:B-----5:R-:W-:-:S02]  /*122d00*/  IMAD.MOV.U32 R32, RZ, RZ, R47 ;  /* 0x000000ffff207224 */ /* 0x020fc400078e002f */
[----:B----4-:R-:W-:Y:S01]  /*122d10*/  IMAD.MOV.U32 R33, RZ, RZ, R46 ;  /* 0x000000ffff217224 */ /* 0x010fe200078e002e */
[----:B--2---:R2:W-:Y:S04]  /*122d20*/  STL.64 [R1+0x86f0], R38 ;  /* 0x0086f02601007387 */ /* 0x0045e80000100a00 */
[----:B------:R-:W-:Y:S04]  /*122d30*/  STL.64 [R1+0x86e8], R36 ;  /* 0x0086e82401007387 */ /* 0x000fe80000100a00 */
[----:B------:R-:W4:Y:S04]  /*122d40*/  LDL.LU R47, [R1+0x87b4] ;  /* 0x0087b400012f7983 */ /* 0x000f280000300800 */
[----:B------:R-:W5:Y:S04]  /*122d50*/  LDL.LU R46, [R1+0x87b0] ;  /* 0x0087b000012e7983 */ /* 0x000f680000300800 */
        /* <DEDUP_REMOVED lines=11> */
[----:B------:R-:W2:Y:S01]  /*122e10*/  LDL.LU R59, [R1+0x14ec] ;  /* 0x0014ec00013b7983 */ /* 0x000ea20000300800 */
[----:B0-----:R-:W-:-:S02]  /*122e20*/  IMAD.MOV.U32 R50, RZ, RZ, R42 ;  /* 0x000000ffff327224 */ /* 0x001fc400078e002a */
[----:B------:R-:W-:Y:S01]  /*122e30*/  IMAD.MOV.U32 R51, RZ, RZ, R43 ;  /* 0x000000ffff337224 */ /* 0x000fe200078e002b */
        /* <DEDUP_REMOVED lines=8> */
[----:B------:R-:W-:-:S02]  /*122ec0*/  IMAD.MOV.U32 R48, RZ, RZ, R45 ;  /* 0x000000ffff307224 */ /* 0x000fc400078e002d */
[----:B---3--:R-:W-:Y:S02]  /*122ed0*/  IMAD.MOV.U32 R49, RZ, RZ, R44 ;  /* 0x000000ffff317224 */ /* 0x008fe400078e002c */
[----:B-----5:R-:W-:Y:S02]  /*122ee0*/  IMAD.MOV.U32 R14, RZ, RZ, R46 ;  /* 0x000000ffff0e7224 */ /* 0x020fe400078e002e */
        /* <DEDUP_REMOVED lines=8> */
[----:B------:R-:W5:Y:S04]  /*122f70*/  LDL.LU R47, [R1+0x8798] ;  /* 0x00879800012f7983 */ /* 0x000f680000300800 */
[----:B------:R-:W2:Y:S04]  /*122f80*/  LDL.LU R16, [R1+0x1510] ;  /* 0x0015100001107983 */ /* 0x000ea80000300800 */
[----:B------:R-:W2:Y:S04]  /*122f90*/  LDL.LU R17, [R1+0x1514] ;  /* 0x0015140001117983 */ /* 0x000ea80000300800 */
[----:B------:R-:W2:Y:S04]  /*122fa0*/  LDL.LU R18, [R1+0x1518] ;  /* 0x0015180001127983 */ /* 0x000ea80000300800 */
[----:B------:R-:W2:Y:S01]  /*122fb0*/  LDL.LU R19, [R1+0x151c] ;  /* 0x00151c0001137983 */ /* 0x000ea20000300800 */
[----:B------:R-:W-:-:S02]  /*122fc0*/  IMAD.MOV.U32 R12, RZ, RZ, R43 ;  /* 0x000000ffff0c7224 */ /* 0x000fc400078e002b */
[----:B------:R-:W-:Y:S01]  /*122fd0*/  IMAD.MOV.U32 R13, RZ, RZ, R42 ;  /* 0x000000ffff0d7224 */ /* 0x000fe200078e002a */
[----:B--2---:R-:W-:Y:S04]  /*122fe0*/  STL.64 [R1+0x8768], R18 ;  /* 0x0087681201007387 */ /* 0x004fe80000100a00 */
[----:B------:R0:W-:Y:S04]  /*122ff0*/  STL.64 [R1+0x8760], R16 ;  /* 0x0087601001007387 */ /* 0x0001e80000100a00 */
[----:B------:R-:W2:Y:S04]  /*123000*/  LDL.LU R43, [R1+0x8794] ;  /* 0x00879400012b7983 */ /* 0x000ea80000300800 */
[----:B------:R-:W2:Y:S04]  /*123010*/  LDL.LU R42, [R1+0x8790] ;  /* 0x00879000012a7983 */ /* 0x000ea80000300800 */
[----:B------:R-:W-:Y:S04]  /*123020*/  STL.64 [R1+0x8778], R14 ;  /* 0x0087780e01007387 */ /* 0x000fe80000100a00 */
[----:B------:R1:W-:Y:S04]  /*123030*/  STL.64 [R1+0x8770], R12 ;  /* 0x0087700c01007387 */ /* 0x0003e80000100a00 */
[----:B------:R-:W2:Y:S04]  /*123040*/  LDL.LU R24, [R1+0x1520] ;  /* 0x0015200001187983 */ /* 0x000ea80000300800 */
[----:B------:R-:W2:Y:S04]  /*123050*/  LDL.LU R25, [R1+0x1524] ;  /* 0x0015240001197983 */ /* 0x000ea80000300800 */
[----:B------:R-:W2:Y:S04]  /*123060*/  LDL.LU R26, [R1+0x1528] ;  /* 0x00152800011a7983 */ /* 0x000ea80000300800 */
[----:B------:R-:W2:Y:S01]  /*123070*/  LDL.LU R27, [R1+0x152c] ;  /* 0x00152c00011b7983 */ /* 0x000ea20000300800 */
[----:B---3--:R-:W-:-:S02]  /*123080*/  IMAD.MOV.U32 R38, RZ, RZ, R44 ;  /* 0x000000ffff267224 */ /* 0x008fc400078e002c */
[----:B------:R-:W-:Y:S01]  /*123090*/  IMAD.MOV.U32 R39, RZ, RZ, R45 ;  /* 0x000000ffff277224 */ /* 0x000fe200078e002d */
[----:B------:R-:W3:Y:S04]  /*1230a0*/  LDL.LU R44, [R1+0x878c] ;  /* 0x00878c00012c7983 */ /* 0x000ee80000300800 */
        /* <DEDUP_REMOVED lines=9> */
[----:B-1----:R-:W3:Y:S04]  /*123140*/  LDL.LU R12, [R1+0x1580] ;  /* 0x00158000010c7983 */ /* 0x002ee80000300800 */
[----:B------:R-:W3:Y:S04]  /*123150*/  LDL.LU R13, [R1+0x1584] ;  /* 0x00158400010d7983 */ /* 0x000ee80000300800 */
[----:B------:R-:W3:Y:S04]  /*123160*/  LDL.LU R14, [R1+0x1588] ;  /* 0x00158800010e7983 */ /* 0x000ee80000300800 */
[----:B------:R-:W3:Y:S04]  /*123170*/  LDL.LU R15, [R1+0x158c] ;  /* 0x00158c00010f7983 */ /* 0x000ee80000300800 */
[----:B------:R-:W3:Y:S04]  /*123180*/  LDL.LU R3, [R1+0x7aa0] ;  /* 0x007aa00001037983 */ /* 0x000ee80000300800 */
[----:B------:R-:W3:Y:S04]  /*123190*/  LDL.LU R61, [R1+0x7a9c] ;  /* 0x007a9c00013d7983 */ /* 0x000ee80000300800 */
[----:B------:R-:W3:Y:S01]  /*1231a0*/  LDL.LU R60, [R1+0x7aa8] ;  /* 0x007aa800013c7983 */ /* 0x000ee20000300800 */
[----:B----4-:R-:W-:-:S03]  /*1231b0*/  IMAD.MOV.U32 R37, RZ, RZ, R46 ;  /* 0x000000ffff257224 */ /* 0x010fc600078e002e */
        /* <DEDUP_REMOVED lines=11> */
[----:B------:R-:W-:Y:S02]  /*123270*/  IMAD.MOV.U32 R58, RZ, RZ, R42 ;  /* 0x000000ffff3a7224 */ /* 0x000fe400078e002a */
        /* <DEDUP_REMOVED lines=16> */
[----:B---3--:R-:W-:Y:S03]  /*123380*/  HMMA.16816.F32 R16, R28, R44, R16 ;  /* 0x0000002c1c10723c */ /* 0x008fe60000001810 */
[----:B------:R-:W3:Y:S04]  /*123390*/  LDL.LU R54, [R1+0x1468] ;  /* 0x0014680001367983 */ /* 0x000ee80000300800 */
[----:B------:R-:W3:Y:S01]  /*1233a0*/  LDL.LU R55, [R1+0x146c] ;  /* 0x00146c0001377983 */ /* 0x000ee20000300800 */
[----:B------:R-:W-:-:S02]  /*1233b0*/  IMAD R61, R61, 0x100, R3 ;  /* 0x000001003d3d7824 */ /* 0x000fc400078e0203 */
[----:B----4-:R-:W-:Y:S02]  /*1233c0*/  IMAD R0, R0, 0x100, R60 ;  /* 0x0000010000007824 */ /* 0x010fe400078e023c */
[----:B-----5:R-:W-:Y:S02]  /*1233d0*/  IMAD R57, R57, 0x100, R46 ;  /* 0x0000010039397824 */ /* 0x020fe400078e022e */
[----:B------:R-:W-:Y:S01]  /*1233e0*/  IMAD R56, R56, 0x100, R47 ;  /* 0x0000010038387824 */ /* 0x000fe200078e022f */
[----:B--2---:R-:W-:-:S15]  /*1233f0*/  HMMA.16816.F32 R12, R28, R42, R12 ;  /* 0x0000002a1c0c723c */ /* 0x004fde000000180c */
[----:B------:R-:W-:-:S04]  /*123400*/  NOP ;  /* 0x0000000000007918 */ /* 0x000fc80000000000 */
[----:B------:R-:W-:Y:S04]  /*123410*/  STL.64 [R1+0x570], R12 ;  /* 0x0005700c01007387 */ /* 0x000fe80000100a00 */
[----:B------:R0:W-:Y:S04]  /*123420*/  STL.64 [R1+0x578], R14 ;  /* 0x0005780e01007387 */ /* 0x0001e80000100a00 */
[----:B0-----:R-:W2:Y:S04]  /*123430*/  LDL.LU.64 R14, [R1+0x8778] ;  /* 0x00877800010e7983 */ /* 0x001ea80000300a00 */
[----:B------:R-:W4:Y:S04]  /*123440*/  LDL.LU.64 R12, [R1+0x8770] ;  /* 0x00877000010c7983 */ /* 0x000f280000300a00 */
[----:B------:R-:W-:Y:S04]  /*123450*/  STL.64 [R1+0x8460], R42 ;  /* 0x0084602a01007387 */ /* 0x000fe80000100a00 */
[----:B------:R0:W-:Y:S04]  /*123460*/  STL.64 [R1+0x8458], R40 ;  /* 0x0084582801007387 */ /* 0x0001e80000100a00 */
[----:B0-----:R-:W5:Y:S04]  /*123470*/  LDL.LU R40, [R1+0x14d0] ;  /* 0x0014d00001287983 */ /* 0x001f680000300800 */
[----:B------:R-:W5:Y:S04]  /*123480*/  LDL.LU R41, [R1+0x14d4] ;  /* 0x0014d40001297983 */ /* 0x000f680000300800 */
[----:B------:R-:W5:Y:S04]  /*123490*/  LDL.LU R42, [R1+0x14d8] ;  /* 0x0014d800012a7983 */ /* 0x000f680000300800 */
[----:B------:R-:W5:Y:S04]  /*1234a0*/  LDL.LU R43, [R1+0x14dc] ;  /* 0x0014dc00012b7983 */ /* 0x000f680000300800 */
        /* <DEDUP_REMOVED lines=15> */
[----:B------:R-:W3:Y:S04]  /*1235a0*/  LDL.LU R47, [R1+0xe4] ;  /* 0x0000e400012f7983 */ /* 0x000ee80000300800 */
[----:B------:R-:W-:Y:S01]  /*1235b0*/  STL.64 [R1+0x84f0], R44 ;  /* 0x0084f02c01007387 */ /* 0x000fe20000100a00 */
[----:B0-----:R-:W-:-:S02]  /*1235c0*/  F2FP.F16.E5M2.UNPACK_B R28, R61 ;  /* 0x0000003dff1c723e */ /* 0x001fc400020004ff */
[----:B------:R-:W-:Y:S02]  /*1235d0*/  F2FP.F16.E5M2.UNPACK_B R29, R0 ;  /* 0x00000000ff1d723e */ /* 0x000fe400020004ff */
[----:B-1----:R-:W-:Y:S02]  /*1235e0*/  F2FP.F16.E5M2.UNPACK_B R30, R57 ;  /* 0x00000039ff1e723e */ /* 0x002fe400020004ff */
[----:B------:R-:W-:Y:S01]  /*1235f0*/  F2FP.F16.E5M2.UNPACK_B R31, R56 ;  /* 0x00000038ff1f723e */ /* 0x000fe200020004ff */
[----:B------:R-:W3:Y:S04]  /*123600*/  LDL.LU R61, [R1+0x873c] ;  /* 0x00873c00013d7983 */ /* 0x000ee80000300800 */
[----:B------:R-:W3:Y:S02]  /*123610*/  LDL.LU R0, [R1+0x8738] ;  /* 0x0087380001007983 */ /* 0x000ee40000300800 */
[----:B------:R-:W-:Y:S02]  /*123620*/  HMMA.16816.F32 R56, R28, R58, R8 ;  /* 0x0000003a1c38723c */ /* 0x000fe40000001808 */
[----:B------:R-:W3:Y:S04]  /*123630*/  LDL.LU.64 R10, [R1+0x8730] ;  /* 0x00873000010a7983 */ /* 0x000ee80000300a00 */
[----:B------:R-:W3:-:S13]  /*123640*/  LDL.LU.64 R8, [R1+0x8728] ;  /* 0x0087280001087983 */ /* 0x000eda0000300a00 */
[----:B------:R-:W-:Y:S04]  /*123650*/  STL.64 [R1+0x530], R56 ;  /* 0x0005303801007387 */ /* 0x000fe80000100a00 */
[----:B------:R0:W-:Y:S04]  /*123660*/  STL.64 [R1+0x538], R58 ;  /* 0x0005383a01007387 */ /* 0x0001e80000100a00 */
[----:B0-----:R-:W5:Y:S04]  /*123670*/  LDL.LU.64 R58, [R1+0x8720] ;  /* 0x00872000013a7983 */ /* 0x001f680000300a00 */
[----:B------:R-:W5:Y:S01]  /*123680*/  LDL.LU.64 R56, [R1+0x8718] ;  /* 0x0087180001387983 */ /* 0x000f620000300a00 */
[C---:B------:R-:W-:Y:S08]  /*123690*/  HMMA.16816.F32 R20, R28.reuse, R36, R20 ;  /* 0x000000241c14723c */ /* 0x040ff00000001814 */
[C---:B------:R-:W-:Y:S08]  /*1236a0*/  HMMA.16816.F32 R36, R28.reuse, R38, R32 ;  /* 0x000000261c24723c */ /* 0x040ff00000001820 */
[C---:B----4-:R-:W-:Y:S08]  /*1236b0*/  HMMA.16816.F32 R24, R28.reuse, R12, R24 ;  /* 0x0000000c1c18723c */ /* 0x050ff00000001818 */
[C---:B------:R-:W-:Y:S01]  /*1236c0*/  HMMA.16816.F32 R12, R28.reuse, R14, R16 ;  /* 0x0000000e1c0c723c */ /* 0x040fe20000001810 */
        /* <DEDUP_REMOVED lines=26> */
[----:B---3--:R-:W-:Y:S03]  /*123870*/  HMMA.16816.F32 R48, R28, R50, R8 ;  /* 0x000000321c30723c */ /* 0x008fe60000001808 */
[----:B------:R-:W3:Y:S04]  /*123880*/  LDL.LU.64 R10, [R1+0x86a0] ;  /* 0x0086a000010a7983 */ /* 0x000ee80000300a00 */
[----:B------:R-:W3:-:S12]  /*123890*/  LDL.LU.64 R8, [R1+0x8698] ;  /* 0x0086980001087983 */ /* 0x000ed80000300a00 */
[----:B------:R-:W-:Y:S04]  /*1238a0*/  STL.64 [R1+0x4d0], R48 ;  /* 0x0004d03001007387 */ /* 0x000fe80000100a00 */
[----:B------:R0:W-:Y:S01]  /*1238b0*/  STL.64 [R1+0x4d8], R50 ;  /* 0x0004d83201007387 */ /* 0x0001e20000100a00 */
[C---:B-----5:R-:W-:Y:S03]  /*1238c0*/  HMMA.16816.F32 R44, R28.reuse, R46, R56 ;  /* 0x0000002e1c2c723c */ /* 0x060fe60000001838 */
[----:B0-----:R-:W5:Y:S04]  /*1238d0*/  LDL.LU.64 R50, [R1+0x8690] ;  /* 0x0086900001327983 */ /* 0x001f680000300a00 */
[----:B------:R-:W5:Y:S04]  /*1238e0*/  LDL.LU.64 R48, [R1+0x8688] ;  /* 0x0086880001307983 */ /* 0x000f680000300a00 */
[----:B------:R-:W5:Y:S04]  /*1238f0*/  LDL.LU.64 R58, [R1+0x8680] ;  /* 0x00868000013a7983 */ /* 0x000f680000300a00 */
[----:B------:R-:W5:Y:S04]  /*123900*/  LDL.LU.64 R56, [R1+0x8678] ;  /* 0x0086780001387983 */ /* 0x000f680000300a00 */
[----:B------:R-:W-:Y:S01]  /*123910*/  STL.64 [R1+0x4c0], R44 ;  /* 0x0004c02c01007387 */ /* 0x000fe20000100a00 */
[C---:B----4-:R-:W-:Y:S08]  /*123920*/  HMMA.16816.F32 R40, R28.reuse, R32, R40 ;  /* 0x000000201c28723c */ /* 0x050ff00000001828 */
[C---:B------:R-:W-:Y:S01]  /*123930*/  HMMA.16816.F32 R32, R28.reuse, R34, R36 ;  /* 0x000000221c20723c */ /* 0x040fe20000001824 */
[----:B------:R-:W-:Y:S10]  /*123940*/  STL.64 [R1+0x4c8], R46 ;  /* 0x0004c82e01007387 */ /* 0x000ff40000100a00 */
[----:B------:R-:W-:Y:S01]  /*123950*/  STL.64 [R1+0x4b0], R40 ;  /* 0x0004b02801007387 */ /* 0x000fe20000100a00 */
        /* <DEDUP_REMOVED lines=10> */
[C---:B---3--:R-:W-:Y:S11]  /*123a00*/  HMMA.16816.F32 R12, R28.reuse, R6, R8 ;  /* 0x000000061c0c723c */ /* 0x048ff60000001808 */
[----:B------:R-:W-:Y:S04]  /*123a10*/  STL.64 [R1+0x470], R16 ;  /* 0x0004701001007387 */ /* 0x000fe80000100a00 */
[----:B------:R-:W-:Y:S01]  /*123a20*/  STL.64 [R1+0x478], R18 ;  /* 0x0004781201007387 */ /* 0x000fe20000100a00 */
[C---:B-----5:R-:W-:Y:S08]  /*123a30*/  HMMA.16816.F32 R8, R28.reuse, R56, R48 ;  /* 0x000000381c08723c */ /* 0x060ff00000001830 */
[----:B------:R-:W-:Y:S01]  /*123a40*/  HMMA.16816.F32 R4, R28, R58, R52 ;  /* 0x0000003a1c04723c */ /* 0x000fe20000001834 */
[----:B------:R-:W-:Y:S04]  /*123a50*/  STL.64 [R1+0x460], R12 ;  /* 0x0004600c01007387 */ /* 0x000fe80000100a00 */
[----:B------:R-:W-:Y:S04]  /*123a60*/  STL.64 [R1+0x468], R14 ;  /* 0x0004680e01007387 */ /* 0x000fe80000100a00 */
[----:B------:R-:W2:Y:S01]  /*123a70*/  LDL.LU R50, [R1] ;  /* 0x0000000001327983 */ /* 0x000ea20000300800 */
[----:B------:R-:W-:-:S03]  /*123a80*/  IMAD.MOV.U32 R51, RZ, RZ, R0 ;  /* 0x000000ffff337224 */ /* 0x000fc600078e0000 */
[----:B------:R-:W-:Y:S04]  /*123a90*/  STL.64 [R1+0x450], R8 ;  /* 0x0004500801007387 */ /* 0x000fe80000100a00 */
[----:B------:R-:W-:Y:S04]  /*123aa0*/  STL.64 [R1+0x458], R10 ;  /* 0x0004580a01007387 */ /* 0x000fe80000100a00 */
[----:B------:R0:W-:Y:S04]  /*123ab0*/  STL.64 [R1+0x440], R4 ;  /* 0x0004400401007387 */ /* 0x0001e80000100a00 */
[----:B------:R1:W-:Y:S04]  /*123ac0*/  STL.64 [R1+0x448], R6 ;  /* 0x0004480601007387 */ /* 0x0003e80000100a00 */
[----:B------:R-:W3:Y:S04]  /*123ad0*/  LDL.LU R0, [R1+0x8670] ;  /* 0x0086700001007983 */ /* 0x000ee80000300800 */
[----:B0-----:R-:W4:Y:S04]  /*123ae0*/  LDL.LU R4, [R1+0x1320] ;  /* 0x0013200001047983 */ /* 0x001f280000300800 */
[----:B------:R-:W4:Y:S04]  /*123af0*/  LDL.LU R5, [R1+0x1324] ;  /* 0x0013240001057983 */ /* 0x000f280000300800 */
[----:B-1----:R-:W5:Y:S04]  /*123b00*/  LDL.LU R6, [R1+0x1328] ;  /* 0x0013280001067983 */ /* 0x002f680000300800 */
[----:B------:R-:W5:Y:S04]  /*123b10*/  LDL.LU R7, [R1+0x132c] ;  /* 0x00132c0001077983 */ /* 0x000f680000300800 */
[----:B-----5:R0:W-:Y:S04]  /*123b20*/  STL.64 [R1+0x8548], R6 ;  /* 0x0085480601007387 */ /* 0x0201e80000100a00 */
[----:B----4-:R-:W-:Y:S04]  /*123b30*/  STL.64 [R1+0x8540], R4 ;  /* 0x0085400401007387 */ /* 0x010fe80000100a00 */
[----:B------:R-:W4:Y:S04]  /*123b40*/  LDL.LU R48, [R1+0x8] ;  /* 0x0000080001307983 */ /* 0x000f280000300800 */
[----:B------:R-:W4:Y:S04]  /*123b50*/  LDL.LU R49, [R1+0xc] ;  /* 0x00000c0001317983 */ /* 0x000f280000300800 */
[----:B--2---:R-:W-:Y:S04]  /*123b60*/  STL.64 [R1+0x8558], R50 ;  /* 0x0085583201007387 */ /* 0x004fe80000100a00 */
[----:B----4-:R1:W-:Y:S04]  /*123b70*/  STL.64 [R1+0x8550], R48 ;  /* 0x0085503001007387 */ /* 0x0103e80000100a00 */
[----:B------:R-:W2:Y:S04]  /*123b80*/  LDL.LU R8, [R1+0x1330] ;  /* 0x0013300001087983 */ /* 0x000ea80000300800 */
[----:B------:R-:W2:Y:S04]  /*123b90*/  LDL.LU R9, [R1+0x1334] ;  /* 0x0013340001097983 */ /* 0x000ea80000300800 */
[----:B------:R-:W4:Y:S04]  /*123ba0*/  LDL.LU R10, [R1+0x1338] ;  /* 0x00133800010a7983 */ /* 0x000f280000300800 */
[----:B------:R-:W4:Y:S01]  /*123bb0*/  LDL.LU R11, [R1+0x133c] ;  /* 0x00133c00010b7983 */ /* 0x000f220000300800 */
[----:B---3--:R-:W-:-:S03]  /*123bc0*/  IMAD.MOV.U32 R15, RZ, RZ, R0 ;  /* 0x000000ffff0f7224 */ /* 0x008fc600078e0000 */
[----:B----4-:R-:W-:Y:S04]  /*123bd0*/  STL.64 [R1+0x8568], R10 ;  /* 0x0085680a01007387 */ /* 0x010fe80000100a00 */
[----:B--2---:R-:W-:Y:S04]  /*123be0*/  STL.64 [R1+0x8560], R8 ;  /* 0x0085600801007387 */ /* 0x004fe80000100a00 */
[----:B------:R-:W2:Y:S04]  /*123bf0*/  LDL.LU R14, [R1+0x10] ;  /* 0x00001000010e7983 */ /* 0x000ea80000300800 */
        /* <DEDUP_REMOVED lines=34> */
[----:B--2---:R-:W-:Y:S04]  /*123e20*/  STL.64 [R1+0x85d0], R58 ;  /* 0x0085d03a01007387 */ /* 0x004fe80000100a00 */
[----:B------:R-:W-:Y:S04]  /*123e30*/  STL.64 [R1+0x85c8], R56 ;  /* 0x0085c83801007387 */ /* 0x000fe80000100a00 */
[----:B0-----:R-:W2:Y:S04]  /*123e40*/  LDL.LU R6, [R1+0x38] ;  /* 0x0000380001067983 */ /* 0x001ea80000300800 */
[----:B------:R-:W2:Y:S04]  /*123e50*/  LDL.LU R7, [R1+0x3c] ;  /* 0x00003c0001077983 */ /* 0x000ea80000300800 */
[----:B-1----:R-:W2:Y:S04]  /*123e60*/  LDL.LU R48, [R1+0x1390] ;  /* 0x0013900001307983 */ /* 0x002ea80000300800 */
        /* <DEDUP_REMOVED lines=26> */
[----:B------:R0:W-:Y:S04]  /*124010*/  STL.64 [R1+0x8618], R24 ;  /* 0x0086181801007387 */ /* 0x0001e80000100a00 */
[----:B-----5:R-:W5:Y:S04]  /*124020*/  LDL.LU R46, [R1+0x68] ;  /* 0x00006800012e7983 */ /* 0x020f680000300800 */
[----:B------:R-:W5:Y:S04]  /*124030*/  LDL.LU R47, [R1+0x6c] ;  /* 0x00006c00012f7983 */ /* 0x000f680000300800 */
[----:B----4-:R-:W4:Y:S04]  /*124040*/  LDL.LU R44, [R1+0x70] ;  /* 0x00007000012c7983 */ /* 0x010f280000300800 */
[----:B------:R-:W4:Y:S04]  /*124050*/  LDL.LU R45, [R1+0x74] ;  /* 0x00007400012d7983 */ /* 0x000f280000300800 */
[----:B-----5:R-:W-:Y:S04]  /*124060*/  STL.64 [R1+0x8630], R46 ;  /* 0x0086302e01007387 */ /* 0x020fe80000100a00 */
[----:B----4-:R-:W-:Y:S04]  /*124070*/  STL.64 [R1+0x8628], R44 ;  /* 0x0086282c01007387 */ /* 0x010fe80000100a00 */
[----:B0-----:R-:W4:Y:S04]  /*124080*/  LDL.LU R48, [R1+0x1400] ;  /* 0x0014000001307983 */ /* 0x001f280000300800 */
[----:B------:R-:W4:Y:S04]  /*124090*/  LDL.LU R49, [R1+0x1404] ;  /* 0x0014040001317983 */ /* 0x000f280000300800 */
[----:B------:R-:W5:Y:S04]  /*1240a0*/  LDL.LU R50, [R1+0x1408] ;  /* 0x0014080001327983 */ /* 0x000f680000300800 */
[----:B------:R-:W5:Y:S04]  /*1240b0*/  LDL.LU R51, [R1+0x140c] ;  /* 0x00140c0001337983 */ /* 0x000f680000300800 */
[----:B-----5:R-:W-:Y:S04]  /*1240c0*/  STL.64 [R1+0x8640], R50 ;  /* 0x0086403201007387 */ /* 0x020fe80000100a00 */
[----:B----4-:R0:W-:Y:S04]  /*1240d0*/  STL.64 [R1+0x8638], R48 ;  /* 0x0086383001007387 */ /* 0x0101e80000100a00 */
[----:B-1----:R-:W4:Y:S04]  /*1240e0*/  LDL.LU R6, [R1+0x78] ;  /* 0x0000780001067983 */ /* 0x002f280000300800 */
[----:B------:R-:W4:Y:S04]  /*1240f0*/  LDL.LU R7, [R1+0x7c] ;  /* 0x00007c0001077983 */ /* 0x000f280000300800 */
        /* <DEDUP_REMOVED lines=8> */
[----:B----4-:R-:W-:Y:S04]  /*124180*/  STL.64 [R1+0x8660], R6 ;  /* 0x0086600601007387 */ /* 0x010fe80000100a00 */
[----:B--2---:R2:W-:Y:S04]  /*124190*/  STL.64 [R1+0x8658], R4 ;  /* 0x0086580401007387 */ /* 0x0045e80000100a00 */
[----:B------:R-:W4:Y:S04]  /*1241a0*/  LDL.LU R36, [R1+0x1420] ;  /* 0x0014200001247983 */ /* 0x000f280000300800 */
[----:B------:R-:W4:Y:S04]  /*1241b0*/  LDL.LU R37, [R1+0x1424] ;  /* 0x0014240001257983 */ /* 0x000f280000300800 */
[----:B------:R-:W4:Y:S04]  /*1241c0*/  LDL.LU R38, [R1+0x1428] ;  /* 0x0014280001267983 */ /* 0x000f280000300800 */
[----:B------:R-:W4:Y:S04]  /*1241d0*/  LDL.LU R39, [R1+0x142c] ;  /* 0x00142c0001277983 */ /* 0x000f280000300800 */
[----:B------:R-:W5:Y:S04]  /*1241e0*/  LDL.LU R26, [R1+0x88] ;  /* 0x00008800011a7983 */ /* 0x000f680000300800 */
[----:B------:R-:W5:Y:S04]  /*1241f0*/  LDL.LU R27, [R1+0x8c] ;  /* 0x00008c00011b7983 */ /* 0x000f680000300800 */
        /* <DEDUP_REMOVED lines=8> */
[----:B--2---:R-:W3:Y:S04]  /*124280*/  LDL.LU R4, [R1+0x1450] ;  /* 0x0014500001047983 */ /* 0x004ee80000300800 */
        /* <DEDUP_REMOVED lines=36> */
[----:B------:R-:W3:Y:S04]  /*1244d0*/  LDL.LU.64 R6, [R1+0x8660] ;  /* 0x0086600001067983 */ /* 0x000ee80000300a00 */
[----:B------:R-:W4:-:S12]  /*1244e0*/  LDL.LU.64 R4, [R1+0x8658] ;  /* 0x0086580001047983 */ /* 0x000f180000300a00 */
[----:B------:R-:W-:Y:S04]  /*1244f0*/  STL.64 [R1+0x430], R40 ;  /* 0x0004302801007387 */ /* 0x000fe80000100a00 */
[----:B------:R0:W-:Y:S04]  /*124500*/  STL.64 [R1+0x438], R42 ;  /* 0x0004382a01007387 */ /* 0x0001e80000100a00 */
[----:B0-----:R-:W3:Y:S04]  /*124510*/  LDL.LU.64 R42, [R1+0x8650] ;  /* 0x00865000012a7983 */ /* 0x001ee80000300a00 */
[----:B------:R-:W3:Y:S01]  /*124520*/  LDL.LU.64 R40, [R1+0x8648] ;  /* 0x0086480001287983 */ /* 0x000ee20000300a00 */
[C---:B------:R-:W-:Y:S08]  /*124530*/  HMMA.16816.F32 R48, R28.reuse, R24, R48 ;  /* 0x000000181c30723c */ /* 0x040ff00000001830 */
[C---:B-----5:R-:W-:Y:S11]  /*124540*/  HMMA.16816.F32 R24, R28.reuse, R26, R44 ;  /* 0x0000001a1c18723c */ /* 0x060ff6000000182c */
[----:B------:R-:W-:Y:S04]  /*124550*/  STL.64 [R1+0x420], R48 ;  /* 0x0004203001007387 */ /* 0x000fe80000100a00 */
[----:B------:R0:W-:Y:S04]  /*124560*/  STL.64 [R1+0x428], R50 ;  /* 0x0004283201007387 */ /* 0x0001e80000100a00 */
[----:B0-----:R-:W5:Y:S04]  /*124570*/  LDL.LU.64 R50, [R1+0x8640] ;  /* 0x0086400001327983 */ /* 0x001f680000300a00 */
[----:B------:R-:W5:Y:S04]  /*124580*/  LDL.LU.64 R48, [R1+0x8638] ;  /* 0x0086380001307983 */ /* 0x000f680000300a00 */
[----:B------:R-:W2:Y:S04]  /*124590*/  LDL.LU.64 R46, [R1+0x8630] ;  /* 0x00863000012e7983 */ /* 0x000ea80000300a00 */
[----:B------:R-:W5:Y:S04]  /*1245a0*/  LDL.LU.64 R44, [R1+0x8628] ;  /* 0x00862800012c7983 */ /* 0x000f680000300a00 */
[----:B------:R-:W-:Y:S04]  /*1245b0*/  STL.64 [R1+0x410], R24 ;  /* 0x0004101801007387 */ /* 0x000fe80000100a00 */
[----:B------:R0:W-:Y:S04]  /*1245c0*/  STL.64 [R1+0x418], R26 ;  /* 0x0004181a01007387 */ /* 0x0001e80000100a00 */
[----:B0-----:R-:W2:Y:S04]  /*1245d0*/  LDL.LU.64 R26, [R1+0x8620] ;  /* 0x00862000011a7983 */ /* 0x001ea80000300a00 */
[----:B------:R-:W2:Y:S01]  /*1245e0*/  LDL.LU.64 R24, [R1+0x8618] ;  /* 0x0086180001187983 */ /* 0x000ea20000300a00 */
[----:B----4-:R-:W-:-:S15]  /*1245f0*/  HMMA.16816.F32 R36, R28, R4, R36 ;  /* 0x000000041c24723c */ /* 0x010fde0000001824 */
[----:B------:R-:W-:-:S04]  /*124600*/  NOP ;  /* 0x0000000000007918 */ /* 0x000fc80000000000 */
        /* <DEDUP_REMOVED lines=26> */
[----:B------:R0:W-:Y:S04]  /*1247b0*/  STL.64 [R1+0x3c8], R26 ;  /* 0x0003c81a01007387 */ /* 0x0001e80000100a00 */
[----:B0-----:R-:W3:Y:S04]  /*1247c0*/  LDL.LU.64 R26, [R1+0x85b0] ;  /* 0x0085b000011a7983 */ /* 0x001ee80000300a00 */
[----:B------:R-:W4:Y:S04]  /*1247d0*/  LDL.LU.64 R24, [R1+0x85a8] ;  /* 0x0085a80001187983 */ /* 0x000f280000300a00 */
[----:B------:R-:W3:Y:S04]  /*1247e0*/  LDL.LU R40, [R1+0x11f0] ;  /* 0x0011f00001287983 */ /* 0x000ee80000300800 */
[----:B------:R-:W-:Y:S04]  /*1247f0*/  STL.64 [R1+0x3b0], R36 ;  /* 0x0003b02401007387 */ /* 0x000fe80000100a00 */
[----:B------:R-:W-:Y:S04]  /*124800*/  STL.64 [R1+0x3b8], R38 ;  /* 0x0003b82601007387 */ /* 0x000fe80000100a00 */
[----:B------:R-:W3:Y:S04]  /*124810*/  LDL.LU R41, [R1+0x11f4] ;  /* 0x0011f40001297983 */ /* 0x000ee80000300800 */
[----:B------:R-:W3:Y:S04]  /*124820*/  LDL.LU R42, [R1+0x11f8] ;  /* 0x0011f800012a7983 */ /* 0x000ee80000300800 */
[----:B------:R-:W3:Y:S01]  /*124830*/  LDL.LU R43, [R1+0x11fc] ;  /* 0x0011fc00012b7983 */ /* 0x000ee20000300800 */
[C---:B------:R-:W-:Y:S08]  /*124840*/  HMMA.16816.F32 R32, R28.reuse, R16, R32 ;  /* 0x000000101c20723c */ /* 0x040ff00000001820 */
[C---:B------:R-:W-:Y:S08]  /*124850*/  HMMA.16816.F32 R16, R28.reuse, R18, R12 ;  /* 0x000000121c10723c */ /* 0x040ff0000000180c */
[C---:B-----5:R-:W-:Y:S08]  /*124860*/  HMMA.16816.F32 R8, R28.reuse, R4, R8 ;  /* 0x000000041c08723c */ /* 0x060ff00000001808 */
[----:B--2---:R-:W-:Y:S01]  /*124870*/  HMMA.16816.F32 R4, R28, R6, R48 ;  /* 0x000000061c04723c */ /* 0x004fe20000001830 */
[----:B---3--:R0:W-:Y:S04]  /*124880*/  STL.64 [R1+0x8518], R42 ;  /* 0x0085182a01007387 */ /* 0x0081e80000100a00 */
[----:B0-----:R-:W2:Y:S01]  /*124890*/  LDL.LU R42, [R1+0x30] ;  /* 0x00003000012a7983 */ /* 0x001ea20000300800 */
[----:B------:R-:W-:-:S03]  /*1248a0*/  IMAD.MOV.U32 R43, RZ, RZ, R0 ;  /* 0x000000ffff2b7224 */ /* 0x000fc600078e0000 */
[----:B------:R-:W3:Y:S04]  /*1248b0*/  LDL.LU R0, [R1+0x85a0] ;  /* 0x0085a00001007983 */ /* 0x000ee80000300800 */
[----:B------:R-:W-:Y:S04]  /*1248c0*/  STL.64 [R1+0x8510], R40 ;  /* 0x0085102801007387 */ /* 0x000fe80000100a00 */
[----:B------:R-:W5:Y:S04]  /*1248d0*/  LDL.LU R36, [R1+0x11e0] ;  /* 0x0011e00001247983 */ /* 0x000f680000300800 */
[----:B------:R-:W5:Y:S04]  /*1248e0*/  LDL.LU R37, [R1+0x11e4] ;  /* 0x0011e40001257983 */ /* 0x000f680000300800 */
[----:B------:R-:W5:Y:S04]  /*1248f0*/  LDL.LU R38, [R1+0x11e8] ;  /* 0x0011e80001267983 */ /* 0x000f680000300800 */
[----:B------:R-:W5:Y:S04]  /*124900*/  LDL.LU R39, [R1+0x11ec] ;  /* 0x0011ec0001277983 */ /* 0x000f680000300800 */
        /* <DEDUP_REMOVED lines=24> */
[----:B------:R4:W-:Y:S01]  /*124a90*/  STL.64 [R1+0x368], R42 ;  /* 0x0003682a01007387 */ /* 0x0009e20000100a00 */
[C---:B---3--:R-:W-:Y:S08]  /*124aa0*/  HMMA.16816.F32 R20, R28.reuse, R12, R20 ;  /* 0x0000000c1c14723c */ /* 0x048ff00000001814 */
[C---:B----4-:R-:W-:Y:S08]  /*124ab0*/  HMMA.16816.F32 R40, R28.reuse, R24, R44 ;  /* 0x000000181c28723c */ /* 0x050ff0000000182c */
[C---:B------:R-:W-:Y:S08]  /*124ac0*/  HMMA.16816.F32 R24, R28.reuse, R26, R32 ;  /* 0x0000001a1c18723c */ /* 0x040ff00000001820 */
[C---:B-----5:R-:W-:Y:S08]  /*124ad0*/  HMMA.16816.F32 R16, R28.reuse, R14, R16 ;  /* 0x0000000e1c10723c */ /* 0x060ff00000001810 */
[C---:B------:R-:W-:Y:S01]  /*124ae0*/  HMMA.16816.F32 R8, R28.reuse, R48, R8 ;  /* 0x000000301c08723c */ /* 0x040fe20000001808 */
        /* <DEDUP_REMOVED lines=8> */
[----:B------:R-:W-:Y:S04]  /*124b70*/  STL.64 [R1+0x320], R16 ;  /* 0x0003201001007387 */ /* 0x000fe80000100a00 */
[----:B------:R-:W-:Y:S04]  /*124b80*/  STL.64 [R1+0x328], R18 ;  /* 0x0003281201007387 */ /* 0x000fe80000100a00 */
[----:B------:R0:W-:Y:S04]  /*124b90*/  STL.64 [R1+0x310], R8 ;  /* 0x0003100801007387 */ /* 0x0001e80000100a00 */
[----:B------:R1:W-:Y:S04]  /*124ba0*/  STL.64 [R1+0x318], R10 ;  /* 0x0003180a01007387 */ /* 0x0003e80000100a00 */
[----:B0-----:R-:W3:Y:S04]  /*124bb0*/  LDL.LU R8, [R1+0x1280] ;  /* 0x0012800001087983 */ /* 0x001ee80000300800 */
[----:B------:R-:W-:Y:S04]  /*124bc0*/  STL.64 [R1+0x300], R12 ;  /* 0x0003000c01007387 */ /* 0x000fe80000100a00 */
[----:B------:R-:W-:Y:S04]  /*124bd0*/  STL.64 [R1+0x308], R14 ;  /* 0x0003080e01007387 */ /* 0x000fe80000100a00 */
        /* <DEDUP_REMOVED lines=45> */
[C---:B--2---:R-:W-:Y:S08]  /*124eb0*/  HMMA.16816.F32 R16, R28.reuse, R58, R16 ;  /* 0x0000003a1c10723c */ /* 0x044ff00000001810 */
[C---:B---3--:R-:W-:Y:S11]  /*124ec0*/  HMMA.16816.F32 R56, R28.reuse, R56, R52 ;  /* 0x000000381c38723c */ /* 0x048ff60000001834 */
[----:B------:R0:W-:Y:S04]  /*124ed0*/  STL.64 [R1+0x2e0], R16 ;  /* 0x0002e01001007387 */ /* 0x0001e80000100a00 */
[----:B------:R1:W-:Y:S04]  /*124ee0*/  STL.64 [R1+0x2e8], R18 ;  /* 0x0002e81201007387 */ /* 0x0003e80000100a00 */
[----:B0-----:R-:W2:Y:S04]  /*124ef0*/  LDL.LU R16, [R1+0x1250] ;  /* 0x0012500001107983 */ /* 0x001ea80000300800 */
[----:B------:R-:W2:Y:S04]  /*124f00*/  LDL.LU R17, [R1+0x1254] ;  /* 0x0012540001117983 */ /* 0x000ea80000300800 */
[----:B-1----:R-:W2:Y:S04]  /*124f10*/  LDL.LU R18, [R1+0x1258] ;  /* 0x0012580001127983 */ /* 0x002ea80000300800 */
[----:B------:R-:W2:Y:S04]  /*124f20*/  LDL.LU R19, [R1+0x125c] ;  /* 0x00125c0001137983 */ /* 0x000ea80000300800 */
[----:B------:R-:W5:Y:S04]  /*124f30*/  LDL.LU.64 R54, [R1+0x8528] ;  /* 0x0085280001367983 */ /* 0x000f680000300a00 */
[----:B------:R-:W3:Y:S04]  /*124f40*/  LDL.LU.64 R52, [R1+0x8520] ;  /* 0x0085200001347983 */ /* 0x000ee80000300a00 */
[----:B------:R0:W-:Y:S04]  /*124f50*/  STL.64 [R1+0x2d0], R56 ;  /* 0x0002d03801007387 */ /* 0x0001e80000100a00 */
[----:B------:R1:W-:Y:S04]  /*124f60*/  STL.64 [R1+0x2d8], R58 ;  /* 0x0002d83a01007387 */ /* 0x0003e80000100a00 */
[----:B0-----:R-:W2:Y:S04]  /*124f70*/  LDL.LU R56, [R1+0x1200] ;  /* 0x0012000001387983 */ /* 0x001ea80000300800 */
[----:B------:R-:W2:Y:S04]  /*124f80*/  LDL.LU R57, [R1+0x1204] ;  /* 0x0012040001397983 */ /* 0x000ea80000300800 */
[----:B-1----:R-:W2:Y:S04]  /*124f90*/  LDL.LU R58, [R1+0x1208] ;  /* 0x00120800013a7983 */ /* 0x002ea80000300800 */
[----:B------:R-:W2:Y:S01]  /*124fa0*/  LDL.LU R59, [R1+0x120c] ;  /* 0x00120c00013b7983 */ /* 0x000ea20000300800 */
[C---:B-----5:R-:W-:Y:S08]  /*124fb0*/  HMMA.16816.F32 R40, R28.reuse, R54, R40 ;  /* 0x000000361c28723c */ /* 0x060ff00000001828 */
[C---:B---3--:R-:W-:Y:S11]  /*124fc0*/  HMMA.16816.F32 R52, R28.reuse, R52, R48 ;  /* 0x000000341c34723c */ /* 0x048ff60000001830 */
[----:B------:R-:W-:Y:S04]  /*124fd0*/  STL.64 [R1+0x2c0], R40 ;  /* 0x0002c02801007387 */ /* 0x000fe80000100a00 */
[----:B------:R0:W-:Y:S04]  /*124fe0*/  STL.64 [R1+0x2c8], R42 ;  /* 0x0002c82a01007387 */ /* 0x0001e80000100a00 */
[----:B0-----:R-:W3:Y:S04]  /*124ff0*/  LDL.LU.64 R42, [R1+0x8518] ;  /* 0x00851800012a7983 */ /* 0x001ee80000300a00 */
[----:B------:R-:W3:Y:S04]  /*125000*/  LDL.LU.64 R40, [R1+0x8510] ;  /* 0x0085100001287983 */ /* 0x000ee80000300a00 */
[----:B------:R-:W5:Y:S04]  /*125010*/  LDL.LU.64 R50, [R1+0x8508] ;  /* 0x0085080001327983 */ /* 0x000f680000300a00 */
[----:B------:R-:W2:Y:S01]  /*125020*/  LDL.LU.64 R48, [R1+0x8500] ;  /* 0x0085000001307983 */ /* 0x000ea20000300a00 */
[C---:B----4-:R-:W-:Y:S03]  /*125030*/  HMMA.16816.F32 R4, R28.reuse, R2, R4 ;  /* 0x000000021c04723c */ /* 0x050fe60000001804 */
[----:B------:R0:W-:Y:S04]  /*125040*/  STL.64 [R1+0x2b0], R52 ;  /* 0x0002b03401007387 */ /* 0x0001e80000100a00 */
[----:B------:R1:W-:Y:S04]  /*125050*/  STL.64 [R1+0x2b8], R54 ;  /* 0x0002b83601007387 */ /* 0x0003e80000100a00 */
[----:B0-----:R-:W4:Y:S04]  /*125060*/  LDL.LU R52, [R1+0x1210] ;  /* 0x0012100001347983 */ /* 0x001f280000300800 */
[----:B------:R-:W4:Y:S04]  /*125070*/  LDL.LU R53, [R1+0x1214] ;  /* 0x0012140001357983 */ /* 0x000f280000300800 */
[----:B-1----:R-:W4:Y:S04]  /*125080*/  LDL.LU R54, [R1+0x1218] ;  /* 0x0012180001367983 */ /* 0x002f280000300800 */
[----:B------:R-:W4:Y:S01]  /*125090*/  LDL.LU R55, [R1+0x121c] ;  /* 0x00121c0001377983 */ /* 0x000f220000300800 */
        /* <DEDUP_REMOVED lines=10> */
[----:B0-----:R-:W2:Y:S04]  /*125140*/  LDL.LU R48, [R1+0x1220] ;  /* 0x0012200001307983 */ /* 0x001ea80000300800 */
[----:B------:R-:W2:Y:S04]  /*125150*/  LDL.LU R49, [R1+0x1224] ;  /* 0x0012240001317983 */ /* 0x000ea80000300800 */
[----:B-1----:R-:W2:Y:S04]  /*125160*/  LDL.LU R50, [R1+0x1228] ;  /* 0x0012280001327983 */ /* 0x002ea80000300800 */
[----:B------:R-:W2:Y:S04]  /*125170*/  LDL.LU R51, [R1+0x122c] ;  /* 0x00122c0001337983 */ /* 0x000ea80000300800 */
        /* <DEDUP_REMOVED lines=32> */
[----:B--2---:R-:W-:-:S15]  /*125380*/  HMMA.16816.F32 R16, R28, R12, R16 ;  /* 0x0000000c1c10723c */ /* 0x004fde0000001810 */
[----:B------:R-:W-:-:S04]  /*125390*/  NOP ;  /* 0x0000000000007918 */ /* 0x000fc80000000000 */
        /* <DEDUP_REMOVED lines=8> */
[C---:B--2---:R-:W-:Y:S08]  /*125420*/  HMMA.16816.F32 R12, R28.reuse, R16, R4 ;  /* 0x000000101c0c723c */ /* 0x044ff00000001804 */
[C---:B0-----:R-:W-:Y:S08]  /*125430*/  HMMA.16816.F32 R8, R28.reuse, R18, R48 ;  /* 0x000000121c08723c */ /* 0x041ff00000001830 */
[C---:B----4-:R-:W-:Y:S03]  /*125440*/  HMMA.16816.F32 R4, R28.reuse, R20, R52 ;  /* 0x000000141c04723c */ /* 0x050fe60000001834 */
[----:B------:R-:W-:Y:S04]  /*125450*/  STL.64 [R1+0x210], R12 ;  /* 0x0002100c01007387 */ /* 0x000fe80000100a00 */
[----:B------:R0:W-:Y:S04]  /*125460*/  STL.64 [R1+0x218], R14 ;  /* 0x0002180e01007387 */ /* 0x0001e80000100a00 */
[----:B------:R-:W-:Y:S04]  /*125470*/  STL.64 [R1+0x200], R8 ;  /* 0x0002000801007387 */ /* 0x000fe80000100a00 */
[----:B------:R1:W-:Y:S04]  /*125480*/  STL.64 [R1+0x208], R10 ;  /* 0x0002080a01007387 */ /* 0x0003e80000100a00 */
[----:B------:R-:W-:Y:S04]  /*125490*/  STL.64 [R1+0x1f0], R4 ;  /* 0x0001f00401007387 */ /* 0x000fe80000100a00 */
[----:B------:R2:W-:Y:S01]  /*1254a0*/  STL.64 [R1+0x1f8], R6 ;  /* 0x0001f80601007387 */ /* 0x0005e20000100a00 */
[C---:B0-----:R-:W-:Y:S08]  /*1254b0*/  HMMA.16816.F32 R12, R28.reuse, R22, R56 ;  /* 0x000000161c0c723c */ /* 0x041ff00000001838 */
[C---:B-1----:R-:W-:Y:S08]  /*1254c0*/  HMMA.16816.F32 R8, R28.reuse, R24, R40 ;  /* 0x000000181c08723c */ /* 0x042ff00000001828 */
[----:B--2---:R-:W-:Y:S03]  /*1254d0*/  HMMA.16816.F32 R4, R28, R26, R36 ;  /* 0x0000001a1c04723c */ /* 0x004fe60000001824 */
        /* <DEDUP_REMOVED lines=16> */
[----:B------:R-:W3:Y:S01]  /*1255e0*/  LDL.LU R26, [R1+0x1188] ;  /* 0x00118800011a7983 */ /* 0x000ee20000300800 */
[----:B------:R-:W-:-:S03]  /*1255f0*/  IMAD.MOV.U32 R27, RZ, RZ, R0 ;  /* 0x000000ffff1b7224 */ /* 0x000fc600078e0000 */
        /* <DEDUP_REMOVED lines=18> */
[----:B------:R-:W5:Y:S01]  /*125720*/  LDL.LU R5, [R1+0x7ad8] ;  /* 0x007ad80001057983 */ /* 0x000f620000300800 */
[----:B--2---:R-:W-:Y:S01]  /*125730*/  HMMA.16816.F32 R12, R28, R32, R52 ;  /* 0x000000201c0c723c */ /* 0x004fe20000001834 */
[----:B----4-:R-:W-:-:S02]  /*125740*/  IMAD.MOV.U32 R59, RZ, RZ, R0 ;  /* 0x000000ffff3b7224 */ /* 0x010fc400078e0000 */
[----:B------:R-:W2:Y:S04]  /*125750*/  LDL.LU R0, [R1+0x7ad4] ;  /* 0x007ad40001007983 */ /* 0x000ea80000300800 */
[----:B------:R-:W4:Y:S04]  /*125760*/  LDL.LU R8, [R1+0x140] ;  /* 0x0001400001087983 */ /* 0x000f280000300800 */
[----:B------:R-:W4:Y:S04]  /*125770*/  LDL.LU R9, [R1+0x144] ;  /* 0x0001440001097983 */ /* 0x000f280000300800 */
[----:B------:R-:W4:Y:S04]  /*125780*/  LDL.LU R10, [R1+0x148] ;  /* 0x00014800010a7983 */ /* 0x000f280000300800 */
[----:B------:R-:W4:Y:S04]  /*125790*/  LDL.LU R11, [R1+0x14c] ;  /* 0x00014c00010b7983 */ /* 0x000f280000300800 */
[----:B------:R-:W2:Y:S04]  /*1257a0*/  LDL.LU R7, [R1+0x1d68] ;  /* 0x001d680001077983 */ /* 0x000ea80000300800 */
[----:B------:R-:W2:Y:S04]  /*1257b0*/  LDL.LU R48, [R1+0x1d6c] ;  /* 0x001d6c0001307983 */ /* 0x000ea80000300800 */
[----:B------:R0:W-:Y:S04]  /*1257c0*/  STL.64 [R1+0x1b0], R12 ;  /* 0x0001b00c01007387 */ /* 0x0001e80000100a00 */
[----:B------:R1:W-:Y:S01]  /*1257d0*/  STL.64 [R1+0x1b8], R14 ;  /* 0x0001b80e01007387 */ /* 0x0003e20000100a00 */
[C---:B---3--:R-:W-:Y:S03]  /*1257e0*/  HMMA.16816.F32 R32, R28.reuse, R34, R36 ;  /* 0x000000221c20723c */ /* 0x048fe60000001824 */
[----:B0-----:R-:W3:Y:S04]  /*1257f0*/  LDL.LU R12, [R1+0x1170] ;  /* 0x00117000010c7983 */ /* 0x001ee80000300800 */
[----:B------:R-:W3:Y:S04]  /*125800*/  LDL.LU R13, [R1+0x1174] ;  /* 0x00117400010d7983 */ /* 0x000ee80000300800 */
[----:B-1----:R-:W3:Y:S04]  /*125810*/  LDL.LU R14, [R1+0x1178] ;  /* 0x00117800010e7983 */ /* 0x002ee80000300800 */
        /* <DEDUP_REMOVED lines=8> */
[----:B------:R-:W2:Y:S04]  /*1258a0*/  LDL.LU.64 R38, [R1+0x8470] ;  /* 0x0084700001267983 */ /* 0x000ea80000300a00 */
[----:B------:R-:W5:Y:S04]  /*1258b0*/  LDL.LU.64 R36, [R1+0x8468] ;  /* 0x0084680001247983 */ /* 0x000f680000300a00 */
[----:B------:R0:W-:Y:S04]  /*1258c0*/  STL.64 [R1+0x1a0], R32 ;  /* 0x0001a02001007387 */ /* 0x0001e80000100a00 */
[----:B------:R1:W-:Y:S04]  /*1258d0*/  STL.64 [R1+0x1a8], R34 ;  /* 0x0001a82201007387 */ /* 0x0003e80000100a00 */
[----:B0-----:R-:W3:Y:S04]  /*1258e0*/  LDL.LU R32, [R1+0x1190] ;  /* 0x0011900001207983 */ /* 0x001ee80000300800 */
[----:B------:R-:W3:Y:S04]  /*1258f0*/  LDL.LU R33, [R1+0x1194] ;  /* 0x0011940001217983 */ /* 0x000ee80000300800 */
[----:B-1----:R-:W3:Y:S04]  /*125900*/  LDL.LU R34, [R1+0x1198] ;  /* 0x0011980001227983 */ /* 0x002ee80000300800 */
[----:B------:R-:W3:Y:S04]  /*125910*/  LDL.LU R35, [R1+0x119c] ;  /* 0x00119c0001237983 */ /* 0x000ee80000300800 */
[----:B------:R-:W3:Y:S04]  /*125920*/  LDL.LU R60, [R1+0x1d4c] ;  /* 0x001d4c00013c7983 */ /* 0x000ee80000300800 */
[----:B------:R-:W3:Y:S01]  /*125930*/  LDL.LU R61, [R1+0x1d38] ;  /* 0x001d3800013d7983 */ /* 0x000ee20000300800 */
[C---:B-----5:R-:W-:Y:S08]  /*125940*/  HMMA.16816.F32 R56, R28.reuse, R36, R56 ;  /* 0x000000241c38723c */ /* 0x060ff00000001838 */
[C---:B--2---:R-:W-:Y:S11]  /*125950*/  HMMA.16816.F32 R36, R28.reuse, R38, R40 ;  /* 0x000000261c24723c */ /* 0x044ff60000001828 */
[----:B------:R0:W-:Y:S04]  /*125960*/  STL.64 [R1+0x190], R56 ;  /* 0x0001903801007387 */ /* 0x0001e80000100a00 */
[----:B------:R1:W-:Y:S04]  /*125970*/  STL.64 [R1+0x198], R58 ;  /* 0x0001983a01007387 */ /* 0x0003e80000100a00 */
[----:B0-----:R-:W2:Y:S04]  /*125980*/  LDL.LU R56, [R1+0x1150] ;  /* 0x0011500001387983 */ /* 0x001ea80000300800 */
[----:B------:R-:W2:Y:S04]  /*125990*/  LDL.LU R57, [R1+0x1154] ;  /* 0x0011540001397983 */ /* 0x000ea80000300800 */
[----:B-1----:R-:W2:Y:S04]  /*1259a0*/  LDL.LU R58, [R1+0x1158] ;  /* 0x00115800013a7983 */ /* 0x002ea80000300800 */
[----:B------:R-:W2:Y:S04]  /*1259b0*/  LDL.LU R59, [R1+0x115c] ;  /* 0x00115c00013b7983 */ /* 0x000ea80000300800 */
[----:B------:R-:W5:Y:S04]  /*1259c0*/  LDL.LU.64 R42, [R1+0x8460] ;  /* 0x00846000012a7983 */ /* 0x000f680000300a00 */
[----:B------:R-:W3:Y:S01]  /*1259d0*/  LDL.LU.64 R40, [R1+0x8458] ;  /* 0x0084580001287983 */ /* 0x000ee20000300a00 */
[C---:B------:R-:W-:Y:S08]  /*1259e0*/  HMMA.16816.F32 R20, R28.reuse, R44, R20 ;  /* 0x0000002c1c14723c */ /* 0x040ff00000001814 */
[----:B----4-:R-:W-:Y:S01]  /*1259f0*/  HMMA.16816.F32 R8, R28, R46, R8 ;  /* 0x0000002e1c08723c */ /* 0x010fe20000001808 */
[----:B------:R-:W-:Y:S04]  /*125a00*/  STL.64 [R1+0x180], R36 ;  /* 0x0001802401007387 */ /* 0x000fe80000100a00 */
[----:B------:R-:W-:Y:S01]  /*125a10*/  STL.64 [R1+0x188], R38 ;  /* 0x0001882601007387 */ /* 0x000fe20000100a00 */
[----:B------:R-:W-:-:S02]  /*125a20*/  IMAD R2, R2, 0x100, R16 ;  /* 0x0000010002027824 */ /* 0x000fc400078e0210 */
[----:B------:R-:W-:Y:S02]  /*125a30*/  IMAD R3, R3, 0x100, R17 ;  /* 0x0000010003037824 */ /* 0x000fe400078e0211 */
[----:B------:R-:W-:Y:S02]  /*125a40*/  IMAD R4, R4, 0x100, R6 ;  /* 0x0000010004047824 */ /* 0x000fe400078e0206 */
[----:B------:R-:W-:-:S07]  /*125a50*/  IMAD R5, R0, 0x100, R5 ;  /* 0x0000010000057824 */ /* 0x000fce00078e0205 */
[----:B------:R-:W-:Y:S01]  /*125a60*/  IMAD.MOV.U32 R0, RZ, RZ, R11 ;  /* 0x000000ffff007224 */ /* 0x000fe200078e000b */
[----:B------:R-:W-:-:S05]  /*125a70*/  F2FP.F16.E5M2.UNPACK_B R6, R49.H1 ;  /* 0x00000031ff06723e */ /* 0x000fca00030004ff */
[----:B------:R-:W-:Y:S01]  /*125a80*/  IMAD.MOV.U32 R49, RZ, RZ, R6 ;  /* 0x000000ffff317224 */ /* 0x000fe200078e0006 */
[C---:B---3--:R-:W-:Y:S08]  /*125a90*/  HMMA.16816.F32 R32, R28.reuse, R40, R32 ;  /* 0x000000281c20723c */ /* 0x048ff00000001820 */
[----:B-----5:R-:W-:Y:S01]  /*125aa0*/  HMMA.16816.F32 R24, R28, R42, R24 ;  /* 0x0000002a1c18723c */ /* 0x020fe20000001818 */
[----:B------:R-:W-:-:S02]  /*125ab0*/  F2FP.F16.E5M2.UNPACK_B R28, R2 ;  /* 0x00000002ff1c723e */ /* 0x000fc400020004ff */
[----:B------:R-:W-:Y:S02]  /*125ac0*/  F2FP.F16.E5M2.UNPACK_B R29, R3 ;  /* 0x00000003ff1d723e */ /* 0x000fe400020004ff */
[----:B------:R-:W-:Y:S02]  /*125ad0*/  F2FP.F16.E5M2.UNPACK_B R30, R4 ;  /* 0x00000004ff1e723e */ /* 0x000fe400020004ff */
[----:B------:R-:W-:-:S04]  /*125ae0*/  F2FP.F16.E5M2.UNPACK_B R31, R5 ;  /* 0x00000005ff1f723e */ /* 0x000fc800020004ff */
        /* <DEDUP_REMOVED lines=8> */
[----:B------:R-:W-:Y:S01]  /*125b70*/  STL [R1+0x7dc0], R0 ;  /* 0x007dc00001007387 */ /* 0x000fe20000100800 */
[----:B0-----:R-:W-:-:S02]  /*125b80*/  F2FP.F16.E5M2.UNPACK_B R8, R7.H1 ;  /* 0x00000007ff08723e */ /* 0x001fc400030004ff */
[----:B------:R-:W-:-:S03]  /*125b90*/  F2FP.F16.E5M2.UNPACK_B R9, R48.H1 ;  /* 0x00000030ff09723e */ /* 0x000fc600030004ff */
[----:B------:R-:W-:Y:S04]  /*125ba0*/  STL [R1+0x118], R8 ;  /* 0x0001180801007387 */ /* 0x000fe80000100800 */
[----:B------:R0:W-:Y:S02]  /*125bb0*/  STL [R1+0x11c], R9 ;  /* 0x00011c0901007387 */ /* 0x0001e40000100800 */
[----:B0-----:R-:W-:Y:S01]  /*125bc0*/  HMMA.16816.F32 R8, R28, R8, R12 ;  /* 0x000000081c08723c */ /* 0x001fe2000000180c */
[----:B------:R-:W-:Y:S02]  /*125bd0*/  F2FP.F16.E5M2.UNPACK_B R7, R50.H1 ;  /* 0x00000032ff07723e */ /* 0x000fe400030004ff */
[----:B------:R-:W-:Y:S02]  /*125be0*/  F2FP.F16.E5M2.UNPACK_B R4, R51.H1 ;  /* 0x00000033ff04723e */ /* 0x000fe400030004ff */
[----:B------:R-:W-:-:S14]  /*125bf0*/  F2FP.F16.E5M2.UNPACK_B R5, R60.H1 ;  /* 0x0000003cff05723e */ /* 0x000fdc00030004ff */
[----:B------:R-:W-:Y:S04]  /*125c00*/  STL.64 [R1+0x990], R8 ;  /* 0x0009900801007387 */ /* 0x000fe80000100a00 */
[----:B------:R0:W-:Y:S02]  /*125c10*/  STL.64 [R1+0x998], R10 ;  /* 0x0009980a01007387 */ /* 0x0001e40000100a00 */
[----:B0-----:R-:W-:Y:S02]  /*125c20*/  HMMA.16816.F32 R8, R28, R6, R52 ;  /* 0x000000061c08723c */ /* 0x001fe40000001834 */
[----:B------:R-:W-:Y:S01]  /*125c30*/  STL.64 [R1+0x110], R6 ;  /* 0x0001100601007387 */ /* 0x000fe20000100a00 */
[----:B------:R-:W-:-:S15]  /*125c40*/  IMAD.MOV.U32 R48, RZ, RZ, R7 ;  /* 0x000000ffff307224 */ /* 0x000fde00078e0007 */
[----:B------:R-:W-:Y:S01]  /*125c50*/  NOP ;  /* 0x0000000000007918 */ /* 0x000fe20000000000 */
[----:B------:R-:W-:Y:S04]  /*125c60*/  STL.64 [R1+0x9c0], R8 ;  /* 0x0009c00801007387 */ /* 0x000fe80000100a00 */
[----:B------:R2:W-:Y:S02]  /*125c70*/  STL.64 [R1+0x9c8], R10 ;  /* 0x0009c80a01007387 */ /* 0x0005e40000100a00 */
[----:B--2---:R-:W-:Y:S02]  /*125c80*/  HMMA.16816.F32 R8, R28, R4, R56 ;  /* 0x000000041c08723c */ /* 0x004fe40000001838 */
[----:B------:R-:W-:Y:S04]  /*125c90*/  STL [R1+0x108], R4 ;  /* 0x0001080401007387 */ /* 0x000fe80000100800 */
[----:B------:R-:W-:Y:S04]  /*125ca0*/  STL [R1+0x840c], R48 ;  /* 0x00840c3001007387 */ /* 0x000fe80000100800 */
[----:B------:R-:W-:Y:S04]  /*125cb0*/  STL [R1+0x8408], R49 ;  /* 0x0084083101007387 */ /* 0x000fe80000100800 */
[----:B------:R-:W-:Y:S01]  /*125cc0*/  STL [R1+0x10c], R5 ;  /* 0x00010c0501007387 */ /* 0x000fe20000100800 */
[----:B------:R-:W-:-:S03]  /*125cd0*/  F2FP.F16.E5M2.UNPACK_B R2, R61.H1 ;  /* 0x0000003dff02723e */ /* 0x000fc600030004ff */
[----:B------:R-:W2:Y:S04]  /*125ce0*/  LDL.LU R60, [R1+0x1d3c] ;  /* 0x001d3c00013c7983 */ /* 0x000ea80000300800 */
[----:B------:R0:W-:Y:S04]  /*125cf0*/  STL.64 [R1+0x9f0], R8 ;  /* 0x0009f00801007387 */ /* 0x0001e80000100a00 */
[----:B------:R1:W-:Y:S04]  /*125d00*/  STL.64 [R1+0x9f8], R10 ;  /* 0x0009f80a01007387 */ /* 0x0003e80000100a00 */
[----:B------:R-:W3:Y:S04]  /*125d10*/  LDL.LU R16, [R1+0x1120] ;  /* 0x0011200001107983 */ /* 0x000ee80000300800 */
[----:B------:R-:W-:Y:S04]  /*125d20*/  STL [R1+0x100], R2 ;  /* 0x0001000201007387 */ /* 0x000fe80000100800 */
        /* <DEDUP_REMOVED lines=26> */
[----:B-1----:R-:W3:Y:S04]  /*125ed0*/  LDL.LU R10, [R1+0x1108] ;  /* 0x00110800010a7983 */ /* 0x002ee80000300800 */
[----:B------:R-:W3:Y:S01]  /*125ee0*/  LDL.LU R11, [R1+0x110c] ;  /* 0x00110c00010b7983 */ /* 0x000ee20000300800 */
[----:B------:R-:W-:-:S05]  /*125ef0*/  IMAD.MOV.U32 R49, RZ, RZ, R4 ;  /* 0x000000ffff317224 */ /* 0x000fca00078e0004 */
[----:B------:R0:W-:Y:S04]  /*125f00*/  STL [R1+0x8410], R49 ;  /* 0x0084103101007387 */ /* 0x0001e80000100800 */
[----:B------:R-:W3:Y:S01]  /*125f10*/  LDL.LU R55, [R1+0x1cfc] ;  /* 0x001cfc0001377983 */ /* 0x000ee20000300800 */
[----:B--2---:R-:W-:-:S03]  /*125f20*/  F2FP.F16.E5M2.UNPACK_B R3, R60.H1 ;  /* 0x0000003cff03723e */ /* 0x004fc600030004ff */
[----:B------:R-:W2:Y:S04]  /*125f30*/  LDL.LU R60, [R1+0x1ce8] ;  /* 0x001ce800013c7983 */ /* 0x000ea80000300800 */
[----:B------:R-:W2:Y:S04]  /*125f40*/  LDL.LU R56, [R1+0x10f0] ;  /* 0x0010f00001387983 */ /* 0x000ea80000300800 */
[----:B------:R1:W-:Y:S04]  /*125f50*/  STL [R1+0x104], R3 ;  /* 0x0001040301007387 */ /* 0x0003e80000100800 */
[----:B------:R-:W2:Y:S04]  /*125f60*/  LDL.LU R57, [R1+0x10f4] ;  /* 0x0010f40001397983 */ /* 0x000ea80000300800 */
[----:B------:R-:W2:Y:S04]  /*125f70*/  LDL.LU R58, [R1+0x10f8] ;  /* 0x0010f800013a7983 */ /* 0x000ea80000300800 */
[----:B------:R-:W2:Y:S01]  /*125f80*/  LDL.LU R59, [R1+0x10fc] ;  /* 0x0010fc00013b7983 */ /* 0x000ea20000300800 */
[----:B-----5:R-:W-:Y:S01]  /*125f90*/  HMMA.16816.F32 R32, R28, R2, R32 ;  /* 0x000000021c20723c */ /* 0x020fe20000001820 */
[----:B----4-:R-:W-:-:S15]  /*125fa0*/  F2FP.F16.E5M2.UNPACK_B R4, R61.H1 ;  /* 0x0000003dff04723e */ /* 0x010fde00030004ff */
[----:B------:R-:W-:-:S03]  /*125fb0*/  NOP ;  /* 0x0000000000007918 */ /* 0x000fc60000000000 */
[----:B------:R-:W-:Y:S04]  /*125fc0*/  STL.64 [R1+0xd80], R32 ;  /* 0x000d802001007387 */ /* 0x000fe80000100a00 */
[----:B------:R-:W-:Y:S04]  /*125fd0*/  STL.64 [R1+0xd88], R34 ;  /* 0x000d882201007387 */ /* 0x000fe80000100a00 */
[----:B------:R4:W-:Y:S04]  /*125fe0*/  STL [R1+0xf8], R4 ;  /* 0x0000f80401007387 */ /* 0x0009e80000100800 */
[----:B------:R-:W5:Y:S01]  /*125ff0*/  LDL.LU R61, [R1+0x1cec] ;  /* 0x001cec00013d7983 */ /* 0x000f620000300800 */
[----:B---3--:R-:W-:-:S07]  /*126000*/  F2FP.F16.E5M2.UNPACK_B R5, R25.H1 ;  /* 0x00000019ff05723e */ /* 0x008fce00030004ff */
[C---:B------:R-:W-:Y:S01]  /*126010*/  HMMA.16816.F32 R20, R28.reuse, R4, R20 ;  /* 0x000000041c14723c */ /* 0x040fe20000001814 */
[----:B0-----:R-:W-:Y:S02]  /*126020*/  IMAD.MOV.U32 R49, RZ, RZ, R2 ;  /* 0x000000ffff317224 */ /* 0x001fe400078e0002 */
[----:B------:R-:W-:Y:S01]  /*126030*/  IMAD.MOV.U32 R48, RZ, RZ, R3 ;  /* 0x000000ffff307224 */ /* 0x000fe200078e0003 */
[----:B------:R-:W-:Y:S02]  /*126040*/  F2FP.F16.E5M2.UNPACK_B R2, R6.H1 ;  /* 0x00000006ff02723e */ /* 0x000fe400030004ff */
[----:B-1----:R-:W-:Y:S02]  /*126050*/  F2FP.F16.E5M2.UNPACK_B R3, R7.H1 ;  /* 0x00000007ff03723e */ /* 0x002fe400030004ff */
[----:B------:R0:W-:Y:S04]  /*126060*/  STL [R1+0x8418], R48 ;  /* 0x0084183001007387 */ /* 0x0001e80000100800 */
[----:B------:R-:W-:Y:S04]  /*126070*/  STL [R1+0x8414], R49 ;  /* 0x0084143101007387 */ /* 0x000fe80000100800 */
[----:B------:R1:W-:Y:S01]  /*126080*/  STL [R1+0xfc], R5 ;  /* 0x0000fc0501007387 */ /* 0x0003e20000100800 */
[----:B----4-:R-:W-:Y:S01]  /*126090*/  F2FP.F16.E5M2.UNPACK_B R4, R50.H1 ;  /* 0x00000032ff04723e */ /* 0x010fe200030004ff */
[----:B------:R-:W-:Y:S01]  /*1260a0*/  HMMA.16816.F32 R16, R28, R2, R16 ;  /* 0x000000021c10723c */ /* 0x000fe20000001810 */
[----:B0-----:R-:W-:Y:S01]  /*1260b0*/  IMAD.MOV.U32 R48, RZ, RZ, R2 ;  /* 0x000000ffff307224 */ /* 0x001fe200078e0002 */
[----:B------:R-:W-:Y:S01]  /*1260c0*/  STL.64 [R1+0x1130], R20 ;  /* 0x0011301401007387 */ /* 0x000fe20000100a00 */
[----:B-1----:R-:W-:-:S03]  /*1260d0*/  F2FP.F16.E5M2.UNPACK_B R5, R51.H1 ;  /* 0x00000033ff05723e */ /* 0x002fc600030004ff */
[----:B------:R-:W-:Y:S04]  /*1260e0*/  STL.64 [R1+0x1138], R22 ;  /* 0x0011381601007387 */ /* 0x000fe80000100a00 */
[----:B------:R0:W-:Y:S01]  /*1260f0*/  STL.64 [R1+0xf0], R2 ;  /* 0x0000f00201007387 */ /* 0x0001e20000100a00 */
[----:B------:R-:W-:Y:S01]  /*126100*/  IMAD.MOV.U32 R49, RZ, RZ, R3 ;  /* 0x000000ffff317224 */ /* 0x000fe200078e0003 */
[----:B------:R-:W-:Y:S01]  /*126110*/  HMMA.16816.F32 R12, R28, R4, R12 ;  /* 0x000000041c0c723c */ /* 0x000fe2000000180c */
[----:B0-----:R-:W-:Y:S02]  /*126120*/  F2FP.F16.E5M2.UNPACK_B R2, R52.H1 ;  /* 0x00000034ff02723e */ /* 0x001fe400030004ff */
[----:B------:R-:W-:-:S07]  /*126130*/  F2FP.F16.E5M2.UNPACK_B R3, R53.H1 ;  /* 0x00000035ff03723e */ /* 0x000fce00030004ff */
[----:B------:R-:W-:Y:S01]  /*126140*/  HMMA.16816.F32 R8, R28, R2, R8 ;  /* 0x000000021c08723c */ /* 0x000fe20000001808 */
[----:B------:R-:W-:Y:S04]  /*126150*/  STL.64 [R1+0x1120], R16 ;  /* 0x0011201001007387 */ /* 0x000fe80000100a00 */
[----:B------:R-:W-:Y:S04]  /*126160*/  STL.64 [R1+0x1128], R18 ;  /* 0x0011281201007387 */ /* 0x000fe80000100a00 */
[----:B------:R0:W-:Y:S04]  /*126170*/  STL [R1+0xe8], R4 ;  /* 0x0000e80401007387 */ /* 0x0001e80000100800 */
[----:B------:R-:W-:Y:S04]  /*126180*/  STL [R1+0x8420], R49 ;  /* 0x0084203101007387 */ /* 0x000fe80000100800 */
[----:B------:R-:W-:Y:S04]  /*126190*/  STL [R1+0x841c], R48 ;  /* 0x00841c3001007387 */ /* 0x000fe80000100800 */
[----:B------:R1:W-:Y:S04]  /*1261a0*/  STL [R1+0xec], R5 ;  /* 0x0000ec0501007387 */ /* 0x0003e80000100800 */
[----:B------:R-:W-:Y:S04]  /*1261b0*/  STL.64 [R1+0x1110], R12 ;  /* 0x0011100c01007387 */ /* 0x000fe80000100a00 */
[----:B------:R-:W-:Y:S04]  /*1261c0*/  STL.64 [R1+0x1118], R14 ;  /* 0x0011180e01007387 */ /* 0x000fe80000100a00 */
[----:B------:R-:W-:Y:S01]  /*1261d0*/  STL.64 [R1+0xe0], R2 ;  /* 0x0000e00201007387 */ /* 0x000fe20000100a00 */
[----:B0-----:R-:W-:-:S02]  /*1261e0*/  F2FP.F16.E5M2.UNPACK_B R4, R54.H1 ;  /* 0x00000036ff04723e */ /* 0x001fc400030004ff */
[----:B-1----:R-:W-:Y:S01]  /*1261f0*/  F2FP.F16.E5M2.UNPACK_B R5, R55.H1 ;  /* 0x00000037ff05723e */ /* 0x002fe200030004ff */
[----:B------:R-:W-:Y:S04]  /*126200*/  STL.64 [R1+0x1100], R8 ;  /* 0x0011000801007387 */ /* 0x000fe80000100a00 */
[----:B------:R-:W-:Y:S01]  /*126210*/  STL.64 [R1+0x1108], R10 ;  /* 0x0011080a01007387 */ /* 0x000fe20000100a00 */
[----:B------:R-:W-:Y:S02]  /*126220*/  IMAD.MOV.U32 R48, RZ, RZ, R3 ;  /* 0x000000ffff307224 */ /* 0x000fe400078e0003 */
[----:B------:R-:W-:Y:S01]  /*126230*/  IMAD.MOV.U32 R49, RZ, RZ, R2 ;  /* 0x000000ffff317224 */ /* 0x000fe200078e0002 */
[----:B------:R-:W-:Y:S04]  /*126240*/  STL [R1+0xd8], R4 ;  /* 0x0000d80401007387 */ /* 0x000fe80000100800 */
[----:B------:R0:W-:Y:S04]  /*126250*/  STL [R1+0x8428], R48 ;  /* 0x0084283001007387 */ /* 0x0001e80000100800 */
[----:B------:R1:W-:Y:S04]  /*126260*/  STL [R1+0x8424], R49 ;  /* 0x0084243101007387 */ /* 0x0003e80000100800 */
[----:B------:R-:W-:Y:S01]  /*126270*/  STL [R1+0xdc], R5 ;  /* 0x0000dc0501007387 */ /* 0x000fe20000100800 */
[----:B0-----:R-:W-:-:S02]  /*126280*/  IMAD.MOV.U32 R48, RZ, RZ, R4 ;  /* 0x000000ffff307224 */ /* 0x001fc400078e0004 */
[----:B-1----:R-:W-:Y:S01]  /*126290*/  IMAD.MOV.U32 R49, RZ, RZ, R5 ;  /* 0x000000ffff317224 */ /* 0x002fe200078e0005 */
[----:B--2---:R-:W-:Y:S01]  /*1262a0*/  HMMA.16816.F32 R8, R28, R4, R56 ;  /* 0x000000041c08723c */ /* 0x004fe20000001838 */
[----:B------:R-:W-:-:S15]  /*1262b0*/  F2FP.F16.E5M2.UNPACK_B R2, R60.H1 ;  /* 0x0000003cff02723e */ /* 0x000fde00030004ff */
[----:B------:R-:W-:-:S03]  /*1262c0*/  NOP ;  /* 0x0000000000007918 */ /* 0x000fc60000000000 */
[----:B------:R0:W-:Y:S04]  /*1262d0*/  STL.64 [R1+0x10f0], R8 ;  /* 0x0010f00801007387 */ /* 0x0001e80000100a00 */
[----:B------:R1:W-:Y:S04]  /*1262e0*/  STL.64 [R1+0x10f8], R10 ;  /* 0x0010f80a01007387 */ /* 0x0003e80000100a00 */
[----:B------:R-:W-:Y:S04]  /*1262f0*/  STL [R1+0xd0], R2 ;  /* 0x0000d00201007387 */ /* 0x000fe80000100800 */
[----:B------:R2:W-:Y:S04]  /*126300*/  STL [R1+0x8430], R49 ;  /* 0x0084303101007387 */ /* 0x0005e80000100800 */
        /* <DEDUP_REMOVED lines=9> */
[----:B-----5:R-:W-:-:S05]  /*1263a0*/  F2FP.F16.E5M2.UNPACK_B R3, R61.H1 ;  /* 0x0000003dff03723e */ /* 0x020fca00030004ff */
        /* <DEDUP_REMOVED lines=28> */
[----:B------:R-:W5:Y:S01]  /*126570*/  LDL.LU R60, [R1+0x1c8c] ;  /* 0x001c8c00013c7983 */ /* 0x000f620000300800 */
[----:B--2---:R-:W-:-:S02]  /*126580*/  IMAD.MOV.U32 R49, RZ, RZ, R2 ;  /* 0x000000ffff317224 */ /* 0x004fc400078e0002 */
[----:B---3--:R-:W-:Y:S01]  /*126590*/  IMAD.MOV.U32 R48, RZ, RZ, R3 ;  /* 0x000000ffff307224 */ /* 0x008fe200078e0003 */
[----:B----4-:R-:W-:Y:S01]  /*1265a0*/  HMMA.16816.F32 R32, R28, R2, R32 ;  /* 0x000000021c20723c */ /* 0x010fe20000001820 */
[----:B------:R-:W-:Y:S02]  /*1265b0*/  F2FP.F16.E5M2.UNPACK_B R4, R24.H1 ;  /* 0x00000018ff04723e */ /* 0x000fe400030004ff */
[----:B-----5:R-:W-:-:S07]  /*1265c0*/  F2FP.F16.E5M2.UNPACK_B R5, R25.H1 ;  /* 0x00000019ff05723e */ /* 0x020fce00030004ff */
[----:B------:R-:W-:Y:S01]  /*1265d0*/  HMMA.16816.F32 R20, R28, R4, R20 ;  /* 0x000000041c14723c */ /* 0x000fe20000001814 */
[----:B------:R-:W-:Y:S02]  /*1265e0*/  F2FP.F16.E5M2.UNPACK_B R2, R6.H1 ;  /* 0x00000006ff02723e */ /* 0x000fe400030004ff */
[----:B------:R-:W-:-:S06]  /*1265f0*/  F2FP.F16.E5M2.UNPACK_B R3, R7.H1 ;  /* 0x00000007ff03723e */ /* 0x000fcc00030004ff */
[----:B------:R-:W-:Y:S04]  /*126600*/  STL.64 [R1+0x10e0], R32 ;  /* 0x0010e02001007387 */ /* 0x000fe80000100a00 */
[----:B------:R-:W-:Y:S04]  /*126610*/  STL.64 [R1+0x10e8], R34 ;  /* 0x0010e82201007387 */ /* 0x000fe80000100a00 */
[----:B------:R0:W-:Y:S04]  /*126620*/  STL [R1+0xc8], R4 ;  /* 0x0000c80401007387 */ /* 0x0001e80000100800 */
[----:B------:R-:W-:Y:S04]  /*126630*/  STL [R1+0x8438], R48 ;  /* 0x0084383001007387 */ /* 0x000fe80000100800 */
[----:B------:R-:W-:Y:S04]  /*126640*/  STL [R1+0x8434], R49 ;  /* 0x0084343101007387 */ /* 0x000fe80000100800 */
[----:B------:R1:W-:Y:S01]  /*126650*/  STL [R1+0xcc], R5 ;  /* 0x0000cc0501007387 */ /* 0x0003e20000100800 */
[----:B------:R-:W-:Y:S01]  /*126660*/  HMMA.16816.F32 R16, R28, R2, R16 ;  /* 0x000000021c10723c */ /* 0x000fe20000001810 */
[----:B0-----:R-:W-:-:S02]  /*126670*/  F2FP.F16.E5M2.UNPACK_B R4, R50.H1 ;  /* 0x00000032ff04723e */ /* 0x001fc400030004ff */
[----:B-1----:R-:W-:Y:S01]  /*126680*/  F2FP.F16.E5M2.UNPACK_B R5, R51.H1 ;  /* 0x00000033ff05723e */ /* 0x002fe200030004ff */
[----:B------:R-:W-:Y:S04]  /*126690*/  STL.64 [R1+0x10d0], R20 ;  /* 0x0010d01401007387 */ /* 0x000fe80000100a00 */
[----:B------:R-:W-:Y:S04]  /*1266a0*/  STL.64 [R1+0x10d8], R22 ;  /* 0x0010d81601007387 */ /* 0x000fe80000100a00 */
[----:B------:R0:W-:Y:S01]  /*1266b0*/  STL.64 [R1+0xc0], R2 ;  /* 0x0000c00201007387 */ /* 0x0001e20000100a00 */
[----:B------:R-:W-:-:S02]  /*1266c0*/  IMAD.MOV.U32 R48, RZ, RZ, R2 ;  /* 0x000000ffff307224 */ /* 0x000fc400078e0002 */
[----:B------:R-:W-:Y:S01]  /*1266d0*/  IMAD.MOV.U32 R49, RZ, RZ, R3 ;  /* 0x000000ffff317224 */ /* 0x000fe200078e0003 */
[C---:B------:R-:W-:Y:S01]  /*1266e0*/  HMMA.16816.F32 R12, R28.reuse, R4, R12 ;  /* 0x000000041c0c723c */ /* 0x040fe2000000180c */
[----:B0-----:R-:W-:Y:S02]  /*1266f0*/  F2FP.F16.E5M2.UNPACK_B R2, R52.H1 ;  /* 0x00000034ff02723e */ /* 0x001fe400030004ff */
[----:B------:R-:W-:Y:S01]  /*126700*/  F2FP.F16.E5M2.UNPACK_B R3, R53.H1 ;  /* 0x00000035ff03723e */ /* 0x000fe200030004ff */
[----:B------:R-:W-:Y:S06]  /*126710*/  STL.64 [R1+0x10c0], R16 ;  /* 0x0010c01001007387 */ /* 0x000fec0000100a00 */
[----:B------:R-:W-:Y:S01]  /*126720*/  HMMA.16816.F32 R8, R28, R2, R8 ;  /* 0x000000021c08723c */ /* 0x000fe20000001808 */
[----:B------:R-:W-:Y:S04]  /*126730*/  STL.64 [R1+0x10c8], R18 ;  /* 0x0010c81201007387 */ /* 0x000fe80000100a00 */
[----:B------:R-:W-:Y:S04]  /*126740*/  STL [R1+0xb8], R4 ;  /* 0x0000b80401007387 */ /* 0x000fe80000100800 */
[----:B------:R0:W-:Y:S04]  /*126750*/  STL [R1+0x8440], R49 ;  /* 0x0084403101007387 */ /* 0x0001e80000100800 */
[----:B------:R1:W-:Y:S04]  /*126760*/  STL [R1+0x843c], R48 ;  /* 0x00843c3001007387 */ /* 0x0003e80000100800 */
[----:B------:R2:W-:Y:S04]  /*126770*/  STL [R1+0xbc], R5 ;  /* 0x0000bc0501007387 */ /* 0x0005e80000100800 */
[----:B------:R-:W-:Y:S04]  /*126780*/  STL.64 [R1+0x10b0], R12 ;  /* 0x0010b00c01007387 */ /* 0x000fe80000100a00 */
[----:B------:R-:W-:Y:S04]  /*126790*/  STL.64 [R1+0x10b8], R14 ;  /* 0x0010b80e01007387 */ /* 0x000fe80000100a00 */
[----:B------:R-:W-:Y:S01]  /*1267a0*/  STL [R1+0xb0], R2 ;  /* 0x0000b00201007387 */ /* 0x000fe20000100800 */
[----:B0-----:R-:W-:-:S02]  /*1267b0*/  IMAD.MOV.U32 R49, RZ, RZ, R4 ;  /* 0x000000ffff317224 */ /* 0x001fc400078e0004 */
[----:B-1----:R-:W-:Y:S01]  /*1267c0*/  IMAD.MOV.U32 R48, RZ, RZ, R5 ;  /* 0x000000ffff307224 */ /* 0x002fe200078e0005 */
[----:B------:R-:W-:Y:S02]  /*1267d0*/  F2FP.F16.E5M2.UNPACK_B R4, R54.H1 ;  /* 0x00000036ff04723e */ /* 0x000fe400030004ff */
[----:B--2---:R-:W-:Y:S02]  /*1267e0*/  F2FP.F16.E5M2.UNPACK_B R5, R55.H1 ;  /* 0x00000037ff05723e */ /* 0x004fe400030004ff */
[----:B------:R-:W-:Y:S04]  /*1267f0*/  STL [R1+0x8448], R48 ;  /* 0x0084483001007387 */ /* 0x000fe80000100800 */
[----:B------:R-:W-:Y:S04]  /*126800*/  STL [R1+0x8444], R49 ;  /* 0x0084443101007387 */ /* 0x000fe80000100800 */
[----:B------:R-:W-:Y:S04]  /*126810*/  STL [R1+0xb4], R3 ;  /* 0x0000b40301007387 */ /* 0x000fe80000100800 */
[----:B------:R-:W-:Y:S04]  /*126820*/  STL.64 [R1+0x10a0], R8 ;  /* 0x0010a00801007387 */ /* 0x000fe80000100a00 */
[----:B------:R-:W-:Y:S04]  /*126830*/  STL.64 [R1+0x10a8], R10 ;  /* 0x0010a80a01007387 */ /* 0x000fe80000100a00 */
[----:B------:R-:W-:Y:S04]  /*126840*/  STL [R1+0xa8], R4 ;  /* 0x0000a80401007387 */ /* 0x000fe80000100800 */
[----:B------:R0:W-:Y:S02]  /*126850*/  STL [R1+0xac], R5 ;  /* 0x0000ac0501007387 */ /* 0x0001e40000100800 */
[----:B0-----:R-:W-:Y:S01]  /*126860*/  HMMA.16816.F32 R4, R28, R4, R56 ;  /* 0x000000041c04723c */ /* 0x001fe20000001838 */
[----:B------:R-:W-:Y:S01]  /*126870*/  IMAD.MOV.U32 R48, RZ, RZ, R2 ;  /* 0x000000ffff307224 */ /* 0x000fe200078e0002 */
[----:B------:R-:W-:Y:S01]  /*126880*/  F2FP.F16.E5M2.UNPACK_B R2, R61.H1 ;  /* 0x0000003dff02723e */ /* 0x000fe200030004ff */
[----:B------:R-:W-:Y:S01]  /*126890*/  IMAD.MOV.U32 R49, RZ, RZ, R3 ;  /* 0x000000ffff317224 */ /* 0x000fe200078e0003 */
[----:B------:R-:W2:Y:S01]  /*1268a0*/  LDL.LU R61, [R1+0x1c0c] ;  /* 0x001c0c00013d7983 */ /* 0x000ea20000300800 */
[----:B------:R-:W-:-:S14]  /*1268b0*/  F2FP.F16.E5M2.UNPACK_B R3, R60.H1 ;  /* 0x0000003cff03723e */ /* 0x000fdc00030004ff */
[----:B------:R-:W-:Y:S04]  /*1268c0*/  STL.64 [R1+0x1090], R4 ;  /* 0x0010900401007387 */ /* 0x000fe80000100a00 */
[----:B------:R0:W-:Y:S04]  /*1268d0*/  STL.64 [R1+0x1098], R6 ;  /* 0x0010980601007387 */ /* 0x0001e80000100a00 */
[----:B------:R1:W-:Y:S04]  /*1268e0*/  STL [R1+0xa0], R2 ;  /* 0x0000a00201007387 */ /* 0x0003e80000100800 */
[----:B------:R-:W3:Y:S04]  /*1268f0*/  LDL.LU R12, [R1+0x1030] ;  /* 0x00103000010c7983 */ /* 0x000ee80000300800 */
[----:B------:R-:W3:Y:S04]  /*126900*/  LDL.LU R13, [R1+0x1034] ;  /* 0x00103400010d7983 */ /* 0x000ee80000300800 */
[----:B------:R-:W3:Y:S04]  /*126910*/  LDL.LU R14, [R1+0x1038] ;  /* 0x00103800010e7983 */ /* 0x000ee80000300800 */
        /* <DEDUP_REMOVED lines=15> */
[----:B------:R-:W4:Y:S04]  /*126a10*/  LDL.LU R41, [R1+0x1c7c] ;  /* 0x001c7c0001297983 */ /* 0x000f280000300800 */
        /* <DEDUP_REMOVED lines=31> */
[----:B----4-:R-:W-:Y:S02]  /*126c10*/  F2FP.F16.E5M2.UNPACK_B R5, R41.H1 ;  /* 0x00000029ff05723e */ /* 0x010fe400030004ff */
[----:B-1----:R-:W-:Y:S02]  /*126c20*/  F2FP.F16.E5M2.UNPACK_B R2, R26.H1 ;  /* 0x0000001aff02723e */ /* 0x002fe400030004ff */
[----:B-----5:R-:W-:-:S03]  /*126c30*/  F2FP.F16.E5M2.UNPACK_B R3, R27.H1 ;  /* 0x0000001bff03723e */ /* 0x020fc600030004ff */
[----:B------:R-:W-:Y:S01]  /*126c40*/  HMMA.16816.F32 R36, R28, R4, R36 ;  /* 0x000000041c24723c */ /* 0x000fe20000001824 */
[----:B------:R-:W-:-:S07]  /*126c50*/  IMAD.MOV.U32 R0, RZ, RZ, R5 ;  /* 0x000000ffff007224 */ /* 0x000fce00078e0005 */
[----:B------:R-:W-:Y:S01]  /*126c60*/  HMMA.16816.F32 R32, R28, R2, R32 ;  /* 0x000000021c20723c */ /* 0x000fe20000001820 */
[----:B------:R-:W-:Y:S04]  /*126c70*/  STL.64 [R1+0x1080], R44 ;  /* 0x0010802c01007387 */ /* 0x000fe80000100a00 */
[----:B------:R-:W-:Y:S04]  /*126c80*/  STL.64 [R1+0x1088], R46 ;  /* 0x0010882e01007387 */ /* 0x000fe80000100a00 */
[----:B------:R0:W-:Y:S02]  /*126c90*/  STL.64 [R1+0x98], R4 ;  /* 0x0000980401007387 */ /* 0x0001e40000100a00 */
[----:B0-----:R-:W-:-:S02]  /*126ca0*/  F2FP.F16.E5M2.UNPACK_B R4, R24.H1 ;  /* 0x00000018ff04723e */ /* 0x001fc400030004ff */
[----:B------:R-:W-:-:S07]  /*126cb0*/  F2FP.F16.E5M2.UNPACK_B R5, R25.H1 ;  /* 0x00000019ff05723e */ /* 0x000fce00030004ff */
[----:B------:R-:W-:Y:S01]  /*126cc0*/  HMMA.16816.F32 R20, R28, R4, R20 ;  /* 0x000000041c14723c */ /* 0x000fe20000001814 */
[----:B------:R-:W-:Y:S04]  /*126cd0*/  STL [R1+0x8300], R0 ;  /* 0x0083000001007387 */ /* 0x000fe80000100800 */
        /* <DEDUP_REMOVED lines=8> */
[----:B-1----:R-:W-:Y:S01]  /*126d60*/  F2FP.F16.E5M2.UNPACK_B R3, R7.H1 ;  /* 0x00000007ff03723e */ /* 0x002fe200030004ff */
[----:B------:R-:W-:Y:S01]  /*126d70*/  STL.64 [R1+0x1050], R20 ;  /* 0x0010501401007387 */ /* 0x000fe20000100a00 */
[----:B--2---:R-:W-:Y:S02]  /*126d80*/  F2FP.F16.E5M2.UNPACK_B R4, R50.H1 ;  /* 0x00000032ff04723e */ /* 0x004fe400030004ff */
[----:B------:R-:W-:Y:S01]  /*126d90*/  F2FP.F16.E5M2.UNPACK_B R5, R51.H1 ;  /* 0x00000033ff05723e */ /* 0x000fe200030004ff */
[----:B------:R-:W-:Y:S04]  /*126da0*/  STL.64 [R1+0x1058], R22 ;  /* 0x0010581601007387 */ /* 0x000fe80000100a00 */
[----:B------:R0:W-:Y:S01]  /*126db0*/  STL.64 [R1+0x80], R2 ;  /* 0x0000800201007387 */ /* 0x0001e20000100a00 */
[----:B------:R-:W-:Y:S01]  /*126dc0*/  HMMA.16816.F32 R16, R28, R2, R16 ;  /* 0x000000021c10723c */ /* 0x000fe20000001810 */
[----:B------:R-:W-:-:S07]  /*126dd0*/  IMAD.MOV.U32 R0, RZ, RZ, R3 ;  /* 0x000000ffff007224 */ /* 0x000fce00078e0003 */
[----:B------:R-:W-:Y:S01]  /*126de0*/  HMMA.16816.F32 R12, R28, R4, R12 ;  /* 0x000000041c0c723c */ /* 0x000fe2000000180c */
[----:B0-----:R-:W-:Y:S02]  /*126df0*/  F2FP.F16.E5M2.UNPACK_B R2, R52.H1 ;  /* 0x00000034ff02723e */ /* 0x001fe400030004ff */
[----:B------:R-:W-:-:S07]  /*126e00*/  F2FP.F16.E5M2.UNPACK_B R3, R53.H1 ;  /* 0x00000035ff03723e */ /* 0x000fce00030004ff */
        /* <DEDUP_REMOVED lines=10> */
[----:B-1----:R-:W-:Y:S02]  /*126eb0*/  F2FP.F16.E5M2.UNPACK_B R4, R54.H1 ;  /* 0x00000036ff04723e */ /* 0x002fe400030004ff */
[----:B--2---:R-:W-:Y:S01]  /*126ec0*/  F2FP.F16.E5M2.UNPACK_B R5, R55.H1 ;  /* 0x00000037ff05723e */ /* 0x004fe200030004ff */
[----:B------:R-:W-:Y:S04]  /*126ed0*/  STL [R1+0x8308], R0 ;  /* 0x0083080001007387 */ /* 0x000fe80000100800 */
[----:B------:R-:W-:Y:S04]  /*126ee0*/  STL.64 [R1+0x1020], R8 ;  /* 0x0010200801007387 */ /* 0x000fe80000100a00 */
[----:B------:R-:W-:Y:S04]  /*126ef0*/  STL.64 [R1+0x1028], R10 ;  /* 0x0010280a01007387 */ /* 0x000fe80000100a00 */
[----:B------:R-:W-:Y:S04]  /*126f00*/  STL [R1+0x68], R4 ;  /* 0x0000680401007387 */ /* 0x000fe80000100800 */
[----:B------:R0:W-:Y:S04]  /*126f10*/  STL [R1+0x6c], R5 ;  /* 0x00006c0501007387 */ /* 0x0001e80000100800 */
[----:B------:R-:W2:Y:S01]  /*126f20*/  LDL.LU R52, [R1+0xfa0] ;  /* 0x000fa00001347983 */ /* 0x000ea20000300800 */
[----:B0-----:R-:W-:Y:S01]  /*126f30*/  HMMA.16816.F32 R4, R28, R4, R56 ;  /* 0x000000041c04723c */ /* 0x001fe20000001838 */
[----:B------:R-:W-:-:S02]  /*126f40*/  F2FP.F16.E5M2.UNPACK_B R2, R60.H1 ;  /* 0x0000003cff02723e */ /* 0x000fc400030004ff */
[----:B------:R-:W-:-:S15]  /*126f50*/  F2FP.F16.E5M2.UNPACK_B R3, R61.H1 ;  /* 0x0000003dff03723e */ /* 0x000fde00030004ff */
[----:B------:R-:W-:Y:S01]  /*126f60*/  NOP ;  /* 0x0000000000007918 */ /* 0x000fe20000000000 */
[----:B------:R-:W-:Y:S04]  /*126f70*/  STL.64 [R1+0x1010], R4 ;  /* 0x0010100401007387 */ /* 0x000fe80000100a00 */
[----:B------:R0:W-:Y:S04]  /*126f80*/  STL.64 [R1+0x1018], R6 ;  /* 0x0010180601007387 */ /* 0x0001e80000100a00 */
[----:B------:R1:W-:Y:S04]  /*126f90*/  STL [R1+0x60], R2 ;  /* 0x0000600201007387 */ /* 0x0003e80000100800 */
[----:B------:R-:W2:Y:S04]  /*126fa0*/  LDL.LU R53, [R1+0xfa4] ;  /* 0x000fa40001357983 */ /* 0x000ea80000300800 */
[----:B------:R-:W2:Y:S04]  /*126fb0*/  LDL.LU R54, [R1+0xfa8] ;  /* 0x000fa80001367983 */ /* 0x000ea80000300800 */
        /* <DEDUP_REMOVED lines=20> */
[----:B------:R-:W1:Y:S04]  /*127100*/  LDL.LU R35, [R1+0x1be8] ;  /* 0x001be80001237983 */ /* 0x000e680000300800 */
        /* <DEDUP_REMOVED lines=24> */
[----:B------:R-:W-:-:S05]  /*127290*/  IMAD.MOV.U32 R0, RZ, RZ, R3 ;  /* 0x000000ffff007224 */ /* 0x000fca00078e0003 */
[----:B------:R0:W-:Y:S01]  /*1272a0*/  STL [R1+0x830c], R0 ;  /* 0x00830c0001007387 */ /* 0x0001e20000100800 */
[----:B--2---:R-:W-:Y:S01]  /*1272b0*/  F2FP.F16.E5M2.UNPACK_B R4, R45.H1 ;  /* 0x0000002dff04723e */ /* 0x004fe200030004ff */
[----:B------:R-:W-:Y:S01]  /*1272c0*/  HMMA.16816.F32 R40, R28, R2, R40 ;  /* 0x000000021c28723c */ /* 0x000fe20000001828 */
[----:B---3--:R-:W-:Y:S02]  /*1272d0*/  F2FP.F16.E5M2.UNPACK_B R5, R34.H1 ;  /* 0x00000022ff05723e */ /* 0x008fe400030004ff */
[----:B-1----:R-:W-:Y:S02]  /*1272e0*/  F2FP.F16.E5M2.UNPACK_B R2, R35.H1 ;  /* 0x00000023ff02723e */ /* 0x002fe400030004ff */
[----:B----4-:R-:W-:-:S03]  /*1272f0*/  F2FP.F16.E5M2.UNPACK_B R3, R32.H1 ;  /* 0x00000020ff03723e */ /* 0x010fc600030004ff */
[C---:B------:R-:W-:Y:S08]  /*127300*/  HMMA.16816.F32 R36, R28.reuse, R4, R36 ;  /* 0x000000041c24723c */ /* 0x040ff00000001824 */
[----:B-----5:R-:W-:Y:S01]  /*127310*/  HMMA.16816.F32 R24, R28, R2, R24 ;  /* 0x000000021c18723c */ /* 0x020fe20000001818 */
[----:B0-----:R-:W-:Y:S02]  /*127320*/  IMAD.MOV.U32 R0, RZ, RZ, R3 ;  /* 0x000000ffff007224 */ /* 0x001fe400078e0003 */
[----:B------:R-:W-:Y:S04]  /*127330*/  STL.64 [R1+0x1000], R40 ;  /* 0x0010002801007387 */ /* 0x000fe80000100a00 */
[----:B------:R-:W-:Y:S04]  /*127340*/  STL.64 [R1+0x1008], R42 ;  /* 0x0010082a01007387 */ /* 0x000fe80000100a00 */
[----:B------:R0:W-:Y:S04]  /*127350*/  STL [R1+0x58], R4 ;  /* 0x0000580401007387 */ /* 0x0001e80000100800 */
[----:B------:R1:W-:Y:S04]  /*127360*/  STL [R1+0x5c], R5 ;  /* 0x00005c0501007387 */ /* 0x0003e80000100800 */
[----:B------:R-:W-:Y:S01]  /*127370*/  STL.64 [R1+0xff0], R36 ;  /* 0x000ff02401007387 */ /* 0x000fe20000100a00 */
[----:B0-----:R-:W-:-:S02]  /*127380*/  F2FP.F16.E5M2.UNPACK_B R4, R33.H1 ;  /* 0x00000021ff04723e */ /* 0x001fc400030004ff */
[----:B-1----:R-:W-:Y:S01]  /*127390*/  F2FP.F16.E5M2.UNPACK_B R5, R18.H1 ;  /* 0x00000012ff05723e */ /* 0x002fe200030004ff */
[----:B------:R-:W-:Y:S04]  /*1273a0*/  STL.64 [R1+0xff8], R38 ;  /* 0x000ff82601007387 */ /* 0x000fe80000100a00 */
[----:B------:R0:W-:Y:S04]  /*1273b0*/  STL.64 [R1+0x50], R2 ;  /* 0x0000500201007387 */ /* 0x0001e80000100a00 */
[----:B------:R-:W-:Y:S04]  /*1273c0*/  STL [R1+0x8310], R0 ;  /* 0x0083100001007387 */ /* 0x000fe80000100800 */
[----:B------:R-:W-:Y:S04]  /*1273d0*/  STL.64 [R1+0xfe0], R24 ;  /* 0x000fe01801007387 */ /* 0x000fe80000100a00 */
[----:B------:R-:W-:Y:S04]  /*1273e0*/  STL.64 [R1+0xfe8], R26 ;  /* 0x000fe81a01007387 */ /* 0x000fe80000100a00 */
[----:B------:R1:W-:Y:S04]  /*1273f0*/  STL [R1+0x48], R4 ;  /* 0x0000480401007387 */ /* 0x0003e80000100800 */
[----:B------:R2:W-:Y:S01]  /*127400*/  STL [R1+0x4c], R5 ;  /* 0x00004c0501007387 */ /* 0x0005e20000100800 */
[----:B------:R-:W-:Y:S01]  /*127410*/  HMMA.16816.F32 R20, R28, R4, R20 ;  /* 0x000000041c14723c */ /* 0x000fe20000001814 */
[----:B0-----:R-:W-:-:S02]  /*127420*/  F2FP.F16.E5M2.UNPACK_B R2, R19.H1 ;  /* 0x00000013ff02723e */ /* 0x001fc400030004ff */
[----:B------:R-:W-:Y:S02]  /*127430*/  F2FP.F16.E5M2.UNPACK_B R3, R16.H1 ;  /* 0x00000010ff03723e */ /* 0x000fe400030004ff */
[----:B-1----:R-:W-:Y:S02]  /*127440*/  F2FP.F16.E5M2.UNPACK_B R4, R17.H1 ;  /* 0x00000011ff04723e */ /* 0x002fe400030004ff */
[----:B--2---:R-:W-:-:S03]  /*127450*/  F2FP.F16.E5M2.UNPACK_B R5, R6.H1 ;  /* 0x00000006ff05723e */ /* 0x004fc600030004ff */
        /* <DEDUP_REMOVED lines=77> */
[----:B------:R-:W5:Y:S01]  /*127930*/  LDL.LU R11, [R1+0xf1c] ;  /* 0x000f1c00010b7983 */ /* 0x000f620000300800 */
[----:B------:R-:W-:-:S05]  /*127940*/  IMAD.MOV.U32 R0, RZ, RZ, R5 ;  /* 0x000000ffff007224 */ /* 0x000fca00078e0005 */
[----:B------:R0:W-:Y:S01]  /*127950*/  STL [R1+0x831c], R0 ;  /* 0x00831c0001007387 */ /* 0x0001e20000100800 */
[----:B--2---:R-:W-:Y:S02]  /*127960*/  F2FP.F16.E5M2.UNPACK_B R3, R44.H1 ;  /* 0x0000002cff03723e */ /* 0x004fe400030004ff */
[----:B---3--:R-:W-:Y:S02]  /*127970*/  F2FP.F16.E5M2.UNPACK_B R4, R45.H1 ;  /* 0x0000002dff04723e */ /* 0x008fe400030004ff */
[----:B----4-:R-:W-:Y:S01]  /*127980*/  F2FP.F16.E5M2.UNPACK_B R5, R6.H1 ;  /* 0x00000006ff05723e */ /* 0x010fe200030004ff */
[----:B------:R1:W-:Y:S02]  /*127990*/  STL [R1+0x24], R3 ;  /* 0x0000240301007387 */ /* 0x0003e40000100800 */
[----:B------:R-:W-:Y:S01]  /*1279a0*/  HMMA.16816.F32 R40, R28, R2, R40 ;  /* 0x000000021c28723c */ /* 0x000fe20000001828 */
[----:B0-----:R-:W-:Y:S01]  /*1279b0*/  IMAD.MOV.U32 R0, RZ, RZ, R3 ;  /* 0x000000ffff007224 */ /* 0x001fe200078e0003 */
[----:B-----5:R-:W-:-:S06]  /*1279c0*/  F2FP.F16.E5M2.UNPACK_B R2, R7.H1 ;  /* 0x00000007ff02723e */ /* 0x020fcc00030004ff */
[----:B------:R-:W-:Y:S01]  /*1279d0*/  HMMA.16816.F32 R36, R28, R4, R36 ;  /* 0x000000041c24723c */ /* 0x000fe20000001824 */
[----:B-1----:R-:W-:-:S07]  /*1279e0*/  F2FP.F16.E5M2.UNPACK_B R3, R50.H1 ;  /* 0x00000032ff03723e */ /* 0x002fce00030004ff */
        /* <DEDUP_REMOVED lines=16> */
[----:B------:R0:W-:Y:S02]  /*127af0*/  STL [R1+0xc], R5 ;  /* 0x00000c0501007387 */ /* 0x0001e40000100800 */
        /* <DEDUP_REMOVED lines=8> */
[----:B------:R-:W-:Y:S01]  /*127b80*/  STL.64 [R1], R2 ;  /* 0x0000000201007387 */ /* 0x000fe20000100a00 */
[----:B------:R-:W-:-:S15]  /*127b90*/  F2FP.F16.E5M2.UNPACK_B R58, R58.H1 ;  /* 0x0000003aff3a723e */ /* 0x000fde00030004ff */
[----:B------:R-:W-:Y:S01]  /*127ba0*/  NOP ;  /* 0x0000000000007918 */ /* 0x000fe20000000000 */
[----:B------:R-:W-:Y:S04]  /*127bb0*/  STL.64 [R1+0xf40], R4 ;  /* 0x000f400401007387 */ /* 0x000fe80000100a00 */
[----:B------:R0:W-:Y:S02]  /*127bc0*/  STL.64 [R1+0xf48], R6 ;  /* 0x000f480601007387 */ /* 0x0001e40000100a00 */
[----:B0-----:R-:W-:Y:S01]  /*127bd0*/  HMMA.16816.F32 R4, R28, R60, R16 ;  /* 0x0000003c1c04723c */ /* 0x001fe20000001810 */
[----:B------:R-:W-:Y:S01]  /*127be0*/  F2FP.F16.E5M2.UNPACK_B R59, R59.H1 ;  /* 0x0000003bff3b723e */ /* 0x000fe200030004ff */
[----:B------:R-:W-:Y:S04]  /*127bf0*/  STL [R1+0x83d0], R60 ;  /* 0x0083d03c01007387 */ /* 0x000fe80000100800 */
[----:B------:R-:W-:-:S13]  /*127c00*/  STL [R1+0x83cc], R61 ;  /* 0x0083cc3d01007387 */ /* 0x000fda0000100800 */
        /* <DEDUP_REMOVED lines=8> */
[----:B------:R-:W2:Y:S01]  /*127c90*/  LDL.LU R16, [R1+0xeb0] ;  /* 0x000eb00001107983 */ /* 0x000ea20000300800 */
[----:B0-----:R-:W-:Y:S01]  /*127ca0*/  HMMA.16816.F32 R4, R28, R56, R8 ;  /* 0x000000381c04723c */ /* 0x001fe20000001808 */
[----:B------:R-:W-:-:S15]  /*127cb0*/  F2FP.F16.E5M2.UNPACK_B R54, R55.H1 ;  /* 0x00000037ff36723e */ /* 0x000fde00030004ff */
[----:B------:R-:W-:-:S03]  /*127cc0*/  NOP ;  /* 0x0000000000007918 */ /* 0x000fc60000000000 */
        /* <DEDUP_REMOVED lines=45> */
[----:B------:R-:W-:Y:S01]  /*127fa0*/  STL.64 [R1+0x81c8], R56 ;  /* 0x0081c83801007387 */ /* 0x000fe20000100a00 */
[----:B-----5:R-:W-:-:S02]  /*127fb0*/  F2FP.F16.E5M2.UNPACK_B R55, R55.H1 ;  /* 0x00000037ff37723e */ /* 0x020fc400030004ff */
[----:B--2---:R-:W-:Y:S02]  /*127fc0*/  F2FP.F16.E5M2.UNPACK_B R52, R52.H1 ;  /* 0x00000034ff34723e */ /* 0x004fe400030004ff */
[----:B---3--:R-:W-:Y:S02]  /*127fd0*/  F2FP.F16.E5M2.UNPACK_B R53, R53.H1 ;  /* 0x00000035ff35723e */ /* 0x008fe400030004ff */
[----:B----4-:R-:W-:Y:S01]  /*127fe0*/  F2FP.F16.E5M2.UNPACK_B R50, R50.H1 ;  /* 0x00000032ff32723e */ /* 0x010fe200030004ff */
[----:B------:R-:W-:Y:S01]  /*127ff0*/  HMMA.16816.F32 R44, R28, R54, R44 ;  /* 0x000000361c2c723c */ /* 0x000fe2000000182c */
[----:B------:R-:W-:-:S07]  /*128000*/  F2FP.F16.E5M2.UNPACK_B R51, R51.H1 ;  /* 0x00000033ff33723e */ /* 0x000fce00030004ff */
[----:B------:R-:W-:Y:S01]  /*128010*/  HMMA.16816.F32 R40, R28, R52, R40 ;  /* 0x000000341c28723c */ /* 0x000fe20000001828 */
[----:B------:R-:W-:-:S07]  /*128020*/  F2FP.F16.E5M2.UNPACK_B R2, R26.H1 ;  /* 0x0000001aff02723e */ /* 0x000fce00030004ff */
[----:B------:R-:W-:Y:S01]  /*128030*/  HMMA.16816.F32 R36, R28, R50, R36 ;  /* 0x000000321c24723c */ /* 0x000fe20000001824 */
[----:B------:R-:W-:Y:S02]  /*128040*/  F2FP.F16.E5M2.UNPACK_B R3, R27.H1 ;  /* 0x0000001bff03723e */ /* 0x000fe400030004ff */
[----:B------:R-:W-:Y:S02]  /*128050*/  F2FP.F16.E5M2.UNPACK_B R4, R24.H1 ;  /* 0x00000018ff04723e */ /* 0x000fe400030004ff */
[----:B------:R-:W-:-:S03]  /*128060*/  F2FP.F16.E5M2.UNPACK_B R5, R25.H1 ;  /* 0x00000019ff05723e */ /* 0x000fc600030004ff */
        /* <DEDUP_REMOVED lines=8> */
[----:B------:R-:W-:Y:S04]  /*1280f0*/  STL [R1+0x83ec], R50 ;  /* 0x0083ec3201007387 */ /* 0x000fe80000100800 */
[----:B------:R-:W-:Y:S04]  /*128100*/  STL [R1+0x83e8], R51 ;  /* 0x0083e83301007387 */ /* 0x000fe80000100800 */
[----:B------:R-:W-:Y:S04]  /*128110*/  STL.64 [R1+0x1170], R36 ;  /* 0x0011702401007387 */ /* 0x000fe80000100a00 */
[----:B------:R-:W-:Y:S01]  /*128120*/  STL.64 [R1+0x1178], R38 ;  /* 0x0011782601007387 */ /* 0x000fe20000100a00 */
[----:B------:R-:W-:-:S02]  /*128130*/  F2FP.F16.E5M2.UNPACK_B R6, R6.H1 ;  /* 0x00000006ff06723e */ /* 0x000fc400030004ff */
[----:B------:R-:W-:Y:S01]  /*128140*/  F2FP.F16.E5M2.UNPACK_B R7, R7.H1 ;  /* 0x00000007ff07723e */ /* 0x000fe200030004ff */
        /* <DEDUP_REMOVED lines=8> */
[----:B------:R-:W-:Y:S01]  /*1281d0*/  STL.64 [R1+0x1198], R22 ;  /* 0x0011981601007387 */ /* 0x000fe20000100a00 */
[C---:B------:R-:W-:Y:S03]  /*1281e0*/  HMMA.16816.F32 R16, R28.reuse, R6, R16 ;  /* 0x000000061c10723c */ /* 0x040fe60000001810 */
[----:B------:R-:W-:Y:S04]  /*1281f0*/  STL.64 [R1+0x8170], R6 ;  /* 0x0081700601007387 */ /* 0x000fe80000100a00 */
[----:B------:R0:W-:Y:S02]  /*128200*/  STL.64 [R1+0x8168], R4 ;  /* 0x0081680401007387 */ /* 0x0001e40000100a00 */
[----:B0-----:R-:W-:Y:S10]  /*128210*/  HMMA.16816.F32 R4, R28, R8, R12 ;  /* 0x000000081c04723c */ /* 0x001ff4000000180c */
[----:B------:R-:W-:Y:S04]  /*128220*/  STL.64 [R1+0x11a0], R16 ;  /* 0x0011a01001007387 */ /* 0x000fe80000100a00 */
[----:B------:R-:W-:Y:S04]  /*128230*/  STL.64 [R1+0x11a8], R18 ;  /* 0x0011a81201007387 */ /* 0x000fe80000100a00 */
[----:B------:R-:W2:Y:S04]  /*128240*/  LDL.LU R36, [R1+0xe30] ;  /* 0x000e300001247983 */ /* 0x000ea80000300800 */
        /* <DEDUP_REMOVED lines=51> */
[----:B------:R-:W-:Y:S04]  /*128580*/  STL.64 [R1+0x8180], R10 ;  /* 0x0081800a01007387 */ /* 0x000fe80000100a00 */
[----:B------:R-:W-:Y:S01]  /*128590*/  STL.64 [R1+0x8178], R8 ;  /* 0x0081780801007387 */ /* 0x000fe20000100a00 */
[----:B-----5:R-:W-:Y:S01]  /*1285a0*/  HMMA.16816.F32 R4, R28, R10, R4 ;  /* 0x0000000a1c04723c */ /* 0x020fe20000001804 */
[----:B--2---:R-:W-:-:S02]  /*1285b0*/  F2FP.F16.E5M2.UNPACK_B R12, R12.H1 ;  /* 0x0000000cff0c723e */ /* 0x004fc400030004ff */
[----:B---3--:R-:W-:-:S15]  /*1285c0*/  F2FP.F16.E5M2.UNPACK_B R13, R13.H1 ;  /* 0x0000000dff0d723e */ /* 0x008fde00030004ff */
[----:B------:R-:W-:Y:S01]  /*1285d0*/  NOP ;  /* 0x0000000000007918 */ /* 0x000fe20000000000 */
[----:B------:R-:W-:Y:S04]  /*1285e0*/  STL.64 [R1+0x11c0], R4 ;  /* 0x0011c00401007387 */ /* 0x000fe80000100a00 */
[----:B------:R0:W-:Y:S02]  /*1285f0*/  STL.64 [R1+0x11c8], R6 ;  /* 0x0011c80601007387 */ /* 0x0001e40000100a00 */
[----:B0-----:R-:W-:Y:S01]  /*128600*/  HMMA.16816.F32 R4, R28, R12, R48 ;  /* 0x0000000c1c04723c */ /* 0x001fe20000001830 */
[----:B----4-:R-:W-:Y:S02]  /*128610*/  F2FP.F16.E5M2.UNPACK_B R14, R14.H1 ;  /* 0x0000000eff0e723e */ /* 0x010fe400030004ff */
        /* <DEDUP_REMOVED lines=87> */
[----:B------:R-:W4:Y:S01]  /*128b90*/  LDL.LU R47, [R1+0x199c] ;  /* 0x00199c00012f7983 */ /* 0x000f220000300800 */
[----:B--2---:R-:W-:Y:S01]  /*128ba0*/  F2FP.F16.E5M2.UNPACK_B R32, R32.H1 ;  /* 0x00000020ff20723e */ /* 0x004fe200030004ff */
[----:B-----5:R-:W-:Y:S01]  /*128bb0*/  HMMA.16816.F32 R48, R28, R26, R48 ;  /* 0x0000001a1c30723c */ /* 0x020fe20000001830 */
[----:B---3--:R-:W-:Y:S02]  /*128bc0*/  F2FP.F16.E5M2.UNPACK_B R33, R33.H1 ;  /* 0x00000021ff21723e */ /* 0x008fe400030004ff */
[----:B----4-:R-:W-:-:S02]  /*128bd0*/  F2FP.F16.E5M2.UNPACK_B R34, R34.H1 ;  /* 0x00000022ff22723e */ /* 0x010fc400030004ff */
        /* <DEDUP_REMOVED lines=12> */
[----:B------:R0:W-:Y:S04]  /*128ca0*/  STL.64 [R1+0xe10], R48 ;  /* 0x000e103001007387 */ /* 0x0001e80000100a00 */
[----:B------:R-:W-:Y:S01]  /*128cb0*/  STL.64 [R1+0xe18], R50 ;  /* 0x000e183201007387 */ /* 0x000fe20000100a00 */
[----:B------:R-:W-:-:S03]  /*128cc0*/  F2FP.F16.E5M2.UNPACK_B R42, R42.H1 ;  /* 0x0000002aff2a723e */ /* 0x000fc600030004ff */
[----:B0-----:R-:W2:Y:S04]  /*128cd0*/  LDL.LU.64 R48, [R1+0x8450] ;  /* 0x0084500001307983 */ /* 0x001ea80000300a00 */
        /* <DEDUP_REMOVED lines=23> */
[----:B------:R0:W-:Y:S02]  /*128e50*/  STL.64 [R1+0xdc8], R6 ;  /* 0x000dc80601007387 */ /* 0x0001e40000100a00 */
[----:B0-----:R-:W-:Y:S02]  /*128e60*/  HMMA.16816.F32 R4, R28, R44, R56 ;  /* 0x0000002c1c04723c */ /* 0x001fe40000001838 */
[----:B------:R-:W3:-:S15]  /*128e70*/  LDL R58, [R1+0xa8] ;  /* 0x0000a800013a7983 */ /* 0x000ede0000100800 */
[----:B------:R-:W-:Y:S02]  /*128e80*/  NOP ;  /* 0x0000000000007918 */ /* 0x000fe40000000000 */
[----:B------:R0:W-:Y:S04]  /*128e90*/  STL.64 [R1+0xdb0], R4 ;  /* 0x000db00401007387 */ /* 0x0001e80000100a00 */
[----:B------:R1:W-:Y:S04]  /*128ea0*/  STL.64 [R1+0xdb8], R6 ;  /* 0x000db80601007387 */ /* 0x0003e80000100a00 */
[----:B------:R-:W3:Y:S01]  /*128eb0*/  LDL R59, [R1+0xac] ;  /* 0x0000ac00013b7983 */ /* 0x000ee20000100800 */
[----:B--2---:R-:W-:Y:S02]  /*128ec0*/  IMAD.MOV.U32 R56, RZ, RZ, R48 ;  /* 0x000000ffff387224 */ /* 0x004fe400078e0030 */
[----:B------:R-:W-:Y:S01]  /*128ed0*/  IMAD.MOV.U32 R57, RZ, RZ, R49 ;  /* 0x000000ffff397224 */ /* 0x000fe200078e0031 */
[----:B------:R-:W2:Y:S04]  /*128ee0*/  LDL.LU R48, [R1+0x8448] ;  /* 0x0084480001307983 */ /* 0x000ea80000300800 */
[----:B------:R-:W4:Y:S04]  /*128ef0*/  LDL.LU R49, [R1+0x8444] ;  /* 0x0084440001317983 */ /* 0x000f280000300800 */
[----:B---3--:R-:W-:Y:S04]  /*128f00*/  STL.64 [R1+0x8330], R58 ;  /* 0x0083303a01007387 */ /* 0x008fe80000100a00 */
[----:B------:R3:W-:Y:S04]  /*128f10*/  STL.64 [R1+0x8328], R56 ;  /* 0x0083283801007387 */ /* 0x0007e80000100a00 */
[----:B0-----:R-:W5:Y:S04]  /*128f20*/  LDL.LU R4, [R1+0xc90] ;  /* 0x000c900001047983 */ /* 0x001f680000300800 */
[----:B------:R-:W5:Y:S04]  /*128f30*/  LDL.LU R5, [R1+0xc94] ;  /* 0x000c940001057983 */ /* 0x000f680000300800 */
[----:B-1----:R-:W3:Y:S04]  /*128f40*/  LDL.LU R6, [R1+0xc98] ;  /* 0x000c980001067983 */ /* 0x002ee80000300800 */
[----:B------:R-:W3:Y:S01]  /*128f50*/  LDL.LU R7, [R1+0xc9c] ;  /* 0x000c9c0001077983 */ /* 0x000ee20000300800 */
[----:B--2---:R-:W-:-:S02]  /*128f60*/  IMAD.MOV.U32 R11, RZ, RZ, R48 ;  /* 0x000000ffff0b7224 */ /* 0x004fc400078e0030 */
[----:B----4-:R-:W-:Y:S01]  /*128f70*/  IMAD.MOV.U32 R10, RZ, RZ, R49 ;  /* 0x000000ffff0a7224 */ /* 0x010fe200078e0031 */
[----:B---3--:R0:W-:Y:S04]  /*128f80*/  STL.64 [R1+0x8340], R6 ;  /* 0x0083400601007387 */ /* 0x0081e80000100a00 */
[----:B-----5:R-:W-:Y:S04]  /*128f90*/  STL.64 [R1+0x8338], R4 ;  /* 0x0083380401007387 */ /* 0x020fe80000100a00 */
[----:B------:R-:W2:Y:S04]  /*128fa0*/  LDL.LU R49, [R1+0x8440] ;  /* 0x0084400001317983 */ /* 0x000ea80000300800 */
[----:B------:R-:W3:Y:S04]  /*128fb0*/  LDL.LU R48, [R1+0x843c] ;  /* 0x00843c0001307983 */ /* 0x000ee80000300800 */
[----:B------:R-:W4:Y:S04]  /*128fc0*/  LDL.LU R12, [R1+0xca0] ;  /* 0x000ca000010c7983 */ /* 0x000f280000300800 */
[----:B------:R-:W4:Y:S04]  /*128fd0*/  LDL.LU R13, [R1+0xca4] ;  /* 0x000ca400010d7983 */ /* 0x000f280000300800 */
[----:B------:R-:W5:Y:S04]  /*128fe0*/  LDL.LU R14, [R1+0xca8] ;  /* 0x000ca800010e7983 */ /* 0x000f680000300800 */
[----:B------:R-:W5:Y:S01]  /*128ff0*/  LDL.LU R15, [R1+0xcac] ;  /* 0x000cac00010f7983 */ /* 0x000f620000300800 */
[----:B--2---:R-:W-:-:S02]  /*129000*/  IMAD.MOV.U32 R9, RZ, RZ, R49 ;  /* 0x000000ffff097224 */ /* 0x004fc400078e0031 */
[----:B---3--:R-:W-:Y:S01]  /*129010*/  IMAD.MOV.U32 R8, RZ, RZ, R48 ;  /* 0x000000ffff087224 */ /* 0x008fe200078e0030 */
[----:B-----5:R-:W-:Y:S04]  /*129020*/  STL.64 [R1+0x8350], R14 ;  /* 0x0083500e01007387 */ /* 0x020fe80000100a00 */
[----:B----4-:R1:W-:Y:S04]  /*129030*/  STL.64 [R1+0x8348], R12 ;  /* 0x0083480c01007387 */ /* 0x0103e80000100a00 */
[----:B------:R-:W2:Y:S04]  /*129040*/  LDL.LU R48, [R1+0x8438] ;  /* 0x0084380001307983 */ /* 0x000ea80000300800 */
[----:B------:R-:W3:Y:S04]  /*129050*/  LDL.LU R49, [R1+0x8434] ;  /* 0x0084340001317983 */ /* 0x000ee80000300800 */
[----:B------:R-:W-:Y:S04]  /*129060*/  STL.64 [R1+0x8360], R10 ;  /* 0x0083600a01007387 */ /* 0x000fe80000100a00 */
[----:B------:R-:W-:Y:S04]  /*129070*/  STL.64 [R1+0x8358], R8 ;  /* 0x0083580801007387 */ /* 0x000fe80000100a00 */
[----:B------:R-:W4:Y:S04]  /*129080*/  LDL.LU R16, [R1+0xcb0] ;  /* 0x000cb00001107983 */ /* 0x000f280000300800 */
[----:B------:R-:W4:Y:S04]  /*129090*/  LDL.LU R17, [R1+0xcb4] ;  /* 0x000cb40001117983 */ /* 0x000f280000300800 */
[----:B------:R-:W5:Y:S04]  /*1290a0*/  LDL.LU R18, [R1+0xcb8] ;  /* 0x000cb80001127983 */ /* 0x000f680000300800 */
[----:B------:R-:W5:Y:S04]  /*1290b0*/  LDL.LU R19, [R1+0xcbc] ;  /* 0x000cbc0001137983 */ /* 0x000f680000300800 */
[----:B-----5:R5:W-:Y:S04]  /*1290c0*/  STL.64 [R1+0x8370], R18 ;  /* 0x0083701201007387 */ /* 0x020be80000100a00 */
[----:B----4-:R-:W-:Y:S04]  /*1290d0*/  STL.64 [R1+0x8368], R16 ;  /* 0x0083681001007387 */ /* 0x010fe80000100a00 */
[----:B------:R-:W4:Y:S04]  /*1290e0*/  LDL R22, [R1+0xc8] ;  /* 0x0000c80001167983 */ /* 0x000f280000100800 */
[----:B------:R-:W4:Y:S01]  /*1290f0*/  LDL R23, [R1+0xcc] ;  /* 0x0000cc0001177983 */ /* 0x000f220000100800 */
[----:B---3--:R-:W-:-:S02]  /*129100*/  IMAD.MOV.U32 R20, RZ, RZ, R49 ;  /* 0x000000ffff147224 */ /* 0x008fc400078e0031 */
[----:B--2---:R-:W-:Y:S01]  /*129110*/  IMAD.MOV.U32 R21, RZ, RZ, R48 ;  /* 0x000000ffff157224 */ /* 0x004fe200078e0030 */
[----:B------:R-:W2:Y:S04]  /*129120*/  LDL.LU R49, [R1+0x8430] ;  /* 0x0084300001317983 */ /* 0x000ea80000300800 */
[----:B------:R-:W3:Y:S04]  /*129130*/  LDL.LU R48, [R1+0x842c] ;  /* 0x00842c0001307983 */ /* 0x000ee80000300800 */
[----:B----4-:R-:W-:Y:S04]  /*129140*/  STL.64 [R1+0x8380], R22 ;  /* 0x0083801601007387 */ /* 0x010fe80000100a00 */
[----:B------:R4:W-:Y:S04]  /*129150*/  STL.64 [R1+0x8378], R20 ;  /* 0x0083781401007387 */ /* 0x0009e80000100a00 */
[----:B------:R-:W4:Y:S04]  /*129160*/  LDL.LU R32, [R1+0xcd0] ;  /* 0x000cd00001207983 */ /* 0x000f280000300800 */
[----:B------:R-:W4:Y:S04]  /*129170*/  LDL.LU R33, [R1+0xcd4] ;  /* 0x000cd40001217983 */ /* 0x000f280000300800 */
[----:B------:R-:W4:Y:S04]  /*129180*/  LDL.LU R34, [R1+0xcd8] ;  /* 0x000cd80001227983 */ /* 0x000f280000300800 */
[----:B------:R-:W4:Y:S01]  /*129190*/  LDL.LU R35, [R1+0xcdc] ;  /* 0x000cdc0001237983 */ /* 0x000f220000300800 */
[----:B---3--:R-:W-:-:S02]  /*1291a0*/  IMAD.MOV.U32 R38, RZ, RZ, R48 ;  /* 0x000000ffff267224 */ /* 0x008fc400078e0030 */
[----:B--2---:R-:W-:Y:S01]  /*1291b0*/  IMAD.MOV.U32 R39, RZ, RZ, R49 ;  /* 0x000000ffff277224 */ /* 0x004fe200078e0031 */
[----:B----4-:R-:W-:Y:S04]  /*1291c0*/  STL.64 [R1+0x8390], R34 ;  /* 0x0083902201007387 */ /* 0x010fe80000100a00 */
[----:B------:R2:W-:Y:S04]  /*1291d0*/  STL.64 [R1+0x8388], R32 ;  /* 0x0083882001007387 */ /* 0x0005e80000100a00 */
[----:B------:R-:W3:Y:S04]  /*1291e0*/  LDL.LU R48, [R1+0x8428] ;  /* 0x0084280001307983 */ /* 0x000ee80000300800 */
[----:B------:R-:W4:Y:S04]  /*1291f0*/  LDL.LU R49, [R1+0x8424] ;  /* 0x0084240001317983 */ /* 0x000f280000300800 */
[----:B------:R-:W2:Y:S04]  /*129200*/  LDL.LU R40, [R1+0xce0] ;  /* 0x000ce00001287983 */ /* 0x000ea80000300800 */
        /* <DEDUP_REMOVED lines=8> */
[----:B------:R-:W0:Y:S04]  /*129290*/  LDL.LU R48, [R1+0x841c] ;  /* 0x00841c0001307983 */ /* 0x000e280000300800 */
[----:B------:R-:W-:Y:S04]  /*1292a0*/  STL.64 [R1+0x83b0], R38 ;  /* 0x0083b02601007387 */ /* 0x000fe80000100a00 */
[----:B------:R-:W-:Y:S04]  /*1292b0*/  STL.64 [R1+0x83a8], R36 ;  /* 0x0083a82401007387 */ /* 0x000fe80000100a00 */
        /* <DEDUP_REMOVED lines=8> */
[----:B------:R-:W4:Y:S04]  /*129340*/  LDL.LU R58, [R1+0xd08] ;  /* 0x000d0800013a7983 */ /* 0x000f280000300800 */
[----:B------:R-:W4:Y:S01]  /*129350*/  LDL.LU R59, [R1+0xd0c] ;  /* 0x000d0c00013b7983 */ /* 0x000f220000300800 */
[----:B0-----:R-:W-:-:S02]  /*129360*/  IMAD.MOV.U32 R6, RZ, RZ, R48 ;  /* 0x000000ffff067224 */ /* 0x001fc400078e0030 */
[----:B--2---:R-:W-:Y:S01]  /*129370*/  IMAD.MOV.U32 R7, RZ, RZ, R49 ;  /* 0x000000ffff077224 */ /* 0x004fe200078e0031 */
[----:B----4-:R-:W-:Y:S04]  /*129380*/  STL.64 [R1+0x83e0], R58 ;  /* 0x0083e03a01007387 */ /* 0x010fe80000100a00 */
[----:B---3--:R-:W-:Y:S04]  /*129390*/  STL.64 [R1+0x83d8], R56 ;  /* 0x0083d83801007387 */ /* 0x008fe80000100a00 */
[----:B------:R-:W2:Y:S04]  /*1293a0*/  LDL.LU R48, [R1+0x8418] ;  /* 0x0084180001307983 */ /* 0x000ea80000300800 */
[----:B------:R-:W-:Y:S04]  /*1293b0*/  STL [R1+0x83f4], R6 ;  /* 0x0083f40601007387 */ /* 0x000fe80000100800 */
[----:B------:R-:W5:Y:S04]  /*1293c0*/  LDL.LU R49, [R1+0x8414] ;  /* 0x0084140001317983 */ /* 0x000f680000300800 */
[----:B-1----:R-:W3:Y:S04]  /*1293d0*/  LDL.LU R12, [R1+0xd10] ;  /* 0x000d1000010c7983 */ /* 0x002ee80000300800 */
[----:B------:R-:W3:Y:S04]  /*1293e0*/  LDL.LU R13, [R1+0xd14] ;  /* 0x000d1400010d7983 */ /* 0x000ee80000300800 */
[----:B------:R-:W4:Y:S04]  /*1293f0*/  LDL.LU R14, [R1+0xd18] ;  /* 0x000d1800010e7983 */ /* 0x000f280000300800 */
[----:B------:R-:W4:Y:S01]  /*129400*/  LDL.LU R15, [R1+0xd1c] ;  /* 0x000d1c00010f7983 */ /* 0x000f220000300800 */
[----:B-----5:R-:W-:-:S03]  /*129410*/  IMAD.MOV.U32 R18, RZ, RZ, R49 ;  /* 0x000000ffff127224 */ /* 0x020fc600078e0031 */
[----:B----4-:R-:W-:Y:S04]  /*129420*/  STL.64 [R1+0x8400], R14 ;  /* 0x0084000e01007387 */ /* 0x010fe80000100a00 */
[----:B---3--:R0:W-:Y:S04]  /*129430*/  STL.64 [R1+0x83f8], R12 ;  /* 0x0083f80c01007387 */ /* 0x0081e80000100a00 */
[----:B------:R-:W3:Y:S04]  /*129440*/  LDL R4, [R1+0xf8] ;  /* 0x0000f80001047983 */ /* 0x000ee80000100800 */
[----:B------:R-:W3:Y:S04]  /*129450*/  LDL R5, [R1+0xfc] ;  /* 0x0000fc0001057983 */ /* 0x000ee80000100800 */
[----:B------:R-:W4:Y:S01]  /*129460*/  LDL.LU R49, [R1+0x8410] ;  /* 0x0084100001317983 */ /* 0x000f220000300800 */
[----:B--2---:R-:W-:-:S03]  /*129470*/  IMAD.MOV.U32 R19, RZ, RZ, R48 ;  /* 0x000000ffff137224 */ /* 0x004fc600078e0030 */
[----:B------:R-:W2:Y:S04]  /*129480*/  LDL.LU R48, [R1+0x840c] ;  /* 0x00840c0001307983 */ /* 0x000ea80000300800 */
[----:B------:R-:W5:Y:S04]  /*129490*/  LDL.LU R20, [R1+0xd30] ;  /* 0x000d300001147983 */ /* 0x000f680000300800 */
[----:B------:R-:W5:Y:S04]  /*1294a0*/  LDL.LU R21, [R1+0xd34] ;  /* 0x000d340001157983 */ /* 0x000f680000300800 */
[----:B------:R-:W5:Y:S04]  /*1294b0*/  LDL.LU R22, [R1+0xd38] ;  /* 0x000d380001167983 */ /* 0x000f680000300800 */
[----:B------:R-:W5:Y:S01]  /*1294c0*/  LDL.LU R23, [R1+0xd3c] ;  /* 0x000d3c0001177983 */ /* 0x000f620000300800 */
[----:B----4-:R-:W-:-:S03]  /*1294d0*/  IMAD.MOV.U32 R16, RZ, RZ, R49 ;  /* 0x000000ffff107224 */ /* 0x010fc600078e0031 */
[----:B------:R-:W4:Y:S04]  /*1294e0*/  LDL.LU R49, [R1+0x8408] ;  /* 0x0084080001317983 */ /* 0x000f280000300800 */
[----:B------:R-:W3:Y:S04]  /*1294f0*/  LDL R17, [R1+0x10c] ;  /* 0x00010c0001117983 */ /* 0x000ee80000100800 */
[----:B------:R-:W3:Y:S04]  /*129500*/  LDL.LU R32, [R1+0xd40] ;  /* 0x000d400001207983 */ /* 0x000ee80000300800 */
[----:B------:R-:W3:Y:S04]  /*129510*/  LDL.LU R33, [R1+0xd44] ;  /* 0x000d440001217983 */ /* 0x000ee80000300800 */
[----:B------:R-:W3:Y:S04]  /*129520*/  LDL.LU R34, [R1+0xd48] ;  /* 0x000d480001227983 */ /* 0x000ee80000300800 */
[----:B------:R-:W3:Y:S04]  /*129530*/  LDL.LU R35, [R1+0xd4c] ;  /* 0x000d4c0001237983 */ /* 0x000ee80000300800 */
[----:B0-----:R-:W3:Y:S04]  /*129540*/  LDL.LU R12, [R1+0xd90] ;  /* 0x000d9000010c7983 */ /* 0x001ee80000300800 */
[----:B------:R-:W3:Y:S04]  /*129550*/  LDL.LU R13, [R1+0xd94] ;  /* 0x000d9400010d7983 */ /* 0x000ee80000300800 */
[----:B------:R-:W3:Y:S04]  /*129560*/  LDL.LU R14, [R1+0xd98] ;  /* 0x000d9800010e7983 */ /* 0x000ee80000300800 */
[----:B------:R-:W3:Y:S01]  /*129570*/  LDL.LU R15, [R1+0xd9c] ;  /* 0x000d9c00010f7983 */ /* 0x000ee20000300800 */
[----:B--2---:R-:W-:-:S03]  /*129580*/  IMAD.MOV.U32 R43, RZ, RZ, R48 ;  /* 0x000000ffff2b7224 */ /* 0x004fc600078e0030 */
[----:B------:R-:W2:Y:S04]  /*129590*/  LDL.LU R48, [R1+0x1988] ;  /* 0x0019880001307983 */ /* 0x000ea80000300800 */
[----:B------:R-:W2:Y:S04]  /*1295a0*/  LDL.LU R56, [R1+0xd70] ;  /* 0x000d700001387983 */ /* 0x000ea80000300800 */
[----:B------:R-:W2:Y:S04]  /*1295b0*/  LDL.LU R57, [R1+0xd74] ;  /* 0x000d740001397983 */ /* 0x000ea80000300800 */
[----:B------:R-:W2:Y:S04]  /*1295c0*/  LDL.LU R58, [R1+0xd78] ;  /* 0x000d7800013a7983 */ /* 0x000ea80000300800 */
[----:B------:R-:W2:Y:S01]  /*1295d0*/  LDL.LU R59, [R1+0xd7c] ;  /* 0x000d7c00013b7983 */ /* 0x000ea20000300800 */
[----:B------:R-:W-:-:S02]  /*1295e0*/  F2FP.F16.E5M2.UNPACK_B R46, R46.H1 ;  /* 0x0000002eff2e723e */ /* 0x000fc400030004ff */
[----:B------:R-:W-:Y:S01]  /*1295f0*/  F2FP.F16.E5M2.UNPACK_B R47, R47.H1 ;  /* 0x0000002fff2f723e */ /* 0x000fe200030004ff */
[----:B----4-:R-:W-:Y:S02]  /*129600*/  IMAD.MOV.U32 R42, RZ, RZ, R49 ;  /* 0x000000ffff2a7224 */ /* 0x010fe400078e0031 */
[----:B------:R-:W4:Y:S04]  /*129610*/  LDL.LU R49, [R1+0x198c] ;  /* 0x00198c0001317983 */ /* 0x000f280000300800 */
[----:B------:R-:W2:Y:S04]  /*129620*/  LDL.LU R6, [R1+0x7ae0] ;  /* 0x007ae00001067983 */ /* 0x000ea80000300800 */
[----:B------:R-:W2:Y:S04]  /*129630*/  LDL.LU R3, [R1+0x7adc] ;  /* 0x007adc0001037983 */ /* 0x000ea80000300800 */
[----:B------:R-:W4:Y:S04]  /*129640*/  LDL.LU R2, [R1+0x7ae8] ;  /* 0x007ae80001027983 */ /* 0x000f280000300800 */
[----:B------:R-:W4:Y:S04]  /*129650*/  LDL.LU R60, [R1+0x7ae4] ;  /* 0x007ae400013c7983 */ /* 0x000f280000300800 */
[----:B------:R-:W5:Y:S04]  /*129660*/  LDL.LU R50, [R1+0x7af0] ;  /* 0x007af00001327983 */ /* 0x000f680000300800 */
[----:B------:R-:W5:Y:S04]  /*129670*/  LDL.LU R61, [R1+0x7aec] ;  /* 0x007aec00013d7983 */ /* 0x000f680000300800 */
[----:B------:R-:W5:Y:S04]  /*129680*/  LDL.LU R51, [R1+0x7af8] ;  /* 0x007af80001337983 */ /* 0x000f680000300800 */
[----:B------:R-:W5:Y:S01]  /*129690*/  LDL.LU R0, [R1+0x7af4] ;  /* 0x007af40001007983 */ /* 0x000f620000300800 */
[----:B---3--:R-:W-:Y:S03]  /*1296a0*/  HMMA.16816.F32 R12, R28, R46, R12 ;  /* 0x0000002e1c0c723c */ /* 0x008fe6000000180c */
        /* <DEDUP_REMOVED lines=28> */
[----:B--2---:R-:W-:-:S03]  /*129870*/  IMAD R3, R3, 0x100, R6 ;  /* 0x0000010003037824 */ /* 0x004fc600078e0206 */
[----:B------:R-:W2:Y:S01]  /*129880*/  LDL.LU R6, [R1+0x83f4] ;  /* 0x0083f40001067983 */ /* 0x000ea20000300800 */
[----:B----4-:R-:W-:-:S03]  /*129890*/  IMAD R60, R60, 0x100, R2 ;  /* 0x000001003c3c7824 */ /* 0x010fc600078e0202 */
[----:B------:R-:W4:Y:S01]  /*1298a0*/  LDL.LU R2, [R1+0x83f0] ;  /* 0x0083f00001027983 */ /* 0x000f220000300800 */
[----:B-----5:R-:W-:Y:S02]  /*1298b0*/  IMAD R61, R61, 0x100, R50 ;  /* 0x000001003d3d7824 */ /* 0x020fe400078e0232 */
[----:B------:R-:W-:Y:S01]  /*1298c0*/  IMAD R0, R0, 0x100, R51 ;  /* 0x0000010000007824 */ /* 0x000fe200078e0233 */
[----:B------:R-:W5:Y:S04]  /*1298d0*/  LDL.LU R50, [R1+0x83ec] ;  /* 0x0083ec0001327983 */ /* 0x000f680000300800 */
[----:B------:R-:W5:Y:S01]  /*1298e0*/  LDL.LU R51, [R1+0x83e8] ;  /* 0x0083e80001337983 */ /* 0x000f620000300800 */
[----:B------:R-:W-:Y:S02]  /*1298f0*/  F2FP.F16.E5M2.UNPACK_B R48, R48.H1 ;  /* 0x00000030ff30723e */ /* 0x000fe400030004ff */
[----:B------:R-:W-:-:S07]  /*129900*/  F2FP.F16.E5M2.UNPACK_B R49, R49.H1 ;  /* 0x00000031ff31723e */ /* 0x000fce00030004ff */
[----:B------:R-:W-:Y:S01]  /*129910*/  HMMA.16816.F32 R28, R28, R48, R56 ;  /* 0x000000301c1c723c */ /* 0x000fe20000001838 */
[----:B------:R-:W2:Y:S04]  /*129920*/  LDL.LU.64 R58, [R1+0x83e0] ;  /* 0x0083e000013a7983 */ /* 0x000ea80000300a00 */
[----:B------:R-:W2:Y:S04]  /*129930*/  LDL.LU.64 R56, [R1+0x83d8] ;  /* 0x0083d80001387983 */ /* 0x000ea80000300a00 */
[----:B-----5:R0:W-:Y:S04]  /*129940*/  STL.64 [R1+0x81e0], R50 ;  /* 0x0081e03201007387 */ /* 0x0201e80000100a00 */
[----:B0-----:R-:W5:Y:S06]  /*129950*/  LDL R50, [R1+0xe8] ;  /* 0x0000e80001327983 */ /* 0x001f6c0000100800 */
[----:B------:R0:W-:Y:S04]  /*129960*/  STL.64 [R1+0x13d0], R28 ;  /* 0x0013d01c01007387 */ /* 0x0001e80000100a00 */
[----:B------:R1:W-:Y:S04]  /*129970*/  STL.64 [R1+0x13d8], R30 ;  /* 0x0013d81e01007387 */ /* 0x0003e80000100a00 */
[----:B------:R-:W5:Y:S01]  /*129980*/  LDL R51, [R1+0xec] ;  /* 0x0000ec0001337983 */ /* 0x000f620000100800 */
[----:B0-----:R-:W-:-:S02]  /*129990*/  F2FP.F16.E5M2.UNPACK_B R28, R3 ;  /* 0x00000003ff1c723e */ /* 0x001fc400020004ff */
[----:B------:R-:W-:Y:S02]  /*1299a0*/  F2FP.F16.E5M2.UNPACK_B R29, R60 ;  /* 0x0000003cff1d723e */ /* 0x000fe400020004ff */
[----:B-1----:R-:W-:Y:S02]  /*1299b0*/  F2FP.F16.E5M2.UNPACK_B R30, R61 ;  /* 0x0000003dff1e723e */ /* 0x002fe400020004ff */
[----:B------:R-:W-:-:S07]  /*1299c0*/  F2FP.F16.E5M2.UNPACK_B R31, R0 ;  /* 0x00000000ff1f723e */ /* 0x000fce00020004ff */
[C---:B---3--:R-:W-:Y:S08]  /*1299d0*/  HMMA.16816.F32 R24, R28.reuse, R40, R24 ;  /* 0x000000281c18723c */ /* 0x048ff00000001818 */
[C---:B------:R-:W-:Y:S08]  /*1299e0*/  HMMA.16816.F32 R40, R28.reuse, R42, R36 ;  /* 0x0000002a1c28723c */ /* 0x040ff00000001824 */
[C---:B------:R-:W-:Y:S01]  /*1299f0*/  HMMA.16816.F32 R32, R28.reuse, R16, R32 ;  /* 0x000000101c20723c */ /* 0x040fe20000001820 */
[----:B------:R-:W-:Y:S04]  /*129a00*/  STL.64 [R1+0x81d8], R48 ;  /* 0x0081d83001007387 */ /* 0x000fe80000100a00 */
[----:B------:R-:W4:Y:S04]  /*129a10*/  LDL.LU R3, [R1+0x83d4] ;  /* 0x0083d40001037983 */ /* 0x000f280000300800 */
[----:B------:R-:W3:Y:S01]  /*129a20*/  LDL.LU R60, [R1+0x83d0] ;  /* 0x0083d000013c7983 */ /* 0x000ee20000300800 */
[C---:B------:R-:W-:Y:S03]  /*129a30*/  HMMA.16816.F32 R16, R28.reuse, R18, R20 ;  /* 0x000000121c10723c */ /* 0x040fe60000001814 */
[----:B------:R-:W3:Y:S04]  /*129a40*/  LDL.LU R61, [R1+0x83cc] ;  /* 0x0083cc00013d7983 */ /* 0x000ee80000300800 */
[----:B------:R-:W3:Y:S01]  /*129a50*/  LDL.LU R0, [R1+0x83c8] ;  /* 0x0083c80001007983 */ /* 0x000ee20000300800 */
[C---:B------:R-:W-:Y:S08]  /*129a60*/  HMMA.16816.F32 R8, R28.reuse, R4, R8 ;  /* 0x000000041c08723c */ /* 0x040ff00000001808 */
[C---:B--2---:R-:W-:Y:S01]  /*129a70*/  HMMA.16816.F32 R4, R28.reuse, R6, R12 ;  /* 0x000000061c04723c */ /* 0x044fe2000000180c */
        /* <DEDUP_REMOVED lines=30> */
[----:B-----5:R-:W-:Y:S03]  /*129c60*/  HMMA.16816.F32 R48, R28, R50, R56 ;  /* 0x000000321c30723c */ /* 0x020fe60000001838 */
[----:B------:R-:W5:Y:S04]  /*129c70*/  LDL.LU.64 R58, [R1+0x8330] ;  /* 0x00833000013a7983 */ /* 0x000f680000300a00 */
[----:B------:R-:W5:-:S12]  /*129c80*/  LDL.LU.64 R56, [R1+0x8328] ;  /* 0x0083280001387983 */ /* 0x000f580000300a00 */
[----:B------:R-:W-:Y:S04]  /*129c90*/  STL.64 [R1+0xdf0], R48 ;  /* 0x000df03001007387 */ /* 0x000fe80000100a00 */
[----:B------:R-:W-:Y:S01]  /*129ca0*/  STL.64 [R1+0xdf8], R50 ;  /* 0x000df83201007387 */ /* 0x000fe20000100a00 */
[C---:B--2---:R-:W-:Y:S08]  /*129cb0*/  HMMA.16816.F32 R44, R28.reuse, R36, R44 ;  /* 0x000000241c2c723c */ /* 0x044ff0000000182c */
[C---:B---3--:R-:W-:Y:S08]  /*129cc0*/  HMMA.16816.F32 R36, R28.reuse, R38, R40 ;  /* 0x000000261c24723c */ /* 0x048ff00000001828 */
[C---:B----4-:R-:W-:Y:S08]  /*129cd0*/  HMMA.16816.F32 R32, R28.reuse, R20, R32 ;  /* 0x000000141c20723c */ /* 0x050ff00000001820 */
        /* <DEDUP_REMOVED lines=15> */
[C---:B-----5:R-:W-:Y:S08]  /*129dd0*/  HMMA.16816.F32 R8, R28.reuse, R56, R4 ;  /* 0x000000381c08723c */ /* 0x060ff00000001804 */
[----:B------:R-:W-:Y:S01]  /*129de0*/  HMMA.16816.F32 R4, R28, R58, R52 ;  /* 0x0000003a1c04723c */ /* 0x000fe20000001834 */
[----:B------:R-:W2:Y:S01]  /*129df0*/  LDL R58, [R1+0x10] ;  /* 0x00001000013a7983 */ /* 0x000ea20000100800 */
[----:B------:R-:W-:-:S09]  /*129e00*/  IMAD.MOV.U32 R59, RZ, RZ, R0 ;  /* 0x000000ffff3b7224 */ /* 0x000fd200078e0000 */
[----:B------:R-:W-:Y:S04]  /*129e10*/  STL.64 [R1+0xd40], R8 ;  /* 0x000d400801007387 */ /* 0x000fe80000100a00 */
[----:B------:R0:W-:Y:S04]  /*129e20*/  STL.64 [R1+0xd48], R10 ;  /* 0x000d480a01007387 */ /* 0x0001e80000100a00 */
[----:B------:R-:W-:Y:S04]  /*129e30*/  STL.64 [R1+0xd30], R4 ;  /* 0x000d300401007387 */ /* 0x000fe80000100a00 */
[----:B------:R-:W-:Y:S04]  /*129e40*/  STL.64 [R1+0xd38], R6 ;  /* 0x000d380601007387 */ /* 0x000fe80000100a00 */
[----:B------:R-:W0:Y:S04]  /*129e50*/  LDL.LU R0, [R1+0x8320] ;  /* 0x0083200001007983 */ /* 0x000e280000300800 */
        /* <DEDUP_REMOVED lines=8> */
[----:B--2---:R-:W-:Y:S01]  /*129ee0*/  STL.64 [R1+0x8220], R58 ;  /* 0x0082203a01007387 */ /* 0x004fe20000100a00 */
[----:B0-----:R-:W-:-:S03]  /*129ef0*/  IMAD.MOV.U32 R11, RZ, RZ, R0 ;  /* 0x000000ffff0b7224 */ /* 0x001fc600078e0000 */
[----:B---3--:R0:W-:Y:S04]  /*129f00*/  STL.64 [R1+0x8218], R56 ;  /* 0x0082183801007387 */ /* 0x0081e80000100a00 */
[----:B------:R-:W2:Y:S04]  /*129f10*/  LDL R10, [R1+0x20] ;  /* 0x00002000010a7983 */ /* 0x000ea80000100800 */
[----:B------:R-:W3:Y:S04]  /*129f20*/  LDL.LU R0, [R1+0x831c] ;  /* 0x00831c0001007983 */ /* 0x000ee80000300800 */
[----:B------:R-:W4:Y:S04]  /*129f30*/  LDL.LU R12, [R1+0xb70] ;  /* 0x000b7000010c7983 */ /* 0x000f280000300800 */
[----:B------:R-:W4:Y:S04]  /*129f40*/  LDL.LU R13, [R1+0xb74] ;  /* 0x000b7400010d7983 */ /* 0x000f280000300800 */
[----:B------:R-:W5:Y:S04]  /*129f50*/  LDL.LU R14, [R1+0xb78] ;  /* 0x000b7800010e7983 */ /* 0x000f680000300800 */
[----:B------:R-:W5:Y:S04]  /*129f60*/  LDL.LU R15, [R1+0xb7c] ;  /* 0x000b7c00010f7983 */ /* 0x000f680000300800 */
[----:B-----5:R1:W-:Y:S04]  /*129f70*/  STL.64 [R1+0x8230], R14 ;  /* 0x0082300e01007387 */ /* 0x0203e80000100a00 */
[----:B----4-:R-:W-:Y:S04]  /*129f80*/  STL.64 [R1+0x8228], R12 ;  /* 0x0082280c01007387 */ /* 0x010fe80000100a00 */
[----:B------:R-:W4:Y:S01]  /*129f90*/  LDL R8, [R1+0x28] ;  /* 0x0000280001087983 */ /* 0x000f220000100800 */
[----:B---3--:R-:W-:-:S03]  /*129fa0*/  IMAD.MOV.U32 R9, RZ, RZ, R0 ;  /* 0x000000ffff097224 */ /* 0x008fc600078e0000 */
[----:B------:R-:W3:Y:S04]  /*129fb0*/  LDL.LU R0, [R1+0x8318] ;  /* 0x0083180001007983 */ /* 0x000ee80000300800 */
[----:B--2---:R-:W-:Y:S04]  /*129fc0*/  STL.64 [R1+0x8240], R10 ;  /* 0x0082400a01007387 */ /* 0x004fe80000100a00 */
[----:B----4-:R-:W-:Y:S04]  /*129fd0*/  STL.64 [R1+0x8238], R8 ;  /* 0x0082380801007387 */ /* 0x010fe80000100a00 */
[----:B------:R-:W2:Y:S04]  /*129fe0*/  LDL.LU R16, [R1+0xb80] ;  /* 0x000b800001107983 */ /* 0x000ea80000300800 */
[----:B------:R-:W2:Y:S04]  /*129ff0*/  LDL.LU R17, [R1+0xb84] ;  /* 0x000b840001117983 */ /* 0x000ea80000300800 */
[----:B------:R-:W4:Y:S04]  /*12a000*/  LDL.LU R18, [R1+0xb88] ;  /* 0x000b880001127983 */ /* 0x000f280000300800 */
[----:B------:R-:W4:Y:S01]  /*12a010*/  LDL.LU R19, [R1+0xb8c] ;  /* 0x000b8c0001137983 */ /* 0x000f220000300800 */
[----:B---3--:R-:W-:-:S03]  /*12a020*/  IMAD.MOV.U32 R23, RZ, RZ, R0 ;  /* 0x000000ffff177224 */ /* 0x008fc600078e0000 */
[----:B----4-:R-:W-:Y:S04]  /*12a030*/  STL.64 [R1+0x8250], R18 ;  /* 0x0082501201007387 */ /* 0x010fe80000100a00 */
        /* <DEDUP_REMOVED lines=22> */
[----:B-----5:R-:W-:-:S03]  /*12a1a0*/  IMAD.MOV.U32 R51, RZ, RZ, R0 ;  /* 0x000000ffff337224 */ /* 0x020fc600078e0000 */
[----:B--2---:R-:W-:Y:S04]  /*12a1b0*/  STL.64 [R1+0x8280], R46 ;  /* 0x0082802e01007387 */ /* 0x004fe80000100a00 */
[----:B------:R2:W-:Y:S04]  /*12a1c0*/  STL.64 [R1+0x8278], R44 ;  /* 0x0082782c01007387 */ /* 0x0005e80000100a00 */
[----:B------:R-:W5:Y:S04]  /*12a1d0*/  LDL R50, [R1+0x50] ;  /* 0x0000500001327983 */ /* 0x000f680000100800 */
[----:B------:R-:W1:Y:S04]  /*12a1e0*/  LDL.LU R0, [R1+0x830c] ;  /* 0x00830c0001007983 */ /* 0x000e680000300800 */
[----:B0-----:R-:W2:Y:S04]  /*12a1f0*/  LDL.LU R56, [R1+0xbe0] ;  /* 0x000be00001387983 */ /* 0x001ea80000300800 */
[----:B------:R-:W2:Y:S04]  /*12a200*/  LDL.LU R57, [R1+0xbe4] ;  /* 0x000be40001397983 */ /* 0x000ea80000300800 */
[----:B------:R-:W2:Y:S04]  /*12a210*/  LDL.LU R58, [R1+0xbe8] ;  /* 0x000be800013a7983 */ /* 0x000ea80000300800 */
[----:B------:R-:W2:Y:S01]  /*12a220*/  LDL.LU R59, [R1+0xbec] ;  /* 0x000bec00013b7983 */ /* 0x000ea20000300800 */
[----:B-1----:R-:W-:-:S03]  /*12a230*/  IMAD.MOV.U32 R15, RZ, RZ, R0 ;  /* 0x000000ffff0f7224 */ /* 0x002fc600078e0000 */
[----:B--2---:R0:W-:Y:S04]  /*12a240*/  STL.64 [R1+0x8290], R58 ;  /* 0x0082903a01007387 */ /* 0x0041e80000100a00 */
        /* <DEDUP_REMOVED lines=10> */
[----:B------:R-:W2:Y:S04]  /*12a2f0*/  LDL R34, [R1+0x70] ;  /* 0x0000700001227983 */ /* 0x000ea80000100800 */
[----:B------:R-:W0:Y:S04]  /*12a300*/  LDL.LU R0, [R1+0x8304] ;  /* 0x0083040001007983 */ /* 0x000e280000300800 */
[----:B------:R-:W3:Y:S04]  /*12a310*/  LDL.LU R44, [R1+0xc20] ;  /* 0x000c2000012c7983 */ /* 0x000ee80000300800 */
[----:B------:R-:W3:Y:S04]  /*12a320*/  LDL.LU R45, [R1+0xc24] ;  /* 0x000c2400012d7983 */ /* 0x000ee80000300800 */
[----:B------:R-:W2:Y:S04]  /*12a330*/  LDL.LU R46, [R1+0xc28] ;  /* 0x000c2800012e7983 */ /* 0x000ea80000300800 */
[----:B------:R-:W2:Y:S01]  /*12a340*/  LDL.LU R47, [R1+0xc2c] ;  /* 0x000c2c00012f7983 */ /* 0x000ea20000300800 */
[----:B0-----:R-:W-:-:S03]  /*12a350*/  IMAD.MOV.U32 R59, RZ, RZ, R0 ;  /* 0x000000ffff3b7224 */ /* 0x001fc600078e0000 */
[----:B--2---:R-:W-:Y:S04]  /*12a360*/  STL.64 [R1+0x82b0], R46 ;  /* 0x0082b02e01007387 */ /* 0x004fe80000100a00 */
[----:B---3--:R0:W-:Y:S04]  /*12a370*/  STL.64 [R1+0x82a8], R44 ;  /* 0x0082a82c01007387 */ /* 0x0081e80000100a00 */
[----:B------:R-:W2:Y:S04]  /*12a380*/  LDL R58, [R1+0x80] ;  /* 0x00008000013a7983 */ /* 0x000ea80000100800 */
[----:B------:R-:W3:Y:S04]  /*12a390*/  LDL.LU R0, [R1+0x8300] ;  /* 0x0083000001007983 */ /* 0x000ee80000300800 */
[----:B-1----:R-:W2:Y:S04]  /*12a3a0*/  LDL.LU R16, [R1+0xc30] ;  /* 0x000c300001107983 */ /* 0x002ea80000300800 */
[----:B------:R-:W2:Y:S04]  /*12a3b0*/  LDL.LU R17, [R1+0xc34] ;  /* 0x000c340001117983 */ /* 0x000ea80000300800 */
[----:B------:R-:W2:Y:S04]  /*12a3c0*/  LDL.LU R18, [R1+0xc38] ;  /* 0x000c380001127983 */ /* 0x000ea80000300800 */
[----:B------:R-:W2:Y:S04]  /*12a3d0*/  LDL.LU R19, [R1+0xc3c] ;  /* 0x000c3c0001137983 */ /* 0x000ea80000300800 */
[----:B--2---:R1:W-:Y:S04]  /*12a3e0*/  STL.64 [R1+0x82c0], R18 ;  /* 0x0082c01201007387 */ /* 0x0043e80000100a00 */
[----:B------:R2:W-:Y:S04]  /*12a3f0*/  STL.64 [R1+0x82b8], R16 ;  /* 0x0082b81001007387 */ /* 0x0005e80000100a00 */
[----:B0-----:R-:W2:Y:S04]  /*12a400*/  LDL.LU R44, [R1+0xc40] ;  /* 0x000c4000012c7983 */ /* 0x001ea80000300800 */
[----:B------:R-:W2:Y:S04]  /*12a410*/  LDL.LU R45, [R1+0xc44] ;  /* 0x000c4400012d7983 */ /* 0x000ea80000300800 */
[----:B------:R-:W2:Y:S04]  /*12a420*/  LDL.LU R46, [R1+0xc48] ;  /* 0x000c4800012e7983 */ /* 0x000ea80000300800 */
[----:B------:R-:W2:Y:S04]  /*12a430*/  LDL.LU R47, [R1+0xc4c] ;  /* 0x000c4c00012f7983 */ /* 0x000ea80000300800 */
[----:B--2---:R-:W-:Y:S04]  /*12a440*/  STL.64 [R1+0x82d0], R46 ;  /* 0x0082d02e01007387 */ /* 0x004fe80000100a00 */
[----:B------:R0:W-:Y:S04]  /*12a450*/  STL.64 [R1+0x82c8], R44 ;  /* 0x0082c82c01007387 */ /* 0x0001e80000100a00 */
[----:B-1----:R-:W2:Y:S04]  /*12a460*/  LDL R18, [R1+0x90] ;  /* 0x0000900001127983 */ /* 0x002ea80000100800 */
[----:B------:R-:W2:Y:S04]  /*12a470*/  LDL R19, [R1+0x94] ;  /* 0x0000940001137983 */ /* 0x000ea80000100800 */
[----:B------:R-:W3:Y:S04]  /*12a480*/  LDL R16, [R1+0x98] ;  /* 0x0000980001107983 */ /* 0x000ee80000100800 */
[----:B--2---:R1:W-:Y:S04]  /*12a490*/  STL.64 [R1+0x82d8], R18 ;  /* 0x0082d81201007387 */ /* 0x0043e80000100a00 */
[----:B0-----:R-:W2:Y:S04]  /*12a4a0*/  LDL.LU R44, [R1+0xc50] ;  /* 0x000c5000012c7983 */ /* 0x001ea80000300800 */
[----:B------:R-:W2:Y:S04]  /*12a4b0*/  LDL.LU R45, [R1+0xc54] ;  /* 0x000c5400012d7983 */ /* 0x000ea80000300800 */
[----:B------:R-:W2:Y:S04]  /*12a4c0*/  LDL.LU R46, [R1+0xc58] ;  /* 0x000c5800012e7983 */ /* 0x000ea80000300800 */
[----:B------:R-:W2:Y:S04]  /*12a4d0*/  LDL.LU R47, [R1+0xc5c] ;  /* 0x000c5c00012f7983 */ /* 0x000ea80000300800 */
[----:B-1----:R-:W3:Y:S04]  /*12a4e0*/  LDL.64 R18, [R1+0xa0] ;  /* 0x0000a00001127983 */ /* 0x002ee80000100a00 */
[----:B--2---:R-:W-:Y:S04]  /*12a4f0*/  STL.64 [R1+0x82e8], R46 ;  /* 0x0082e82e01007387 */ /* 0x004fe80000100a00 */
[----:B------:R0:W-:Y:S04]  /*12a500*/  STL.64 [R1+0x82e0], R44 ;  /* 0x0082e02c01007387 */ /* 0x0001e80000100a00 */
[----:B0-----:R-:W2:Y:S04]  /*12a510*/  LDL.LU R44, [R1+0xc60] ;  /* 0x000c6000012c7983 */ /* 0x001ea80000300800 */
[----:B------:R-:W2:Y:S04]  /*12a520*/  LDL.LU R45, [R1+0xc64] ;  /* 0x000c6400012d7983 */ /* 0x000ea80000300800 */
[----:B------:R-:W2:Y:S04]  /*12a530*/  LDL.LU R46, [R1+0xc68] ;  /* 0x000c6800012e7983 */ /* 0x000ea80000300800 */
[----:B------:R-:W2:Y:S04]  /*12a540*/  LDL.LU R47, [R1+0xc6c] ;  /* 0x000c6c00012f7983 */ /* 0x000ea80000300800 */
[----:B--2---:R-:W-:Y:S04]  /*12a550*/  STL.64 [R1+0x82f8], R46 ;  /* 0x0082f82e01007387 */ /* 0x004fe80000100a00 */
[----:B------:R0:W-:Y:S04]  /*12a560*/  STL.64 [R1+0x82f0], R44 ;  /* 0x0082f02c01007387 */ /* 0x0001e80000100a00 */
[----:B0-----:R-:W3:Y:S04]  /*12a570*/  LDL.LU R44, [R1+0xc70] ;  /* 0x000c7000012c7983 */ /* 0x001ee80000300800 */
[----:B------:R-:W3:Y:S04]  /*12a580*/  LDL.LU R45, [R1+0xc74] ;  /* 0x000c7400012d7983 */ /* 0x000ee80000300800 */
[----:B------:R-:W3:Y:S04]  /*12a590*/  LDL.LU R46, [R1+0xc78] ;  /* 0x000c7800012e7983 */ /* 0x000ee80000300800 */
[----:B------:R-:W3:Y:S04]  /*12a5a0*/  LDL.LU R47, [R1+0xc7c] ;  /* 0x000c7c00012f7983 */ /* 0x000ee80000300800 */
        /* <DEDUP_REMOVED lines=16> */
[----:B------:R-:W2:Y:S04]  /*12a6b0*/  LDL.64 R36, [R1+0x48] ;  /* 0x0000480001247983 */ /* 0x000ea80000100a00 */
[----:B------:R-:W2:Y:S04]  /*12a6c0*/  LDL.64 R20, [R1+0x38] ;  /* 0x0000380001147983 */ /* 0x000ea80000100a00 */
        /* <DEDUP_REMOVED lines=14> */
[----:B------:R-:W-:-:S02]  /*12a7b0*/  IMAD.MOV.U32 R17, RZ, RZ, R0 ;  /* 0x000000ffff117224 */ /* 0x000fc400078e0000 */
[----:B------:R-:W-:-:S05]  /*12a7c0*/  IMAD.MOV.U32 R0, RZ, RZ, R19 ;  /* 0x000000ffff007224 */ /* 0x000fca00078e0013 */
[----:B------:R-:W-:Y:S01]  /*12a7d0*/  STL [R1+0x80f0], R0 ;  /* 0x0080f00001007387 */ /* 0x000fe20000100800 */
[----:B---3--:R-:W-:Y:S03]  /*12a7e0*/  HMMA.16816.F32 R16, R28, R16, R44 ;  /* 0x000000101c10723c */ /* 0x008fe6000000182c */
[----:B------:R-:W3:Y:S04]  /*12a7f0*/  LDL.LU.64 R46, [R1+0x82e8] ;  /* 0x0082e800012e7983 */ /* 0x000ee80000300a00 */
[----:B------:R-:W3:-:S12]  /*12a800*/  LDL.LU.64 R44, [R1+0x82e0] ;  /* 0x0082e000012c7983 */ /* 0x000ed80000300a00 */
[----:B------:R-:W-:Y:S04]  /*12a810*/  STL.64 [R1+0xd10], R16 ;  /* 0x000d101001007387 */ /* 0x000fe80000100a00 */
[----:B------:R0:W-:Y:S04]  /*12a820*/  STL.64 [R1+0xd18], R18 ;  /* 0x000d181201007387 */ /* 0x0001e80000100a00 */
[----:B0-----:R-:W3:Y:S02]  /*12a830*/  LDL.LU.64 R18, [R1+0x82d8] ;  /* 0x0082d80001127983 */ /* 0x001ee40000300a00 */
[----:B---3--:R-:W-:Y:S02]  /*12a840*/  HMMA.16816.F32 R16, R28, R18, R44 ;  /* 0x000000121c10723c */ /* 0x008fe4000000182c */
[----:B------:R-:W3:Y:S04]  /*12a850*/  LDL.LU.64 R46, [R1+0x82d0] ;  /* 0x0082d000012e7983 */ /* 0x000ee80000300a00 */
[----:B------:R-:W3:-:S13]  /*12a860*/  LDL.LU.64 R44, [R1+0x82c8] ;  /* 0x0082c800012c7983 */ /* 0x000eda0000300a00 */
[----:B------:R-:W-:Y:S04]  /*12a870*/  STL.64 [R1+0xd00], R16 ;  /* 0x000d001001007387 */ /* 0x000fe80000100a00 */
[----:B------:R0:W-:Y:S04]  /*12a880*/  STL.64 [R1+0xd08], R18 ;  /* 0x000d081201007387 */ /* 0x0001e80000100a00 */
[----:B0-----:R-:W4:Y:S04]  /*12a890*/  LDL.LU.64 R18, [R1+0x82c0] ;  /* 0x0082c00001127983 */ /* 0x001f280000300a00 */
[----:B------:R-:W4:Y:S01]  /*12a8a0*/  LDL.LU.64 R16, [R1+0x82b8] ;  /* 0x0082b80001107983 */ /* 0x000f220000300a00 */
[----:B--2---:R-:W-:Y:S01]  /*12a8b0*/  IMAD.MOV.U32 R0, RZ, RZ, R57 ;  /* 0x000000ffff007224 */ /* 0x004fe200078e0039 */
[----:B---3--:R-:W-:-:S15]  /*12a8c0*/  HMMA.16816.F32 R44, R28, R56, R44 ;  /* 0x000000381c2c723c */ /* 0x008fde000000182c */
[----:B------:R-:W-:-:S04]  /*12a8d0*/  NOP ;  /* 0x0000000000007918 */ /* 0x000fc80000000000 */
[----:B------:R-:W-:Y:S04]  /*12a8e0*/  STL.64 [R1+0xcf0], R44 ;  /* 0x000cf02c01007387 */ /* 0x000fe80000100a00 */
[----:B------:R0:W-:Y:S04]  /*12a8f0*/  STL.64 [R1+0xcf8], R46 ;  /* 0x000cf82e01007387 */ /* 0x0001e80000100a00 */
[----:B0-----:R-:W2:Y:S04]  /*12a900*/  LDL.LU.64 R46, [R1+0x82b0] ;  /* 0x0082b000012e7983 */ /* 0x001ea80000300a00 */
[----:B------:R-:W2:Y:S01]  /*12a910*/  LDL.LU.64 R44, [R1+0x82a8] ;  /* 0x0082a800012c7983 */ /* 0x000ea20000300a00 */
[C---:B----4-:R-:W-:Y:S03]  /*12a920*/  HMMA.16816.F32 R56, R28.reuse, R58, R16 ;  /* 0x0000003a1c38723c */ /* 0x050fe60000001810 */
[----:B------:R-:W-:Y:S04]  /*12a930*/  STL [R1+0x80f4], R0 ;  /* 0x0080f40001007387 */ /* 0x000fe80000100800 */
[----:B------:R-:W3:Y:S04]  /*12a940*/  LDL.LU.64 R18, [R1+0x82a0] ;  /* 0x0082a00001127983 */ /* 0x000ee80000300a00 */
[----:B------:R-:W3:Y:S08]  /*12a950*/  LDL.LU.64 R16, [R1+0x8298] ;  /* 0x0082980001107983 */ /* 0x000ef00000300a00 */
[----:B------:R-:W-:Y:S04]  /*12a960*/  STL.64 [R1+0xce0], R56 ;  /* 0x000ce03801007387 */ /* 0x000fe80000100a00 */
[----:B------:R0:W-:Y:S04]  /*12a970*/  STL.64 [R1+0xce8], R58 ;  /* 0x000ce83a01007387 */ /* 0x0001e80000100a00 */
[----:B0-----:R-:W4:Y:S04]  /*12a980*/  LDL.LU.64 R58, [R1+0x8290] ;  /* 0x00829000013a7983 */ /* 0x001f280000300a00 */
[----:B------:R-:W4:Y:S01]  /*12a990*/  LDL.LU.64 R56, [R1+0x8288] ;  /* 0x0082880001387983 */ /* 0x000f220000300a00 */
[----:B------:R-:W-:Y:S01]  /*12a9a0*/  IMAD.MOV.U32 R0, RZ, RZ, R33 ;  /* 0x000000ffff007224 */ /* 0x000fe200078e0021 */
[C---:B--2---:R-:W-:Y:S08]  /*12a9b0*/  HMMA.16816.F32 R44, R28.reuse, R32, R44 ;  /* 0x000000201c2c723c */ /* 0x044ff0000000182c */
[C---:B------:R-:W-:Y:S08]  /*12a9c0*/  HMMA.16816.F32 R32, R28.reuse, R34, R40 ;  /* 0x000000221c20723c */ /* 0x040ff00000001828 */
[C---:B---3--:R-:W-:Y:S03]  /*12a9d0*/  HMMA.16816.F32 R16, R28.reuse, R12, R16 ;  /* 0x0000000c1c10723c */ /* 0x048fe60000001810 */
[----:B------:R-:W-:Y:S04]  /*12a9e0*/  STL.64 [R1+0xcd0], R44 ;  /* 0x000cd02c01007387 */ /* 0x000fe80000100a00 */
[----:B------:R0:W-:Y:S04]  /*12a9f0*/  STL.64 [R1+0xcd8], R46 ;  /* 0x000cd82e01007387 */ /* 0x0001e80000100a00 */
[----:B0-----:R-:W2:Y:S04]  /*12aa00*/  LDL.LU.64 R46, [R1+0x8280] ;  /* 0x00828000012e7983 */ /* 0x001ea80000300a00 */
[----:B------:R-:W2:Y:S04]  /*12aa10*/  LDL.LU.64 R44, [R1+0x8278] ;  /* 0x00827800012c7983 */ /* 0x000ea80000300a00 */
[----:B------:R0:W-:Y:S01]  /*12aa20*/  STL [R1+0x80f8], R0 ;  /* 0x0080f80001007387 */ /* 0x0001e20000100800 */
[----:B----4-:R-:W-:Y:S03]  /*12aa30*/  HMMA.16816.F32 R56, R28, R48, R56 ;  /* 0x000000301c38723c */ /* 0x010fe60000001838 */
        /* <DEDUP_REMOVED lines=12> */
[----:B------:R0:W-:Y:S04]  /*12ab00*/  STL [R1+0x80fc], R0 ;  /* 0x0080fc0001007387 */ /* 0x0001e80000100800 */
[----:B------:R-:W4:Y:S04]  /*12ab10*/  LDL.LU.64 R10, [R1+0x8240] ;  /* 0x00824000010a7983 */ /* 0x000f280000300a00 */
[----:B------:R-:W4:Y:S04]  /*12ab20*/  LDL.LU.64 R8, [R1+0x8238] ;  /* 0x0082380001087983 */ /* 0x000f280000300a00 */
[----:B------:R-:W-:Y:S04]  /*12ab30*/  STL.64 [R1+0xc90], R12 ;  /* 0x000c900c01007387 */ /* 0x000fe80000100a00 */
[----:B------:R1:W-:Y:S01]  /*12ab40*/  STL.64 [R1+0xc98], R14 ;  /* 0x000c980e01007387 */ /* 0x0003e20000100a00 */
[----:B0-----:R-:W-:-:S03]  /*12ab50*/  IMAD.MOV.U32 R0, RZ, RZ, R49 ;  /* 0x000000ffff007224 */ /* 0x001fc600078e0031 */
[----:B-1----:R-:W4:Y:S04]  /*12ab60*/  LDL.LU.64 R14, [R1+0x8230] ;  /* 0x00823000010e7983 */ /* 0x002f280000300a00 */
[----:B------:R-:W4:Y:S04]  /*12ab70*/  LDL.LU.64 R12, [R1+0x8228] ;  /* 0x00822800010c7983 */ /* 0x000f280000300a00 */
[----:B------:R-:W-:Y:S04]  /*12ab80*/  STL.64 [R1+0xc70], R56 ;  /* 0x000c703801007387 */ /* 0x000fe80000100a00 */
[----:B------:R0:W-:Y:S01]  /*12ab90*/  STL.64 [R1+0xc78], R58 ;  /* 0x000c783a01007387 */ /* 0x0001e20000100a00 */
[----:B-----5:R-:W-:Y:S03]  /*12aba0*/  HMMA.16816.F32 R48, R28, R50, R52 ;  /* 0x000000321c30723c */ /* 0x020fe60000001834 */
[----:B0-----:R-:W5:Y:S04]  /*12abb0*/  LDL.LU.64 R58, [R1+0x8220] ;  /* 0x00822000013a7983 */ /* 0x001f680000300a00 */
[----:B------:R-:W5:Y:S04]  /*12abc0*/  LDL.LU.64 R56, [R1+0x8218] ;  /* 0x0082180001387983 */ /* 0x000f680000300a00 */
[----:B------:R0:W-:Y:S04]  /*12abd0*/  STL [R1+0x8100], R0 ;  /* 0x0081000001007387 */ /* 0x0001e80000100800 */
[----:B------:R-:W5:Y:S04]  /*12abe0*/  LDL.LU.64 R54, [R1+0x8210] ;  /* 0x0082100001367983 */ /* 0x000f680000300a00 */
[----:B------:R-:W5:Y:S04]  /*12abf0*/  LDL.LU.64 R52, [R1+0x8208] ;  /* 0x0082080001347983 */ /* 0x000f680000300a00 */
[----:B------:R-:W-:Y:S01]  /*12ac00*/  STL.64 [R1+0xc50], R48 ;  /* 0x000c503001007387 */ /* 0x000fe20000100a00 */
[----:B0-----:R-:W-:-:S03]  /*12ac10*/  IMAD.MOV.U32 R0, RZ, RZ, R37 ;  /* 0x000000ffff007224 */ /* 0x001fc600078e0025 */
[----:B------:R-:W-:Y:S04]  /*12ac20*/  STL.64 [R1+0xc58], R50 ;  /* 0x000c583201007387 */ /* 0x000fe80000100a00 */
[----:B------:R0:W-:Y:S02]  /*12ac30*/  STL [R1+0x8104], R0 ;  /* 0x0081040001007387 */ /* 0x0001e40000100800 */
[----:B0-----:R-:W-:Y:S01]  /*12ac40*/  IMAD.MOV.U32 R0, RZ, RZ, R21 ;  /* 0x000000ffff007224 */ /* 0x001fe200078e0015 */
[C---:B--2---:R-:W-:Y:S08]  /*12ac50*/  HMMA.16816.F32 R44, R28.reuse, R36, R44 ;  /* 0x000000241c2c723c */ /* 0x044ff0000000182c */
[C---:B---3--:R-:W-:Y:S08]  /*12ac60*/  HMMA.16816.F32 R36, R28.reuse, R38, R40 ;  /* 0x000000261c24723c */ /* 0x048ff00000001828 */
[C---:B----4-:R-:W-:Y:S08]  /*12ac70*/  HMMA.16816.F32 R32, R28.reuse, R20, R32 ;  /* 0x000000141c20723c */ /* 0x050ff00000001820 */
[C---:B------:R-:W-:Y:S01]  /*12ac80*/  HMMA.16816.F32 R20, R28.reuse, R22, R24 ;  /* 0x000000161c14723c */ /* 0x040fe20000001818 */
[----:B------:R-:W-:Y:S04]  /*12ac90*/  STL.64 [R1+0xc40], R44 ;  /* 0x000c402c01007387 */ /* 0x000fe80000100a00 */
[----:B------:R-:W-:Y:S04]  /*12aca0*/  STL.64 [R1+0xc48], R46 ;  /* 0x000c482e01007387 */ /* 0x000fe80000100a00 */
[----:B------:R-:W-:Y:S01]  /*12acb0*/  STL.64 [R1+0xc20], R36 ;  /* 0x000c202401007387 */ /* 0x000fe20000100a00 */
[C---:B------:R-:W-:Y:S03]  /*12acc0*/  HMMA.16816.F32 R16, R28.reuse, R8, R16 ;  /* 0x000000081c10723c */ /* 0x040fe60000001810 */
[----:B------:R-:W-:Y:S04]  /*12acd0*/  STL.64 [R1+0xc28], R38 ;  /* 0x000c282601007387 */ /* 0x000fe80000100a00 */
[----:B------:R0:W-:Y:S01]  /*12ace0*/  STL.64 [R1+0xc10], R32 ;  /* 0x000c102001007387 */ /* 0x0001e20000100a00 */
[C---:B------:R-:W-:Y:S03]  /*12acf0*/  HMMA.16816.F32 R12, R28.reuse, R10, R12 ;  /* 0x0000000a1c0c723c */ /* 0x040fe6000000180c */
[----:B------:R1:W-:Y:S04]  /*12ad00*/  STL.64 [R1+0xc18], R34 ;  /* 0x000c182201007387 */ /* 0x0003e80000100a00 */
[----:B------:R2:W-:Y:S01]  /*12ad10*/  STL.64 [R1+0xbf0], R20 ;  /* 0x000bf01401007387 */ /* 0x0005e20000100a00 */
[C---:B-----5:R-:W-:Y:S08]  /*12ad20*/  HMMA.16816.F32 R8, R28.reuse, R56, R4 ;  /* 0x000000381c08723c */ /* 0x060ff00000001804 */
[C---:B------:R-:W-:Y:S01]  /*12ad30*/  HMMA.16816.F32 R4, R28.reuse, R58, R52 ;  /* 0x0000003a1c04723c */ /* 0x040fe20000001834 */
[----:B------:R3:W-:Y:S04]  /*12ad40*/  STL.64 [R1+0xbf8], R22 ;  /* 0x000bf81601007387 */ /* 0x0007e80000100a00 */
[----:B------:R-:W-:Y:S04]  /*12ad50*/  STL.64 [R1+0xbd0], R16 ;  /* 0x000bd01001007387 */ /* 0x000fe80000100a00 */
[----:B------:R-:W-:Y:S04]  /*12ad60*/  STL.64 [R1+0xbd8], R18 ;  /* 0x000bd81201007387 */ /* 0x000fe80000100a00 */
[----:B------:R-:W-:Y:S04]  /*12ad70*/  STL.64 [R1+0xbc0], R12 ;  /* 0x000bc00c01007387 */ /* 0x000fe80000100a00 */
[----:B------:R-:W-:Y:S04]  /*12ad80*/  STL.64 [R1+0xbc8], R14 ;  /* 0x000bc80e01007387 */ /* 0x000fe80000100a00 */
        /* <DEDUP_REMOVED lines=9> */
[----:B----4-:R0:W-:Y:S04]  /*12ae20*/  STL.64 [R1+0x81e8], R32 ;  /* 0x0081e82001007387 */ /* 0x0101e80000100a00 */
        /* <DEDUP_REMOVED lines=8> */
[----:B------:R-:W4:Y:S04]  /*12aeb0*/  LDL.LU R54, [R1+0xb08] ;  /* 0x000b080001367983 */ /* 0x000f280000300800 */
[----:B------:R-:W4:Y:S04]  /*12aec0*/  LDL.LU R55, [R1+0xb0c] ;  /* 0x000b0c0001377983 */ /* 0x000f280000300800 */
[----:B--2---:R-:W2:Y:S04]  /*12aed0*/  LDL.LU R20, [R1+0xb10] ;  /* 0x000b100001147983 */ /* 0x004ea80000300800 */
[----:B------:R-:W2:Y:S04]  /*12aee0*/  LDL.LU R21, [R1+0xb14] ;  /* 0x000b140001157983 */ /* 0x000ea80000300800 */
[----:B---3--:R-:W2:Y:S04]  /*12aef0*/  LDL.LU R22, [R1+0xb18] ;  /* 0x000b180001167983 */ /* 0x008ea80000300800 */
[----:B------:R-:W2:Y:S04]  /*12af00*/  LDL.LU R23, [R1+0xb1c] ;  /* 0x000b1c0001177983 */ /* 0x000ea80000300800 */
[----:B------:R-:W3:Y:S04]  /*12af10*/  LDL R50, [R1] ;  /* 0x0000000001327983 */ /* 0x000ee80000100800 */
[----:B------:R-:W3:Y:S04]  /*12af20*/  LDL R51, [R1+0x4] ;  /* 0x0000040001337983 */ /* 0x000ee80000100800 */
[----:B0-----:R-:W3:Y:S04]  /*12af30*/  LDL.LU R32, [R1+0xb30] ;  /* 0x000b300001207983 */ /* 0x001ee80000300800 */
[----:B------:R-:W3:Y:S04]  /*12af40*/  LDL.LU R33, [R1+0xb34] ;  /* 0x000b340001217983 */ /* 0x000ee80000300800 */
[----:B------:R-:W3:Y:S04]  /*12af50*/  LDL.LU R34, [R1+0xb38] ;  /* 0x000b380001227983 */ /* 0x000ee80000300800 */
[----:B------:R-:W3:Y:S04]  /*12af60*/  LDL.LU R35, [R1+0xb3c] ;  /* 0x000b3c0001237983 */ /* 0x000ee80000300800 */
[----:B------:R-:W5:Y:S04]  /*12af70*/  LDL R48, [R1+0x8] ;  /* 0x0000080001307983 */ /* 0x000f680000100800 */
[----:B------:R-:W5:Y:S04]  /*12af80*/  LDL R49, [R1+0xc] ;  /* 0x00000c0001317983 */ /* 0x000f680000100800 */
[----:B-1----:R-:W5:Y:S04]  /*12af90*/  LDL.LU R40, [R1+0xb40] ;  /* 0x000b400001287983 */ /* 0x002f680000300800 */
[----:B------:R-:W5:Y:S04]  /*12afa0*/  LDL.LU R41, [R1+0xb44] ;  /* 0x000b440001297983 */ /* 0x000f680000300800 */
[----:B------:R-:W5:Y:S04]  /*12afb0*/  LDL.LU R42, [R1+0xb48] ;  /* 0x000b4800012a7983 */ /* 0x000f680000300800 */
[----:B------:R-:W5:Y:S04]  /*12afc0*/  LDL.LU R43, [R1+0xb4c] ;  /* 0x000b4c00012b7983 */ /* 0x000f680000300800 */
        /* <DEDUP_REMOVED lines=32> */
[C---:B-----5:R-:W-:Y:S08]  /*12b1d0*/  HMMA.16816.F32 R40, R28.reuse, R48, R40 ;  /* 0x000000301c28723c */ /* 0x060ff00000001828 */
[C---:B---3--:R-:W-:Y:S08]  /*12b1e0*/  HMMA.16816.F32 R48, R28.reuse, R50, R32 ;  /* 0x000000321c30723c */ /* 0x048ff00000001820 */
[C---:B--2---:R-:W-:Y:S03]  /*12b1f0*/  HMMA.16816.F32 R56, R28.reuse, R60, R56 ;  /* 0x0000003c1c38723c */ /* 0x044fe60000001838 */
[----:B------:R-:W-:Y:S04]  /*12b200*/  STL.64 [R1+0xb70], R40 ;  /* 0x000b702801007387 */ /* 0x000fe80000100a00 */
[----:B------:R0:W-:Y:S04]  /*12b210*/  STL.64 [R1+0xb78], R42 ;  /* 0x000b782a01007387 */ /* 0x0001e80000100a00 */
[----:B0-----:R-:W2:Y:S04]  /*12b220*/  LDL.LU.64 R42, [R1+0x8200] ;  /* 0x00820000012a7983 */ /* 0x001ea80000300a00 */
[----:B------:R-:W2:Y:S04]  /*12b230*/  LDL.LU.64 R40, [R1+0x81f8] ;  /* 0x0081f80001287983 */ /* 0x000ea80000300a00 */
        /* <DEDUP_REMOVED lines=8> */
[----:B0-----:R-:W2:Y:S04]  /*12b2c0*/  LDL.LU.64 R58, [R1+0x81d0] ;  /* 0x0081d000013a7983 */ /* 0x001ea80000300a00 */
[----:B------:R-:W4:Y:S04]  /*12b2d0*/  LDL.LU.64 R56, [R1+0x81c8] ;  /* 0x0081c80001387983 */ /* 0x000f280000300a00 */
[----:B------:R-:W-:Y:S01]  /*12b2e0*/  STL.64 [R1+0x7fb8], R60 ;  /* 0x007fb83c01007387 */ /* 0x000fe20000100a00 */
        /* <DEDUP_REMOVED lines=11> */
[----:B------:R0:W-:Y:S01]  /*12b3a0*/  STL.64 [R1+0x7fa8], R56 ;  /* 0x007fa83801007387 */ /* 0x0001e20000100a00 */
[C---:B-----5:R-:W-:Y:S08]  /*12b3b0*/  HMMA.16816.F32 R8, R28.reuse, R50, R8 ;  /* 0x000000321c08723c */ /* 0x060ff00000001808 */
[C---:B------:R-:W-:Y:S01]  /*12b3c0*/  HMMA.16816.F32 R4, R28.reuse, R2, R4 ;  /* 0x000000021c04723c */ /* 0x040fe20000001804 */
[----:B0-----:R-:W5:Y:S04]  /*12b3d0*/  LDL.LU R56, [R1+0xa90] ;  /* 0x000a900001387983 */ /* 0x001f680000300800 */
        /* <DEDUP_REMOVED lines=34> */
[----:B--2---:R-:W-:-:S15]  /*12b600*/  HMMA.16816.F32 R48, R28, R4, R48 ;  /* 0x000000041c30723c */ /* 0x004fde0000001830 */
[----:B------:R-:W-:-:S04]  /*12b610*/  NOP ;  /* 0x0000000000007918 */ /* 0x000fc80000000000 */
[----:B------:R-:W-:Y:S04]  /*12b620*/  STL.64 [R1+0xad0], R48 ;  /* 0x000ad03001007387 */ /* 0x000fe80000100a00 */
[----:B------:R0:W-:Y:S02]  /*12b630*/  STL.64 [R1+0xad8], R50 ;  /* 0x000ad83201007387 */ /* 0x0001e40000100a00 */
[----:B0-----:R-:W-:Y:S02]  /*12b640*/  HMMA.16816.F32 R48, R28, R6, R52 ;  /* 0x000000061c30723c */ /* 0x001fe40000001834 */
[----:B------:R-:W-:Y:S04]  /*12b650*/  STL.64 [R1+0x7fd8], R6 ;  /* 0x007fd80601007387 */ /* 0x000fe80000100a00 */
[----:B------:R0:W-:-:S13]  /*12b660*/  STL.64 [R1+0x7fd0], R4 ;  /* 0x007fd00401007387 */ /* 0x0001da0000100a00 */
[----:B------:R-:W-:Y:S04]  /*12b670*/  STL.64 [R1+0xab0], R48 ;  /* 0x000ab03001007387 */ /* 0x000fe80000100a00 */
[----:B------:R5:W-:Y:S01]  /*12b680*/  STL.64 [R1+0xab8], R50 ;  /* 0x000ab83201007387 */ /* 0x000be20000100a00 */
[C---:B0-----:R-:W-:Y:S08]  /*12b690*/  HMMA.16816.F32 R4, R28.reuse, R10, R44 ;  /* 0x0000000a1c04723c */ /* 0x041ff0000000182c */
[----:B-----5:R-:W-:Y:S01]  /*12b6a0*/  HMMA.16816.F32 R48, R28, R8, R56 ;  /* 0x000000081c30723c */ /* 0x020fe20000001838 */
[----:B------:R-:W-:-:S15]  /*12b6b0*/  STL.64 [R1+0x7fe8], R10 ;  /* 0x007fe80a01007387 */ /* 0x000fde0000100a00 */
[----:B------:R-:W-:-:S03]  /*12b6c0*/  NOP ;  /* 0x0000000000007918 */ /* 0x000fc60000000000 */
[----:B------:R-:W-:Y:S04]  /*12b6d0*/  STL.64 [R1+0xaa0], R48 ;  /* 0x000aa03001007387 */ /* 0x000fe80000100a00 */
[----:B------:R-:W-:Y:S04]  /*12b6e0*/  STL.64 [R1+0xaa8], R50 ;  /* 0x000aa83201007387 */ /* 0x000fe80000100a00 */
[----:B------:R0:W-:Y:S04]  /*12b6f0*/  STL.64 [R1+0x7fe0], R8 ;  /* 0x007fe00801007387 */ /* 0x0001e80000100a00 */
[----:B------:R-:W-:Y:S04]  /*12b700*/  STL.64 [R1+0xa80], R4 ;  /* 0x000a800401007387 */ /* 0x000fe80000100a00 */
[----:B------:R1:W-:Y:S01]  /*12b710*/  STL.64 [R1+0xa88], R6 ;  /* 0x000a880601007387 */ /* 0x0003e20000100a00 */
[C---:B0-----:R-:W-:Y:S08]  /*12b720*/  HMMA.16816.F32 R8, R28.reuse, R12, R40 ;  /* 0x0000000c1c08723c */ /* 0x041ff00000001828 */
[C---:B-1----:R-:W-:Y:S01]  /*12b730*/  HMMA.16816.F32 R4, R28.reuse, R14, R36 ;  /* 0x0000000e1c04723c */ /* 0x042fe20000001824 */
[----:B------:R-:W-:Y:S10]  /*12b740*/  STL.64 [R1+0x7fa0], R14 ;  /* 0x007fa00e01007387 */ /* 0x000ff40000100a00 */
[----:B------:R-:W-:Y:S04]  /*12b750*/  STL.64 [R1+0xa70], R8 ;  /* 0x000a700801007387 */ /* 0x000fe80000100a00 */
[----:B------:R3:W-:Y:S04]  /*12b760*/  STL.64 [R1+0xa78], R10 ;  /* 0x000a780a01007387 */ /* 0x0007e80000100a00 */
[----:B------:R-:W-:Y:S04]  /*12b770*/  STL.64 [R1+0x7f98], R12 ;  /* 0x007f980c01007387 */ /* 0x000fe80000100a00 */
[----:B------:R-:W-:Y:S04]  /*12b780*/  STL.64 [R1+0x1410], R4 ;  /* 0x0014100401007387 */ /* 0x000fe80000100a00 */
[----:B------:R0:W-:Y:S04]  /*12b790*/  STL.64 [R1+0x1418], R6 ;  /* 0x0014180601007387 */ /* 0x0001e80000100a00 */
[----:B------:R-:W2:Y:S01]  /*12b7a0*/  LDL.LU R56, [R1+0x550] ;  /* 0x0005500001387983 */ /* 0x000ea20000300800 */
[C---:B---3--:R-:W-:Y:S08]  /*12b7b0*/  HMMA.16816.F32 R8, R28.reuse, R16, R32 ;  /* 0x000000101c08723c */ /* 0x048ff00000001820 */
[C---:B0-----:R-:W-:Y:S11]  /*12b7c0*/  HMMA.16816.F32 R4, R28.reuse, R18, R24 ;  /* 0x000000121c04723c */ /* 0x041ff60000001818 */
[----:B------:R-:W-:Y:S04]  /*12b7d0*/  STL.64 [R1+0x1400], R8 ;  /* 0x0014000801007387 */ /* 0x000fe80000100a00 */
[----:B------:R-:W-:Y:S04]  /*12b7e0*/  STL.64 [R1+0x1408], R10 ;  /* 0x0014080a01007387 */ /* 0x000fe80000100a00 */
        /* <DEDUP_REMOVED lines=56> */
[----:B----4-:R-:W-:-:S15]  /*12bb70*/  HMMA.16816.F32 R48, R28, R20, R48 ;  /* 0x000000141c30723c */ /* 0x010fde0000001830 */
[----:B------:R-:W-:-:S04]  /*12bb80*/  NOP ;  /* 0x0000000000007918 */ /* 0x000fc80000000000 */
        /* <DEDUP_REMOVED lines=34> */
[----:B0-----:R-:W5:Y:S04]  /*12bdb0*/  LDL.LU.64 R42, [R1+0x8120] ;  /* 0x00812000012a7983 */ /* 0x001f680000300a00 */
[----:B------:R-:W2:Y:S04]  /*12bdc0*/  LDL.LU.64 R40, [R1+0x8118] ;  /* 0x0081180001287983 */ /* 0x000ea80000300a00 */
[----:B------:R-:W-:Y:S04]  /*12bdd0*/  STL.64 [R1+0x9d0], R36 ;  /* 0x0009d02401007387 */ /* 0x000fe80000100a00 */
[----:B------:R0:W-:Y:S04]  /*12bde0*/  STL.64 [R1+0x9d8], R38 ;  /* 0x0009d82601007387 */ /* 0x0001e80000100a00 */
[----:B0-----:R-:W4:Y:S04]  /*12bdf0*/  LDL.LU.64 R38, [R1+0x8110] ;  /* 0x0081100001267983 */ /* 0x001f280000300a00 */
[----:B------:R-:W4:Y:S01]  /*12be00*/  LDL.LU.64 R36, [R1+0x8108] ;  /* 0x0081080001247983 */ /* 0x000f220000300a00 */
[C---:B---3--:R-:W-:Y:S03]  /*12be10*/  HMMA.16816.F32 R8, R28.reuse, R44, R8 ;  /* 0x0000002c1c08723c */ /* 0x048fe60000001808 */
[----:B------:R-:W-:Y:S04]  /*12be20*/  STL.64 [R1+0x7f30], R34 ;  /* 0x007f302201007387 */ /* 0x000fe80000100a00 */
[----:B------:R0:W-:Y:S01]  /*12be30*/  STL.64 [R1+0x7f28], R32 ;  /* 0x007f282001007387 */ /* 0x0001e20000100a00 */
[----:B------:R-:W-:Y:S01]  /*12be40*/  HMMA.16816.F32 R4, R28, R46, R4 ;  /* 0x0000002e1c04723c */ /* 0x000fe20000001804 */
[----:B0-----:R-:W-:-:S02]  /*12be50*/  IMAD R33, R55, 0x100, R54 ;  /* 0x0000010037217824 */ /* 0x001fc400078e0236 */
[----:B------:R-:W-:-:S05]  /*12be60*/  IMAD R32, R61, 0x100, R60 ;  /* 0x000001003d207824 */ /* 0x000fca00078e023c */
[C---:B--2---:R-:W-:Y:S08]  /*12be70*/  HMMA.16816.F32 R16, R28.reuse, R40, R16 ;  /* 0x000000281c10723c */ /* 0x044ff00000001810 */
[C---:B-----5:R-:W-:Y:S08]  /*12be80*/  HMMA.16816.F32 R12, R28.reuse, R42, R12 ;  /* 0x0000002a1c0c723c */ /* 0x060ff0000000180c */
        /* <DEDUP_REMOVED lines=17> */
[----:B------:R-:W-:Y:S04]  /*12bfa0*/  STL.64 [R1+0x9b8], R10 ;  /* 0x0009b80a01007387 */ /* 0x000fe80000100a00 */
[----:B------:R-:W-:Y:S04]  /*12bfb0*/  STL [R1+0x7ed4], R46 ;  /* 0x007ed42e01007387 */ /* 0x000fe80000100800 */
[----:B------:R-:W-:Y:S04]  /*12bfc0*/  STL [R1+0x7ed0], R47 ;  /* 0x007ed02f01007387 */ /* 0x000fe80000100800 */
[----:B------:R-:W-:Y:S04]  /*12bfd0*/  STL.64 [R1+0x980], R4 ;  /* 0x0009800401007387 */ /* 0x000fe80000100a00 */
[----:B------:R0:W-:Y:S02]  /*12bfe0*/  STL.64 [R1+0x988], R6 ;  /* 0x0009880601007387 */ /* 0x0001e40000100a00 */
[----:B0-----:R-:W-:Y:S02]  /*12bff0*/  HMMA.16816.F32 R4, R28, R48, R56 ;  /* 0x000000301c04723c */ /* 0x001fe40000001838 */
[----:B------:R-:W2:-:S15]  /*12c000*/  LDL.LU R56, [R1+0x8e0] ;  /* 0x0008e00001387983 */ /* 0x000e9e0000300800 */
[----:B------:R-:W-:Y:S02]  /*12c010*/  NOP ;  /* 0x0000000000007918 */ /* 0x000fe40000000000 */
[----:B------:R0:W-:Y:S04]  /*12c020*/  STL.64 [R1+0x1950], R4 ;  /* 0x0019500401007387 */ /* 0x0001e80000100a00 */
[----:B------:R1:W-:Y:S04]  /*12c030*/  STL.64 [R1+0x1958], R6 ;  /* 0x0019580601007387 */ /* 0x0003e80000100a00 */
        /* <DEDUP_REMOVED lines=22> */
[----:B------:R-:W3:Y:S01]  /*12c1a0*/  LDL.LU R14, [R1+0x918] ;  /* 0x00091800010e7983 */ /* 0x000ee20000300800 */
[----:B------:R-:W-:-:S03]  /*12c1b0*/  IMAD R41, R3, 0x100, R2 ;  /* 0x0000010003297824 */ /* 0x000fc600078e0202 */
[----:B------:R-:W3:Y:S04]  /*12c1c0*/  LDL.LU R15, [R1+0x91c] ;  /* 0x00091c00010f7983 */ /* 0x000ee80000300800 */
[----:B------:R-:W3:Y:S04]  /*12c1d0*/  LDL.LU.64 R2, [R1+0x100] ;  /* 0x0001000001027983 */ /* 0x000ee80000300a00 */
[----:B------:R-:W3:Y:S04]  /*12c1e0*/  LDL.LU R8, [R1+0x900] ;  /* 0x0009000001087983 */ /* 0x000ee80000300800 */
[----:B------:R-:W3:Y:S04]  /*12c1f0*/  LDL.LU R9, [R1+0x904] ;  /* 0x0009040001097983 */ /* 0x000ee80000300800 */
[----:B------:R-:W3:Y:S01]  /*12c200*/  LDL.LU R10, [R1+0x908] ;  /* 0x00090800010a7983 */ /* 0x000ee20000300800 */
[----:B------:R-:W-:-:S03]  /*12c210*/  IMAD R40, R53, 0x100, R52 ;  /* 0x0000010035287824 */ /* 0x000fc600078e0234 */
[----:B------:R-:W3:Y:S04]  /*12c220*/  LDL.LU R11, [R1+0x90c] ;  /* 0x00090c00010b7983 */ /* 0x000ee80000300800 */
[----:B------:R-:W3:Y:S04]  /*12c230*/  LDL.LU.64 R52, [R1+0xf8] ;  /* 0x0000f80001347983 */ /* 0x000ee80000300a00 */
[----:B0-----:R-:W3:Y:S04]  /*12c240*/  LDL.LU R4, [R1+0x8f0] ;  /* 0x0008f00001047983 */ /* 0x001ee80000300800 */
[----:B------:R-:W3:Y:S04]  /*12c250*/  LDL.LU R5, [R1+0x8f4] ;  /* 0x0008f40001057983 */ /* 0x000ee80000300800 */
[----:B-1----:R-:W3:Y:S04]  /*12c260*/  LDL.LU R6, [R1+0x8f8] ;  /* 0x0008f80001067983 */ /* 0x002ee80000300800 */
[----:B------:R-:W3:Y:S04]  /*12c270*/  LDL.LU R7, [R1+0x8fc] ;  /* 0x0008fc0001077983 */ /* 0x000ee80000300800 */
[----:B------:R-:W3:Y:S01]  /*12c280*/  LDL.LU.64 R60, [R1+0xe8] ;  /* 0x0000e800013c7983 */ /* 0x000ee20000300a00 */
[----:B------:R-:W-:-:S02]  /*12c290*/  F2FP.F16.E5M2.UNPACK_B R28, R41 ;  /* 0x00000029ff1c723e */ /* 0x000fc400020004ff */
[----:B------:R-:W-:Y:S02]  /*12c2a0*/  F2FP.F16.E5M2.UNPACK_B R29, R40 ;  /* 0x00000028ff1d723e */ /* 0x000fe400020004ff */
[----:B------:R-:W-:Y:S02]  /*12c2b0*/  F2FP.F16.E5M2.UNPACK_B R30, R33 ;  /* 0x00000021ff1e723e */ /* 0x000fe400020004ff */
[----:B------:R-:W-:Y:S01]  /*12c2c0*/  F2FP.F16.E5M2.UNPACK_B R31, R32 ;  /* 0x00000020ff1f723e */ /* 0x000fe200020004ff */
[----:B------:R0:W-:Y:S04]  /*12c2d0*/  STL [R1+0x7e9c], R48 ;  /* 0x007e9c3001007387 */ /* 0x0001e80000100800 */
[----:B------:R1:W-:Y:S02]  /*12c2e0*/  STL [R1+0x7e98], R49 ;  /* 0x007e983101007387 */ /* 0x0003e40000100800 */
[C---:B----4-:R-:W-:Y:S08]  /*12c2f0*/  HMMA.16816.F32 R36, R28.reuse, R34, R36 ;  /* 0x000000221c24723c */ /* 0x050ff00000001824 */
[----:B-----5:R-:W-:Y:S01]  /*12c300*/  HMMA.16816.F32 R24, R28, R16, R24 ;  /* 0x000000101c18723c */ /* 0x020fe20000001818 */
[----:B------:R-:W-:-:S07]  /*12c310*/  IMAD.MOV.U32 R45, RZ, RZ, R35 ;  /* 0x000000ffff2d7224 */ /* 0x000fce00078e0023 */
[C---:B--2---:R-:W-:Y:S08]  /*12c320*/  HMMA.16816.F32 R20, R28.reuse, R18, R20 ;  /* 0x000000121c14723c */ /* 0x044ff00000001814 */
[----:B---3--:R-:W-:Y:S01]  /*12c330*/  HMMA.16816.F32 R12, R28, R2, R12 ;  /* 0x000000021c0c723c */ /* 0x008fe2000000180c */
[----:B------:R-:W-:Y:S02]  /*12c340*/  IMAD.MOV.U32 R44, RZ, RZ, R34 ;  /* 0x000000ffff2c7224 */ /* 0x000fe400078e0022 */
[----:B0-----:R-:W-:-:S02]  /*12c350*/  IMAD.MOV.U32 R48, RZ, RZ, R17 ;  /* 0x000000ffff307224 */ /* 0x001fc400078e0011 */
[----:B-1----:R-:W-:Y:S01]  /*12c360*/  IMAD.MOV.U32 R49, RZ, RZ, R16 ;  /* 0x000000ffff317224 */ /* 0x002fe200078e0010 */
[----:B------:R-:W-:Y:S02]  /*12c370*/  STL.64 [R1+0x1910], R36 ;  /* 0x0019102401007387 */ /* 0x000fe40000100a00 */
[----:B------:R-:W-:Y:S02]  /*12c380*/  HMMA.16816.F32 R8, R28, R52, R8 ;  /* 0x000000341c08723c */ /* 0x000fe40000001808 */
[----:B------:R-:W-:Y:S04]  /*12c390*/  STL.64 [R1+0x1918], R38 ;  /* 0x0019182601007387 */ /* 0x000fe80000100a00 */
[----:B------:R-:W-:Y:S04]  /*12c3a0*/  STL [R1+0x7edc], R45 ;  /* 0x007edc2d01007387 */ /* 0x000fe80000100800 */
[----:B------:R0:W-:Y:S04]  /*12c3b0*/  STL [R1+0x7ed8], R44 ;  /* 0x007ed82c01007387 */ /* 0x0001e80000100800 */
[----:B------:R-:W-:Y:S04]  /*12c3c0*/  STL.64 [R1+0x1900], R24 ;  /* 0x0019001801007387 */ /* 0x000fe80000100a00 */
[----:B------:R-:W-:Y:S01]  /*12c3d0*/  STL.64 [R1+0x1908], R26 ;  /* 0x0019081a01007387 */ /* 0x000fe20000100a00 */
[----:B------:R-:W-:-:S03]  /*12c3e0*/  IMAD.MOV.U32 R47, RZ, RZ, R19 ;  /* 0x000000ffff2f7224 */ /* 0x000fc600078e0013 */
[----:B------:R-:W-:Y:S01]  /*12c3f0*/  STL [R1+0x7ee4], R48 ;  /* 0x007ee43001007387 */ /* 0x000fe20000100800 */
[----:B------:R-:W-:-:S03]  /*12c400*/  IMAD.MOV.U32 R46, RZ, RZ, R18 ;  /* 0x000000ffff2e7224 */ /* 0x000fc600078e0012 */
[----:B------:R-:W-:Y:S04]  /*12c410*/  STL [R1+0x7ee0], R49 ;  /* 0x007ee03101007387 */ /* 0x000fe80000100800 */
[----:B------:R-:W-:Y:S04]  /*12c420*/  STL.64 [R1+0x18f0], R20 ;  /* 0x0018f01401007387 */ /* 0x000fe80000100a00 */
[----:B------:R-:W-:Y:S01]  /*12c430*/  STL.64 [R1+0x18f8], R22 ;  /* 0x0018f81601007387 */ /* 0x000fe20000100a00 */
[----:B0-----:R-:W-:-:S03]  /*12c440*/  IMAD.MOV.U32 R44, RZ, RZ, R3 ;  /* 0x000000ffff2c7224 */ /* 0x001fc600078e0003 */
[----:B------:R-:W-:Y:S01]  /*12c450*/  STL [R1+0x7eec], R47 ;  /* 0x007eec2f01007387 */ /* 0x000fe20000100800 */
[----:B------:R-:W-:-:S03]  /*12c460*/  IMAD.MOV.U32 R45, RZ, RZ, R2 ;  /* 0x000000ffff2d7224 */ /* 0x000fc600078e0002 */
[----:B------:R-:W-:Y:S04]  /*12c470*/  STL [R1+0x7ee8], R46 ;  /* 0x007ee82e01007387 */ /* 0x000fe80000100800 */
[----:B------:R-:W-:Y:S04]  /*12c480*/  STL.64 [R1+0x18e0], R12 ;  /* 0x0018e00c01007387 */ /* 0x000fe80000100a00 */
[----:B------:R-:W-:Y:S04]  /*12c490*/  STL.64 [R1+0x18e8], R14 ;  /* 0x0018e80e01007387 */ /* 0x000fe80000100a00 */
[----:B------:R-:W-:Y:S04]  /*12c4a0*/  STL [R1+0x7ef4], R44 ;  /* 0x007ef42c01007387 */ /* 0x000fe80000100800 */
[----:B------:R-:W-:Y:S04]  /*12c4b0*/  STL [R1+0x7ef0], R45 ;  /* 0x007ef02d01007387 */ /* 0x000fe80000100800 */
[----:B------:R-:W-:Y:S04]  /*12c4c0*/  STL.64 [R1+0x18d0], R8 ;  /* 0x0018d00801007387 */ /* 0x000fe80000100a00 */
[----:B------:R0:W-:Y:S02]  /*12c4d0*/  STL.64 [R1+0x18d8], R10 ;  /* 0x0018d80a01007387 */ /* 0x0001e40000100a00 */
[C---:B0-----:R-:W-:Y:S08]  /*12c4e0*/  HMMA.16816.F32 R8, R28.reuse, R54, R4 ;  /* 0x000000361c08723c */ /* 0x041ff00000001804 */
[----:B------:R-:W-:Y:S01]  /*12c4f0*/  HMMA.16816.F32 R4, R28, R60, R56 ;  /* 0x0000003c1c04723c */ /* 0x000fe20000001838 */
[----:B------:R-:W-:-:S02]  /*12c500*/  IMAD.MOV.U32 R49, RZ, RZ, R53 ;  /* 0x000000ffff317224 */ /* 0x000fc400078e0035 */
[----:B------:R-:W-:-:S03]  /*12c510*/  IMAD.MOV.U32 R48, RZ, RZ, R52 ;  /* 0x000000ffff307224 */ /* 0x000fc600078e0034 */
[----:B------:R-:W-:Y:S04]  /*12c520*/  STL [R1+0x7efc], R49 ;  /* 0x007efc3101007387 */ /* 0x000fe80000100800 */
[----:B------:R-:W-:Y:S04]  /*12c530*/  STL [R1+0x7ef8], R48 ;  /* 0x007ef83001007387 */ /* 0x000fe80000100800 */
        /* <DEDUP_REMOVED lines=24> */
[----:B0-----:R-:W5:Y:S04]  /*12c6c0*/  LDL.LU R8, [R1+0x890] ;  /* 0x0008900001087983 */ /* 0x001f680000300800 */
[----:B------:R-:W5:Y:S04]  /*12c6d0*/  LDL.LU R9, [R1+0x894] ;  /* 0x0008940001097983 */ /* 0x000f680000300800 */
[----:B-1----:R-:W5:Y:S04]  /*12c6e0*/  LDL.LU R10, [R1+0x898] ;  /* 0x00089800010a7983 */ /* 0x002f680000300800 */
[----:B------:R-:W5:Y:S04]  /*12c6f0*/  LDL.LU R11, [R1+0x89c] ;  /* 0x00089c00010b7983 */ /* 0x000f680000300800 */
[----:B------:R-:W5:Y:S04]  /*12c700*/  LDL.LU.64 R52, [R1+0xc0] ;  /* 0x0000c00001347983 */ /* 0x000f680000300a00 */
[----:B--2---:R-:W2:Y:S04]  /*12c710*/  LDL.LU R4, [R1+0x880] ;  /* 0x0008800001047983 */ /* 0x004ea80000300800 */
[----:B------:R-:W2:Y:S04]  /*12c720*/  LDL.LU R5, [R1+0x884] ;  /* 0x0008840001057983 */ /* 0x000ea80000300800 */
[----:B---3--:R-:W2:Y:S04]  /*12c730*/  LDL.LU R6, [R1+0x888] ;  /* 0x0008880001067983 */ /* 0x008ea80000300800 */
[----:B------:R-:W2:Y:S04]  /*12c740*/  LDL.LU R7, [R1+0x88c] ;  /* 0x00088c0001077983 */ /* 0x000ea80000300800 */
[----:B------:R-:W2:Y:S04]  /*12c750*/  LDL.LU.64 R54, [R1+0xb8] ;  /* 0x0000b80001367983 */ /* 0x000ea80000300a00 */
[----:B------:R-:W3:Y:S04]  /*12c760*/  LDL.LU R56, [R1+0x870] ;  /* 0x0008700001387983 */ /* 0x000ee80000300800 */
[----:B------:R-:W3:Y:S04]  /*12c770*/  LDL.LU R57, [R1+0x874] ;  /* 0x0008740001397983 */ /* 0x000ee80000300800 */
[----:B------:R-:W3:Y:S01]  /*12c780*/  LDL.LU R58, [R1+0x878] ;  /* 0x00087800013a7983 */ /* 0x000ee20000300800 */
[----:B------:R-:W-:-:S02]  /*12c790*/  IMAD.MOV.U32 R47, RZ, RZ, R60 ;  /* 0x000000ffff2f7224 */ /* 0x000fc400078e003c */
[----:B------:R-:W-:Y:S01]  /*12c7a0*/  IMAD.MOV.U32 R46, RZ, RZ, R61 ;  /* 0x000000ffff2e7224 */ /* 0x000fe200078e003d */
[----:B------:R-:W3:Y:S04]  /*12c7b0*/  LDL.LU R59, [R1+0x87c] ;  /* 0x00087c00013b7983 */ /* 0x000ee80000300800 */
[----:B------:R-:W3:Y:S04]  /*12c7c0*/  LDL.LU.64 R60, [R1+0xb0] ;  /* 0x0000b000013c7983 */ /* 0x000ee80000300a00 */
[----:B------:R-:W-:Y:S04]  /*12c7d0*/  STL [R1+0x7f04], R46 ;  /* 0x007f042e01007387 */ /* 0x000fe80000100800 */
[----:B------:R0:W-:Y:S01]  /*12c7e0*/  STL [R1+0x7f00], R47 ;  /* 0x007f002f01007387 */ /* 0x0001e20000100800 */
[C---:B----4-:R-:W-:Y:S08]  /*12c7f0*/  HMMA.16816.F32 R36, R28.reuse, R34, R36 ;  /* 0x000000221c24723c */ /* 0x050ff00000001824 */
[----:B-----5:R-:W-:Y:S01]  /*12c800*/  HMMA.16816.F32 R24, R28, R16, R24 ;  /* 0x000000101c18723c */ /* 0x020fe20000001818 */
[----:B------:R-:W-:-:S07]  /*12c810*/  IMAD.MOV.U32 R45, RZ, RZ, R35 ;  /* 0x000000ffff2d7224 */ /* 0x000fce00078e0023 */
[C---:B------:R-:W-:Y:S08]  /*12c820*/  HMMA.16816.F32 R20, R28.reuse, R18, R20 ;  /* 0x000000121c14723c */ /* 0x040ff00000001814 */
[----:B------:R-:W-:Y:S01]  /*12c830*/  HMMA.16816.F32 R12, R28, R2, R12 ;  /* 0x000000021c0c723c */ /* 0x000fe2000000180c */
[----:B------:R-:W-:Y:S02]  /*12c840*/  IMAD.MOV.U32 R44, RZ, RZ, R34 ;  /* 0x000000ffff2c7224 */ /* 0x000fe400078e0022 */
[----:B------:R-:W-:-:S02]  /*12c850*/  IMAD.MOV.U32 R48, RZ, RZ, R17 ;  /* 0x000000ffff307224 */ /* 0x000fc400078e0011 */
[----:B------:R-:W-:-:S03]  /*12c860*/  IMAD.MOV.U32 R49, RZ, RZ, R16 ;  /* 0x000000ffff317224 */ /* 0x000fc600078e0010 */
[C---:B------:R-:W-:Y:S01]  /*12c870*/  HMMA.16816.F32 R8, R28.reuse, R52, R8 ;  /* 0x000000341c08723c */ /* 0x040fe20000001808 */
[----:B------:R-:W-:Y:S04]  /*12c880*/  STL.64 [R1+0x18a0], R36 ;  /* 0x0018a02401007387 */ /* 0x000fe80000100a00 */
[----:B------:R-:W-:Y:S03]  /*12c890*/  STL.64 [R1+0x18a8], R38 ;  /* 0x0018a82601007387 */ /* 0x000fe60000100a00 */
[----:B--2---:R-:W-:Y:S01]  /*12c8a0*/  HMMA.16816.F32 R4, R28, R54, R4 ;  /* 0x000000361c04723c */ /* 0x004fe20000001804 */
[----:B------:R-:W-:Y:S04]  /*12c8b0*/  STL [R1+0x7f0c], R45 ;  /* 0x007f0c2d01007387 */ /* 0x000fe80000100800 */
[----:B------:R1:W-:Y:S04]  /*12c8c0*/  STL [R1+0x7f08], R44 ;  /* 0x007f082c01007387 */ /* 0x0003e80000100800 */
[----:B------:R-:W-:Y:S04]  /*12c8d0*/  STL.64 [R1+0x1890], R24 ;  /* 0x0018901801007387 */ /* 0x000fe80000100a00 */
[----:B------:R-:W-:Y:S01]  /*12c8e0*/  STL.64 [R1+0x1898], R26 ;  /* 0x0018981a01007387 */ /* 0x000fe20000100a00 */
[----:B0-----:R-:W-:-:S03]  /*12c8f0*/  IMAD.MOV.U32 R47, RZ, RZ, R19 ;  /* 0x000000ffff2f7224 */ /* 0x001fc600078e0013 */
[----:B------:R0:W-:Y:S01]  /*12c900*/  STL [R1+0x7f14], R48 ;  /* 0x007f143001007387 */ /* 0x0001e20000100800 */
[----:B------:R-:W-:-:S03]  /*12c910*/  IMAD.MOV.U32 R46, RZ, RZ, R18 ;  /* 0x000000ffff2e7224 */ /* 0x000fc600078e0012 */
[----:B------:R2:W-:Y:S04]  /*12c920*/  STL [R1+0x7f10], R49 ;  /* 0x007f103101007387 */ /* 0x0005e80000100800 */
[----:B------:R-:W-:Y:S04]  /*12c930*/  STL.64 [R1+0x1880], R20 ;  /* 0x0018801401007387 */ /* 0x000fe80000100a00 */
[----:B------:R-:W-:Y:S01]  /*12c940*/  STL.64 [R1+0x1888], R22 ;  /* 0x0018881601007387 */ /* 0x000fe20000100a00 */
[----:B-1----:R-:W-:-:S03]  /*12c950*/  IMAD.MOV.U32 R44, RZ, RZ, R3 ;  /* 0x000000ffff2c7224 */ /* 0x002fc600078e0003 */
[----:B------:R-:W-:Y:S01]  /*12c960*/  STL [R1+0x7f1c], R47 ;  /* 0x007f1c2f01007387 */ /* 0x000fe20000100800 */
[----:B------:R-:W-:-:S03]  /*12c970*/  IMAD.MOV.U32 R45, RZ, RZ, R2 ;  /* 0x000000ffff2d7224 */ /* 0x000fc600078e0002 */
[----:B------:R-:W-:Y:S04]  /*12c980*/  STL [R1+0x7f18], R46 ;  /* 0x007f182e01007387 */ /* 0x000fe80000100800 */
[----:B------:R-:W-:Y:S04]  /*12c990*/  STL.64 [R1+0x1870], R12 ;  /* 0x0018700c01007387 */ /* 0x000fe80000100a00 */
[----:B------:R-:W-:Y:S04]  /*12c9a0*/  STL.64 [R1+0x1878], R14 ;  /* 0x0018780e01007387 */ /* 0x000fe80000100a00 */
[----:B------:R-:W-:Y:S01]  /*12c9b0*/  STL [R1+0x7f24], R44 ;  /* 0x007f242c01007387 */ /* 0x000fe20000100800 */
[----:B0-----:R-:W-:-:S02]  /*12c9c0*/  IMAD.MOV.U32 R48, RZ, RZ, R52 ;  /* 0x000000ffff307224 */ /* 0x001fc400078e0034 */
[----:B--2---:R-:W-:Y:S01]  /*12c9d0*/  IMAD.MOV.U32 R49, RZ, RZ, R53 ;  /* 0x000000ffff317224 */ /* 0x004fe200078e0035 */
[----:B------:R-:W-:Y:S04]  /*12c9e0*/  STL [R1+0x7f20], R45 ;  /* 0x007f202d01007387 */ /* 0x000fe80000100800 */
[----:B------:R-:W-:Y:S04]  /*12c9f0*/  STL.64 [R1+0x1860], R8 ;  /* 0x0018600801007387 */ /* 0x000fe80000100a00 */
[----:B------:R-:W-:Y:S04]  /*12ca00*/  STL.64 [R1+0x1868], R10 ;  /* 0x0018680a01007387 */ /* 0x000fe80000100a00 */
[----:B------:R-:W-:Y:S04]  /*12ca10*/  STL.64 [R1+0x7ff8], R50 ;  /* 0x007ff83201007387 */ /* 0x000fe80000100a00 */
[----:B------:R-:W-:Y:S04]  /*12ca20*/  STL.64 [R1+0x7ff0], R48 ;  /* 0x007ff03001007387 */ /* 0x000fe80000100a00 */
[----:B------:R-:W-:Y:S04]  /*12ca30*/  STL.64 [R1+0x1850], R4 ;  /* 0x0018500401007387 */ /* 0x000fe80000100a00 */
[----:B------:R3:W-:Y:S02]  /*12ca40*/  STL.64 [R1+0x1858], R6 ;  /* 0x0018580601007387 */ /* 0x0007e40000100a00 */
[----:B---3--:R-:W-:Y:S01]  /*12ca50*/  HMMA.16816.F32 R4, R28, R60, R56 ;  /* 0x0000003c1c04723c */ /* 0x008fe20000001838 */
[----:B------:R-:W-:-:S15]  /*12ca60*/  IMAD.MOV.U32 R44, RZ, RZ, R60 ;  /* 0x000000ffff2c7224 */ /* 0x000fde00078e003c */
[----:B------:R-:W-:-:S03]  /*12ca70*/  NOP ;  /* 0x0000000000007918 */ /* 0x000fc60000000000 */
[----:B------:R0:W-:Y:S04]  /*12ca80*/  STL.64 [R1+0x1840], R4 ;  /* 0x0018400401007387 */ /* 0x0001e80000100a00 */
[----:B------:R1:W-:Y:S04]  /*12ca90*/  STL.64 [R1+0x1848], R6 ;  /* 0x0018480601007387 */ /* 0x0003e80000100a00 */
[----:B------:R-:W2:Y:S01]  /*12caa0*/  LDL R60, [R1+0x38] ;  /* 0x00003800013c7983 */ /* 0x000ea20000100800 */
[----:B------:R-:W-:Y:S02]  /*12cab0*/  IMAD.MOV.U32 R45, RZ, RZ, R61 ;  /* 0x000000ffff2d7224 */ /* 0x000fe400078e003d */
[----:B------:R-:W-:-:S02]  /*12cac0*/  IMAD.MOV.U32 R61, RZ, RZ, R0 ;  /* 0x000000ffff3d7224 */ /* 0x000fc400078e0000 */
[----:B------:R-:W3:Y:S04]  /*12cad0*/  LDL.LU R0, [R1+0x8104] ;  /* 0x0081040001007983 */ /* 0x000ee80000300800 */
[----:B--2---:R-:W-:Y:S04]  /*12cae0*/  STL.64 [R1+0x80d8], R60 ;  /* 0x0080d83c01007387 */ /* 0x004fe80000100a00 */
[----:B0-----:R-:W2:Y:S04]  /*12caf0*/  LDL.LU R4, [R1+0x790] ;  /* 0x0007900001047983 */ /* 0x001ea80000300800 */
[----:B------:R-:W2:Y:S04]  /*12cb00*/  LDL.LU R5, [R1+0x794] ;  /* 0x0007940001057983 */ /* 0x000ea80000300800 */
[----:B-1----:R-:W4:Y:S04]  /*12cb10*/  LDL.LU R6, [R1+0x798] ;  /* 0x0007980001067983 */ /* 0x002f280000300800 */
[----:B------:R-:W4:Y:S01]  /*12cb20*/  LDL.LU R7, [R1+0x79c] ;  /* 0x00079c0001077983 */ /* 0x000f220000300800 */
[----:B---3--:R-:W-:-:S03]  /*12cb30*/  IMAD.MOV.U32 R53, RZ, RZ, R0 ;  /* 0x000000ffff357224 */ /* 0x008fc600078e0000 */
[----:B----4-:R-:W-:Y:S04]  /*12cb40*/  STL.64 [R1+0x8070], R6 ;  /* 0x0080700601007387 */ /* 0x010fe80000100a00 */
[----:B--2---:R0:W-:Y:S04]  /*12cb50*/  STL.64 [R1+0x8068], R4 ;  /* 0x0080680401007387 */ /* 0x0041e80000100a00 */
[----:B------:R-:W2:Y:S04]  /*12cb60*/  LDL R52, [R1+0x48] ;  /* 0x0000480001347983 */ /* 0x000ea80000100800 */
[----:B------:R-:W3:Y:S04]  /*12cb70*/  LDL.LU R0, [R1+0x8100] ;  /* 0x0081000001007983 */ /* 0x000ee80000300800 */
[----:B------:R-:W4:Y:S04]  /*12cb80*/  LDL.LU R16, [R1+0x7b0] ;  /* 0x0007b00001107983 */ /* 0x000f280000300800 */
[----:B------:R-:W4:Y:S04]  /*12cb90*/  LDL.LU R17, [R1+0x7b4] ;  /* 0x0007b40001117983 */ /* 0x000f280000300800 */
[----:B------:R-:W5:Y:S04]  /*12cba0*/  LDL.LU R18, [R1+0x7b8] ;  /* 0x0007b80001127983 */ /* 0x000f680000300800 */
[----:B------:R-:W5:Y:S01]  /*12cbb0*/  LDL.LU R19, [R1+0x7bc] ;  /* 0x0007bc0001137983 */ /* 0x000f620000300800 */
[----:B---3--:R-:W-:-:S03]  /*12cbc0*/  IMAD.MOV.U32 R13, RZ, RZ, R0 ;  /* 0x000000ffff0d7224 */ /* 0x008fc600078e0000 */
[----:B-----5:R1:W-:Y:S04]  /*12cbd0*/  STL.64 [R1+0x8080], R18 ;  /* 0x0080801201007387 */ /* 0x0203e80000100a00 */
[----:B----4-:R-:W-:Y:S04]  /*12cbe0*/  STL.64 [R1+0x8078], R16 ;  /* 0x0080781001007387 */ /* 0x010fe80000100a00 */
        /* <DEDUP_REMOVED lines=25> */
[----:B------:R-:W1:Y:S04]  /*12cd80*/  LDL.LU R0, [R1+0x80f4] ;  /* 0x0080f40001007983 */ /* 0x000e680000300800 */
        /* <DEDUP_REMOVED lines=17> */
[----:B0-----:R-:W2:Y:S04]  /*12cea0*/  LDL.LU R4, [R1+0x840] ;  /* 0x0008400001047983 */ /* 0x001ea80000300800 */
[----:B------:R-:W2:Y:S04]  /*12ceb0*/  LDL.LU R5, [R1+0x844] ;  /* 0x0008440001057983 */ /* 0x000ea80000300800 */
[----:B------:R-:W2:Y:S04]  /*12cec0*/  LDL.LU R6, [R1+0x848] ;  /* 0x0008480001067983 */ /* 0x000ea80000300800 */
[----:B------:R-:W2:Y:S04]  /*12ced0*/  LDL.LU R7, [R1+0x84c] ;  /* 0x00084c0001077983 */ /* 0x000ea80000300800 */
[----:B--2---:R-:W-:Y:S04]  /*12cee0*/  STL.64 [R1+0x80e8], R6 ;  /* 0x0080e80601007387 */ /* 0x004fe80000100a00 */
[----:B------:R0:W-:Y:S04]  /*12cef0*/  STL.64 [R1+0x80e0], R4 ;  /* 0x0080e00401007387 */ /* 0x0001e80000100a00 */
[----:B------:R-:W2:Y:S04]  /*12cf00*/  LDL R48, [R1+0xa0] ;  /* 0x0000a00001307983 */ /* 0x000ea80000100800 */
[----:B0-----:R-:W2:Y:S04]  /*12cf10*/  LDL.LU R4, [R1+0x860] ;  /* 0x0008600001047983 */ /* 0x001ea80000300800 */
        /* <DEDUP_REMOVED lines=14> */
[----:B------:R-:W3:Y:S04]  /*12d000*/  LDL.64 R42, [R1+0x70] ;  /* 0x00007000012a7983 */ /* 0x000ee80000100a00 */
        /* <DEDUP_REMOVED lines=8> */
[----:B------:R-:W4:Y:S01]  /*12d090*/  LDL.LU R10, [R1+0x7a8] ;  /* 0x0007a800010a7983 */ /* 0x000f220000300800 */
[----:B------:R-:W-:-:S02]  /*12d0a0*/  IMAD.MOV.U32 R47, RZ, RZ, R54 ;  /* 0x000000ffff2f7224 */ /* 0x000fc400078e0036 */
[----:B------:R-:W-:Y:S01]  /*12d0b0*/  IMAD.MOV.U32 R46, RZ, RZ, R55 ;  /* 0x000000ffff2e7224 */ /* 0x000fe200078e0037 */
[----:B------:R-:W4:Y:S04]  /*12d0c0*/  LDL.LU R11, [R1+0x7ac] ;  /* 0x0007ac00010b7983 */ /* 0x000f280000300800 */
[----:B------:R-:W4:Y:S04]  /*12d0d0*/  LDL.64 R54, [R1+0x40] ;  /* 0x0000400001367983 */ /* 0x000f280000100a00 */
        /* <DEDUP_REMOVED lines=16> */
[----:B-----5:R-:W-:-:S07]  /*12d1e0*/  IMAD.MOV.U32 R49, RZ, RZ, R0 ;  /* 0x000000ffff317224 */ /* 0x020fce00078e0000 */
[----:B---3--:R-:W-:Y:S01]  /*12d1f0*/  HMMA.16816.F32 R36, R28, R48, R36 ;  /* 0x000000301c24723c */ /* 0x008fe20000001824 */
[----:B------:R-:W-:Y:S02]  /*12d200*/  IMAD.MOV.U32 R0, RZ, RZ, R61 ;  /* 0x000000ffff007224 */ /* 0x000fe400078e003d */
[----:B------:R-:W3:Y:S04]  /*12d210*/  LDL.LU.64 R60, [R1+0x80d8] ;  /* 0x0080d800013c7983 */ /* 0x000ee80000300a00 */
[----:B------:R-:W-:-:S12]  /*12d220*/  STL [R1+0x7dc4], R0 ;  /* 0x007dc40001007387 */ /* 0x000fd80000100800 */
[----:B------:R-:W-:Y:S04]  /*12d230*/  STL.64 [R1+0x1820], R36 ;  /* 0x0018202401007387 */ /* 0x000fe80000100a00 */
[----:B------:R0:W-:Y:S04]  /*12d240*/  STL.64 [R1+0x1828], R38 ;  /* 0x0018282601007387 */ /* 0x0001e80000100a00 */
[----:B0-----:R-:W5:Y:S04]  /*12d250*/  LDL.LU.64 R38, [R1+0x80d0] ;  /* 0x0080d00001267983 */ /* 0x001f680000300a00 */
[----:B------:R-:W5:Y:S01]  /*12d260*/  LDL.LU.64 R36, [R1+0x80c8] ;  /* 0x0080c80001247983 */ /* 0x000f620000300a00 */
[----:B--2---:R-:W-:Y:S03]  /*12d270*/  HMMA.16816.F32 R48, R28, R50, R4 ;  /* 0x000000321c30723c */ /* 0x004fe60000001804 */
[----:B------:R-:W2:Y:S04]  /*12d280*/  LDL.LU.64 R6, [R1+0x80c0] ;  /* 0x0080c00001067983 */ /* 0x000ea80000300a00 */
[----:B------:R-:W2:Y:S01]  /*12d290*/  LDL.LU.64 R4, [R1+0x80b8] ;  /* 0x0080b80001047983 */ /* 0x000ea20000300a00 */
[----:B------:R-:W-:-:S11]  /*12d2a0*/  IMAD.MOV.U32 R0, RZ, RZ, R17 ;  /* 0x000000ffff007224 */ /* 0x000fd600078e0011 */
        /* <DEDUP_REMOVED lines=23> */
[----:B----4-:R-:W-:Y:S01]  /*12d420*/  HMMA.16816.F32 R44, R28, R40, R44 ;  /* 0x000000281c2c723c */ /* 0x010fe2000000182c */
[----:B------:R-:W-:-:S02]  /*12d430*/  IMAD.MOV.U32 R0, RZ, RZ, R3 ;  /* 0x000000ffff007224 */ /* 0x000fc400078e0003 */
[----:B------:R-:W4:Y:S04]  /*12d440*/  LDL.LU.64 R2, [R1+0x8060] ;  /* 0x0080600001027983 */ /* 0x000f280000300a00 */
[----:B------:R-:W-:Y:S01]  /*12d450*/  STL [R1+0x7dcc], R0 ;  /* 0x007dcc0001007387 */ /* 0x000fe20000100800 */
[C---:B------:R-:W-:Y:S11]  /*12d460*/  HMMA.16816.F32 R20, R28.reuse, R12, R20 ;  /* 0x0000000c1c14723c */ /* 0x040ff60000001814 */
[----:B------:R-:W-:Y:S04]  /*12d470*/  STL.64 [R1+0x17d0], R44 ;  /* 0x0017d02c01007387 */ /* 0x000fe80000100a00 */
[----:B------:R3:W-:Y:S02]  /*12d480*/  STL.64 [R1+0x17d8], R46 ;  /* 0x0017d82e01007387 */ /* 0x0007e40000100a00 */
[C---:B---3--:R-:W-:Y:S08]  /*12d490*/  HMMA.16816.F32 R44, R28.reuse, R42, R48 ;  /* 0x0000002a1c2c723c */ /* 0x048ff00000001830 */
[----:B-----5:R-:W-:Y:S01]  /*12d4a0*/  HMMA.16816.F32 R36, R28, R24, R36 ;  /* 0x000000181c24723c */ /* 0x020fe20000001824 */
[----:B------:R-:W-:-:S07]  /*12d4b0*/  IMAD.MOV.U32 R0, RZ, RZ, R43 ;  /* 0x000000ffff007224 */ /* 0x000fce00078e002b */
[C---:B------:R-:W-:Y:S08]  /*12d4c0*/  HMMA.16816.F32 R32, R28.reuse, R26, R32 ;  /* 0x0000001a1c20723c */ /* 0x040ff00000001820 */
[C---:B------:R-:W-:Y:S01]  /*12d4d0*/  HMMA.16816.F32 R8, R28.reuse, R52, R8 ;  /* 0x000000341c08723c */ /* 0x040fe20000001808 */
[----:B------:R0:W-:Y:S07]  /*12d4e0*/  STL [R1+0x7dd0], R0 ;  /* 0x007dd00001007387 */ /* 0x0001ee0000100800 */
[----:B------:R-:W-:Y:S01]  /*12d4f0*/  HMMA.16816.F32 R16, R28, R14, R16 ;  /* 0x0000000e1c10723c */ /* 0x000fe20000001810 */
[----:B0-----:R-:W-:Y:S01]  /*12d500*/  IMAD.MOV.U32 R0, RZ, RZ, R27 ;  /* 0x000000ffff007224 */ /* 0x001fe200078e001b */
[----:B------:R-:W-:Y:S04]  /*12d510*/  STL.64 [R1+0x17c0], R44 ;  /* 0x0017c02c01007387 */ /* 0x000fe80000100a00 */
[----:B------:R-:W-:Y:S04]  /*12d520*/  STL.64 [R1+0x17c8], R46 ;  /* 0x0017c82e01007387 */ /* 0x000fe80000100a00 */
[----:B------:R-:W-:Y:S04]  /*12d530*/  STL.64 [R1+0x17b0], R36 ;  /* 0x0017b02401007387 */ /* 0x000fe80000100a00 */
[----:B------:R-:W-:Y:S04]  /*12d540*/  STL.64 [R1+0x17b8], R38 ;  /* 0x0017b82601007387 */ /* 0x000fe80000100a00 */
[----:B------:R0:W-:Y:S04]  /*12d550*/  STL [R1+0x7dd4], R0 ;  /* 0x007dd40001007387 */ /* 0x0001e80000100800 */
[----:B------:R-:W-:Y:S04]  /*12d560*/  STL.64 [R1+0x17a0], R32 ;  /* 0x0017a02001007387 */ /* 0x000fe80000100a00 */
[----:B------:R-:W-:Y:S04]  /*12d570*/  STL.64 [R1+0x17a8], R34 ;  /* 0x0017a82201007387 */ /* 0x000fe80000100a00 */
[----:B------:R-:W-:Y:S04]  /*12d580*/  STL.64 [R1+0x1790], R20 ;  /* 0x0017901401007387 */ /* 0x000fe80000100a00 */
[----:B------:R-:W-:Y:S01]  /*12d590*/  STL.64 [R1+0x1798], R22 ;  /* 0x0017981601007387 */ /* 0x000fe20000100a00 */
[----:B0-----:R-:W-:-:S05]  /*12d5a0*/  IMAD.MOV.U32 R0, RZ, RZ, R15 ;  /* 0x000000ffff007224 */ /* 0x001fca00078e000f */
[----:B------:R0:W-:Y:S04]  /*12d5b0*/  STL [R1+0x7dd8], R0 ;  /* 0x007dd80001007387 */ /* 0x0001e80000100800 */
[----:B------:R1:W-:Y:S04]  /*12d5c0*/  STL.64 [R1+0x1780], R16 ;  /* 0x0017801001007387 */ /* 0x0003e80000100a00 */
[----:B------:R-:W-:Y:S04]  /*12d5d0*/  STL.64 [R1+0x1788], R18 ;  /* 0x0017881201007387 */ /* 0x000fe80000100a00 */
[----:B------:R-:W-:Y:S04]  /*12d5e0*/  STL.64 [R1+0x1770], R8 ;  /* 0x0017700801007387 */ /* 0x000fe80000100a00 */
[----:B------:R-:W-:Y:S01]  /*12d5f0*/  STL.64 [R1+0x1778], R10 ;  /* 0x0017780a01007387 */ /* 0x000fe20000100a00 */
[----:B0-----:R-:W-:-:S05]  /*12d600*/  IMAD.MOV.U32 R0, RZ, RZ, R55 ;  /* 0x000000ffff007224 */ /* 0x001fca00078e0037 */
[----:B------:R-:W-:Y:S01]  /*12d610*/  STL [R1+0x7ddc], R0 ;  /* 0x007ddc0001007387 */ /* 0x000fe20000100800 */
[----:B--2---:R-:W-:-:S15]  /*12d620*/  HMMA.16816.F32 R4, R28, R54, R4 ;  /* 0x000000361c04723c */ /* 0x004fde0000001804 */
[----:B------:R-:W-:-:S04]  /*12d630*/  NOP ;  /* 0x0000000000007918 */ /* 0x000fc80000000000 */
[----:B------:R-:W-:Y:S04]  /*12d640*/  STL.64 [R1+0x1760], R4 ;  /* 0x0017600401007387 */ /* 0x000fe80000100a00 */
[----:B------:R0:W-:Y:S04]  /*12d650*/  STL.64 [R1+0x1768], R6 ;  /* 0x0017680601007387 */ /* 0x0001e80000100a00 */
[----:B-1----:R-:W2:Y:S01]  /*12d660*/  LDL.LU R16, [R1+0x690] ;  /* 0x0006900001107983 */ /* 0x002ea20000300800 */
[----:B0-----:R-:W-:-:S15]  /*12d670*/  HMMA.16816.F32 R4, R28, R60, R56 ;  /* 0x0000003c1c04723c */ /* 0x001fde0000001838 */
[----:B------:R-:W-:-:S04]  /*12d680*/  NOP ;  /* 0x0000000000007918 */ /* 0x000fc80000000000 */
[----:B------:R-:W-:Y:S04]  /*12d690*/  STL.64 [R1+0x1750], R4 ;  /* 0x0017500401007387 */ /* 0x000fe80000100a00 */
[----:B------:R0:W-:Y:S04]  /*12d6a0*/  STL.64 [R1+0x1758], R6 ;  /* 0x0017580601007387 */ /* 0x0001e80000100a00 */
        /* <DEDUP_REMOVED lines=29> */
[----:B0-----:R-:W2:Y:S04]  /*12d880*/  LDL R6, [R1+0x8] ;  /* 0x0000080001067983 */ /* 0x001ea80000100800 */
[----:B------:R-:W2:Y:S04]  /*12d890*/  LDL R7, [R1+0xc] ;  /* 0x00000c0001077983 */ /* 0x000ea80000100800 */
[----:B------:R-:W5:Y:S04]  /*12d8a0*/  LDL.LU R48, [R1+0x730] ;  /* 0x0007300001307983 */ /* 0x000f680000300800 */
[----:B------:R-:W5:Y:S04]  /*12d8b0*/  LDL.LU R49, [R1+0x734] ;  /* 0x0007340001317983 */ /* 0x000f680000300800 */
[----:B------:R-:W2:Y:S04]  /*12d8c0*/  LDL.LU R50, [R1+0x738] ;  /* 0x0007380001327983 */ /* 0x000ea80000300800 */
[----:B------:R-:W2:Y:S04]  /*12d8d0*/  LDL.LU R51, [R1+0x73c] ;  /* 0x00073c0001337983 */ /* 0x000ea80000300800 */
[----:B--2---:R-:W-:Y:S04]  /*12d8e0*/  STL.64 [R1+0x8058], R50 ;  /* 0x0080583201007387 */ /* 0x004fe80000100a00 */
[----:B-----5:R0:W-:Y:S04]  /*12d8f0*/  STL.64 [R1+0x8050], R48 ;  /* 0x0080503001007387 */ /* 0x0201e80000100a00 */
[----:B-1----:R-:W2:Y:S04]  /*12d900*/  LDL R18, [R1+0x18] ;  /* 0x0000180001127983 */ /* 0x002ea80000100800 */
[----:B------:R-:W2:Y:S04]  /*12d910*/  LDL R19, [R1+0x1c] ;  /* 0x00001c0001137983 */ /* 0x000ea80000100800 */
[----:B------:R-:W2:Y:S04]  /*12d920*/  LDL.LU R20, [R1+0x740] ;  /* 0x0007400001147983 */ /* 0x000ea80000300800 */
[----:B------:R-:W2:Y:S04]  /*12d930*/  LDL.LU R21, [R1+0x744] ;  /* 0x0007440001157983 */ /* 0x000ea80000300800 */
[----:B------:R-:W2:Y:S04]  /*12d940*/  LDL.LU R22, [R1+0x748] ;  /* 0x0007480001167983 */ /* 0x000ea80000300800 */
[----:B------:R-:W2:Y:S04]  /*12d950*/  LDL.LU R23, [R1+0x74c] ;  /* 0x00074c0001177983 */ /* 0x000ea80000300800 */
[----:B---3--:R-:W3:Y:S04]  /*12d960*/  LDL.LU R32, [R1+0x750] ;  /* 0x0007500001207983 */ /* 0x008ee80000300800 */
[----:B------:R-:W3:Y:S04]  /*12d970*/  LDL.LU R33, [R1+0x754] ;  /* 0x0007540001217983 */ /* 0x000ee80000300800 */
[----:B------:R-:W3:Y:S04]  /*12d980*/  LDL.LU R34, [R1+0x758] ;  /* 0x0007580001227983 */ /* 0x000ee80000300800 */
[----:B------:R-:W3:Y:S04]  /*12d990*/  LDL.LU R35, [R1+0x75c] ;  /* 0x00075c0001237983 */ /* 0x000ee80000300800 */
[----:B------:R-:W5:Y:S04]  /*12d9a0*/  LDL R42, [R1+0x28] ;  /* 0x00002800012a7983 */ /* 0x000f680000100800 */
        /* <DEDUP_REMOVED lines=10> */
[----:B------:R-:W3:Y:S04]  /*12da50*/  LDL.64 R16, [R1+0x20] ;  /* 0x0000200001107983 */ /* 0x000ee80000100a00 */
[----:B------:R-:W3:Y:S04]  /*12da60*/  LDL.64 R4, [R1+0x10] ;  /* 0x0000100001047983 */ /* 0x000ee80000100a00 */
[----:B------:R-:W3:Y:S04]  /*12da70*/  LDL.LU R8, [R1+0x720] ;  /* 0x0007200001087983 */ /* 0x000ee80000300800 */
[----:B------:R-:W3:Y:S04]  /*12da80*/  LDL.LU R9, [R1+0x724] ;  /* 0x0007240001097983 */ /* 0x000ee80000300800 */
[----:B------:R-:W3:Y:S04]  /*12da90*/  LDL.LU R10, [R1+0x728] ;  /* 0x00072800010a7983 */ /* 0x000ee80000300800 */
[----:B------:R-:W3:Y:S04]  /*12daa0*/  LDL.LU R11, [R1+0x72c] ;  /* 0x00072c00010b7983 */ /* 0x000ee80000300800 */
[----:B------:R-:W3:Y:S04]  /*12dab0*/  LDL.64 R60, [R1] ;  /* 0x00000000013c7983 */ /* 0x000ee80000100a00 */
        /* <DEDUP_REMOVED lines=22> */
[C---:B-----5:R-:W-:Y:S11]  /*12dc20*/  HMMA.16816.F32 R40, R28.reuse, R42, R52 ;  /* 0x0000002a1c28723c */ /* 0x060ff60000001834 */
[----:B------:R-:W-:Y:S04]  /*12dc30*/  STL.64 [R1+0x1740], R48 ;  /* 0x0017403001007387 */ /* 0x000fe80000100a00 */
[----:B------:R0:W-:Y:S04]  /*12dc40*/  STL.64 [R1+0x1748], R50 ;  /* 0x0017483201007387 */ /* 0x0001e80000100a00 */
[----:B0-----:R-:W2:Y:S04]  /*12dc50*/  LDL.LU.64 R50, [R1+0x8058] ;  /* 0x0080580001327983 */ /* 0x001ea80000300a00 */
[----:B------:R-:W2:Y:S04]  /*12dc60*/  LDL.LU.64 R48, [R1+0x8050] ;  /* 0x0080500001307983 */ /* 0x000ea80000300a00 */
[----:B------:R0:W-:Y:S04]  /*12dc70*/  STL [R1+0x7de0], R0 ;  /* 0x007de00001007387 */ /* 0x0001e80000100800 */
[----:B------:R-:W5:Y:S04]  /*12dc80*/  LDL.LU.64 R54, [R1+0x8048] ;  /* 0x0080480001367983 */ /* 0x000f680000300a00 */
[----:B------:R-:W5:Y:S01]  /*12dc90*/  LDL.LU.64 R52, [R1+0x8040] ;  /* 0x0080400001347983 */ /* 0x000f620000300a00 */
[----:B---3--:R-:W-:Y:S03]  /*12dca0*/  HMMA.16816.F32 R32, R28, R16, R32 ;  /* 0x000000101c20723c */ /* 0x008fe60000001820 */
[----:B------:R-:W-:Y:S04]  /*12dcb0*/  STL.64 [R1+0x1730], R40 ;  /* 0x0017302801007387 */ /* 0x000fe80000100a00 */
[----:B------:R1:W-:Y:S01]  /*12dcc0*/  STL.64 [R1+0x1738], R42 ;  /* 0x0017382a01007387 */ /* 0x0003e20000100a00 */
[----:B0-----:R-:W-:-:S02]  /*12dcd0*/  IMAD.MOV.U32 R0, RZ, RZ, R17 ;  /* 0x000000ffff007224 */ /* 0x001fc400078e0011 */
[----:B------:R-:W-:Y:S01]  /*12dce0*/  HMMA.16816.F32 R16, R28, R18, R20 ;  /* 0x000000121c10723c */ /* 0x000fe20000001814 */
[----:B-1----:R-:W3:Y:S04]  /*12dcf0*/  LDL.LU.64 R42, [R1+0x8038] ;  /* 0x00803800012a7983 */ /* 0x002ee80000300a00 */
[----:B------:R-:W3:Y:S04]  /*12dd00*/  LDL.LU.64 R40, [R1+0x8030] ;  /* 0x0080300001287983 */ /* 0x000ee80000300a00 */
[----:B------:R-:W-:Y:S04]  /*12dd10*/  STL.64 [R1+0x1720], R32 ;  /* 0x0017202001007387 */ /* 0x000fe80000100a00 */
[----:B------:R0:W-:Y:S04]  /*12dd20*/  STL.64 [R1+0x1728], R34 ;  /* 0x0017282201007387 */ /* 0x0001e80000100a00 */
[----:B0-----:R-:W3:Y:S04]  /*12dd30*/  LDL.LU.64 R34, [R1+0x8028] ;  /* 0x0080280001227983 */ /* 0x001ee80000300a00 */
[----:B------:R-:W3:Y:S04]  /*12dd40*/  LDL.LU.64 R32, [R1+0x8020] ;  /* 0x0080200001207983 */ /* 0x000ee80000300a00 */
[----:B------:R0:W-:Y:S04]  /*12dd50*/  STL [R1+0x7de4], R0 ;  /* 0x007de40001007387 */ /* 0x0001e80000100800 */
[----:B------:R-:W3:Y:S04]  /*12dd60*/  LDL.LU.64 R22, [R1+0x8018] ;  /* 0x0080180001167983 */ /* 0x000ee80000300a00 */
[----:B------:R-:W3:Y:S01]  /*12dd70*/  LDL.LU.64 R20, [R1+0x8010] ;  /* 0x0080100001147983 */ /* 0x000ee20000300a00 */
[----:B0-----:R-:W-:-:S03]  /*12dd80*/  IMAD.MOV.U32 R0, RZ, RZ, R5 ;  /* 0x000000ffff007224 */ /* 0x001fc600078e0005 */
[----:B------:R-:W-:Y:S04]  /*12dd90*/  STL.64 [R1+0x1710], R16 ;  /* 0x0017101001007387 */ /* 0x000fe80000100a00 */
[----:B------:R0:W-:Y:S04]  /*12dda0*/  STL.64 [R1+0x1718], R18 ;  /* 0x0017181201007387 */ /* 0x0001e80000100a00 */
[----:B0-----:R-:W3:Y:S04]  /*12ddb0*/  LDL.LU.64 R18, [R1+0x8008] ;  /* 0x0080080001127983 */ /* 0x001ee80000300a00 */
[----:B------:R-:W3:Y:S01]  /*12ddc0*/  LDL.LU.64 R16, [R1+0x8000] ;  /* 0x0080000001107983 */ /* 0x000ee20000300a00 */
[C---:B--2---:R-:W-:Y:S08]  /*12ddd0*/  HMMA.16816.F32 R48, R28.reuse, R4, R48 ;  /* 0x000000041c30723c */ /* 0x044ff00000001830 */
[C---:B------:R-:W-:Y:S08]  /*12dde0*/  HMMA.16816.F32 R4, R28.reuse, R6, R8 ;  /* 0x000000061c04723c */ /* 0x040ff00000001808 */
[----:B-----5:R-:W-:Y:S03]  /*12ddf0*/  HMMA.16816.F32 R52, R28, R60, R52 ;  /* 0x0000003c1c34723c */ /* 0x020fe60000001834 */
[----:B------:R-:W-:Y:S04]  /*12de00*/  STL.64 [R1+0x1700], R48 ;  /* 0x0017003001007387 */ /* 0x000fe80000100a00 */
[----:B------:R0:W-:Y:S04]  /*12de10*/  STL.64 [R1+0x1708], R50 ;  /* 0x0017083201007387 */ /* 0x0001e80000100a00 */
[----:B0-----:R-:W2:Y:S04]  /*12de20*/  LDL.LU.64 R50, [R1+0x7ff8] ;  /* 0x007ff80001327983 */ /* 0x001ea80000300a00 */
        /* <DEDUP_REMOVED lines=12> */
[----:B------:R-:W3:Y:S04]  /*12def0*/  LDL.LU.64 R52, [R1+0x7fc0] ;  /* 0x007fc00001347983 */ /* 0x000ee80000300a00 */
[----:B------:R-:W4:Y:S04]  /*12df00*/  LDL.LU.64 R60, [R1+0x7fb8] ;  /* 0x007fb800013c7983 */ /* 0x000f280000300a00 */
[----:B------:R-:W-:Y:S01]  /*12df10*/  STL [R1+0x7e80], R0 ;  /* 0x007e800001007387 */ /* 0x000fe20000100800 */
[----:B----4-:R-:W-:-:S15]  /*12df20*/  HMMA.16816.F32 R56, R28, R60, R56 ;  /* 0x0000003c1c38723c */ /* 0x010fde0000001838 */
[----:B------:R-:W-:-:S04]  /*12df30*/  NOP ;  /* 0x0000000000007918 */ /* 0x000fc80000000000 */
[----:B------:R-:W-:Y:S04]  /*12df40*/  STL.64 [R1+0x16d0], R56 ;  /* 0x0016d03801007387 */ /* 0x000fe80000100a00 */
[----:B------:R0:W-:Y:S04]  /*12df50*/  STL.64 [R1+0x16d8], R58 ;  /* 0x0016d83a01007387 */ /* 0x0001e80000100a00 */
[----:B0-----:R-:W4:Y:S04]  /*12df60*/  LDL.LU.64 R58, [R1+0x7fb0] ;  /* 0x007fb000013a7983 */ /* 0x001f280000300a00 */
[----:B------:R-:W5:Y:S01]  /*12df70*/  LDL.LU.64 R56, [R1+0x7fa8] ;  /* 0x007fa80001387983 */ /* 0x000f620000300a00 */
[C---:B--2---:R-:W-:Y:S08]  /*12df80*/  HMMA.16816.F32 R36, R28.reuse, R54, R36 ;  /* 0x000000361c24723c */ /* 0x044ff00000001824 */
[C---:B---3--:R-:W-:Y:S08]  /*12df90*/  HMMA.16816.F32 R32, R28.reuse, R52, R32 ;  /* 0x000000341c20723c */ /* 0x048ff00000001820 */
[C---:B------:R-:W-:Y:S08]  /*12dfa0*/  HMMA.16816.F32 R24, R28.reuse, R50, R24 ;  /* 0x000000321c18723c */ /* 0x040ff00000001818 */
[C---:B------:R-:W-:Y:S01]  /*12dfb0*/  HMMA.16816.F32 R20, R28.reuse, R2, R20 ;  /* 0x000000021c14723c */ /* 0x040fe20000001814 */
[----:B------:R-:W-:Y:S04]  /*12dfc0*/  STL [R1+0x7ea0], R60 ;  /* 0x007ea03c01007387 */ /* 0x000fe80000100800 */
[----:B------:R-:W-:Y:S03]  /*12dfd0*/  STL [R1+0x7e84], R61 ;  /* 0x007e843d01007387 */ /* 0x000fe60000100800 */
[C---:B------:R-:W-:Y:S08]  /*12dfe0*/  HMMA.16816.F32 R16, R28.reuse, R4, R16 ;  /* 0x000000041c10723c */ /* 0x040ff00000001810 */
[C---:B------:R-:W-:Y:S08]  /*12dff0*/  HMMA.16816.F32 R12, R28.reuse, R6, R12 ;  /* 0x000000061c0c723c */ /* 0x040ff0000000180c */
[C---:B----4-:R-:W-:Y:S08]  /*12e000*/  HMMA.16816.F32 R44, R28.reuse, R58, R44 ;  /* 0x0000003a1c2c723c */ /* 0x050ff0000000182c */
[C---:B-----5:R-:W-:Y:S01]  /*12e010*/  HMMA.16816.F32 R40, R28.reuse, R56, R40 ;  /* 0x000000381c28723c */ /* 0x060fe20000001828 */
        /* <DEDUP_REMOVED lines=10> */
[----:B------:R2:W-:Y:S04]  /*12e0c0*/  STL.64 [R1+0x1690], R32 ;  /* 0x0016902001007387 */ /* 0x0005e80000100a00 */
[----:B------:R3:W-:Y:S04]  /*12e0d0*/  STL.64 [R1+0x1698], R34 ;  /* 0x0016982201007387 */ /* 0x0007e80000100a00 */
[----:B------:R-:W-:Y:S04]  /*12e0e0*/  STL [R1+0x7ea4], R51 ;  /* 0x007ea43301007387 */ /* 0x000fe80000100800 */
[----:B------:R-:W-:Y:S04]  /*12e0f0*/  STL.64 [R1+0x1680], R24 ;  /* 0x0016801801007387 */ /* 0x000fe80000100a00 */
[----:B------:R-:W-:Y:S04]  /*12e100*/  STL.64 [R1+0x1688], R26 ;  /* 0x0016881a01007387 */ /* 0x000fe80000100a00 */
[----:B------:R-:W-:Y:S04]  /*12e110*/  STL.64 [R1+0x1670], R20 ;  /* 0x0016701401007387 */ /* 0x000fe80000100a00 */
[----:B------:R-:W-:Y:S04]  /*12e120*/  STL.64 [R1+0x1678], R22 ;  /* 0x0016781601007387 */ /* 0x000fe80000100a00 */
[----:B0-----:R-:W4:Y:S04]  /*12e130*/  LDL.LU R56, [R1+0x580] ;  /* 0x0005800001387983 */ /* 0x001f280000300800 */
[----:B------:R-:W-:Y:S04]  /*12e140*/  STL.64 [R1+0x1660], R16 ;  /* 0x0016601001007387 */ /* 0x000fe80000100a00 */
[----:B------:R-:W-:Y:S04]  /*12e150*/  STL.64 [R1+0x1668], R18 ;  /* 0x0016681201007387 */ /* 0x000fe80000100a00 */
[----:B------:R0:W-:Y:S04]  /*12e160*/  STL.64 [R1+0x1650], R12 ;  /* 0x0016500c01007387 */ /* 0x0001e80000100a00 */
[----:B------:R5:W-:Y:S04]  /*12e170*/  STL.64 [R1+0x1658], R14 ;  /* 0x0016580e01007387 */ /* 0x000be80000100a00 */
[----:B------:R-:W4:Y:S04]  /*12e180*/  LDL.LU R57, [R1+0x584] ;  /* 0x0005840001397983 */ /* 0x000f280000300800 */
[----:B------:R-:W4:Y:S04]  /*12e190*/  LDL.LU R58, [R1+0x588] ;  /* 0x00058800013a7983 */ /* 0x000f280000300800 */
[----:B------:R-:W4:Y:S04]  /*12e1a0*/  LDL.LU R59, [R1+0x58c] ;  /* 0x00058c00013b7983 */ /* 0x000f280000300800 */
[----:B-1----:R-:W4:Y:S04]  /*12e1b0*/  LDL.LU R52, [R1+0x590] ;  /* 0x0005900001347983 */ /* 0x002f280000300800 */
[----:B------:R-:W4:Y:S04]  /*12e1c0*/  LDL.LU R53, [R1+0x594] ;  /* 0x0005940001357983 */ /* 0x000f280000300800 */
[----:B------:R-:W4:Y:S04]  /*12e1d0*/  LDL.LU R54, [R1+0x598] ;  /* 0x0005980001367983 */ /* 0x000f280000300800 */
[----:B------:R-:W4:Y:S04]  /*12e1e0*/  LDL.LU R55, [R1+0x59c] ;  /* 0x00059c0001377983 */ /* 0x000f280000300800 */
[----:B--2---:R-:W2:Y:S04]  /*12e1f0*/  LDL.LU R32, [R1+0x660] ;  /* 0x0006600001207983 */ /* 0x004ea80000300800 */
[----:B------:R-:W2:Y:S04]  /*12e200*/  LDL.LU R33, [R1+0x664] ;  /* 0x0006640001217983 */ /* 0x000ea80000300800 */
[----:B---3--:R-:W2:Y:S04]  /*12e210*/  LDL.LU R34, [R1+0x668] ;  /* 0x0006680001227983 */ /* 0x008ea80000300800 */
[----:B------:R-:W2:Y:S04]  /*12e220*/  LDL.LU R35, [R1+0x66c] ;  /* 0x00066c0001237983 */ /* 0x000ea80000300800 */
[----:B0-----:R-:W3:Y:S04]  /*12e230*/  LDL.LU R12, [R1+0x670] ;  /* 0x00067000010c7983 */ /* 0x001ee80000300800 */
[----:B------:R-:W3:Y:S04]  /*12e240*/  LDL.LU R13, [R1+0x674] ;  /* 0x00067400010d7983 */ /* 0x000ee80000300800 */
[----:B-----5:R-:W3:Y:S04]  /*12e250*/  LDL.LU R14, [R1+0x678] ;  /* 0x00067800010e7983 */ /* 0x020ee80000300800 */
        /* <DEDUP_REMOVED lines=31> */
[----:B---3--:R-:W-:-:S15]  /*12e450*/  HMMA.16816.F32 R12, R28, R8, R12 ;  /* 0x000000081c0c723c */ /* 0x008fde000000180c */
[----:B------:R-:W-:-:S04]  /*12e460*/  NOP ;  /* 0x0000000000007918 */ /* 0x000fc80000000000 */
[----:B------:R-:W-:Y:S04]  /*12e470*/  STL.64 [R1+0x1640], R12 ;  /* 0x0016400c01007387 */ /* 0x000fe80000100a00 */
[----:B------:R0:W-:Y:S04]  /*12e480*/  STL.64 [R1+0x1648], R14 ;  /* 0x0016480e01007387 */ /* 0x0001e80000100a00 */
[----:B0-----:R-:W3:Y:S04]  /*12e490*/  LDL.LU.64 R14, [R1+0x7fa0] ;  /* 0x007fa000010e7983 */ /* 0x001ee80000300a00 */
[----:B------:R-:W4:Y:S01]  /*12e4a0*/  LDL.LU.64 R12, [R1+0x7f98] ;  /* 0x007f9800010c7983 */ /* 0x000f220000300a00 */
[----:B--2---:R-:W-:-:S15]  /*12e4b0*/  HMMA.16816.F32 R32, R28, R10, R32 ;  /* 0x0000000a1c20723c */ /* 0x004fde0000001820 */
[----:B------:R-:W-:-:S04]  /*12e4c0*/  NOP ;  /* 0x0000000000007918 */ /* 0x000fc80000000000 */
        /* <DEDUP_REMOVED lines=67> */
[C---:B-----5:R-:W-:Y:S08]  /*12e900*/  HMMA.16816.F32 R8, R28.reuse, R36, R8 ;  /* 0x000000241c08723c */ /* 0x060ff00000001808 */
[C---:B------:R-:W-:Y:S01]  /*12e910*/  HMMA.16816.F32 R4, R28.reuse, R38, R4 ;  /* 0x000000261c04723c */ /* 0x040fe20000001804 */
[----:B------:R-:W-:Y:S04]  /*12e920*/  STL.64 [R1+0x7b58], R26 ;  /* 0x007b581a01007387 */ /* 0x000fe80000100a00 */
[----:B------:R-:W-:Y:S04]  /*12e930*/  STL.64 [R1+0x7b50], R24 ;  /* 0x007b501801007387 */ /* 0x000fe80000100a00 */
        /* <DEDUP_REMOVED lines=17> */
[----:B-1----:R-:W-:Y:S01]  /*12ea50*/  HMMA.16816.F32 R4, R28, R42, R56 ;  /* 0x0000002a1c04723c */ /* 0x002fe20000001838 */
[----:B----4-:R-:W-:-:S02]  /*12ea60*/  IMAD.MOV.U32 R58, RZ, RZ, R44 ;  /* 0x000000ffff3a7224 */ /* 0x010fc400078e002c */
[----:B------:R-:W-:Y:S02]  /*12ea70*/  IMAD.MOV.U32 R59, RZ, RZ, R45 ;  /* 0x000000ffff3b7224 */ /* 0x000fe400078e002d */
[----:B------:R-:W-:Y:S02]  /*12ea80*/  IMAD.MOV.U32 R56, RZ, RZ, R47 ;  /* 0x000000ffff387224 */ /* 0x000fe400078e002f */
[----:B------:R-:W-:-:S04]  /*12ea90*/  IMAD.MOV.U32 R57, RZ, RZ, R46 ;  /* 0x000000ffff397224 */ /* 0x000fc800078e002e */
[----:B------:R-:W-:Y:S04]  /*12eaa0*/  STL.64 [R1+0x1560], R8 ;  /* 0x0015600801007387 */ /* 0x000fe80000100a00 */
[----:B------:R-:W-:Y:S04]  /*12eab0*/  STL.64 [R1+0x1568], R10 ;  /* 0x0015680a01007387 */ /* 0x000fe80000100a00 */
[----:B------:R-:W2:Y:S04]  /*12eac0*/  LDL.LU R44, [R1+0x7f24] ;  /* 0x007f2400012c7983 */ /* 0x000ea80000300800 */
[----:B------:R0:W-:Y:S04]  /*12ead0*/  STL.64 [R1+0x1550], R4 ;  /* 0x0015500401007387 */ /* 0x0001e80000100a00 */
[----:B------:R1:W-:Y:S04]  /*12eae0*/  STL.64 [R1+0x1558], R6 ;  /* 0x0015580601007387 */ /* 0x0003e80000100a00 */
[----:B------:R-:W3:Y:S04]  /*12eaf0*/  LDL.LU R45, [R1+0x7f20] ;  /* 0x007f2000012d7983 */ /* 0x000ee80000300800 */
[----:B------:R-:W4:Y:S04]  /*12eb00*/  LDL.LU R47, [R1+0x7f1c] ;  /* 0x007f1c00012f7983 */ /* 0x000f280000300800 */
[----:B------:R-:W5:Y:S04]  /*12eb10*/  LDL.LU R46, [R1+0x7f18] ;  /* 0x007f1800012e7983 */ /* 0x000f680000300800 */
[----:B------:R-:W-:Y:S04]  /*12eb20*/  STL.64 [R1+0x7df8], R58 ;  /* 0x007df83a01007387 */ /* 0x000fe80000100a00 */
[----:B------:R1:W-:Y:S04]  /*12eb30*/  STL.64 [R1+0x7df0], R56 ;  /* 0x007df03801007387 */ /* 0x0003e80000100a00 */
[----:B0-----:R-:W2:Y:S04]  /*12eb40*/  LDL.LU R4, [R1+0x470] ;  /* 0x0004700001047983 */ /* 0x001ea80000300800 */
[----:B------:R-:W2:Y:S04]  /*12eb50*/  LDL.LU R5, [R1+0x474] ;  /* 0x0004740001057983 */ /* 0x000ea80000300800 */
[----:B-1----:R-:W2:Y:S04]  /*12eb60*/  LDL.LU R6, [R1+0x478] ;  /* 0x0004780001067983 */ /* 0x002ea80000300800 */
[----:B------:R-:W2:Y:S01]  /*12eb70*/  LDL.LU R7, [R1+0x47c] ;  /* 0x00047c0001077983 */ /* 0x000ea20000300800 */
[----:B------:R-:W-:-:S02]  /*12eb80*/  IMAD.MOV.U32 R10, RZ, RZ, R48 ;  /* 0x000000ffff0a7224 */ /* 0x000fc400078e0030 */
        /* <DEDUP_REMOVED lines=13> */
[----:B------:R-:W2:Y:S04]  /*12ec60*/  LDL.LU R45, [R1+0x7f0c] ;  /* 0x007f0c00012d7983 */ /* 0x000ea80000300800 */
[----:B------:R-:W3:Y:S04]  /*12ec70*/  LDL.LU R44, [R1+0x7f08] ;  /* 0x007f0800012c7983 */ /* 0x000ee80000300800 */
        /* <DEDUP_REMOVED lines=24> */
[----:B--2---:R-:W-:Y:S04]  /*12ee00*/  STL.64 [R1+0x7e58], R34 ;  /* 0x007e582201007387 */ /* 0x004fe80000100a00 */
[----:B------:R-:W-:Y:S04]  /*12ee10*/  STL.64 [R1+0x7e50], R32 ;  /* 0x007e502001007387 */ /* 0x000fe80000100a00 */
[----:B------:R-:W2:Y:S04]  /*12ee20*/  LDL.LU R44, [R1+0x7ef4] ;  /* 0x007ef400012c7983 */ /* 0x000ea80000300800 */
[----:B------:R-:W3:Y:S04]  /*12ee30*/  LDL.LU R45, [R1+0x7ef0] ;  /* 0x007ef000012d7983 */ /* 0x000ee80000300800 */
[----:B------:R-:W2:Y:S04]  /*12ee40*/  LDL.LU R24, [R1+0x4a0] ;  /* 0x0004a00001187983 */ /* 0x000ea80000300800 */
[----:B------:R-:W2:Y:S04]  /*12ee50*/  LDL.LU R25, [R1+0x4a4] ;  /* 0x0004a40001197983 */ /* 0x000ea80000300800 */
[----:B------:R-:W2:Y:S04]  /*12ee60*/  LDL.LU R26, [R1+0x4a8] ;  /* 0x0004a800011a7983 */ /* 0x000ea80000300800 */
[----:B------:R-:W2:Y:S01]  /*12ee70*/  LDL.LU R27, [R1+0x4ac] ;  /* 0x0004ac00011b7983 */ /* 0x000ea20000300800 */
[----:B-----5:R-:W-:-:S02]  /*12ee80*/  IMAD.MOV.U32 R36, RZ, RZ, R47 ;  /* 0x000000ffff247224 */ /* 0x020fc400078e002f */
[----:B----4-:R-:W-:Y:S01]  /*12ee90*/  IMAD.MOV.U32 R37, RZ, RZ, R46 ;  /* 0x000000ffff257224 */ /* 0x010fe200078e002e */
[----:B--2---:R-:W-:Y:S04]  /*12eea0*/  STL.64 [R1+0x7e68], R26 ;  /* 0x007e681a01007387 */ /* 0x004fe80000100a00 */
[----:B------:R-:W-:Y:S04]  /*12eeb0*/  STL.64 [R1+0x7e60], R24 ;  /* 0x007e601801007387 */ /* 0x000fe80000100a00 */
[----:B------:R-:W2:Y:S04]  /*12eec0*/  LDL.LU R47, [R1+0x7eec] ;  /* 0x007eec00012f7983 */ /* 0x000ea80000300800 */
[----:B------:R-:W4:Y:S04]  /*12eed0*/  LDL.LU R46, [R1+0x7ee8] ;  /* 0x007ee800012e7983 */ /* 0x000f280000300800 */
[----:B------:R-:W-:Y:S04]  /*12eee0*/  STL.64 [R1+0x7e78], R38 ;  /* 0x007e782601007387 */ /* 0x000fe80000100a00 */
[----:B------:R-:W-:Y:S04]  /*12eef0*/  STL.64 [R1+0x7e70], R36 ;  /* 0x007e702401007387 */ /* 0x000fe80000100a00 */
        /* <DEDUP_REMOVED lines=10> */
[----:B0-----:R-:W-:-:S02]  /*12efa0*/  IMAD.MOV.U32 R6, RZ, RZ, R48 ;  /* 0x000000ffff067224 */ /* 0x001fc400078e0030 */
[----:B------:R-:W-:Y:S01]  /*12efb0*/  IMAD.MOV.U32 R7, RZ, RZ, R49 ;  /* 0x000000ffff077224 */ /* 0x000fe200078e0031 */
[----:B-----5:R-:W-:Y:S04]  /*12efc0*/  STL.64 [R1+0x7eb0], R58 ;  /* 0x007eb03a01007387 */ /* 0x020fe80000100a00 */
[----:B--2---:R0:W-:Y:S04]  /*12efd0*/  STL.64 [R1+0x7ea8], R56 ;  /* 0x007ea83801007387 */ /* 0x0041e80000100a00 */
[----:B------:R-:W2:Y:S04]  /*12efe0*/  LDL.LU R48, [R1+0x7ee4] ;  /* 0x007ee40001307983 */ /* 0x000ea80000300800 */
[----:B------:R-:W5:Y:S04]  /*12eff0*/  LDL.LU R49, [R1+0x7ee0] ;  /* 0x007ee00001317983 */ /* 0x000f680000300800 */
[----:B-1----:R-:W2:Y:S04]  /*12f000*/  LDL.LU R12, [R1+0x4f0] ;  /* 0x0004f000010c7983 */ /* 0x002ea80000300800 */
[----:B------:R-:W2:Y:S04]  /*12f010*/  LDL.LU R13, [R1+0x4f4] ;  /* 0x0004f400010d7983 */ /* 0x000ea80000300800 */
[----:B------:R-:W2:Y:S04]  /*12f020*/  LDL.LU R14, [R1+0x4f8] ;  /* 0x0004f800010e7983 */ /* 0x000ea80000300800 */
[----:B------:R-:W2:Y:S01]  /*12f030*/  LDL.LU R15, [R1+0x4fc] ;  /* 0x0004fc00010f7983 */ /* 0x000ea20000300800 */
[----:B---3--:R-:W-:-:S02]  /*12f040*/  IMAD.MOV.U32 R4, RZ, RZ, R45 ;  /* 0x000000ffff047224 */ /* 0x008fc400078e002d */
[----:B------:R-:W-:Y:S02]  /*12f050*/  IMAD.MOV.U32 R5, RZ, RZ, R44 ;  /* 0x000000ffff057224 */ /* 0x000fe400078e002c */
[----:B----4-:R-:W-:Y:S02]  /*12f060*/  IMAD.MOV.U32 R18, RZ, RZ, R46 ;  /* 0x000000ffff127224 */ /* 0x010fe400078e002e */
[----:B------:R-:W-:Y:S01]  /*12f070*/  IMAD.MOV.U32 R19, RZ, RZ, R47 ;  /* 0x000000ffff137224 */ /* 0x000fe200078e002f */
[----:B--2---:R-:W-:Y:S04]  /*12f080*/  STL.64 [R1+0x7ec0], R14 ;  /* 0x007ec00e01007387 */ /* 0x004fe80000100a00 */
[----:B------:R1:W-:Y:S04]  /*12f090*/  STL.64 [R1+0x7eb8], R12 ;  /* 0x007eb80c01007387 */ /* 0x0003e80000100a00 */
        /* <DEDUP_REMOVED lines=38> */
[----:B------:R-:W3:Y:S04]  /*12f300*/  LDL.LU R36, [R1+0x530] ;  /* 0x0005300001247983 */ /* 0x000ee80000300800 */
[----:B------:R-:W3:Y:S04]  /*12f310*/  LDL.LU R37, [R1+0x534] ;  /* 0x0005340001257983 */ /* 0x000ee80000300800 */
[----:B------:R-:W3:Y:S04]  /*12f320*/  LDL.LU R38, [R1+0x538] ;  /* 0x0005380001267983 */ /* 0x000ee80000300800 */
[----:B------:R-:W3:Y:S04]  /*12f330*/  LDL.LU R39, [R1+0x53c] ;  /* 0x00053c0001277983 */ /* 0x000ee80000300800 */
[----:B------:R-:W3:Y:S04]  /*12f340*/  LDL.LU R8, [R1+0x500] ;  /* 0x0005000001087983 */ /* 0x000ee80000300800 */
[----:B------:R-:W3:Y:S01]  /*12f350*/  LDL.LU R9, [R1+0x504] ;  /* 0x0005040001097983 */ /* 0x000ee20000300800 */
[----:B----4-:R-:W-:Y:S03]  /*12f360*/  HMMA.16816.F32 R56, R28, R46, R56 ;  /* 0x0000002e1c38723c */ /* 0x010fe60000001838 */
        /* <DEDUP_REMOVED lines=8> */
[----:B------:R-:W-:-:S02]  /*12f3f0*/  IMAD R61, R61, 0x100, R51 ;  /* 0x000001003d3d7824 */ /* 0x000fc400078e0233 */
[----:B------:R-:W-:Y:S02]  /*12f400*/  IMAD R0, R0, 0x100, R60 ;  /* 0x0000010000007824 */ /* 0x000fe400078e023c */
[----:B-----5:R-:W-:Y:S02]  /*12f410*/  IMAD R25, R25, 0x100, R48 ;  /* 0x0000010019197824 */ /* 0x020fe400078e0230 */
[----:B------:R-:W-:Y:S01]  /*12f420*/  IMAD R24, R24, 0x100, R49 ;  /* 0x0000010018187824 */ /* 0x000fe200078e0231 */
        /* <DEDUP_REMOVED lines=10> */
[----:B------:R-:W-:Y:S04]  /*12f4d0*/  STL.64 [R1+0x7bd8], R46 ;  /* 0x007bd82e01007387 */ /* 0x000fe80000100a00 */
[----:B------:R0:W-:Y:S04]  /*12f4e0*/  STL.64 [R1+0x7bd0], R44 ;  /* 0x007bd02c01007387 */ /* 0x0001e80000100a00 */
[----:B0-----:R-:W2:Y:S04]  /*12f4f0*/  LDL.LU R44, [R1+0x4d0] ;  /* 0x0004d000012c7983 */ /* 0x001ea80000300800 */
[----:B------:R-:W2:Y:S04]  /*12f500*/  LDL.LU R45, [R1+0x4d4] ;  /* 0x0004d400012d7983 */ /* 0x000ea80000300800 */
[----:B------:R-:W2:Y:S04]  /*12f510*/  LDL.LU R46, [R1+0x4d8] ;  /* 0x0004d800012e7983 */ /* 0x000ea80000300800 */
[----:B------:R-:W2:Y:S04]  /*12f520*/  LDL.LU R47, [R1+0x4dc] ;  /* 0x0004dc00012f7983 */ /* 0x000ea80000300800 */
        /* <DEDUP_REMOVED lines=8> */
[----:B0-----:R-:W5:Y:S05]  /*12f5b0*/  LDL.LU R50, [R1+0xf0] ;  /* 0x0000f00001327983 */ /* 0x001f6a0000300800 */
[----:B------:R0:W-:Y:S04]  /*12f5c0*/  STL.64 [R1+0x1940], R28 ;  /* 0x0019401c01007387 */ /* 0x0001e80000100a00 */
[----:B------:R1:W-:Y:S04]  /*12f5d0*/  STL.64 [R1+0x1948], R30 ;  /* 0x0019481e01007387 */ /* 0x0003e80000100a00 */
[----:B------:R-:W5:Y:S01]  /*12f5e0*/  LDL.LU R51, [R1+0xf4] ;  /* 0x0000f40001337983 */ /* 0x000f620000300800 */
[----:B0-----:R-:W-:-:S02]  /*12f5f0*/  F2FP.F16.E5M2.UNPACK_B R28, R61 ;  /* 0x0000003dff1c723e */ /* 0x001fc400020004ff */
[----:B------:R-:W-:Y:S02]  /*12f600*/  F2FP.F16.E5M2.UNPACK_B R29, R0 ;  /* 0x00000000ff1d723e */ /* 0x000fe400020004ff */
[----:B-1----:R-:W-:Y:S02]  /*12f610*/  F2FP.F16.E5M2.UNPACK_B R30, R25 ;  /* 0x00000019ff1e723e */ /* 0x002fe400020004ff */
[----:B------:R-:W-:-:S07]  /*12f620*/  F2FP.F16.E5M2.UNPACK_B R31, R24 ;  /* 0x00000018ff1f723e */ /* 0x000fce00020004ff */
[C---:B---3--:R-:W-:Y:S08]  /*12f630*/  HMMA.16816.F32 R24, R28.reuse, R26, R36 ;  /* 0x0000001a1c18723c */ /* 0x048ff00000001824 */
[C---:B------:R-:W-:Y:S08]  /*12f640*/  HMMA.16816.F32 R32, R28.reuse, R16, R32 ;  /* 0x000000101c20723c */ /* 0x040ff00000001820 */
[C---:B------:R-:W-:Y:S01]  /*12f650*/  HMMA.16816.F32 R16, R28.reuse, R18, R20 ;  /* 0x000000121c10723c */ /* 0x040fe20000001814 */
[----:B------:R-:W-:Y:S07]  /*12f660*/  STL.64 [R1+0x7c10], R48 ;  /* 0x007c103001007387 */ /* 0x000fee0000100a00 */
[C---:B----4-:R-:W-:Y:S01]  /*12f670*/  HMMA.16816.F32 R8, R28.reuse, R4, R8 ;  /* 0x000000041c08723c */ /* 0x050fe20000001808 */
[----:B------:R-:W3:Y:S04]  /*12f680*/  LDL.LU R61, [R1+0x7e84] ;  /* 0x007e8400013d7983 */ /* 0x000ee80000300800 */
[----:B------:R-:W4:Y:S04]  /*12f690*/  LDL.LU R0, [R1+0x7e80] ;  /* 0x007e800001007983 */ /* 0x000f280000300800 */
[----:B------:R-:W2:Y:S04]  /*12f6a0*/  LDL.LU.64 R38, [R1+0x7e78] ;  /* 0x007e780001267983 */ /* 0x000ea80000300a00 */
[----:B------:R-:W2:Y:S01]  /*12f6b0*/  LDL.LU.64 R36, [R1+0x7e70] ;  /* 0x007e700001247983 */ /* 0x000ea20000300a00 */
[C---:B------:R-:W-:Y:S03]  /*12f6c0*/  HMMA.16816.F32 R4, R28.reuse, R6, R12 ;  /* 0x000000061c04723c */ /* 0x040fe6000000180c */
        /* <DEDUP_REMOVED lines=24> */
[C---:B-----5:R-:W-:Y:S03]  /*12f850*/  HMMA.16816.F32 R48, R28.reuse, R50, R56 ;  /* 0x000000321c30723c */ /* 0x060fe60000001838 */
[----:B------:R-:W5:Y:S04]  /*12f860*/  LDL.LU.64 R58, [R1+0x7df8] ;  /* 0x007df800013a7983 */ /* 0x000f680000300a00 */
[----:B------:R-:W5:Y:S01]  /*12f870*/  LDL.LU.64 R56, [R1+0x7df0] ;  /* 0x007df00001387983 */ /* 0x000f620000300a00 */
[C---:B--2---:R-:W-:Y:S08]  /*12f880*/  HMMA.16816.F32 R44, R28.reuse, R36, R44 ;  /* 0x000000241c2c723c */ /* 0x044ff0000000182c */
[C---:B------:R-:W-:Y:S03]  /*12f890*/  HMMA.16816.F32 R36, R28.reuse, R38, R40 ;  /* 0x000000261c24723c */ /* 0x040fe60000001828 */
[----:B------:R-:W-:Y:S04]  /*12f8a0*/  STL.64 [R1+0x14b0], R48 ;  /* 0x0014b03001007387 */ /* 0x000fe80000100a00 */
[----:B------:R-:W-:Y:S04]  /*12f8b0*/  STL.64 [R1+0x14b8], R50 ;  /* 0x0014b83201007387 */ /* 0x000fe80000100a00 */
[----:B------:R-:W-:Y:S04]  /*12f8c0*/  STL.64 [R1+0x14a0], R44 ;  /* 0x0014a02c01007387 */ /* 0x000fe80000100a00 */
[----:B------:R-:W-:Y:S04]  /*12f8d0*/  STL.64 [R1+0x14a8], R46 ;  /* 0x0014a82e01007387 */ /* 0x000fe80000100a00 */
[----:B------:R-:W-:Y:S04]  /*12f8e0*/  STL.64 [R1+0x1490], R36 ;  /* 0x0014902401007387 */ /* 0x000fe80000100a00 */
[----:B------:R-:W-:Y:S01]  /*12f8f0*/  STL.64 [R1+0x1498], R38 ;  /* 0x0014982601007387 */ /* 0x000fe20000100a00 */
[C---:B---3--:R-:W-:Y:S08]  /*12f900*/  HMMA.16816.F32 R32, R28.reuse, R20, R32 ;  /* 0x000000141c20723c */ /* 0x048ff00000001820 */
[C---:B------:R-:W-:Y:S08]  /*12f910*/  HMMA.16816.F32 R20, R28.reuse, R22, R24 ;  /* 0x000000161c14723c */ /* 0x040ff00000001818 */
[C---:B----4-:R-:W-:Y:S08]  /*12f920*/  HMMA.16816.F32 R16, R28.reuse, R8, R16 ;  /* 0x000000081c10723c */ /* 0x050ff00000001810 */
        /* <DEDUP_REMOVED lines=9> */
[----:B0-----:R-:W2:Y:S01]  /*12f9c0*/  LDL.LU R12, [R1+0x2c0] ;  /* 0x0002c000010c7983 */ /* 0x001ea20000300800 */
[C---:B-----5:R-:W-:Y:S08]  /*12f9d0*/  HMMA.16816.F32 R8, R28.reuse, R56, R4 ;  /* 0x000000381c08723c */ /* 0x060ff00000001804 */
[----:B------:R-:W-:Y:S11]  /*12f9e0*/  HMMA.16816.F32 R4, R28, R58, R52 ;  /* 0x0000003a1c04723c */ /* 0x000ff60000001834 */
        /* <DEDUP_REMOVED lines=17> */
[----:B------:R-:W3:Y:S04]  /*12fb00*/  LDL.LU R22, [R1+0x2e8] ;  /* 0x0002e80001167983 */ /* 0x000ee80000300800 */
[----:B------:R-:W3:Y:S01]  /*12fb10*/  LDL.LU R23, [R1+0x2ec] ;  /* 0x0002ec0001177983 */ /* 0x000ee20000300800 */
[----:B------:R-:W-:-:S03]  /*12fb20*/  IMAD.MOV.U32 R35, RZ, RZ, R0 ;  /* 0x000000ffff237224 */ /* 0x000fc600078e0000 */
[----:B---3--:R3:W-:Y:S04]  /*12fb30*/  STL.64 [R1+0x7c48], R22 ;  /* 0x007c481601007387 */ /* 0x0087e80000100a00 */
[----:B--2---:R-:W-:Y:S04]  /*12fb40*/  STL.64 [R1+0x7c40], R20 ;  /* 0x007c401401007387 */ /* 0x004fe80000100a00 */
[----:B------:R-:W2:Y:S04]  /*12fb50*/  LDL.LU R34, [R1] ;  /* 0x0000000001227983 */ /* 0x000ea80000300800 */
        /* <DEDUP_REMOVED lines=15> */
[----:B----4-:R-:W-:-:S03]  /*12fc50*/  IMAD.MOV.U32 R47, RZ, RZ, R0 ;  /* 0x000000ffff2f7224 */ /* 0x010fc600078e0000 */
[----:B--2---:R2:W-:Y:S04]  /*12fc60*/  STL.64 [R1+0x7c78], R42 ;  /* 0x007c782a01007387 */ /* 0x0045e80000100a00 */
[----:B-----5:R-:W-:Y:S04]  /*12fc70*/  STL.64 [R1+0x7c70], R40 ;  /* 0x007c702801007387 */ /* 0x020fe80000100a00 */
[----:B------:R-:W4:Y:S04]  /*12fc80*/  LDL.LU R46, [R1+0x10] ;  /* 0x00001000012e7983 */ /* 0x000f280000300800 */
        /* <DEDUP_REMOVED lines=9> */
[----:B------:R-:W3:Y:S01]  /*12fd20*/  LDL.LU R52, [R1+0x20] ;  /* 0x0000200001347983 */ /* 0x000ee20000300800 */
[----:B-----5:R-:W-:-:S03]  /*12fd30*/  IMAD.MOV.U32 R53, RZ, RZ, R0 ;  /* 0x000000ffff357224 */ /* 0x020fc600078e0000 */
[----:B------:R-:W5:Y:S04]  /*12fd40*/  LDL.LU R0, [R1+0x7de0] ;  /* 0x007de00001007983 */ /* 0x000f680000300800 */
[----:B--2---:R-:W-:Y:S04]  /*12fd50*/  STL.64 [R1+0x7c98], R54 ;  /* 0x007c983601007387 */ /* 0x004fe80000100a00 */
[----:B---3--:R2:W-:Y:S04]  /*12fd60*/  STL.64 [R1+0x7c90], R52 ;  /* 0x007c903401007387 */ /* 0x0085e80000100a00 */
[----:B0-----:R-:W3:Y:S04]  /*12fd70*/  LDL.LU R12, [R1+0x340] ;  /* 0x00034000010c7983 */ /* 0x001ee80000300800 */
[----:B------:R-:W3:Y:S04]  /*12fd80*/  LDL.LU R13, [R1+0x344] ;  /* 0x00034400010d7983 */ /* 0x000ee80000300800 */
[----:B------:R-:W2:Y:S04]  /*12fd90*/  LDL.LU R14, [R1+0x348] ;  /* 0x00034800010e7983 */ /* 0x000ea80000300800 */
[----:B------:R-:W2:Y:S04]  /*12fda0*/  LDL.LU R15, [R1+0x34c] ;  /* 0x00034c00010f7983 */ /* 0x000ea80000300800 */
[----:B--2---:R0:W-:Y:S04]  /*12fdb0*/  STL.64 [R1+0x7ca8], R14 ;  /* 0x007ca80e01007387 */ /* 0x0041e80000100a00 */
[----:B---3--:R-:W-:Y:S04]  /*12fdc0*/  STL.64 [R1+0x7ca0], R12 ;  /* 0x007ca00c01007387 */ /* 0x008fe80000100a00 */
[----:B------:R-:W2:Y:S04]  /*12fdd0*/  LDL.LU R44, [R1+0x28] ;  /* 0x00002800012c7983 */ /* 0x000ea80000300800 */
[----:B------:R-:W2:Y:S04]  /*12fde0*/  LDL.LU R45, [R1+0x2c] ;  /* 0x00002c00012d7983 */ /* 0x000ea80000300800 */
[----:B----4-:R-:W-:Y:S04]  /*12fdf0*/  STL.64 [R1+0x7cb8], R46 ;  /* 0x007cb82e01007387 */ /* 0x010fe80000100a00 */
[----:B--2---:R2:W-:Y:S04]  /*12fe00*/  STL.64 [R1+0x7cb0], R44 ;  /* 0x007cb02c01007387 */ /* 0x0045e80000100a00 */
[----:B-1----:R-:W3:Y:S04]  /*12fe10*/  LDL.LU R16, [R1+0x350] ;  /* 0x0003500001107983 */ /* 0x002ee80000300800 */
[----:B------:R-:W3:Y:S04]  /*12fe20*/  LDL.LU R17, [R1+0x354] ;  /* 0x0003540001117983 */ /* 0x000ee80000300800 */
[----:B------:R-:W4:Y:S04]  /*12fe30*/  LDL.LU R18, [R1+0x358] ;  /* 0x0003580001127983 */ /* 0x000f280000300800 */
[----:B------:R-:W4:Y:S01]  /*12fe40*/  LDL.LU R19, [R1+0x35c] ;  /* 0x00035c0001137983 */ /* 0x000f220000300800 */
[----:B-----5:R-:W-:-:S03]  /*12fe50*/  IMAD.MOV.U32 R23, RZ, RZ, R0 ;  /* 0x000000ffff177224 */ /* 0x020fc600078e0000 */
[----:B----4-:R-:W-:Y:S04]  /*12fe60*/  STL.64 [R1+0x7cc8], R18 ;  /* 0x007cc81201007387 */ /* 0x010fe80000100a00 */
[----:B---3--:R-:W-:Y:S04]  /*12fe70*/  STL.64 [R1+0x7cc0], R16 ;  /* 0x007cc01001007387 */ /* 0x008fe80000100a00 */
        /* <DEDUP_REMOVED lines=10> */
[----:B---3--:R-:W-:Y:S01]  /*12ff20*/  STL.64 [R1+0x7ce8], R22 ;  /* 0x007ce81601007387 */ /* 0x008fe20000100a00 */
[----:B----4-:R-:W-:-:S03]  /*12ff30*/  IMAD.MOV.U32 R43, RZ, RZ, R0 ;  /* 0x000000ffff2b7224 */ /* 0x010fc600078e0000 */
[----:B--2---:R2:W-:Y:S04]  /*12ff40*/  STL.64 [R1+0x7ce0], R20 ;  /* 0x007ce01401007387 */ /* 0x0045e80000100a00 */
[----:B------:R-:W3:Y:S04]  /*12ff50*/  LDL.LU R42, [R1+0x40] ;  /* 0x00004000012a7983 */ /* 0x000ee80000300800 */
[----:B------:R-:W0:Y:S04]  /*12ff60*/  LDL.LU R0, [R1+0x7dd8] ;  /* 0x007dd80001007983 */ /* 0x000e280000300800 */
        /* <DEDUP_REMOVED lines=8> */
[----:B---3--:R3:W-:Y:S04]  /*12fff0*/  STL.64 [R1+0x7d08], R42 ;  /* 0x007d082a01007387 */ /* 0x0087e80000100a00 */
[----:B-----5:R-:W-:Y:S04]  /*130000*/  STL.64 [R1+0x7d00], R40 ;  /* 0x007d002801007387 */ /* 0x020fe80000100a00 */
[----:B------:R-:W5:Y:S04]  /*130010*/  LDL.LU R52, [R1+0x390] ;  /* 0x0003900001347983 */ /* 0x000f680000300800 */
[----:B------:R-:W5:Y:S04]  /*130020*/  LDL.LU R53, [R1+0x394] ;  /* 0x0003940001357983 */ /* 0x000f680000300800 */
[----:B------:R-:W2:Y:S04]  /*130030*/  LDL.LU R54, [R1+0x398] ;  /* 0x0003980001367983 */ /* 0x000ea80000300800 */
[----:B------:R-:W2:Y:S01]  /*130040*/  LDL.LU R55, [R1+0x39c] ;  /* 0x00039c0001377983 */ /* 0x000ea20000300800 */
[----:B0-----:R-:W-:-:S03]  /*130050*/  IMAD.MOV.U32 R15, RZ, RZ, R0 ;  /* 0x000000ffff0f7224 */ /* 0x001fc600078e0000 */
[----:B--2---:R-:W-:Y:S04]  /*130060*/  STL.64 [R1+0x7d18], R54 ;  /* 0x007d183601007387 */ /* 0x004fe80000100a00 */
[----:B-----5:R0:W-:Y:S04]  /*130070*/  STL.64 [R1+0x7d10], R52 ;  /* 0x007d103401007387 */ /* 0x0201e80000100a00 */
[----:B------:R-:W2:Y:S04]  /*130080*/  LDL.LU R14, [R1+0x50] ;  /* 0x00005000010e7983 */ /* 0x000ea80000300800 */
[----:B------:R-:W1:Y:S04]  /*130090*/  LDL.LU R0, [R1+0x7dd4] ;  /* 0x007dd40001007983 */ /* 0x000e680000300800 */
        /* <DEDUP_REMOVED lines=8> */
[----:B------:R5:W-:Y:S01]  /*130120*/  STL.64 [R1+0x7d38], R14 ;  /* 0x007d380e01007387 */ /* 0x000be20000100a00 */
[----:B-1----:R-:W-:-:S03]  /*130130*/  IMAD.MOV.U32 R39, RZ, RZ, R0 ;  /* 0x000000ffff277224 */ /* 0x002fc600078e0000 */
[----:B--2---:R-:W-:Y:S04]  /*130140*/  STL.64 [R1+0x7d30], R12 ;  /* 0x007d300c01007387 */ /* 0x004fe80000100a00 */
[----:B------:R-:W2:Y:S04]  /*130150*/  LDL.LU R38, [R1+0x60] ;  /* 0x0000600001267983 */ /* 0x000ea80000300800 */
        /* <DEDUP_REMOVED lines=11> */
[----:B----4-:R-:W4:Y:S04]  /*130210*/  LDL.LU R56, [R1+0x3d0] ;  /* 0x0003d00001387983 */ /* 0x010f280000300800 */
[----:B------:R-:W4:Y:S04]  /*130220*/  LDL.LU R57, [R1+0x3d4] ;  /* 0x0003d40001397983 */ /* 0x000f280000300800 */
[----:B------:R-:W2:Y:S04]  /*130230*/  LDL.LU R58, [R1+0x3d8] ;  /* 0x0003d800013a7983 */ /* 0x000ea80000300800 */
[----:B------:R-:W2:Y:S01]  /*130240*/  LDL.LU R59, [R1+0x3dc] ;  /* 0x0003dc00013b7983 */ /* 0x000ea20000300800 */
[----:B---3--:R-:W-:-:S03]  /*130250*/  IMAD.MOV.U32 R43, RZ, RZ, R0 ;  /* 0x000000ffff2b7224 */ /* 0x008fc600078e0000 */
[----:B--2---:R2:W-:Y:S04]  /*130260*/  STL.64 [R1+0x7d68], R58 ;  /* 0x007d683a01007387 */ /* 0x0045e80000100a00 */
[----:B----4-:R-:W-:Y:S04]  /*130270*/  STL.64 [R1+0x7d60], R56 ;  /* 0x007d603801007387 */ /* 0x010fe80000100a00 */
[----:B------:R-:W3:Y:S04]  /*130280*/  LDL.LU R42, [R1+0x70] ;  /* 0x00007000012a7983 */ /* 0x000ee80000300800 */
[----:B------:R-:W5:Y:S04]  /*130290*/  LDL.LU R0, [R1+0x7dcc] ;  /* 0x007dcc0001007983 */ /* 0x000f680000300800 */
[----:B0-----:R-:W4:Y:S04]  /*1302a0*/  LDL.LU R52, [R1+0x3e0] ;  /* 0x0003e00001347983 */ /* 0x001f280000300800 */
[----:B------:R-:W4:Y:S04]  /*1302b0*/  LDL.LU R53, [R1+0x3e4] ;  /* 0x0003e40001357983 */ /* 0x000f280000300800 */
[----:B------:R-:W2:Y:S04]  /*1302c0*/  LDL.LU R54, [R1+0x3e8] ;  /* 0x0003e80001367983 */ /* 0x000ea80000300800 */
[----:B------:R-:W2:Y:S04]  /*1302d0*/  LDL.LU R55, [R1+0x3ec] ;  /* 0x0003ec0001377983 */ /* 0x000ea80000300800 */
[----:B--2---:R-:W-:Y:S04]  /*1302e0*/  STL.64 [R1+0x7d78], R54 ;  /* 0x007d783601007387 */ /* 0x004fe80000100a00 */
[----:B----4-:R0:W-:Y:S04]  /*1302f0*/  STL.64 [R1+0x7d70], R52 ;  /* 0x007d703401007387 */ /* 0x0101e80000100a00 */
[----:B------:R-:W2:Y:S04]  /*130300*/  LDL.LU R40, [R1+0x78] ;  /* 0x0000780001287983 */ /* 0x000ea80000300800 */
[----:B------:R-:W2:Y:S04]  /*130310*/  LDL.LU R41, [R1+0x7c] ;  /* 0x00007c0001297983 */ /* 0x000ea80000300800 */
[----:B---3--:R-:W-:Y:S01]  /*130320*/  STL.64 [R1+0x7d88], R42 ;  /* 0x007d882a01007387 */ /* 0x008fe20000100a00 */
[----:B-----5:R-:W-:-:S03]  /*130330*/  IMAD.MOV.U32 R15, RZ, RZ, R0 ;  /* 0x000000ffff0f7224 */ /* 0x020fc600078e0000 */
[----:B--2---:R-:W-:Y:S04]  /*130340*/  STL.64 [R1+0x7d80], R40 ;  /* 0x007d802801007387 */ /* 0x004fe80000100a00 */
[----:B------:R-:W2:Y:S04]  /*130350*/  LDL.LU R14, [R1+0x80] ;  /* 0x00008000010e7983 */ /* 0x000ea80000300800 */
[----:B------:R-:W3:Y:S04]  /*130360*/  LDL.LU R0, [R1+0x7dc8] ;  /* 0x007dc80001007983 */ /* 0x000ee80000300800 */
[----:B-1----:R-:W4:Y:S04]  /*130370*/  LDL.LU R20, [R1+0x400] ;  /* 0x0004000001147983 */ /* 0x002f280000300800 */
[----:B------:R-:W4:Y:S04]  /*130380*/  LDL.LU R21, [R1+0x404] ;  /* 0x0004040001157983 */ /* 0x000f280000300800 */
[----:B------:R-:W5:Y:S04]  /*130390*/  LDL.LU R22, [R1+0x408] ;  /* 0x0004080001167983 */ /* 0x000f680000300800 */
[----:B------:R-:W5:Y:S04]  /*1303a0*/  LDL.LU R23, [R1+0x40c] ;  /* 0x00040c0001177983 */ /* 0x000f680000300800 */
[----:B-----5:R1:W-:Y:S04]  /*1303b0*/  STL.64 [R1+0x7d98], R22 ;  /* 0x007d981601007387 */ /* 0x0203e80000100a00 */
[----:B----4-:R-:W-:Y:S04]  /*1303c0*/  STL.64 [R1+0x7d90], R20 ;  /* 0x007d901401007387 */ /* 0x010fe80000100a00 */
[----:B------:R-:W4:Y:S04]  /*1303d0*/  LDL.LU R12, [R1+0x88] ;  /* 0x00008800010c7983 */ /* 0x000f280000300800 */
[----:B------:R-:W4:Y:S04]  /*1303e0*/  LDL.LU R13, [R1+0x8c] ;  /* 0x00008c00010d7983 */ /* 0x000f280000300800 */
        /* <DEDUP_REMOVED lines=9> */
[----:B------:R-:W3:Y:S04]  /*130480*/  LDL.LU R58, [R1+0x90] ;  /* 0x00009000013a7983 */ /* 0x000ee80000300800 */
[----:B------:R-:W4:Y:S04]  /*130490*/  LDL.LU R0, [R1+0x7dc4] ;  /* 0x007dc40001007983 */ /* 0x000f280000300800 */
[----:B0-----:R-:W3:Y:S04]  /*1304a0*/  LDL.LU R52, [R1+0x420] ;  /* 0x0004200001347983 */ /* 0x001ee80000300800 */
[----:B------:R-:W3:Y:S04]  /*1304b0*/  LDL.LU R53, [R1+0x424] ;  /* 0x0004240001357983 */ /* 0x000ee80000300800 */
[----:B------:R-:W3:Y:S04]  /*1304c0*/  LDL.LU R54, [R1+0x428] ;  /* 0x0004280001367983 */ /* 0x000ee80000300800 */
[----:B------:R-:W3:Y:S04]  /*1304d0*/  LDL.LU R55, [R1+0x42c] ;  /* 0x00042c0001377983 */ /* 0x000ee80000300800 */
[----:B------:R-:W5:Y:S04]  /*1304e0*/  LDL.LU R56, [R1+0x98] ;  /* 0x0000980001387983 */ /* 0x000f680000300800 */
[----:B------:R-:W5:Y:S04]  /*1304f0*/  LDL.LU R57, [R1+0x9c] ;  /* 0x00009c0001397983 */ /* 0x000f680000300800 */
[----:B-1----:R-:W3:Y:S04]  /*130500*/  LDL.LU R22, [R1+0xa0] ;  /* 0x0000a00001167983 */ /* 0x002ee80000300800 */
[----:B------:R-:W3:Y:S04]  /*130510*/  LDL.LU R23, [R1+0xa4] ;  /* 0x0000a40001177983 */ /* 0x000ee80000300800 */
[----:B------:R-:W3:Y:S01]  /*130520*/  LDL.LU R6, [R1+0xa8] ;  /* 0x0000a80001067983 */ /* 0x000ee20000300800 */
[----:B----4-:R-:W-:-:S03]  /*130530*/  IMAD.MOV.U32 R7, RZ, RZ, R0 ;  /* 0x000000ffff077224 */ /* 0x010fc600078e0000 */
[----:B------:R-:W4:Y:S04]  /*130540*/  LDL.LU R0, [R1+0x7dc0] ;  /* 0x007dc00001007983 */ /* 0x000f280000300800 */
        /* <DEDUP_REMOVED lines=36> */
[C---:B---3--:R-:W-:Y:S03]  /*130790*/  HMMA.16816.F32 R4, R28.reuse, R6, R36 ;  /* 0x000000061c04723c */ /* 0x048fe60000001824 */
[----:B------:R-:W3:Y:S04]  /*1307a0*/  LDL.LU.64 R38, [R1+0x7db8] ;  /* 0x007db80001267983 */ /* 0x000ee80000300a00 */
[----:B------:R-:W3:Y:S01]  /*1307b0*/  LDL.LU.64 R36, [R1+0x7db0] ;  /* 0x007db00001247983 */ /* 0x000ee20000300a00 */
[C---:B--2---:R-:W-:Y:S11]  /*1307c0*/  HMMA.16816.F32 R20, R28.reuse, R22, R12 ;  /* 0x000000161c14723c */ /* 0x044ff6000000180c */
[----:B------:R0:W-:Y:S04]  /*1307d0*/  STL.64 [R1+0x13c0], R4 ;  /* 0x0013c00401007387 */ /* 0x0001e80000100a00 */
[----:B------:R1:W-:Y:S04]  /*1307e0*/  STL.64 [R1+0x13c8], R6 ;  /* 0x0013c80601007387 */ /* 0x0003e80000100a00 */
[----:B0-----:R-:W2:Y:S04]  /*1307f0*/  LDL.LU R4, [R1+0x2a0] ;  /* 0x0002a00001047983 */ /* 0x001ea80000300800 */
[----:B------:R-:W2:Y:S04]  /*130800*/  LDL.LU R5, [R1+0x2a4] ;  /* 0x0002a40001057983 */ /* 0x000ea80000300800 */
[----:B-1----:R-:W2:Y:S04]  /*130810*/  LDL.LU R6, [R1+0x2a8] ;  /* 0x0002a80001067983 */ /* 0x002ea80000300800 */
[----:B------:R-:W2:Y:S04]  /*130820*/  LDL.LU R7, [R1+0x2ac] ;  /* 0x0002ac0001077983 */ /* 0x000ea80000300800 */
[----:B------:R-:W2:Y:S04]  /*130830*/  LDL.LU.64 R14, [R1+0x7da8] ;  /* 0x007da800010e7983 */ /* 0x000ea80000300a00 */
[----:B------:R-:W3:Y:S01]  /*130840*/  LDL.LU.64 R12, [R1+0x7da0] ;  /* 0x007da000010c7983 */ /* 0x000ee20000300a00 */
[C---:B-----5:R-:W-:Y:S03]  /*130850*/  HMMA.16816.F32 R40, R28.reuse, R56, R40 ;  /* 0x000000381c28723c */ /* 0x060fe60000001828 */
[----:B------:R-:W-:Y:S04]  /*130860*/  STL.64 [R1+0x13b0], R20 ;  /* 0x0013b01401007387 */ /* 0x000fe80000100a00 */
[----:B------:R0:W-:Y:S01]  /*130870*/  STL.64 [R1+0x13b8], R22 ;  /* 0x0013b81601007387 */ /* 0x0001e20000100a00 */
[C---:B------:R-:W-:Y:S03]  /*130880*/  HMMA.16816.F32 R56, R28.reuse, R58, R52 ;  /* 0x0000003a1c38723c */ /* 0x040fe60000001834 */
[----:B0-----:R-:W2:Y:S04]  /*130890*/  LDL.LU.64 R22, [R1+0x7d98] ;  /* 0x007d980001167983 */ /* 0x001ea80000300a00 */
[----:B------:R-:W2:Y:S04]  /*1308a0*/  LDL.LU.64 R20, [R1+0x7d90] ;  /* 0x007d900001147983 */ /* 0x000ea80000300a00 */
        /* <DEDUP_REMOVED lines=18> */
[C---:B-----5:R-:W-:Y:S01]  /*1309d0*/  HMMA.16816.F32 R40, R28.reuse, R42, R52 ;  /* 0x0000002a1c28723c */ /* 0x060fe20000001834 */
[----:B------:R-:W2:Y:S04]  /*1309e0*/  LDL.LU.64 R22, [R1+0x7d48] ;  /* 0x007d480001167983 */ /* 0x000ea80000300a00 */
[----:B------:R-:W2:Y:S04]  /*1309f0*/  LDL.LU.64 R20, [R1+0x7d40] ;  /* 0x007d400001147983 */ /* 0x000ea80000300a00 */
[----:B------:R-:W-:Y:S04]  /*130a00*/  STL.64 [R1+0x1340], R12 ;  /* 0x0013400c01007387 */ /* 0x000fe80000100a00 */
[----:B------:R0:W-:Y:S04]  /*130a10*/  STL.64 [R1+0x1348], R14 ;  /* 0x0013480e01007387 */ /* 0x0001e80000100a00 */
[----:B0-----:R-:W4:Y:S04]  /*130a20*/  LDL.LU.64 R14, [R1+0x7d38] ;  /* 0x007d3800010e7983 */ /* 0x001f280000300a00 */
[----:B------:R-:W5:Y:S04]  /*130a30*/  LDL.LU.64 R12, [R1+0x7d30] ;  /* 0x007d3000010c7983 */ /* 0x000f680000300a00 */
        /* <DEDUP_REMOVED lines=10> */
[----:B---3--:R-:W-:-:S15]  /*130ae0*/  HMMA.16816.F32 R56, R28, R36, R56 ;  /* 0x000000241c38723c */ /* 0x008fde0000001838 */
[----:B------:R-:W-:-:S04]  /*130af0*/  NOP ;  /* 0x0000000000007918 */ /* 0x000fc80000000000 */
[----:B------:R-:W-:Y:S04]  /*130b00*/  STL.64 [R1+0x1310], R56 ;  /* 0x0013103801007387 */ /* 0x000fe80000100a00 */
[----:B------:R0:W-:Y:S04]  /*130b10*/  STL.64 [R1+0x1318], R58 ;  /* 0x0013183a01007387 */ /* 0x0001e80000100a00 */
[----:B0-----:R-:W3:Y:S04]  /*130b20*/  LDL.LU.64 R58, [R1+0x7cf8] ;  /* 0x007cf800013a7983 */ /* 0x001ee80000300a00 */
[----:B------:R-:W3:Y:S01]  /*130b30*/  LDL.LU.64 R56, [R1+0x7cf0] ;  /* 0x007cf00001387983 */ /* 0x000ee20000300a00 */
[C---:B--2---:R-:W-:Y:S08]  /*130b40*/  HMMA.16816.F32 R36, R28.reuse, R38, R20 ;  /* 0x000000261c24723c */ /* 0x044ff00000001814 */
[C---:B-----5:R-:W-:Y:S01]  /*130b50*/  HMMA.16816.F32 R16, R28.reuse, R12, R16 ;  /* 0x0000000c1c10723c */ /* 0x060fe20000001810 */
[----:B------:R-:W2:Y:S04]  /*130b60*/  LDL.LU.64 R22, [R1+0x7ce8] ;  /* 0x007ce80001167983 */ /* 0x000ea80000300a00 */
[----:B------:R-:W5:Y:S03]  /*130b70*/  LDL.LU.64 R20, [R1+0x7ce0] ;  /* 0x007ce00001147983 */ /* 0x000f660000300a00 */
[C---:B----4-:R-:W-:Y:S03]  /*130b80*/  HMMA.16816.F32 R12, R28.reuse, R14, R44 ;  /* 0x0000000e1c0c723c */ /* 0x050fe6000000182c */
[----:B------:R-:W-:Y:S04]  /*130b90*/  STL.64 [R1+0x1300], R36 ;  /* 0x0013002401007387 */ /* 0x000fe80000100a00 */
[----:B------:R0:W-:Y:S01]  /*130ba0*/  STL.64 [R1+0x1308], R38 ;  /* 0x0013082601007387 */ /* 0x0001e20000100a00 */
[C---:B------:R-:W-:Y:S03]  /*130bb0*/  HMMA.16816.F32 R52, R28.reuse, R40, R52 ;  /* 0x000000281c34723c */ /* 0x040fe60000001834 */
[----:B0-----:R-:W2:Y:S04]  /*130bc0*/  LDL.LU.64 R38, [R1+0x7cd8] ;  /* 0x007cd80001267983 */ /* 0x001ea80000300a00 */
[----:B------:R-:W2:Y:S04]  /*130bd0*/  LDL.LU.64 R36, [R1+0x7cd0] ;  /* 0x007cd00001247983 */ /* 0x000ea80000300a00 */
        /* <DEDUP_REMOVED lines=17> */
[C---:B-----5:R-:W-:Y:S11]  /*130cf0*/  HMMA.16816.F32 R32, R28.reuse, R20, R32 ;  /* 0x000000141c20723c */ /* 0x060ff60000001820 */
[----:B------:R-:W-:Y:S04]  /*130d00*/  STL.64 [R1+0x12c0], R40 ;  /* 0x0012c02801007387 */ /* 0x000fe80000100a00 */
[----:B------:R0:W-:Y:S04]  /*130d10*/  STL.64 [R1+0x12c8], R42 ;  /* 0x0012c82a01007387 */ /* 0x0001e80000100a00 */
[----:B0-----:R-:W5:Y:S04]  /*130d20*/  LDL.LU.64 R42, [R1+0x7c78] ;  /* 0x007c7800012a7983 */ /* 0x001f680000300a00 */
[----:B------:R-:W5:Y:S01]  /*130d30*/  LDL.LU.64 R40, [R1+0x7c70] ;  /* 0x007c700001287983 */ /* 0x000f620000300a00 */
[C---:B--2---:R-:W-:Y:S03]  /*130d40*/  HMMA.16816.F32 R20, R28.reuse, R22, R36 ;  /* 0x000000161c14723c */ /* 0x044fe60000001824 */
[----:B------:R-:W-:Y:S04]  /*130d50*/  STL.64 [R1+0x12b0], R32 ;  /* 0x0012b02001007387 */ /* 0x000fe80000100a00 */
[----:B------:R0:W-:Y:S04]  /*130d60*/  STL.64 [R1+0x12b8], R34 ;  /* 0x0012b82201007387 */ /* 0x0001e80000100a00 */
[----:B0-----:R-:W2:Y:S04]  /*130d70*/  LDL.LU.64 R34, [R1+0x7c68] ;  /* 0x007c680001227983 */ /* 0x001ea80000300a00 */
[----:B------:R-:W5:Y:S04]  /*130d80*/  LDL.LU.64 R32, [R1+0x7c60] ;  /* 0x007c600001207983 */ /* 0x000f680000300a00 */
[----:B------:R-:W2:Y:S01]  /*130d90*/  LDL.LU.64 R38, [R1+0x7c58] ;  /* 0x007c580001267983 */ /* 0x000ea20000300a00 */
[C---:B----4-:R-:W-:Y:S03]  /*130da0*/  HMMA.16816.F32 R16, R28.reuse, R44, R16 ;  /* 0x0000002c1c10723c */ /* 0x050fe60000001810 */
[----:B------:R-:W2:Y:S04]  /*130db0*/  LDL.LU.64 R36, [R1+0x7c50] ;  /* 0x007c500001247983 */ /* 0x000ea80000300a00 */
[----:B------:R-:W-:Y:S04]  /*130dc0*/  STL.64 [R1+0x12a0], R20 ;  /* 0x0012a01401007387 */ /* 0x000fe80000100a00 */
[----:B------:R0:W-:Y:S04]  /*130dd0*/  STL.64 [R1+0x12a8], R22 ;  /* 0x0012a81601007387 */ /* 0x0001e80000100a00 */
[----:B0-----:R-:W4:Y:S04]  /*130de0*/  LDL.LU.64 R22, [R1+0x7c48] ;  /* 0x007c480001167983 */ /* 0x001f280000300a00 */
[----:B------:R-:W4:Y:S01]  /*130df0*/  LDL.LU.64 R20, [R1+0x7c40] ;  /* 0x007c400001147983 */ /* 0x000f220000300a00 */
[C---:B------:R-:W-:Y:S08]  /*130e00*/  HMMA.16816.F32 R12, R28.reuse, R52, R12 ;  /* 0x000000341c0c723c */ /* 0x040ff0000000180c */
[C---:B------:R-:W-:Y:S01]  /*130e10*/  HMMA.16816.F32 R52, R28.reuse, R54, R48 ;  /* 0x000000361c34723c */ /* 0x040fe20000001830 */
        /* <DEDUP_REMOVED lines=17> */
[C---:B------:R-:W-:Y:S11]  /*130f30*/  HMMA.16816.F32 R24, R28.reuse, R60, R24 ;  /* 0x0000003c1c18723c */ /* 0x040ff60000001818 */
[----:B------:R-:W-:Y:S04]  /*130f40*/  STL.64 [R1+0x1260], R44 ;  /* 0x0012602c01007387 */ /* 0x000fe80000100a00 */
[----:B------:R-:W-:Y:S01]  /*130f50*/  STL.64 [R1+0x1268], R46 ;  /* 0x0012682e01007387 */ /* 0x000fe20000100a00 */
[C---:B-----5:R-:W-:Y:S08]  /*130f60*/  HMMA.16816.F32 R40, R28.reuse, R32, R40 ;  /* 0x000000201c28723c */ /* 0x060ff00000001828 */
[C---:B--2---:R-:W-:Y:S11]  /*130f70*/  HMMA.16816.F32 R32, R28.reuse, R34, R36 ;  /* 0x000000221c20723c */ /* 0x044ff60000001824 */
[----:B------:R-:W-:Y:S04]  /*130f80*/  STL.64 [R1+0x1250], R40 ;  /* 0x0012502801007387 */ /* 0x000fe80000100a00 */
[----:B------:R-:W-:Y:S04]  /*130f90*/  STL.64 [R1+0x1258], R42 ;  /* 0x0012582a01007387 */ /* 0x000fe80000100a00 */
[----:B------:R-:W-:Y:S04]  /*130fa0*/  STL.64 [R1+0xf10], R32 ;  /* 0x000f102001007387 */ /* 0x000fe80000100a00 */
[----:B------:R-:W-:Y:S04]  /*130fb0*/  STL.64 [R1+0xf18], R34 ;  /* 0x000f182201007387 */ /* 0x000fe80000100a00 */
[----:B------:R-:W-:Y:S04]  /*130fc0*/  STL.64 [R1+0xf00], R24 ;  /* 0x000f001801007387 */ /* 0x000fe80000100a00 */
[----:B------:R-:W-:Y:S01]  /*130fd0*/  STL.64 [R1+0xf08], R26 ;  /* 0x000f081a01007387 */ /* 0x000fe20000100a00 */
[C---:B----4-:R-:W-:Y:S08]  /*130fe0*/  HMMA.16816.F32 R4, R28.reuse, R50, R4 ;  /* 0x000000321c04723c */ /* 0x050ff00000001804 */
[C---:B------:R-:W-:Y:S08]  /*130ff0*/  HMMA.16816.F32 R12, R28.reuse, R54, R12 ;  /* 0x000000361c0c723c */ /* 0x040ff0000000180c */
[C---:B------:R-:W-:Y:S08]  /*131000*/  HMMA.16816.F32 R8, R28.reuse, R52, R8 ;  /* 0x000000341c08723c */ /* 0x040ff00000001808 */
[C---:B---3--:R-:W-:Y:S08]  /*131010*/  HMMA.16816.F32 R20, R28.reuse, R58, R20 ;  /* 0x0000003a1c14723c */ /* 0x048ff00000001814 */
[C---:B------:R-:W-:Y:S11]  /*131020*/  HMMA.16816.F32 R16, R28.reuse, R56, R16 ;  /* 0x000000381c10723c */ /* 0x040ff60000001810 */
[----:B------:R-:W-:Y:S04]  /*131030*/  STL.64 [R1+0xef0], R20 ;  /* 0x000ef01401007387 */ /* 0x000fe80000100a00 */
[----:B------:R-:W-:Y:S04]  /*131040*/  STL.64 [R1+0xef8], R22 ;  /* 0x000ef81601007387 */ /* 0x000fe80000100a00 */
        /* <DEDUP_REMOVED lines=20> */
[----:B0-----:R-:W2:Y:S04]  /*131190*/  LDL.LU R4, [R1+0x290] ;  /* 0x0002900001047983 */ /* 0x001ea80000300800 */
[----:B------:R-:W2:Y:S04]  /*1311a0*/  LDL.LU R5, [R1+0x294] ;  /* 0x0002940001057983 */ /* 0x000ea80000300800 */
[----:B----4-:R-:W2:Y:S04]  /*1311b0*/  LDL.LU R6, [R1+0x298] ;  /* 0x0002980001067983 */ /* 0x010ea80000300800 */
        /* <DEDUP_REMOVED lines=38> */
[----:B------:R-:W5:Y:S02]  /*131420*/  LDL.LU.64 R4, [R1+0x7be0] ;  /* 0x007be00001047983 */ /* 0x000f640000300a00 */
[C---:B-----5:R-:W-:Y:S08]  /*131430*/  HMMA.16816.F32 R44, R28.reuse, R4, R44 ;  /* 0x000000041c2c723c */ /* 0x060ff0000000182c */
[C---:B----4-:R-:W-:Y:S11]  /*131440*/  HMMA.16816.F32 R4, R28.reuse, R6, R8 ;  /* 0x000000061c04723c */ /* 0x050ff60000001808 */
[----:B------:R-:W-:Y:S04]  /*131450*/  STL.64 [R1+0xe90], R44 ;  /* 0x000e902c01007387 */ /* 0x000fe80000100a00 */
[----:B------:R0:W-:Y:S04]  /*131460*/  STL.64 [R1+0xe98], R46 ;  /* 0x000e982e01007387 */ /* 0x0001e80000100a00 */
[----:B0-----:R-:W2:Y:S04]  /*131470*/  LDL.LU.64 R46, [R1+0x7bd8] ;  /* 0x007bd800012e7983 */ /* 0x001ea80000300a00 */
[----:B------:R-:W4:Y:S04]  /*131480*/  LDL.LU.64 R44, [R1+0x7bd0] ;  /* 0x007bd000012c7983 */ /* 0x000f280000300a00 */
        /* <DEDUP_REMOVED lines=8> */
[C---:B---3--:R-:W-:Y:S08]  /*131510*/  HMMA.16816.F32 R40, R28.reuse, R8, R40 ;  /* 0x000000081c28723c */ /* 0x048ff00000001828 */
[C---:B-----5:R-:W-:Y:S11]  /*131520*/  HMMA.16816.F32 R8, R28.reuse, R10, R12 ;  /* 0x0000000a1c08723c */ /* 0x060ff6000000180c */
[----:B------:R-:W-:Y:S04]  /*131530*/  STL.64 [R1+0xe70], R40 ;  /* 0x000e702801007387 */ /* 0x000fe80000100a00 */
[----:B------:R0:W-:Y:S04]  /*131540*/  STL.64 [R1+0xe78], R42 ;  /* 0x000e782a01007387 */ /* 0x0001e80000100a00 */
[----:B0-----:R-:W3:Y:S04]  /*131550*/  LDL.LU.64 R42, [R1+0x7bb8] ;  /* 0x007bb800012a7983 */ /* 0x001ee80000300a00 */
        /* <DEDUP_REMOVED lines=15> */
[----:B------:R-:W-:Y:S03]  /*131650*/  HMMA.16816.F32 R56, R28, R14, R56 ;  /* 0x0000000e1c38723c */ /* 0x000fe60000001838 */
[----:B------:R-:W3:-:S15]  /*131660*/  LDL.LU R12, [R1+0x1c0] ;  /* 0x0001c000010c7983 */ /* 0x000ede0000300800 */
[----:B------:R-:W-:Y:S01]  /*131670*/  NOP ;  /* 0x0000000000007918 */ /* 0x000fe20000000000 */
[----:B------:R0:W-:Y:S04]  /*131680*/  STL.64 [R1+0xcb0], R56 ;  /* 0x000cb03801007387 */ /* 0x0001e80000100a00 */
[----:B------:R1:W-:Y:S04]  /*131690*/  STL.64 [R1+0xcb8], R58 ;  /* 0x000cb83a01007387 */ /* 0x0003e80000100a00 */
[----:B------:R-:W3:Y:S04]  /*1316a0*/  LDL.LU R13, [R1+0x1c4] ;  /* 0x0001c400010d7983 */ /* 0x000ee80000300800 */
[----:B------:R-:W3:Y:S04]  /*1316b0*/  LDL.LU R14, [R1+0x1c8] ;  /* 0x0001c800010e7983 */ /* 0x000ee80000300800 */
[----:B------:R-:W3:Y:S04]  /*1316c0*/  LDL.LU R15, [R1+0x1cc] ;  /* 0x0001cc00010f7983 */ /* 0x000ee80000300800 */
[----:B0-----:R-:W5:Y:S04]  /*1316d0*/  LDL.LU R56, [R1+0x180] ;  /* 0x0001800001387983 */ /* 0x001f680000300800 */
[----:B------:R-:W5:Y:S04]  /*1316e0*/  LDL.LU R57, [R1+0x184] ;  /* 0x0001840001397983 */ /* 0x000f680000300800 */
[----:B-1----:R-:W5:Y:S04]  /*1316f0*/  LDL.LU R58, [R1+0x188] ;  /* 0x00018800013a7983 */ /* 0x002f680000300800 */
[----:B------:R-:W5:Y:S01]  /*131700*/  LDL.LU R59, [R1+0x18c] ;  /* 0x00018c00013b7983 */ /* 0x000f620000300800 */
        /* <DEDUP_REMOVED lines=26> */
[----:B-1----:R-:W2:Y:S04]  /*1318b0*/  LDL.LU R22, [R1+0x1e8] ;  /* 0x0001e80001167983 */ /* 0x002ea80000300800 */
[----:B------:R-:W2:Y:S02]  /*1318c0*/  LDL.LU R23, [R1+0x1ec] ;  /* 0x0001ec0001177983 */ /* 0x000ea40000300800 */
[----:B--2---:R-:W-:-:S15]  /*1318d0*/  HMMA.16816.F32 R20, R28, R24, R20 ;  /* 0x000000181c14723c */ /* 0x004fde0000001814 */
[----:B------:R-:W-:-:S04]  /*1318e0*/  NOP ;  /* 0x0000000000007918 */ /* 0x000fc80000000000 */
[----:B------:R-:W-:Y:S04]  /*1318f0*/  STL.64 [R1+0xbe0], R20 ;  /* 0x000be01401007387 */ /* 0x000fe80000100a00 */
[----:B------:R3:W-:Y:S02]  /*131900*/  STL.64 [R1+0xbe8], R22 ;  /* 0x000be81601007387 */ /* 0x0007e40000100a00 */
[C---:B---3--:R-:W-:Y:S08]  /*131910*/  HMMA.16816.F32 R20, R28.reuse, R26, R16 ;  /* 0x0000001a1c14723c */ /* 0x048ff00000001810 */
[C---:B------:R-:W-:Y:S08]  /*131920*/  HMMA.16816.F32 R16, R28.reuse, R32, R12 ;  /* 0x000000201c10723c */ /* 0x040ff0000000180c */
[C---:B------:R-:W-:Y:S08]  /*131930*/  HMMA.16816.F32 R12, R28.reuse, R34, R8 ;  /* 0x000000221c0c723c */ /* 0x040ff00000001808 */
[C---:B------:R-:W-:Y:S08]  /*131940*/  HMMA.16816.F32 R8, R28.reuse, R36, R4 ;  /* 0x000000241c08723c */ /* 0x040ff00000001804 */
[----:B------:R-:W-:Y:S01]  /*131950*/  HMMA.16816.F32 R4, R28, R38, R52 ;  /* 0x000000261c04723c */ /* 0x000fe20000001834 */
[----:B------:R0:W-:Y:S04]  /*131960*/  STL.64 [R1+0xbb0], R20 ;  /* 0x000bb01401007387 */ /* 0x0001e80000100a00 */
[----:B------:R1:W-:Y:S04]  /*131970*/  STL.64 [R1+0xbb8], R22 ;  /* 0x000bb81601007387 */ /* 0x0003e80000100a00 */
[----:B------:R2:W-:Y:S04]  /*131980*/  STL.64 [R1+0xb80], R16 ;  /* 0x000b801001007387 */ /* 0x0005e80000100a00 */
[----:B------:R3:W-:Y:S04]  /*131990*/  STL.64 [R1+0xb88], R18 ;  /* 0x000b881201007387 */ /* 0x0007e80000100a00 */
[----:B------:R-:W-:Y:S04]  /*1319a0*/  STL.64 [R1+0xb50], R12 ;  /* 0x000b500c01007387 */ /* 0x000fe80000100a00 */
[----:B------:R1:W-:Y:S04]  /*1319b0*/  STL.64 [R1+0xb58], R14 ;  /* 0x000b580e01007387 */ /* 0x0003e80000100a00 */
[----:B0-----:R-:W4:Y:S04]  /*1319c0*/  LDL.LU R20, [R1+0x150] ;  /* 0x0001500001147983 */ /* 0x001f280000300800 */
[----:B------:R-:W-:Y:S04]  /*1319d0*/  STL.64 [R1+0xac0], R8 ;  /* 0x000ac00801007387 */ /* 0x000fe80000100a00 */
[----:B------:R-:W-:Y:S04]  /*1319e0*/  STL.64 [R1+0xac8], R10 ;  /* 0x000ac80a01007387 */ /* 0x000fe80000100a00 */
[----:B------:R-:W-:Y:S04]  /*1319f0*/  STL.64 [R1+0xa90], R4 ;  /* 0x000a900401007387 */ /* 0x000fe80000100a00 */
[----:B------:R5:W-:Y:S04]  /*131a00*/  STL.64 [R1+0xa98], R6 ;  /* 0x000a980601007387 */ /* 0x000be80000100a00 */
        /* <DEDUP_REMOVED lines=11> */
[----:B--2---:R-:W2:Y:S04]  /*131ac0*/  LDL.LU R16, [R1+0x140] ;  /* 0x0001400001107983 */ /* 0x004ea80000300800 */
[----:B------:R-:W2:Y:S04]  /*131ad0*/  LDL.LU R17, [R1+0x144] ;  /* 0x0001440001117983 */ /* 0x000ea80000300800 */
[----:B---3--:R-:W2:Y:S01]  /*131ae0*/  LDL.LU R18, [R1+0x148] ;  /* 0x0001480001127983 */ /* 0x008ea20000300800 */
[----:B------:R-:W-:-:S03]  /*131af0*/  IMAD.MOV.U32 R19, RZ, RZ, R0 ;  /* 0x000000ffff137224 */ /* 0x000fc600078e0000 */
[----:B------:R-:W3:Y:S04]  /*131b00*/  LDL.LU R0, [R1+0x7b4c] ;  /* 0x007b4c0001007983 */ /* 0x000ee80000300800 */
[----:B------:R-:W3:Y:S04]  /*131b10*/  LDL.LU R14, [R1+0x20f4] ;  /* 0x0020f400010e7983 */ /* 0x000ee80000300800 */
[----:B------:R-:W3:Y:S04]  /*131b20*/  LDL.LU R15, [R1+0x20fc] ;  /* 0x0020fc00010f7983 */ /* 0x000ee80000300800 */
[----:B------:R-:W3:Y:S04]  /*131b30*/  LDL.LU R12, [R1+0x3998] ;  /* 0x00399800010c7983 */ /* 0x000ee80000300800 */
[----:B------:R-:W3:Y:S01]  /*131b40*/  LDL.LU R60, [R1+0x3990] ;  /* 0x00399000013c7983 */ /* 0x000ee20000300800 */
[----:B-----5:R-:W-:Y:S03]  /*131b50*/  HMMA.16816.F32 R4, R28, R40, R56 ;  /* 0x000000281c04723c */ /* 0x020fe60000001838 */
[----:B------:R-:W5:Y:S04]  /*131b60*/  LDL.LU R13, [R1+0x3988] ;  /* 0x00398800010d7983 */ /* 0x000f680000300800 */
[----:B------:R-:W5:-:S12]  /*131b70*/  LDL.LU R10, [R1+0x3980] ;  /* 0x00398000010a7983 */ /* 0x000f580000300800 */
[----:B------:R-:W-:Y:S04]  /*131b80*/  STL.64 [R1+0xa60], R4 ;  /* 0x000a600401007387 */ /* 0x000fe80000100a00 */
[----:B------:R0:W-:Y:S04]  /*131b90*/  STL.64 [R1+0xa68], R6 ;  /* 0x000a680601007387 */ /* 0x0001e80000100a00 */
        /* <DEDUP_REMOVED lines=20> */
[C---:B----4-:R-:W-:Y:S08]  /*131ce0*/  HMMA.16816.F32 R20, R28.reuse, R46, R20 ;  /* 0x0000002e1c14723c */ /* 0x050ff00000001814 */
[C---:B------:R-:W-:Y:S08]  /*131cf0*/  HMMA.16816.F32 R24, R28.reuse, R44, R24 ;  /* 0x0000002c1c18723c */ /* 0x040ff00000001818 */
[C---:B------:R-:W-:Y:S08]  /*131d00*/  HMMA.16816.F32 R32, R28.reuse, R42, R32 ;  /* 0x0000002a1c20723c */ /* 0x040ff00000001820 */
[----:B--2---:R-:W-:Y:S01]  /*131d10*/  HMMA.16816.F32 R16, R28, R48, R16 ;  /* 0x000000301c10723c */ /* 0x004fe20000001810 */
[----:B---3--:R-:W-:-:S02]  /*131d20*/  IADD3 R14, P1, PT, R14, UR6, RZ ;  /* 0x000000060e0e7c10 */ /* 0x008fc4000ff3e0ff */
[----:B------:R-:W-:-:S08]  /*131d30*/  IADD3 R15, P0, PT, R15, UR6, RZ ;  /* 0x000000060f0f7c10 */ /* 0x000fd0000ff1e0ff */
[----:B------:R-:W-:Y:S04]  /*131d40*/  STL.64 [R1+0xa30], R32 ;  /* 0x000a302001007387 */ /* 0x000fe80000100a00 */
[----:B------:R-:W-:Y:S04]  /*131d50*/  STL.64 [R1+0xa38], R34 ;  /* 0x000a382201007387 */ /* 0x000fe80000100a00 */
[----:B------:R-:W-:Y:S04]  /*131d60*/  STL.64 [R1+0x9a0], R24 ;  /* 0x0009a01801007387 */ /* 0x000fe80000100a00 */
[----:B------:R-:W-:Y:S04]  /*131d70*/  STL.64 [R1+0x9a8], R26 ;  /* 0x0009a81a01007387 */ /* 0x000fe80000100a00 */
[----:B------:R-:W-:Y:S01]  /*131d80*/  STL.64 [R1+0x970], R20 ;  /* 0x0009701401007387 */ /* 0x000fe20000100a00 */
[----:B------:R-:W-:-:S03]  /*131d90*/  IADD3 R60, P3, PT, R60, UR6, RZ ;  /* 0x000000063c3c7c10 */ /* 0x000fc6000ff7e0ff */
[----:B------:R-:W-:Y:S04]  /*131da0*/  STL.64 [R1+0x978], R22 ;  /* 0x0009781601007387 */ /* 0x000fe80000100a00 */
[----:B------:R-:W-:Y:S04]  /*131db0*/  STL.64 [R1+0x9e0], R16 ;  /* 0x0009e01001007387 */ /* 0x000fe80000100a00 */
[----:B------:R-:W-:Y:S04]  /*131dc0*/  STL.64 [R1+0x9e8], R18 ;  /* 0x0009e81201007387 */ /* 0x000fe80000100a00 */
[----:B------:R-:W-:Y:S04]  /*131dd0*/  STL [R1+0x20f4], R14 ;  /* 0x0020f40e01007387 */ /* 0x000fe80000100800 */
[----:B------:R0:W-:Y:S04]  /*131de0*/  STL [R1+0x3990], R60 ;  /* 0x0039903c01007387 */ /* 0x0001e80000100800 */
[----:B------:R1:W-:Y:S04]  /*131df0*/  STL [R1+0x20fc], R15 ;  /* 0x0020fc0f01007387 */ /* 0x0003e80000100800 */
[----:B0-----:R-:W2:Y:S01]  /*131e00*/  LDL.LU R60, [R1+0x3928] ;  /* 0x00392800013c7983 */ /* 0x001ea20000300800 */
[----:B------:R-:W-:-:S02]  /*131e10*/  IADD3 R12, P4, PT, R12, UR6, RZ ;  /* 0x000000060c0c7c10 */ /* 0x000fc4000ff9e0ff */
[----:B-----5:R-:W-:Y:S02]  /*131e20*/  IADD3 R13, P2, PT, R13, UR6, RZ ;  /* 0x000000060d0d7c10 */ /* 0x020fe4000ff5e0ff */
[----:B------:R-:W-:Y:S02]  /*131e30*/  IADD3 R10, P6, PT, R10, UR6, RZ ;  /* 0x000000060a0a7c10 */ /* 0x000fe4000ffde0ff */
[----:B------:R-:W-:Y:S02]  /*131e40*/  IADD3 R11, P5, PT, R11, UR6, RZ ;  /* 0x000000060b0b7c10 */ /* 0x000fe4000ffbe0ff */
[----:B------:R-:W-:Y:S01]  /*131e50*/  IADD3.X R8, PT, PT, R8, UR39, RZ, P1, !PT ;  /* 0x0000002708087c10 */ /* 0x000fe20008ffe4ff */
[----:B------:R0:W-:Y:S01]  /*131e60*/  STL [R1+0x3998], R12 ;  /* 0x0039980c01007387 */ /* 0x0001e20000100800 */
[----:B------:R-:W-:-:S03]  /*131e70*/  IADD3 R9, P1, PT, R9, UR6, RZ ;  /* 0x0000000609097c10 */ /* 0x000fc6000ff3e0ff */
[----:B------:R-:W-:Y:S01]  /*131e80*/  STL [R1+0x3988], R13 ;  /* 0x0039880d01007387 */ /* 0x000fe20000100800 */
[----:B------:R-:W-:-:S03]  /*131e90*/  IADD3.X R6, PT, PT, R6, UR39, RZ, P0, !PT ;  /* 0x0000002706067c10 */ /* 0x000fc600087fe4ff */
[----:B------:R-:W-:Y:S01]  /*131ea0*/  STL [R1+0x3980], R10 ;  /* 0x0039800a01007387 */ /* 0x000fe20000100800 */
        /* <DEDUP_REMOVED lines=25> */
[----:B------:R-:W-:Y:S04]  /*132040*/  STL [R1+0x3948], R53 ;  /* 0x0039483501007387 */ /* 0x000fe80000100800 */
[----:B------:R-:W-:Y:S01]  /*132050*/  STL [R1+0x3974], R54 ;  /* 0x0039743601007387 */ /* 0x000fe20000100800 */
[----:B------:R-:W-:-:S03]  /*132060*/  IADD3.X R58, PT, PT, R58, UR39, RZ, P0, !PT ;  /* 0x000000273a3a7c10 */ /* 0x000fc600087fe4ff */
[----:B------:R-:W-:Y:S01]  /*132070*/  STL [R1+0x3940], R55 ;  /* 0x0039403701007387 */ /* 0x000fe20000100800 */
[----:B------:R-:W-:-:S03]  /*132080*/  IADD3 R59, P0, PT, R59, UR6, RZ ;  /* 0x000000063b3b7c10 */ /* 0x000fc6000ff1e0ff */
[----:B------:R-:W-:Y:S04]  /*132090*/  STL [R1+0x396c], R56 ;  /* 0x00396c3801007387 */ /* 0x000fe80000100800 */
[----:B------:R-:W-:Y:S01]  /*1320a0*/  STL [R1+0x3938], R57 ;  /* 0x0039383901007387 */ /* 0x000fe20000100800 */
[----:B------:R-:W-:-:S03]  /*1320b0*/  IADD3.X R61, PT, PT, R61, UR39, RZ, P4, !PT ;  /* 0x000000273d3d7c10 */ /* 0x000fc6000a7fe4ff */
[----:B------:R-:W3:Y:S04]  /*1320c0*/  LDL.LU R18, [R1+0x3954] ;  /* 0x0039540001127983 */ /* 0x000ee80000300800 */
[----:B------:R-:W-:Y:S04]  /*1320d0*/  STL [R1+0x3964], R58 ;  /* 0x0039643a01007387 */ /* 0x000fe80000100800 */
[----:B------:R-:W4:Y:S04]  /*1320e0*/  LDL.LU R19, [R1+0x3920] ;  /* 0x0039200001137983 */ /* 0x000f280000300800 */
[----:B------:R-:W-:Y:S04]  /*1320f0*/  STL [R1+0x3930], R59 ;  /* 0x0039303b01007387 */ /* 0x000fe80000100800 */
[----:B------:R-:W5:Y:S04]  /*132100*/  LDL.LU R16, [R1+0x394c] ;  /* 0x00394c0001107983 */ /* 0x000f680000300800 */
[----:B------:R0:W-:Y:S04]  /*132110*/  STL [R1+0x395c], R61 ;  /* 0x00395c3d01007387 */ /* 0x0001e80000100800 */
[----:B------:R-:W5:Y:S04]  /*132120*/  LDL.LU R17, [R1+0x3918] ;  /* 0x0039180001117983 */ /* 0x000f680000300800 */
[----:B------:R-:W5:Y:S04]  /*132130*/  LDL.LU R14, [R1+0x3944] ;  /* 0x00394400010e7983 */ /* 0x000f680000300800 */
[----:B-1----:R-:W5:Y:S04]  /*132140*/  LDL.LU R15, [R1+0x3910] ;  /* 0x00391000010f7983 */ /* 0x002f680000300800 */
[----:B0-----:R-:W5:Y:S04]  /*132150*/  LDL.LU R12, [R1+0x393c] ;  /* 0x00393c00010c7983 */ /* 0x001f680000300800 */
[----:B------:R-:W5:Y:S04]  /*132160*/  LDL.LU R61, [R1+0x3908] ;  /* 0x00390800013d7983 */ /* 0x000f680000300800 */
[----:B------:R-:W5:Y:S04]  /*132170*/  LDL.LU R13, [R1+0x3934] ;  /* 0x00393400010d7983 */ /* 0x000f680000300800 */
[----:B------:R-:W5:Y:S04]  /*132180*/  LDL.LU R10, [R1+0x3900] ;  /* 0x00390000010a7983 */ /* 0x000f680000300800 */
[----:B------:R-:W5:Y:S01]  /*132190*/  LDL.LU R11, [R1+0x392c] ;  /* 0x00392c00010b7983 */ /* 0x000f620000300800 */
[----:B--2---:R-:W-:-:S05]  /*1321a0*/  IADD3 R60, P4, PT, R60, UR6, RZ ;  /* 0x000000063c3c7c10 */ /* 0x004fca000ff9e0ff */
[----:B------:R0:W-:Y:S04]  /*1321b0*/  STL [R1+0x3928], R60 ;  /* 0x0039283c01007387 */ /* 0x0001e80000100800 */
        /* <DEDUP_REMOVED lines=18> */
[----:B0-----:R-:W2:Y:S01]  /*1322e0*/  LDL.LU R60, [R1+0x38b0] ;  /* 0x0038b000013c7983 */ /* 0x001ea20000300800 */
[----:B---3--:R-:W-:-:S02]  /*1322f0*/  IADD3.X R18, PT, PT, R18, UR39, RZ, P3, !PT ;  /* 0x0000002712127c10 */ /* 0x008fc40009ffe4ff */
[----:B----4-:R-:W-:Y:S02]  /*132300*/  IADD3 R19, P3, PT, R19, UR6, RZ ;  /* 0x0000000613137c10 */ /* 0x010fe4000ff7e0ff */
[----:B-----5:R-:W-:Y:S02]  /*132310*/  IADD3.X R16, PT, PT, R16, UR39, RZ, P2, !PT ;  /* 0x0000002710107c10 */ /* 0x020fe400097fe4ff */
[----:B------:R-:W-:Y:S02]  /*132320*/  IADD3 R17, P2, PT, R17, UR6, RZ ;  /* 0x0000000611117c10 */ /* 0x000fe4000ff5e0ff */
[----:B------:R-:W-:Y:S01]  /*132330*/  IADD3.X R14, PT, PT, R14, UR39, RZ, P6, !PT ;  /* 0x000000270e0e7c10 */ /* 0x000fe2000b7fe4ff */
[----:B------:R-:W-:Y:S01]  /*132340*/  STL [R1+0x3954], R18 ;  /* 0x0039541201007387 */ /* 0x000fe20000100800 */
[----:B------:R-:W-:-:S03]  /*132350*/  IADD3.X R12, PT, PT, R12, UR39, RZ, P5, !PT ;  /* 0x000000270c0c7c10 */ /* 0x000fc6000affe4ff */
[----:B------:R-:W-:Y:S01]  /*132360*/  STL [R1+0x3920], R19 ;  /* 0x0039201301007387 */ /* 0x000fe20000100800 */
[----:B------:R-:W-:-:S03]  /*132370*/  IADD3 R15, P6, PT, R15, UR6, RZ ;  /* 0x000000060f0f7c10 */ /* 0x000fc6000ffde0ff */
[----:B------:R-:W-:Y:S01]  /*132380*/  STL [R1+0x394c], R16 ;  /* 0x00394c1001007387 */ /* 0x000fe20000100800 */
[----:B------:R-:W-:-:S03]  /*132390*/  IADD3 R61, P5, PT, R61, UR6, RZ ;  /* 0x000000063d3d7c10 */ /* 0x000fc6000ffbe0ff */
[----:B------:R-:W-:Y:S04]  /*1323a0*/  STL [R1+0x3918], R17 ;  /* 0x0039181101007387 */ /* 0x000fe80000100800 */
[----:B------:R-:W-:Y:S04]  /*1323b0*/  STL [R1+0x3944], R14 ;  /* 0x0039440e01007387 */ /* 0x000fe80000100800 */
[----:B------:R0:W-:Y:S04]  /*1323c0*/  STL [R1+0x3908], R61 ;  /* 0x0039083d01007387 */ /* 0x0001e80000100800 */
[----:B------:R1:W-:Y:S04]  /*1323d0*/  STL [R1+0x3910], R15 ;  /* 0x0039100f01007387 */ /* 0x0003e80000100800 */
[----:B0-----:R-:W3:Y:S01]  /*1323e0*/  LDL.LU R61, [R1+0x38dc] ;  /* 0x0038dc00013d7983 */ /* 0x001ee20000300800 */
[----:B------:R-:W-:-:S02]  /*1323f0*/  IADD3.X R13, PT, PT, R13, UR39, RZ, P1, !PT ;  /* 0x000000270d0d7c10 */ /* 0x000fc40008ffe4ff */
[----:B------:R-:W-:Y:S02]  /*132400*/  IADD3 R10, P1, PT, R10, UR6, RZ ;  /* 0x000000060a0a7c10 */ /* 0x000fe4000ff3e0ff */
[----:B------:R-:W-:Y:S01]  /*132410*/  IADD3.X R11, PT, PT, R11, UR39, RZ, P0, !PT ;  /* 0x000000270b0b7c10 */ /* 0x000fe200087fe4ff */
[----:B------:R0:W-:Y:S04]  /*132420*/  STL [R1+0x393c], R12 ;  /* 0x00393c0c01007387 */ /* 0x0001e80000100800 */
[----:B------:R-:W-:Y:S04]  /*132430*/  STL [R1+0x3934], R13 ;  /* 0x0039340d01007387 */ /* 0x000fe80000100800 */
[----:B------:R-:W-:Y:S04]  /*132440*/  STL [R1+0x3900], R10 ;  /* 0x0039000a01007387 */ /* 0x000fe80000100800 */
[----:B------:R-:W-:Y:S01]  /*132450*/  STL [R1+0x392c], R11 ;  /* 0x00392c0b01007387 */ /* 0x000fe20000100800 */
[----:B--2---:R-:W-:-:S02]  /*132460*/  IADD3 R8, P0, PT, R8, UR6, RZ ;  /* 0x0000000608087c10 */ /* 0x004fc4000ff1e0ff */
[----:B------:R-:W-:Y:S02]  /*132470*/  IADD3.X R9, PT, PT, R9, UR39, RZ, P4, !PT ;  /* 0x0000002709097c10 */ /* 0x000fe4000a7fe4ff */
[----:B------:R-:W-:Y:S02]  /*132480*/  IADD3 R6, P4, PT, R6, UR6, RZ ;  /* 0x0000000606067c10 */ /* 0x000fe4000ff9e0ff */
[----:B------:R-:W-:Y:S02]  /*132490*/  IADD3.X R7, PT, PT, R7, UR39, RZ, P3, !PT ;  /* 0x0000002707077c10 */ /* 0x000fe40009ffe4ff */
[----:B------:R-:W-:Y:S01]  /*1324a0*/  IADD3 R4, P3, PT, R4, UR6, RZ ;  /* 0x0000000604047c10 */ /* 0x000fe2000ff7e0ff */
        /* <DEDUP_REMOVED lines=22> */
[----:B------:R-:W-:Y:S04]  /*132610*/  STL [R1+0x38fc], R53 ;  /* 0x0038fc3501007387 */ /* 0x000fe80000100800 */
[----:B------:R-:W-:Y:S01]  /*132620*/  STL [R1+0x38c8], R54 ;  /* 0x0038c83601007387 */ /* 0x000fe20000100800 */
[----:B------:R-:W-:-:S03]  /*132630*/  IADD3 R58, P4, PT, R58, UR6, RZ ;  /* 0x000000063a3a7c10 */ /* 0x000fc6000ff9e0ff */
[----:B------:R-:W-:Y:S01]  /*132640*/  STL [R1+0x38f4], R55 ;  /* 0x0038f43701007387 */ /* 0x000fe20000100800 */
[----:B------:R-:W-:-:S03]  /*132650*/  IADD3.X R59, PT, PT, R59, UR39, RZ, P3, !PT ;  /* 0x000000273b3b7c10 */ /* 0x000fc60009ffe4ff */
[----:B------:R-:W-:Y:S04]  /*132660*/  STL [R1+0x38c0], R56 ;  /* 0x0038c03801007387 */ /* 0x000fe80000100800 */
[----:B------:R-:W-:Y:S01]  /*132670*/  STL [R1+0x38ec], R57 ;  /* 0x0038ec3901007387 */ /* 0x000fe20000100800 */
[----:B------:R-:W-:-:S03]  /*132680*/  IADD3 R60, P3, PT, R60, UR6, RZ ;  /* 0x000000063c3c7c10 */ /* 0x000fc6000ff7e0ff */
[----:B------:R-:W2:Y:S04]  /*132690*/  LDL.LU R18, [R1+0x38a8] ;  /* 0x0038a80001127983 */ /* 0x000ea80000300800 */
        /* <DEDUP_REMOVED lines=13> */
[----:B---3--:R-:W-:-:S05]  /*132770*/  IADD3.X R61, PT, PT, R61, UR39, RZ, P2, !PT ;  /* 0x000000273d3d7c10 */ /* 0x008fca00097fe4ff */
        /* <DEDUP_REMOVED lines=19> */
[----:B0-----:R-:W3:Y:S01]  /*1328b0*/  LDL.LU R61, [R1+0x3864] ;  /* 0x00386400013d7983 */ /* 0x001ee20000300800 */
[----:B--2---:R-:W-:-:S02]  /*1328c0*/  IADD3 R18, P2, PT, R18, UR6, RZ ;  /* 0x0000000612127c10 */ /* 0x004fc4000ff5e0ff */
[----:B----4-:R-:W-:Y:S02]  /*1328d0*/  IADD3.X R19, PT, PT, R19, UR39, RZ, P6, !PT ;  /* 0x0000002713137c10 */ /* 0x010fe4000b7fe4ff */
[----:B-----5:R-:W-:Y:S02]  /*1328e0*/  IADD3 R16, P6, PT, R16, UR6, RZ ;  /* 0x0000000610107c10 */ /* 0x020fe4000ffde0ff */
[----:B------:R-:W-:Y:S02]  /*1328f0*/  IADD3.X R17, PT, PT, R17, UR39, RZ, P5, !PT ;  /* 0x0000002711117c10 */ /* 0x000fe4000affe4ff */
[----:B------:R-:W-:Y:S01]  /*132900*/  IADD3 R14, P5, PT, R14, UR6, RZ ;  /* 0x000000060e0e7c10 */ /* 0x000fe2000ffbe0ff */
[----:B------:R-:W-:Y:S04]  /*132910*/  STL [R1+0x38a8], R18 ;  /* 0x0038a81201007387 */ /* 0x000fe80000100800 */
[----:B------:R-:W-:Y:S01]  /*132920*/  STL [R1+0x38d4], R19 ;  /* 0x0038d41301007387 */ /* 0x000fe20000100800 */
[----:B------:R-:W-:-:S03]  /*132930*/  IADD3.X R15, PT, PT, R15, UR39, RZ, P1, !PT ;  /* 0x000000270f0f7c10 */ /* 0x000fc60008ffe4ff */
[----:B------:R-:W-:Y:S04]  /*132940*/  STL [R1+0x38a0], R16 ;  /* 0x0038a01001007387 */ /* 0x000fe80000100800 */
[----:B------:R-:W-:Y:S01]  /*132950*/  STL [R1+0x38cc], R17 ;  /* 0x0038cc1101007387 */ /* 0x000fe20000100800 */
[----:B------:R-:W-:-:S03]  /*132960*/  IADD3.X R60, PT, PT, R60, UR39, RZ, P0, !PT ;  /* 0x000000273c3c7c10 */ /* 0x000fc600087fe4ff */
[----:B------:R-:W-:Y:S04]  /*132970*/  STL [R1+0x3898], R14 ;  /* 0x0038980e01007387 */ /* 0x000fe80000100800 */
[----:B------:R0:W-:Y:S04]  /*132980*/  STL [R1+0x38bc], R60 ;  /* 0x0038bc3c01007387 */ /* 0x0001e80000100800 */
[----:B------:R1:W-:Y:S04]  /*132990*/  STL [R1+0x38c4], R15 ;  /* 0x0038c40f01007387 */ /* 0x0003e80000100800 */
[----:B0-----:R-:W2:Y:S01]  /*1329a0*/  LDL.LU R60, [R1+0x3830] ;  /* 0x00383000013c7983 */ /* 0x001ea20000300800 */
[----:B------:R-:W-:-:S02]  /*1329b0*/  IADD3 R12, P1, PT, R12, UR6, RZ ;  /* 0x000000060c0c7c10 */ /* 0x000fc4000ff3e0ff */
[----:B------:R-:W-:Y:S02]  /*1329c0*/  IADD3 R13, P0, PT, R13, UR6, RZ ;  /* 0x000000060d0d7c10 */ /* 0x000fe4000ff1e0ff */
[----:B------:R-:W-:Y:S02]  /*1329d0*/  IADD3.X R10, PT, PT, R10, UR39, RZ, P4, !PT ;  /* 0x000000270a0a7c10 */ /* 0x000fe4000a7fe4ff */
[----:B------:R-:W-:Y:S01]  /*1329e0*/  IADD3 R11, P4, PT, R11, UR6, RZ ;  /* 0x000000060b0b7c10 */ /* 0x000fe2000ff9e0ff */
[----:B------:R0:W-:Y:S04]  /*1329f0*/  STL [R1+0x3890], R12 ;  /* 0x0038900c01007387 */ /* 0x0001e80000100800 */
[----:B------:R-:W-:Y:S01]  /*132a00*/  STL [R1+0x3888], R13 ;  /* 0x0038880d01007387 */ /* 0x000fe20000100800 */
[----:B---3--:R-:W-:-:S02]  /*132a10*/  IADD3.X R8, PT, PT, R8, UR39, RZ, P3, !PT ;  /* 0x0000002708087c10 */ /* 0x008fc40009ffe4ff */
[----:B------:R-:W-:Y:S02]  /*132a20*/  IADD3 R9, P3, PT, R9, UR6, RZ ;  /* 0x0000000609097c10 */ /* 0x000fe4000ff7e0ff */
[----:B------:R-:W-:Y:S01]  /*132a30*/  IADD3.X R6, PT, PT, R6, UR39, RZ, P2, !PT ;  /* 0x0000002706067c10 */ /* 0x000fe200097fe4ff */
        /* <DEDUP_REMOVED lines=182> */
[----:B------:R-:W-:Y:S04]  /*1335a0*/  STL [R1+0x3790], R13 ;  /* 0x0037900d01007387 */ /* 0x000fe80000100800 */
[----:B------:R-:W-:Y:S01]  /*1335b0*/  STL [R1+0x37bc], R10 ;  /* 0x0037bc0a01007387 */ /* 0x000fe20000100800 */
[----:B---3--:R-:W-:-:S02]  /*1335c0*/  IADD3.X R8, PT, PT, R8, UR39, RZ, P5, !PT ;  /* 0x0000002708087c10 */ /* 0x008fc4000affe4ff */
        /* <DEDUP_REMOVED lines=370> */
[----:B------:R-:W-:Y:S04]  /*134cf0*/  STL [R1+0x35cc], R10 ;  /* 0x0035cc0a01007387 */ /* 0x000fe80000100800 */
[----:B------:R-:W-:Y:S01]  /*134d00*/  STL [R1+0x3598], R11 ;  /* 0x0035980b01007387 */ /* 0x000fe20000100800 */
[----:B---3--:R-:W-:-:S02]  /*134d10*/  IADD3.X R8, PT, PT, R8, UR39, RZ, P6, !PT ;  /* 0x0000002708087c10 */ /* 0x008fc4000b7fe4ff */
[----:B------:R-:W-:Y:S02]  /*134d20*/  IADD3 R9, P6, PT, R9, UR6, RZ ;  /* 0x0000000609097c10 */ /* 0x000fe4000ffde0ff */
[----:B------:R-:W-:Y:S02]  /*134d30*/  IADD3.X R6, PT, PT, R6, UR39, RZ, P5, !PT ;  /* 0x0000002706067c10 */ /* 0x000fe4000affe4ff */
        /* <DEDUP_REMOVED lines=665> */
[----:B------:R2:W-:Y:S01]  /*1376d0*/  STL [R1+0x3218], R2 ;  /* 0x0032180201007387 */ /* 0x0005e20000100800 */
[----:B------:R-:W-:-:S03]  /*1376e0*/  IADD3.X R53, PT, PT, R53, UR39, RZ, P1, !PT ;  /* 0x0000002735357c10 */ /* 0x000fc60008ffe4ff */
[----:B------:R4:W-:Y:S01]  /*1376f0*/  STL [R1+0x3244], R3 ;  /* 0x0032440301007387 */ /* 0x0009e20000100800 */
[----:B------:R-:W-:-:S03]  /*137700*/  IADD3 R54, P1, PT, R54, UR6, RZ ;  /* 0x0000000636367c10 */ /* 0x000fc6000ff3e0ff */
[----:B------:R5:W-:Y:S01]  /*137710*/  STL [R1+0x3210], R50 ;  /* 0x0032103201007387 */ /* 0x000be20000100800 */
[----:B------:R-:W-:-:S03]  /*137720*/  IADD3.X R55, PT, PT, R55, UR39, RZ, P0, !PT ;  /* 0x0000002737377c10 */ /* 0x000fc600087fe4ff */
[----:B------:R0:W-:Y:S01]  /*137730*/  STL [R1+0x323c], R51 ;  /* 0x00323c3301007387 */ /* 0x0001e20000100800 */
[----:B------:R-:W-:-:S03]  /*137740*/  IADD3 R56, P0, PT, R56, UR6, RZ ;  /* 0x0000000638387c10 */ /* 0x000fc6000ff1e0ff */
[----:B------:R0:W-:Y:S01]  /*137750*/  STL [R1+0x3208], R52 ;  /* 0x0032083401007387 */ /* 0x0001e20000100800 */
[----:B------:R-:W-:-:S03]  /*137760*/  IADD3.X R57, PT, PT, R57, UR39, RZ, P4, !PT ;  /* 0x0000002739397c10 */ /* 0x000fc6000a7fe4ff */
[----:B------:R0:W-:Y:S04]  /*137770*/  STL [R1+0x3234], R53 ;  /* 0x0032343501007387 */ /* 0x0001e80000100800 */
[----:B------:R0:W-:Y:S01]  /*137780*/  STL [R1+0x3200], R54 ;  /* 0x0032003601007387 */ /* 0x0001e20000100800 */
[----:B------:R-:W-:-:S03]  /*137790*/  IADD3 R58, P4, PT, R58, UR6, RZ ;  /* 0x000000063a3a7c10 */ /* 0x000fc6000ff9e0ff */
[----:B------:R0:W-:Y:S01]  /*1377a0*/  STL [R1+0x322c], R55 ;  /* 0x00322c3701007387 */ /* 0x0001e20000100800 */
[----:B------:R-:W-:-:S03]  /*1377b0*/  IADD3.X R59, PT, PT, R59, UR39, RZ, P3, !PT ;  /* 0x000000273b3b7c10 */ /* 0x000fc60009ffe4ff */
[----:B------:R0:W-:Y:S04]  /*1377c0*/  STL [R1+0x31f8], R56 ;  /* 0x0031f83801007387 */ /* 0x0001e80000100800 */
[----:B------:R0:W-:Y:S01]  /*1377d0*/  STL [R1+0x3224], R57 ;  /* 0x0032243901007387 */ /* 0x0001e20000100800 */
[----:B------:R-:W-:-:S03]  /*1377e0*/  IADD3 R60, P3, PT, R60, UR6, RZ ;  /* 0x000000063c3c7c10 */ /* 0x000fc6000ff7e0ff */
[----:B------:R-:W5:Y:S04]  /*1377f0*/  LDL.LU R18, [R1+0x31e0] ;  /* 0x0031e00001127983 */ /* 0x000f680000300800 */
[----:B------:R0:W-:Y:S04]  /*137800*/  STL [R1+0x31f0], R58 ;  /* 0x0031f03a01007387 */ /* 0x0001e80000100800 */
[----:B------:R-:W5:Y:S04]  /*137810*/  LDL.LU R19, [R1+0x320c] ;  /* 0x00320c0001137983 */ /* 0x000f680000300800 */
[----:B------:R0:W-:Y:S04]  /*137820*/  STL [R1+0x321c], R59 ;  /* 0x00321c3b01007387 */ /* 0x0001e80000100800 */
[----:B------:R-:W5:Y:S04]  /*137830*/  LDL.LU R16, [R1+0x31d8] ;  /* 0x0031d80001107983 */ /* 0x000f680000300800 */
[----:B------:R0:W-:Y:S04]  /*137840*/  STL [R1+0x31e8], R60 ;  /* 0x0031e83c01007387 */ /* 0x0001e80000100800 */
[----:B------:R-:W5:Y:S04]  /*137850*/  LDL.LU R17, [R1+0x3204] ;  /* 0x0032040001117983 */ /* 0x000f680000300800 */
[----:B------:R-:W5:Y:S04]  /*137860*/  LDL.LU R14, [R1+0x31d0] ;  /* 0x0031d000010e7983 */ /* 0x000f680000300800 */
[----:B-1----:R-:W5:Y:S04]  /*137870*/  LDL.LU R15, [R1+0x31fc] ;  /* 0x0031fc00010f7983 */ /* 0x002f680000300800 */
[----:B0-----:R-:W5:Y:S04]  /*137880*/  LDL.LU R12, [R1+0x31c8] ;  /* 0x0031c800010c7983 */ /* 0x001f680000300800 */
[----:B--2---:R-:W2:Y:S04]  /*137890*/  LDL.LU R2, [R1+0x31f4] ;  /* 0x0031f40001027983 */ /* 0x004ea80000300800 */
[----:B------:R-:W2:Y:S04]  /*1378a0*/  LDL.LU R13, [R1+0x31c0] ;  /* 0x0031c000010d7983 */ /* 0x000ea80000300800 */
[----:B------:R-:W2:Y:S04]  /*1378b0*/  LDL.LU R10, [R1+0x31ec] ;  /* 0x0031ec00010a7983 */ /* 0x000ea80000300800 */
[----:B------:R-:W2:Y:S01]  /*1378c0*/  LDL.LU R11, [R1+0x31b8] ;  /* 0x0031b800010b7983 */ /* 0x000ea20000300800 */
        /* <DEDUP_REMOVED lines=8> */
[----:B----4-:R-:W4:Y:S04]  /*137950*/  LDL.LU R3, [R1+0x31cc] ;  /* 0x0031cc0001037983 */ /* 0x010f280000300800 */
[----:B-----5:R-:W5:Y:S04]  /*137960*/  LDL.LU R50, [R1+0x39e0] ;  /* 0x0039e00001327983 */ /* 0x020f680000300800 */
        /* <DEDUP_REMOVED lines=10> */
[----:B0-----:R-:W5:Y:S01]  /*137a10*/  LDL.LU R61, [R1+0x39b0] ;  /* 0x0039b000013d7983 */ /* 0x001f620000300800 */
[----:B------:R-:W-:-:S02]  /*137a20*/  IADD3 R18, P2, PT, R18, UR6, RZ ;  /* 0x0000000612127c10 */ /* 0x000fc4000ff5e0ff */
[----:B------:R-:W-:Y:S02]  /*137a30*/  IADD3.X R19, PT, PT, R19, UR39, RZ, P6, !PT ;  /* 0x0000002713137c10 */ /* 0x000fe4000b7fe4ff */
[----:B------:R-:W-:Y:S02]  /*137a40*/  IADD3 R16, P6, PT, R16, UR6, RZ ;  /* 0x0000000610107c10 */ /* 0x000fe4000ffde0ff */
[----:B------:R-:W-:Y:S02]  /*137a50*/  IADD3.X R17, PT, PT, R17, UR39, RZ, P5, !PT ;  /* 0x0000002711117c10 */ /* 0x000fe4000affe4ff */
[----:B------:R-:W-:Y:S01]  /*137a60*/  IADD3 R14, P5, PT, R14, UR6, RZ ;  /* 0x000000060e0e7c10 */ /* 0x000fe2000ffbe0ff */
[----:B------:R-:W-:Y:S04]  /*137a70*/  STL [R1+0x31e0], R18 ;  /* 0x0031e01201007387 */ /* 0x000fe80000100800 */
[----:B------:R-:W-:Y:S01]  /*137a80*/  STL [R1+0x320c], R19 ;  /* 0x00320c1301007387 */ /* 0x000fe20000100800 */
[----:B--2---:R-:W-:-:S03]  /*137a90*/  IADD3.X R2, PT, PT, R2, UR39, RZ, P0, !PT ;  /* 0x0000002702027c10 */ /* 0x004fc600087fe4ff */
[----:B------:R-:W-:Y:S04]  /*137aa0*/  STL [R1+0x31d8], R16 ;  /* 0x0031d81001007387 */ /* 0x000fe80000100800 */
[----:B------:R-:W-:Y:S04]  /*137ab0*/  STL [R1+0x3204], R17 ;  /* 0x0032041101007387 */ /* 0x000fe80000100800 */
[----:B------:R-:W-:Y:S04]  /*137ac0*/  STL [R1+0x31d0], R14 ;  /* 0x0031d00e01007387 */ /* 0x000fe80000100800 */
[----:B------:R0:W-:Y:S02]  /*137ad0*/  STL [R1+0x31f4], R2 ;  /* 0x0031f40201007387 */ /* 0x0001e40000100800 */
[----:B0-----:R-:W0:Y:S01]  /*137ae0*/  LDC R2, c[0x0][0x3ac] ;  /* 0x0000eb00ff027b82 */ /* 0x001e220000000800 */
[----:B------:R-:W-:-:S02]  /*137af0*/  IADD3.X R15, PT, PT, R15, UR39, RZ, P1, !PT ;  /* 0x000000270f0f7c10 */ /* 0x000fc40008ffe4ff */
[----:B------:R-:W-:Y:S02]  /*137b00*/  IADD3 R12, P1, PT, R12, UR6, RZ ;  /* 0x000000060c0c7c10 */ /* 0x000fe4000ff3e0ff */
[----:B------:R-:W-:Y:S02]  /*137b10*/  IADD3 R13, P0, PT, R13, UR6, RZ ;  /* 0x000000060d0d7c10 */ /* 0x000fe4000ff1e0ff */
[----:B------:R-:W-:Y:S02]  /*137b20*/  IADD3.X R10, PT, PT, R10, UR39, RZ, P4, !PT ;  /* 0x000000270a0a7c10 */ /* 0x000fe4000a7fe4ff */
[----:B------:R-:W-:Y:S01]  /*137b30*/  IADD3 R11, P4, PT, R11, UR6, RZ ;  /* 0x000000060b0b7c10 */ /* 0x000fe2000ff9e0ff */
[----:B------:R1:W-:Y:S04]  /*137b40*/  STL [R1+0x31fc], R15 ;  /* 0x0031fc0f01007387 */ /* 0x0003e80000100800 */
[----:B------:R2:W-:Y:S04]  /*137b50*/  STL [R1+0x31c8], R12 ;  /* 0x0031c80c01007387 */ /* 0x0005e80000100800 */
[----:B------:R0:W-:Y:S04]  /*137b60*/  STL [R1+0x31c0], R13 ;  /* 0x0031c00d01007387 */ /* 0x0001e80000100800 */
[----:B------:R0:W-:Y:S04]  /*137b70*/  STL [R1+0x31ec], R10 ;  /* 0x0031ec0a01007387 */ /* 0x0001e80000100800 */
[----:B------:R0:W-:Y:S01]  /*137b80*/  STL [R1+0x31b8], R11 ;  /* 0x0031b80b01007387 */ /* 0x0001e20000100800 */
[----:B---3--:R-:W-:-:S02]  /*137b90*/  IADD3.X R8, PT, PT, R8, UR39, RZ, P3, !PT ;  /* 0x0000002708087c10 */ /* 0x008fc40009ffe4ff */
[----:B------:R-:W-:Y:S01]  /*137ba0*/  IADD3 R9, P3, PT, R9, UR6, RZ ;  /* 0x0000000609097c10 */ /* 0x000fe2000ff7e0ff */
[----:B0-----:R-:W-:Y:S01]  /*137bb0*/  IMAD.SHL.U32 R2, R2, 0x80, RZ ;  /* 0x0000008002027824 */ /* 0x001fe200078e00ff */
[----:B------:R-:W-:Y:S02]  /*137bc0*/  IADD3.X R6, PT, PT, R6, UR39, RZ, P2, !PT ;  /* 0x0000002706067c10 */ /* 0x000fe400097fe4ff */
[----:B------:R-:W-:Y:S01]  /*137bd0*/  IADD3.X R4, PT, PT, R4, UR39, RZ, P6, !PT ;  /* 0x0000002704047c10 */ /* 0x000fe2000b7fe4ff */
[----:B------:R0:W-:Y:S01]  /*137be0*/  STL [R1+0x31e4], R8 ;  /* 0x0031e40801007387 */ /* 0x0001e20000100800 */
[C---:B------:R-:W-:Y:S02]  /*137bf0*/  IADD3 R7, P2, PT, R2.reuse, R7, RZ ;  /* 0x0000000702077210 */ /* 0x040fe40007f5e0ff */
[----:B------:R-:W-:Y:S01]  /*137c00*/  IADD3 R5, P6, PT, R2, R5, RZ ;  /* 0x0000000502057210 */ /* 0x000fe20007fde0ff */
[----:B------:R3:W-:Y:S01]  /*137c10*/  STL [R1+0x31b0], R9 ;  /* 0x0031b00901007387 */ /* 0x0007e20000100800 */
[----:B----4-:R-:W-:-:S03]  /*137c20*/  IADD3.X R3, PT, PT, R3, UR39, RZ, P5, !PT ;  /* 0x0000002703037c10 */ /* 0x010fc6000affe4ff */
[----:B------:R4:W-:Y:S01]  /*137c30*/  STL [R1+0x31dc], R6 ;  /* 0x0031dc0601007387 */ /* 0x0009e20000100800 */
[----:B-----5:R-:W-:-:S03]  /*137c40*/  IADD3 R50, P5, PT, R2, R50, RZ ;  /* 0x0000003202327210 */ /* 0x020fc60007fbe0ff */
[----:B------:R5:W-:Y:S01]  /*137c50*/  STL [R1+0x39e8], R7 ;  /* 0x0039e80701007387 */ /* 0x000be20000100800 */
[----:B------:R-:W-:-:S03]  /*137c60*/  IADD3.X R51, PT, PT, R51, UR39, RZ, P1, !PT ;  /* 0x0000002733337c10 */ /* 0x000fc60008ffe4ff */
[----:B------:R0:W-:Y:S01]  /*137c70*/  STL [R1+0x31d4], R4 ;  /* 0x0031d40401007387 */ /* 0x0001e20000100800 */
[----:B------:R-:W-:-:S03]  /*137c80*/  IADD3 R52, P1, PT, R2, R52, RZ ;  /* 0x0000003402347210 */ /* 0x000fc60007f3e0ff */
        /* <DEDUP_REMOVED lines=12> */
[----:B------:R0:W-:Y:S04]  /*137d50*/  STL [R1+0x6848], R54 ;  /* 0x0068483601007387 */ /* 0x0001e80000100800 */
[----:B------:R0:W-:Y:S01]  /*137d60*/  STL [R1+0x31b4], R55 ;  /* 0x0031b43701007387 */ /* 0x0001e20000100800 */
[----:B------:R-:W-:-:S03]  /*137d70*/  IMAD.X R59, R0, 0x1, R59, P2 ;  /* 0x00000001003b7824 */ /* 0x000fc600010e063b */
[----:B------:R0:W-:Y:S01]  /*137d80*/  STL [R1+0x6844], R56 ;  /* 0x0068443801007387 */ /* 0x0001e20000100800 */
[----:B------:R-:W-:-:S03]  /*137d90*/  IADD3 R60, P2, PT, R2, R60, RZ ;  /* 0x0000003c023c7210 */ /* 0x000fc60007f5e0ff */
[----:B------:R0:W-:Y:S04]  /*137da0*/  STL [R1+0x31ac], R57 ;  /* 0x0031ac3901007387 */ /* 0x0001e80000100800 */
[----:B------:R0:W-:Y:S01]  /*137db0*/  STL [R1+0x6840], R58 ;  /* 0x0068403a01007387 */ /* 0x0001e20000100800 */
[----:B------:R-:W-:-:S03]  /*137dc0*/  IMAD.X R61, R0, 0x1, R61, P6 ;  /* 0x00000001003d7824 */ /* 0x000fc600030e063d */
        /* <DEDUP_REMOVED lines=8> */
[----:B------:R-:W5:Y:S04]  /*137e50*/  LDL.LU R17, [R1+0x39bc] ;  /* 0x0039bc0001117983 */ /* 0x000f680000300800 */
[----:B------:R-:W5:Y:S04]  /*137e60*/  LDL.LU R14, [R1+0x6828] ;  /* 0x00682800010e7983 */ /* 0x000f680000300800 */
[----:B-1----:R-:W5:Y:S04]  /*137e70*/  LDL.LU R15, [R1+0x39c4] ;  /* 0x0039c400010f7983 */ /* 0x002f680000300800 */
[----:B--2---:R-:W2:Y:S04]  /*137e80*/  LDL.LU R12, [R1+0x6820] ;  /* 0x00682000010c7983 */ /* 0x004ea80000300800 */
[----:B------:R-:W2:Y:S04]  /*137e90*/  LDL.LU R13, [R1+0x39d8] ;  /* 0x0039d800010d7983 */ /* 0x000ea80000300800 */
[----:B------:R-:W2:Y:S04]  /*137ea0*/  LDL.LU R10, [R1+0x6818] ;  /* 0x00681800010a7983 */ /* 0x000ea80000300800 */
[----:B------:R-:W2:Y:S04]  /*137eb0*/  LDL.LU R11, [R1+0x39d4] ;  /* 0x0039d400010b7983 */ /* 0x000ea80000300800 */
[----:B0-----:R-:W2:Y:S04]  /*137ec0*/  LDL.LU R8, [R1+0x6810] ;  /* 0x0068100001087983 */ /* 0x001ea80000300800 */
[----:B---3--:R-:W3:Y:S04]  /*137ed0*/  LDL.LU R9, [R1+0x39d0] ;  /* 0x0039d00001097983 */ /* 0x008ee80000300800 */
        /* <DEDUP_REMOVED lines=17> */
[----:B------:R-:W-:Y:S01]  /*137ff0*/  IADD3 R20, P6, PT, R2, R20, RZ ;  /* 0x0000001402147210 */ /* 0x000fe20007fde0ff */
[----:B------:R-:W-:Y:S01]  /*138000*/  IMAD.X R21, R0, 0x1, R21, P5 ;  /* 0x0000000100157824 */ /* 0x000fe200028e0615 */
[----:B------:R-:W-:Y:S01]  /*138010*/  IADD3 R18, P5, PT, R2, R18, RZ ;  /* 0x0000001202127210 */ /* 0x000fe20007fbe0ff */
[----:B------:R-:W-:Y:S01]  /*138020*/  IMAD.X R19, R0, 0x1, R19, P1 ;  /* 0x0000000100137824 */ /* 0x000fe200008e0613 */
[----:B------:R-:W-:Y:S01]  /*138030*/  IADD3 R16, P1, PT, R2, R16, RZ ;  /* 0x0000001002107210 */ /* 0x000fe20007f3e0ff */
[----:B------:R0:W-:Y:S01]  /*138040*/  STL [R1+0x6838], R20 ;  /* 0x0068381401007387 */ /* 0x0001e20000100800 */
[----:B------:R-:W-:-:S03]  /*138050*/  IMAD.X R17, R0, 0x1, R17, P0 ;  /* 0x0000000100117824 */ /* 0x000fc600000e0611 */
[----:B------:R1:W-:Y:S01]  /*138060*/  STL [R1+0x39ac], R21 ;  /* 0x0039ac1501007387 */ /* 0x0003e20000100800 */
[----:B------:R-:W-:-:S03]  /*138070*/  IADD3 R14, P0, PT, R2, R14, RZ ;  /* 0x0000000e020e7210 */ /* 0x000fc60007f1e0ff */
[----:B------:R0:W-:Y:S01]  /*138080*/  STL [R1+0x6834], R18 ;  /* 0x0068341201007387 */ /* 0x0001e20000100800 */
[----:B------:R-:W-:-:S03]  /*138090*/  IMAD.X R15, R0, 0x1, R15, P4 ;  /* 0x00000001000f7824 */ /* 0x000fc600020e060f */
[----:B------:R0:W-:Y:S01]  /*1380a0*/  STL [R1+0x39a8], R19 ;  /* 0x0039a81301007387 */ /* 0x0001e20000100800 */
[----:B--2---:R-:W-:-:S03]  /*1380b0*/  IADD3 R12, P4, PT, R2, R12, RZ ;  /* 0x0000000c020c7210 */ /* 0x004fc60007f9e0ff */
[----:B------:R2:W-:Y:S01]  /*1380c0*/  STL [R1+0x6830], R16 ;  /* 0x0068301001007387 */ /* 0x0005e20000100800 */
[----:B------:R-:W-:-:S03]  /*1380d0*/  IMAD.X R13, R0, 0x1, R13, P3 ;  /* 0x00000001000d7824 */ /* 0x000fc600018e060d */
[----:B------:R0:W-:Y:S01]  /*1380e0*/  STL [R1+0x39bc], R17 ;  /* 0x0039bc1101007387 */ /* 0x0001e20000100800 */
[----:B------:R-:W-:-:S03]  /*1380f0*/  IADD3 R10, P3, PT, R2, R10, RZ ;  /* 0x0000000a020a7210 */ /* 0x000fc60007f7e0ff */
[----:B------:R0:W-:Y:S01]  /*138100*/  STL [R1+0x6828], R14 ;  /* 0x0068280e01007387 */ /* 0x0001e20000100800 */
[----:B------:R-:W-:-:S03]  /*138110*/  IMAD.X R11, R0, 0x1, R11, P2 ;  /* 0x00000001000b7824 */ /* 0x000fc600010e060b */
[----:B------:R0:W-:Y:S01]  /*138120*/  STL [R1+0x39c4], R15 ;  /* 0x0039c40f01007387 */ /* 0x0001e20000100800 */
[----:B------:R-:W-:-:S03]  /*138130*/  IADD3 R8, P2, PT, R2, R8, RZ ;  /* 0x0000000802087210 */ /* 0x000fc60007f5e0ff */
[----:B------:R0:W-:Y:S01]  /*138140*/  STL [R1+0x6820], R12 ;  /* 0x0068200c01007387 */ /* 0x0001e20000100800 */
[----:B---3--:R-:W-:-:S03]  /*138150*/  IMAD.X R9, R0, 0x1, R9, P6 ;  /* 0x0000000100097824 */ /* 0x008fc600030e0609 */
[----:B------:R3:W-:Y:S01]  /*138160*/  STL [R1+0x39d8], R13 ;  /* 0x0039d80d01007387 */ /* 0x0007e20000100800 */
[----:B----4-:R-:W-:-:S03]  /*138170*/  IADD3 R6, P6, PT, R2, R6, RZ ;  /* 0x0000000602067210 */ /* 0x010fc60007fde0ff */
[----:B------:R4:W-:Y:S01]  /*138180*/  STL [R1+0x6818], R10 ;  /* 0x0068180a01007387 */ /* 0x0009e20000100800 */
[----:B-----5:R-:W-:-:S03]  /*138190*/  IMAD.X R7, R0, 0x1, R7, P5 ;  /* 0x0000000100077824 */ /* 0x020fc600028e0607 */
[----:B------:R5:W-:Y:S01]  /*1381a0*/  STL [R1+0x39d4], R11 ;  /* 0x0039d40b01007387 */ /* 0x000be20000100800 */
[----:B------:R-:W-:-:S03]  /*1381b0*/  IADD3 R4, P5, PT, R2, R4, RZ ;  /* 0x0000000402047210 */ /* 0x000fc60007fbe0ff */
        /* <DEDUP_REMOVED lines=22> */
[----:B------:R0:W-:Y:S04]  /*138320*/  STL [R1+0x6814], R54 ;  /* 0x0068143601007387 */ /* 0x0001e80000100800 */
[----:B------:R0:W-:Y:S01]  /*138330*/  STL [R1+0x67e0], R55 ;  /* 0x0067e03701007387 */ /* 0x0001e20000100800 */
[----:B------:R-:W-:-:S03]  /*138340*/  IADD3 R59, P6, PT, R2, R59, RZ ;  /* 0x0000003b023b7210 */ /* 0x000fc60007fde0ff */
[----:B------:R0:W-:Y:S01]  /*138350*/  STL [R1+0x680c], R56 ;  /* 0x00680c3801007387 */ /* 0x0001e20000100800 */
[----:B------:R-:W-:-:S03]  /*138360*/  IMAD.X R60, R0, 0x1, R60, P5 ;  /* 0x00000001003c7824 */ /* 0x000fc600028e063c */
[----:B------:R1:W-:Y:S04]  /*138370*/  STL [R1+0x67d8], R57 ;  /* 0x0067d83901007387 */ /* 0x0003e80000100800 */
[----:B------:R1:W-:Y:S01]  /*138380*/  STL [R1+0x6804], R58 ;  /* 0x0068043a01007387 */ /* 0x0003e20000100800 */
[----:B------:R-:W-:-:S03]  /*138390*/  IADD3 R61, P5, PT, R2, R61, RZ ;  /* 0x0000003d023d7210 */ /* 0x000fc60007fbe0ff */
[----:B0-----:R-:W5:Y:S04]  /*1383a0*/  LDL.LU R20, [R1+0x67f4] ;  /* 0x0067f40001147983 */ /* 0x001f680000300800 */
[----:B------:R0:W-:Y:S04]  /*1383b0*/  STL [R1+0x67d0], R59 ;  /* 0x0067d03b01007387 */ /* 0x0001e80000100800 */
[----:B-1----:R-:W5:Y:S04]  /*1383c0*/  LDL.LU R21, [R1+0x67c0] ;  /* 0x0067c00001157983 */ /* 0x002f680000300800 */
[----:B------:R1:W-:Y:S04]  /*1383d0*/  STL [R1+0x67fc], R60 ;  /* 0x0067fc3c01007387 */ /* 0x0003e80000100800 */
[----:B------:R-:W5:Y:S04]  /*1383e0*/  LDL.LU R18, [R1+0x67ec] ;  /* 0x0067ec0001127983 */ /* 0x000f680000300800 */
[----:B------:R0:W-:Y:S04]  /*1383f0*/  STL [R1+0x67c8], R61 ;  /* 0x0067c83d01007387 */ /* 0x0001e80000100800 */
[----:B------:R-:W5:Y:S04]  /*138400*/  LDL.LU R19, [R1+0x67b8] ;  /* 0x0067b80001137983 */ /* 0x000f680000300800 */
[----:B--2---:R-:W2:Y:S04]  /*138410*/  LDL.LU R16, [R1+0x67e4] ;  /* 0x0067e40001107983 */ /* 0x004ea80000300800 */
[----:B------:R-:W2:Y:S04]  /*138420*/  LDL.LU R17, [R1+0x67b0] ;  /* 0x0067b00001117983 */ /* 0x000ea80000300800 */
[----:B------:R-:W2:Y:S04]  /*138430*/  LDL.LU R14, [R1+0x67dc] ;  /* 0x0067dc00010e7983 */ /* 0x000ea80000300800 */
[----:B------:R-:W2:Y:S04]  /*138440*/  LDL.LU R15, [R1+0x67a8] ;  /* 0x0067a800010f7983 */ /* 0x000ea80000300800 */
[----:B------:R-:W2:Y:S04]  /*138450*/  LDL.LU R12, [R1+0x67d4] ;  /* 0x0067d400010c7983 */ /* 0x000ea80000300800 */
        /* <DEDUP_REMOVED lines=20> */
[----:B-1----:R-:W5:Y:S04]  /*1385a0*/  LDL.LU R60, [R1+0x6750] ;  /* 0x00675000013c7983 */ /* 0x002f680000300800 */
[----:B------:R-:W5:Y:S01]  /*1385b0*/  LDL.LU R61, [R1+0x677c] ;  /* 0x00677c00013d7983 */ /* 0x000f620000300800 */
[----:B------:R-:W-:Y:S01]  /*1385c0*/  IMAD.X R20, R0, 0x1, R20, P1 ;  /* 0x0000000100147824 */ /* 0x000fe200008e0614 */
[----:B------:R-:W-:Y:S01]  /*1385d0*/  IADD3 R21, P1, PT, R2, R21, RZ ;  /* 0x0000001502157210 */ /* 0x000fe20007f3e0ff */
[----:B------:R-:W-:Y:S01]  /*1385e0*/  IMAD.X R18, R0, 0x1, R18, P0 ;  /* 0x0000000100127824 */ /* 0x000fe200000e0612 */
[----:B------:R-:W-:Y:S01]  /*1385f0*/  IADD3 R19, P0, PT, R2, R19, RZ ;  /* 0x0000001302137210 */ /* 0x000fe20007f1e0ff */
[----:B--2---:R-:W-:Y:S01]  /*138600*/  IMAD.X R16, R0, 0x1, R16, P4 ;  /* 0x0000000100107824 */ /* 0x004fe200020e0610 */
        /* <DEDUP_REMOVED lines=9> */
[----:B---3--:R-:W-:-:S03]  /*1386a0*/  IADD3 R13, P2, PT, R2, R13, RZ ;  /* 0x0000000d020d7210 */ /* 0x008fc60007f5e0ff */
[----:B------:R3:W-:Y:S01]  /*1386b0*/  STL [R1+0x67b0], R17 ;  /* 0x0067b01101007387 */ /* 0x0007e20000100800 */
[----:B----4-:R-:W-:-:S03]  /*1386c0*/  IMAD.X R10, R0, 0x1, R10, P6 ;  /* 0x00000001000a7824 */ /* 0x010fc600030e060a */
[----:B------:R4:W-:Y:S01]  /*1386d0*/  STL [R1+0x67dc], R14 ;  /* 0x0067dc0e01007387 */ /* 0x0009e20000100800 */
[----:B-----5:R-:W-:-:S03]  /*1386e0*/  IADD3 R11, P6, PT, R2, R11, RZ ;  /* 0x0000000b020b7210 */ /* 0x020fc60007fde0ff */
        /* <DEDUP_REMOVED lines=40> */
[----:B0-----:R-:W5:Y:S04]  /*138970*/  LDL.LU R20, [R1+0x6748] ;  /* 0x0067480001147983 */ /* 0x001f680000300800 */
[----:B------:R0:W-:Y:S04]  /*138980*/  STL [R1+0x6784], R59 ;  /* 0x0067843b01007387 */ /* 0x0001e80000100800 */
[----:B-1----:R-:W5:Y:S04]  /*138990*/  LDL.LU R21, [R1+0x6774] ;  /* 0x0067740001157983 */ /* 0x002f680000300800 */
[----:B------:R1:W-:Y:S04]  /*1389a0*/  STL [R1+0x6750], R60 ;  /* 0x0067503c01007387 */ /* 0x0003e80000100800 */
[----:B--2---:R-:W2:Y:S04]  /*1389b0*/  LDL.LU R18, [R1+0x6740] ;  /* 0x0067400001127983 */ /* 0x004ea80000300800 */
[----:B------:R0:W-:Y:S04]  /*1389c0*/  STL [R1+0x677c], R61 ;  /* 0x00677c3d01007387 */ /* 0x0001e80000100800 */
        /* <DEDUP_REMOVED lines=28> */
[----:B------:R-:W-:Y:S01]  /*138b90*/  IADD3 R20, P0, PT, R2, R20, RZ ;  /* 0x0000001402147210 */ /* 0x000fe20007f1e0ff */
[----:B------:R-:W-:Y:S01]  /*138ba0*/  IMAD.X R21, R0, 0x1, R21, P4 ;  /* 0x0000000100157824 */ /* 0x000fe200020e0615 */
[----:B--2---:R-:W-:Y:S01]  /*138bb0*/  IADD3 R18, P4, PT, R2, R18, RZ ;  /* 0x0000001202127210 */ /* 0x004fe20007f9e0ff */
[----:B------:R-:W-:Y:S01]  /*138bc0*/  IMAD.X R19, R0, 0x1, R19, P3 ;  /* 0x0000000100137824 */ /* 0x000fe200018e0613 */
[----:B------:R-:W-:Y:S01]  /*138bd0*/  IADD3 R16, P3, PT, R2, R16, RZ ;  /* 0x0000001002107210 */ /* 0x000fe20007f7e0ff */
        /* <DEDUP_REMOVED lines=58> */
[----:B--2---:R-:W2:Y:S04]  /*138f80*/  LDL.LU R18, [R1+0x66f4] ;  /* 0x0066f40001127983 */ /* 0x004ea80000300800 */
[----:B------:R0:W-:Y:S04]  /*138f90*/  STL [R1+0x66d0], R61 ;  /* 0x0066d03d01007387 */ /* 0x0001e80000100800 */
        /* <DEDUP_REMOVED lines=30> */
[----:B--2---:R-:W-:Y:S01]  /*139180*/  IMAD.X R18, R0, 0x1, R18, P2 ;  /* 0x0000000100127824 */ /* 0x004fe200010e0612 */
[----:B---3--:R-:W-:Y:S01]  /*139190*/  IADD3 R19, P2, PT, R2, R19, RZ ;  /* 0x0000001302137210 */ /* 0x008fe20007f5e0ff */
[----:B----4-:R-:W-:Y:S01]  /*1391a0*/  IMAD.X R16, R0, 0x1, R16, P6 ;  /* 0x0000000100107824 */ /* 0x010fe200030e0610 */
        /* <DEDUP_REMOVED lines=91> */
[----:B---3--:R-:W-:Y:S01]  /*139760*/  IMAD.X R19, R0, 0x1, R19, P5 ;  /* 0x0000000100137824 */ /* 0x008fe200028e0613 */
[----:B----4-:R-:W-:Y:S01]  /*139770*/  IADD3 R16, P5, PT, R2, R16, RZ ;  /* 0x0000001002107210 */ /* 0x010fe20007fbe0ff */
        /* <DEDUP_REMOVED lines=7905> */
[----:B------:R-:W-:Y:S01]  /*158590*/  STL [R1+0x3d6c], R20 ;  /* 0x003d6c1401007387 */ /* 0x000fe20000100800 */
[----:B-----5:R-:W-:-:S03]  /*1585a0*/  IADD3 R17, P0, PT, R2, R17, RZ ;  /* 0x0000001102117210 */ /* 0x020fc60007f1e0ff */
[----:B------:R-:W-:Y:S01]  /*1585b0*/  STL [R1+0x3d38], R21 ;  /* 0x003d381501007387 */ /* 0x000fe20000100800 */
[----:B------:R-:W-:-:S03]  /*1585c0*/  IMAD.X R14, R0, 0x1, R14, P4 ;  /* 0x00000001000e7824 */ /* 0x000fc600020e060e */
[----:B------:R-:W-:Y:S01]  /*1585d0*/  STL [R1+0x3d64], R18 ;  /* 0x003d641201007387 */ /* 0x000fe20000100800 */
[----:B------:R-:W-:-:S03]  /*1585e0*/  IADD3 R15, P4, PT, R2, R15, RZ ;  /* 0x0000000f020f7210 */ /* 0x000fc60007f9e0ff */
[----:B------:R-:W-:Y:S01]  /*1585f0*/  STL [R1+0x3d30], R19 ;  /* 0x003d301301007387 */ /* 0x000fe20000100800 */
[----:B------:R-:W-:-:S03]  /*158600*/  IMAD.X R12, R0, 0x1, R12, P3 ;  /* 0x00000001000c7824 */ /* 0x000fc600018e060c */
[----:B------:R-:W-:Y:S01]  /*158610*/  STL [R1+0x3d5c], R16 ;  /* 0x003d5c1001007387 */ /* 0x000fe20000100800 */
        /* <DEDUP_REMOVED lines=32> */
[----:B------:R-:W-:-:S03]  /*158820*/  IMAD.X R56, R0, 0x1, R56, P6 ;  /* 0x0000000100387824 */ /* 0x000fc600030e0638 */
[----:B------:R0:W-:Y:S01]  /*158830*/  STL [R1+0x3ce8], R52 ;  /* 0x003ce83401007387 */ /* 0x0001e20000100800 */
[----:B------:R-:W-:-:S03]  /*158840*/  IMAD.X R57, R0, 0x1, R57, P5 ;  /* 0x0000000100397824 */ /* 0x000fc600028e0639 */
[----:B------:R0:W-:Y:S01]  /*158850*/  STL [R1+0x3d14], R53 ;  /* 0x003d143501007387 */ /* 0x0001e20000100800 */
[----:B------:R-:W-:-:S03]  /*158860*/  IMAD.X R58, R0, 0x1, R58, P1 ;  /* 0x00000001003a7824 */ /* 0x000fc600008e063a */
[----:B------:R-:W-:Y:S01]  /*158870*/  STL [R1+0x3ce0], R54 ;  /* 0x003ce03601007387 */ /* 0x000fe20000100800 */
[----:B------:R-:W-:-:S03]  /*158880*/  IMAD.X R61, R0, 0x1, R61, P3 ;  /* 0x00000001003d7824 */ /* 0x000fc600018e063d */
[----:B------:R-:W-:Y:S01]  /*158890*/  STL [R1+0x3d0c], R55 ;  /* 0x003d0c3701007387 */ /* 0x000fe20000100800 */
[----:B------:R-:W-:-:S03]  /*1588a0*/  IMAD.X R59, R0, 0x1, R59, P0 ;  /* 0x00000001003b7824 */ /* 0x000fc600000e063b */
[----:B------:R-:W-:Y:S01]  /*1588b0*/  STL [R1+0x3d04], R56 ;  /* 0x003d043801007387 */ /* 0x000fe20000100800 */
[----:B------:R-:W-:-:S03]  /*1588c0*/  IMAD.X R60, R0, 0x1, R60, P4 ;  /* 0x00000001003c7824 */ /* 0x000fc600020e063c */
[----:B------:R-:W-:Y:S04]  /*1588d0*/  STL [R1+0x3cfc], R57 ;  /* 0x003cfc3901007387 */ /* 0x000fe80000100800 */
[----:B------:R-:W-:Y:S04]  /*1588e0*/  STL [R1+0x3cf4], R58 ;  /* 0x003cf43a01007387 */ /* 0x000fe80000100800 */
[----:B------:R0:W-:Y:S04]  /*1588f0*/  STL [R1+0x3cdc], R61 ;  /* 0x003cdc3d01007387 */ /* 0x0001e80000100800 */
[----:B------:R1:W-:Y:S04]  /*158900*/  STL [R1+0x3cec], R59 ;  /* 0x003cec3b01007387 */ /* 0x0003e80000100800 */
[----:B------:R2:W-:Y:S04]  /*158910*/  STL [R1+0x3ce4], R60 ;  /* 0x003ce43c01007387 */ /* 0x0005e80000100800 */
[----:B0-----:R-:W5:Y:S04]  /*158920*/  LDL.LU R17, [R1+0x3cd8] ;  /* 0x003cd80001117983 */ /* 0x001f680000300800 */
[----:B-1----:R-:W5:Y:S04]  /*158930*/  LDL.LU R14, [R1+0x3cd0] ;  /* 0x003cd000010e7983 */ /* 0x002f680000300800 */
[----:B--2---:R-:W2:Y:S04]  /*158940*/  LDL.LU R15, [R1+0x3cc8] ;  /* 0x003cc800010f7983 */ /* 0x004ea80000300800 */
        /* <DEDUP_REMOVED lines=23> */
[----:B------:R-:W-:-:S02]  /*158ac0*/  IADD3 R17, P5, PT, R2, R17, RZ ;  /* 0x0000001102117210 */ /* 0x000fc40007fbe0ff */
[C---:B------:R-:W-:Y:S02]  /*158ad0*/  IADD3 R14, P1, PT, R2.reuse, R14, RZ ;  /* 0x0000000e020e7210 */ /* 0x040fe40007f3e0ff */
[C---:B--2---:R-:W-:Y:S02]  /*158ae0*/  IADD3 R15, P0, PT, R2.reuse, R15, RZ ;  /* 0x0000000f020f7210 */ /* 0x044fe40007f1e0ff */
[C---:B---3--:R-:W-:Y:S02]  /*158af0*/  IADD3 R12, P4, PT, R2.reuse, R12, RZ ;  /* 0x0000000c020c7210 */ /* 0x048fe40007f9e0ff */
[C---:B----4-:R-:W-:Y:S02]  /*158b00*/  IADD3 R13, P3, PT, R2.reuse, R13, RZ ;  /* 0x0000000d020d7210 */ /* 0x050fe40007f7e0ff */
[C---:B-----5:R-:W-:Y:S02]  /*158b10*/  IADD3 R10, P2, PT, R2.reuse, R10, RZ ;  /* 0x0000000a020a7210 */ /* 0x060fe40007f5e0ff */
[----:B------:R-:W-:Y:S01]  /*158b20*/  IADD3 R11, P6, PT, R2, R11, RZ ;  /* 0x0000000b020b7210 */ /* 0x000fe20007fde0ff */
[----:B------:R-:W-:Y:S01]  /*158b30*/  IMAD.X R8, R0, 0x1, R8, P5 ;  /* 0x0000000100087824 */ /* 0x000fe200028e0608 */
[----:B------:R-:W-:Y:S01]  /*158b40*/  IADD3 R9, P5, PT, R2, R9, RZ ;  /* 0x0000000902097210 */ /* 0x000fe20007fbe0ff */
[----:B------:R-:W-:Y:S01]  /*158b50*/  IMAD.X R6, R0, 0x1, R6, P1 ;  /* 0x0000000100067824 */ /* 0x000fe200008e0606 */
[----:B------:R-:W-:Y:S01]  /*158b60*/  IADD3 R7, P1, PT, R2, R7, RZ ;  /* 0x0000000702077210 */ /* 0x000fe20007f3e0ff */
[----:B------:R-:W-:Y:S01]  /*158b70*/  IMAD.X R4, R0, 0x1, R4, P0 ;  /* 0x0000000100047824 */ /* 0x000fe200000e0604 */
[----:B------:R-:W-:Y:S01]  /*158b80*/  IADD3 R5, P0, PT, R2, R5, RZ ;  /* 0x0000000502057210 */ /* 0x000fe20007f1e0ff */
[----:B------:R-:W-:-:S05]  /*158b90*/  VIADD R55, R55, 0x1 ;  /* 0x0000000137377836 */ /* 0x000fca0000000000 */
        /* <DEDUP_REMOVED lines=10> */
[----:B------:R-:W-:-:S03]  /*158c40*/  IMAD.X R3, R0, 0x1, R3, P4 ;  /* 0x0000000100037824 */ /* 0x000fc600020e0603 */
[----:B------:R-:W-:Y:S01]  /*158c50*/  STL [R1+0x3ccc], R6 ;  /* 0x003ccc0601007387 */ /* 0x000fe20000100800 */
[----:B------:R-:W-:-:S03]  /*158c60*/  IADD3 R50, P4, PT, R2, R50, RZ ;  /* 0x0000003202327210 */ /* 0x000fc60007f9e0ff */
[----:B------:R-:W-:Y:S01]  /*158c70*/  STL [R1+0x3c98], R7 ;  /* 0x003c980701007387 */ /* 0x000fe20000100800 */
[C---:B------:R-:W-:Y:S02]  /*158c80*/  IMAD.X R51, R0.reuse, 0x1, R51, P3 ;  /* 0x0000000100337824 */ /* 0x040fe400018e0633 */
[----:B------:R-:W-:Y:S01]  /*158c90*/  IMAD.X R53, R0, 0x1, R53, P2 ;  /* 0x0000000100357824 */ /* 0x000fe200010e0635 */
[----:B------:R-:W-:Y:S01]  /*158ca0*/  STL [R1+0x3cc4], R4 ;  /* 0x003cc40401007387 */ /* 0x000fe20000100800 */
[----:B------:R-:W-:-:S03]  /*158cb0*/  IADD3 R61, P2, PT, R2, R61, RZ ;  /* 0x0000003d023d7210 */ /* 0x000fc60007f5e0ff */
[----:B------:R-:W-:Y:S01]  /*158cc0*/  STL [R1+0x3c90], R5 ;  /* 0x003c900501007387 */ /* 0x000fe20000100800 */
[----:B------:R-:W-:-:S03]  /*158cd0*/  IADD3 R52, P3, PT, R2, R52, RZ ;  /* 0x0000003402347210 */ /* 0x000fc60007f7e0ff */
[----:B------:R-:W-:Y:S04]  /*158ce0*/  STL [R1+0x3cbc], R3 ;  /* 0x003cbc0301007387 */ /* 0x000fe80000100800 */
[----:B------:R-:W-:Y:S04]  /*158cf0*/  STL [R1+0x3c88], R50 ;  /* 0x003c883201007387 */ /* 0x000fe80000100800 */
[----:B------:R-:W-:Y:S04]  /*158d00*/  STL [R1+0x3cb4], R51 ;  /* 0x003cb43301007387 */ /* 0x000fe80000100800 */
[----:B------:R0:W-:Y:S04]  /*158d10*/  STL [R1+0x3c78], R61 ;  /* 0x003c783d01007387 */ /* 0x0001e80000100800 */
[----:B------:R1:W-:Y:S04]  /*158d20*/  STL [R1+0x3c80], R52 ;  /* 0x003c803401007387 */ /* 0x0003e80000100800 */
[----:B0-----:R-:W2:Y:S01]  /*158d30*/  LDL.LU R61, [R1+0x3c8c] ;  /* 0x003c8c00013d7983 */ /* 0x001ea20000300800 */
[----:B------:R-:W-:Y:S01]  /*158d40*/  IMAD.X R54, R0, 0x1, R54, P6 ;  /* 0x0000000100367824 */ /* 0x000fe200030e0636 */
[----:B------:R-:W-:Y:S01]  /*158d50*/  IADD3 R56, P6, PT, R2, R56, RZ ;  /* 0x0000003802387210 */ /* 0x000fe20007fde0ff */
[----:B------:R-:W-:Y:S01]  /*158d60*/  IMAD.X R57, R0, 0x1, R57, P5 ;  /* 0x0000000100397824 */ /* 0x000fe200028e0639 */
[----:B------:R0:W-:Y:S01]  /*158d70*/  STL [R1+0x3cac], R53 ;  /* 0x003cac3501007387 */ /* 0x0001e20000100800 */
[----:B------:R-:W-:-:S03]  /*158d80*/  IADD3 R58, P5, PT, R2, R58, RZ ;  /* 0x0000003a023a7210 */ /* 0x000fc60007fbe0ff */
[----:B------:R-:W-:Y:S01]  /*158d90*/  STL [R1+0x3ca4], R54 ;  /* 0x003ca43601007387 */ /* 0x000fe20000100800 */
[----:B------:R-:W-:-:S03]  /*158da0*/  IMAD.X R59, R0, 0x1, R59, P1 ;  /* 0x00000001003b7824 */ /* 0x000fc600008e063b */
[----:B------:R-:W-:Y:S04]  /*158db0*/  STL [R1+0x3c70], R56 ;  /* 0x003c703801007387 */ /* 0x000fe80000100800 */
[----:B------:R-:W-:Y:S01]  /*158dc0*/  STL [R1+0x3c9c], R57 ;  /* 0x003c9c3901007387 */ /* 0x000fe20000100800 */
[----:B------:R-:W-:-:S03]  /*158dd0*/  IADD3 R60, P1, PT, R2, R60, RZ ;  /* 0x0000003c023c7210 */ /* 0x000fc60007f3e0ff */
        /* <DEDUP_REMOVED lines=30> */
[----:B--2---:R-:W-:-:S05]  /*158fc0*/  IMAD.X R61, R0, 0x1, R61, P0 ;  /* 0x00000001003d7824 */ /* 0x004fca00000e063d */
[----:B------:R0:W-:Y:S04]  /*158fd0*/  STL [R1+0x3c8c], R61 ;  /* 0x003c8c3d01007387 */ /* 0x0001e80000100800 */
[----:B------:R-:W2:Y:S04]  /*158fe0*/  LDL.LU R58, [R1+0x3c1c] ;  /* 0x003c1c00013a7983 */ /* 0x000ea80000300800 */
[----:B------:R-:W2:Y:S04]  /*158ff0*/  LDL.LU R59, [R1+0x3be8] ;  /* 0x003be800013b7983 */ /* 0x000ea80000300800 */
[----:B0-----:R-:W2:Y:S01]  /*159000*/  LDL.LU R61, [R1+0x3c14] ;  /* 0x003c1400013d7983 */ /* 0x001ea20000300800 */
[----:B---3--:R-:W-:Y:S01]  /*159010*/  IADD3 R20, P0, PT, R2, R20, RZ ;  /* 0x0000001402147210 */ /* 0x008fe20007f1e0ff */
[----:B----4-:R-:W-:Y:S01]  /*159020*/  IMAD.X R21, R0, 0x1, R21, P4 ;  /* 0x0000000100157824 */ /* 0x010fe200020e0615 */
[----:B-----5:R-:W-:Y:S01]  /*159030*/  IADD3 R18, P4, PT, R2, R18, RZ ;  /* 0x0000001202127210 */ /* 0x020fe20007f9e0ff */
[----:B------:R-:W-:Y:S01]  /*159040*/  IMAD.X R19, R0, 0x1, R19, P3 ;  /* 0x0000000100137824 */ /* 0x000fe200018e0613 */
[----:B------:R-:W-:Y:S01]  /*159050*/  IADD3 R16, P3, PT, R2, R16, RZ ;  /* 0x0000001002107210 */ /* 0x000fe20007f7e0ff */
        /* <DEDUP_REMOVED lines=35> */
[----:B------:R-:W-:-:S03]  /*159290*/  IMAD.X R52, R0, 0x1, R52, P6 ;  /* 0x0000000100347824 */ /* 0x000fc600030e0634 */
[----:B------:R-:W-:Y:S01]  /*1592a0*/  STL [R1+0x3c10], R3 ;  /* 0x003c100301007387 */ /* 0x000fe20000100800 */
[----:B------:R-:W-:-:S03]  /*1592b0*/  IADD3 R53, P6, PT, R2, R53, RZ ;  /* 0x0000003502357210 */ /* 0x000fc60007fde0ff */
[----:B------:R-:W-:Y:S04]  /*1592c0*/  STL [R1+0x3c3c], R50 ;  /* 0x003c3c3201007387 */ /* 0x000fe80000100800 */
[----:B------:R-:W-:Y:S01]  /*1592d0*/  STL [R1+0x3c08], R51 ;  /* 0x003c083301007387 */ /* 0x000fe20000100800 */
[----:B------:R-:W-:-:S03]  /*1592e0*/  IADD3 R54, P5, PT, R2, R54, RZ ;  /* 0x0000003602367210 */ /* 0x000fc60007fbe0ff */
[----:B------:R0:W-:Y:S01]  /*1592f0*/  STL [R1+0x3c2c], R60 ;  /* 0x003c2c3c01007387 */ /* 0x0001e20000100800 */
[----:B------:R-:W-:-:S03]  /*159300*/  IMAD.X R56, R0, 0x1, R56, P1 ;  /* 0x0000000100387824 */ /* 0x000fc600008e0638 */
[----:B------:R1:W-:Y:S01]  /*159310*/  STL [R1+0x3c34], R52 ;  /* 0x003c343401007387 */ /* 0x0003e20000100800 */
[----:B------:R-:W-:-:S03]  /*159320*/  IADD3 R57, P1, PT, R2, R57, RZ ;  /* 0x0000003902397210 */ /* 0x000fc60007f3e0ff */
[----:B0-----:R-:W3:Y:S04]  /*159330*/  LDL.LU R60, [R1+0x3be0] ;  /* 0x003be000013c7983 */ /* 0x001ee80000300800 */
[----:B------:R0:W-:Y:S04]  /*159340*/  STL [R1+0x3c00], R53 ;  /* 0x003c003501007387 */ /* 0x0001e80000100800 */
[----:B------:R-:W-:Y:S04]  /*159350*/  STL [R1+0x3bf8], R54 ;  /* 0x003bf83601007387 */ /* 0x000fe80000100800 */
[----:B------:R-:W-:Y:S04]  /*159360*/  STL [R1+0x3c24], R56 ;  /* 0x003c243801007387 */ /* 0x000fe80000100800 */
[----:B------:R-:W-:Y:S04]  /*159370*/  STL [R1+0x3bf0], R57 ;  /* 0x003bf03901007387 */ /* 0x000fe80000100800 */
[----:B------:R-:W4:Y:S01]  /*159380*/  LDL.LU R20, [R1+0x3c0c] ;  /* 0x003c0c0001147983 */ /* 0x000f220000300800 */
[----:B--2---:R-:W-:Y:S01]  /*159390*/  IMAD.X R58, R0, 0x1, R58, P0 ;  /* 0x00000001003a7824 */ /* 0x004fe200000e063a */
[----:B------:R-:W-:-:S04]  /*1593a0*/  IADD3 R59, P0, PT, R2, R59, RZ ;  /* 0x0000003b023b7210 */ /* 0x000fc80007f1e0ff */
[----:B------:R-:W-:Y:S04]  /*1593b0*/  STL [R1+0x3c1c], R58 ;  /* 0x003c1c3a01007387 */ /* 0x000fe80000100800 */
[----:B------:R-:W2:Y:S01]  /*1593c0*/  LDL.LU R21, [R1+0x3bd8] ;  /* 0x003bd80001157983 */ /* 0x000ea20000300800 */
[----:B------:R-:W-:-:S03]  /*1593d0*/  IMAD.X R61, R0, 0x1, R61, P4 ;  /* 0x00000001003d7824 */ /* 0x000fc600020e063d */
        /* <DEDUP_REMOVED lines=27> */
[----:B---3--:R-:W-:-:S05]  /*159590*/  IADD3 R60, P4, PT, R2, R60, RZ ;  /* 0x0000003c023c7210 */ /* 0x008fca0007f9e0ff */
[----:B------:R0:W-:Y:S04]  /*1595a0*/  STL [R1+0x3be0], R60 ;  /* 0x003be03c01007387 */ /* 0x0001e80000100800 */
[----:B------:R-:W3:Y:S04]  /*1595b0*/  LDL.LU R58, [R1+0x3b70] ;  /* 0x003b7000013a7983 */ /* 0x000ee80000300800 */
[----:B------:R-:W3:Y:S01]  /*1595c0*/  LDL.LU R59, [R1+0x3b9c] ;  /* 0x003b9c00013b7983 */ /* 0x000ee20000300800 */
[----:B----4-:R-:W-:-:S03]  /*1595d0*/  IMAD.X R20, R0, 0x1, R20, P3 ;  /* 0x0000000100147824 */ /* 0x010fc600018e0614 */
[----:B0-----:R-:W4:Y:S04]  /*1595e0*/  LDL.LU R60, [R1+0x3b68] ;  /* 0x003b6800013c7983 */ /* 0x001f280000300800 */
[----:B------:R-:W-:Y:S01]  /*1595f0*/  STL [R1+0x3c0c], R20 ;  /* 0x003c0c1401007387 */ /* 0x000fe20000100800 */
[----:B--2---:R-:W-:Y:S01]  /*159600*/  IADD3 R21, P3, PT, R2, R21, RZ ;  /* 0x0000001502157210 */ /* 0x004fe20007f7e0ff */
[----:B-----5:R-:W-:Y:S01]  /*159610*/  IMAD.X R18, R0, 0x1, R18, P2 ;  /* 0x0000000100127824 */ /* 0x020fe200010e0612 */
[----:B------:R-:W-:Y:S01]  /*159620*/  IADD3 R19, P2, PT, R2, R19, RZ ;  /* 0x0000001302137210 */ /* 0x000fe20007f5e0ff */
        /* <DEDUP_REMOVED lines=46> */
[----:B------:R0:W-:Y:S04]  /*159910*/  STL [R1+0x3bb4], R53 ;  /* 0x003bb43501007387 */ /* 0x0001e80000100800 */
[----:B------:R-:W-:Y:S04]  /*159920*/  STL [R1+0x3bac], R54 ;  /* 0x003bac3601007387 */ /* 0x000fe80000100800 */
[----:B------:R-:W-:Y:S01]  /*159930*/  STL [R1+0x3b78], R56 ;  /* 0x003b783801007387 */ /* 0x000fe20000100800 */
[----:B---3--:R-:W-:Y:S01]  /*159940*/  IADD3 R58, P4, PT, R2, R58, RZ ;  /* 0x0000003a023a7210 */ /* 0x008fe20007f9e0ff */
[----:B------:R-:W-:-:S02]  /*159950*/  IMAD.X R59, R0, 0x1, R59, P3 ;  /* 0x00000001003b7824 */ /* 0x000fc400018e063b */
[----:B------:R-:W-:Y:S04]  /*159960*/  STL [R1+0x3ba4], R57 ;  /* 0x003ba43901007387 */ /* 0x000fe80000100800 */
[----:B------:R-:W3:Y:S04]  /*159970*/  LDL.LU R20, [R1+0x3b60] ;  /* 0x003b600001147983 */ /* 0x000ee80000300800 */
[----:B------:R-:W-:Y:S04]  /*159980*/  STL [R1+0x3b70], R58 ;  /* 0x003b703a01007387 */ /* 0x000fe80000100800 */
[----:B------:R-:W5:Y:S04]  /*159990*/  LDL.LU R21, [R1+0x3b8c] ;  /* 0x003b8c0001157983 */ /* 0x000f680000300800 */
[----:B------:R-:W-:Y:S04]  /*1599a0*/  STL [R1+0x3b9c], R59 ;  /* 0x003b9c3b01007387 */ /* 0x000fe80000100800 */
[----:B------:R-:W5:Y:S01]  /*1599b0*/  LDL.LU R18, [R1+0x3b58] ;  /* 0x003b580001127983 */ /* 0x000f620000300800 */
[----:B----4-:R-:W-:-:S05]  /*1599c0*/  IADD3 R60, P3, PT, R2, R60, RZ ;  /* 0x0000003c023c7210 */ /* 0x010fca0007f7e0ff */
        /* <DEDUP_REMOVED lines=21> */
[----:B----4-:R-:W4:Y:S04]  /*159b20*/  LDL.LU R60, [R1+0x3b34] ;  /* 0x003b3400013c7983 */ /* 0x010f280000300800 */
[----:B------:R-:W4:Y:S04]  /*159b30*/  LDL.LU R54, [R1+0x3b00] ;  /* 0x003b000001367983 */ /* 0x000f280000300800 */
[----:B------:R-:W4:Y:S04]  /*159b40*/  LDL.LU R56, [R1+0x3b2c] ;  /* 0x003b2c0001387983 */ /* 0x000f280000300800 */
[----:B------:R-:W4:Y:S01]  /*159b50*/  LDL.LU R57, [R1+0x3af8] ;  /* 0x003af80001397983 */ /* 0x000f220000300800 */
[----:B--2---:R-:W-:-:S05]  /*159b60*/  IMAD.X R61, R0, 0x1, R61, P2 ;  /* 0x00000001003d7824 */ /* 0x004fca00010e063d */
[----:B------:R0:W-:Y:S04]  /*159b70*/  STL [R1+0x3b94], R61 ;  /* 0x003b943d01007387 */ /* 0x0001e80000100800 */
[----:B------:R-:W2:Y:S04]  /*159b80*/  LDL.LU R58, [R1+0x3b24] ;  /* 0x003b2400013a7983 */ /* 0x000ea80000300800 */
[----:B------:R-:W2:Y:S04]  /*159b90*/  LDL.LU R59, [R1+0x3af0] ;  /* 0x003af000013b7983 */ /* 0x000ea80000300800 */
[----:B0-----:R-:W2:Y:S01]  /*159ba0*/  LDL.LU R61, [R1+0x3b1c] ;  /* 0x003b1c00013d7983 */ /* 0x001ea20000300800 */
[----:B---3--:R-:W-:Y:S01]  /*159bb0*/  IADD3 R20, P2, PT, R2, R20, RZ ;  /* 0x0000001402147210 */ /* 0x008fe20007f5e0ff */
[----:B-----5:R-:W-:Y:S01]  /*159bc0*/  IMAD.X R21, R0, 0x1, R21, P6 ;  /* 0x0000000100157824 */ /* 0x020fe200030e0615 */
[----:B------:R-:W-:-:S03]  /*159bd0*/  IADD3 R18, P6, PT, R2, R18, RZ ;  /* 0x0000001202127210 */ /* 0x000fc60007fde0ff */
[----:B------:R-:W-:Y:S04]  /*159be0*/  STL [R1+0x3b60], R20 ;  /* 0x003b601401007387 */ /* 0x000fe80000100800 */
[----:B------:R-:W-:Y:S01]  /*159bf0*/  STL [R1+0x3b8c], R21 ;  /* 0x003b8c1501007387 */ /* 0x000fe20000100800 */
[----:B------:R-:W-:Y:S01]  /*159c00*/  IMAD.X R19, R0, 0x1, R19, P5 ;  /* 0x0000000100137824 */ /* 0x000fe200028e0613 */
        /* <DEDUP_REMOVED lines=32> */
[----:B----4-:R-:W-:-:S03]  /*159e10*/  IMAD.X R60, R0, 0x1, R60, P4 ;  /* 0x00000001003c7824 */ /* 0x010fc600020e063c */
        /* <DEDUP_REMOVED lines=107> */
[----:B------:R-:W-:Y:S04]  /*15a4d0*/  STL [R1+0x3a80], R56 ;  /* 0x003a803801007387 */ /* 0x000fe80000100800 */
[----:B------:R-:W-:Y:S04]  /*15a4e0*/  STL [R1+0x3aac], R57 ;  /* 0x003aac3901007387 */ /* 0x000fe80000100800 */
[----:B------:R-:W5:Y:S01]  /*15a4f0*/  LDL.LU R20, [R1+0x3a68] ;  /* 0x003a680001147983 */ /* 0x000f620000300800 */
[----:B---3--:R-:W-:Y:S01]  /*15a500*/  IADD3 R58, P6, PT, R2, R58, RZ ;  /* 0x0000003a023a7210 */ /* 0x008fe20007fde0ff */
[----:B------:R-:W-:-:S04]  /*15a510*/  IMAD.X R59, R0, 0x1, R59, P5 ;  /* 0x00000001003b7824 */ /* 0x000fc800028e063b */
[----:B------:R-:W-:Y:S04]  /*15a520*/  STL [R1+0x3a78], R58 ;  /* 0x003a783a01007387 */ /* 0x000fe80000100800 */
[----:B------:R-:W3:Y:S01]  /*15a530*/  LDL.LU R21, [R1+0x3a94] ;  /* 0x003a940001157983 */ /* 0x000ee20000300800 */
[----:B----4-:R-:W-:-:S03]  /*15a540*/  IADD3 R60, P5, PT, R2, R60, RZ ;  /* 0x0000003c023c7210 */ /* 0x010fc60007fbe0ff */
[----:B------:R-:W-:Y:S04]  /*15a550*/  STL [R1+0x3aa4], R59 ;  /* 0x003aa43b01007387 */ /* 0x000fe80000100800 */
        /* <DEDUP_REMOVED lines=21> */
[----:B0-----:R-:W4:Y:S04]  /*15a6b0*/  LDL.LU R53, [R1+0x3a10] ;  /* 0x003a100001357983 */ /* 0x001f280000300800 */
[----:B------:R-:W4:Y:S04]  /*15a6c0*/  LDL.LU R60, [R1+0x3a3c] ;  /* 0x003a3c00013c7983 */ /* 0x000f280000300800 */
        /* <DEDUP_REMOVED lines=8> */
[----:B-----5:R-:W-:Y:S01]  /*15a750*/  IADD3 R20, P1, PT, R2, R20, RZ ;  /* 0x0000001402147210 */ /* 0x020fe20007f3e0ff */
[----:B---3--:R-:W-:-:S04]  /*15a760*/  IMAD.X R21, R0, 0x1, R21, P0 ;  /* 0x0000000100157824 */ /* 0x008fc800000e0615 */
[----:B------:R-:W-:Y:S01]  /*15a770*/  STL [R1+0x3a68], R20 ;  /* 0x003a681401007387 */ /* 0x000fe20000100800 */
[----:B----4-:R-:W-:-:S03]  /*15a780*/  IADD3 R18, P0, PT, R2, R18, RZ ;  /* 0x0000001202127210 */ /* 0x010fc60007f1e0ff */
        /* <DEDUP_REMOVED lines=368> */
[----:B-----5:R-:W-:-:S05]  /*15be90*/  IADD3 R20, P5, PT, R2, R20, RZ ;  /* 0x0000001402147210 */ /* 0x020fca0007fbe0ff */
[----:B------:R-:W-:Y:S01]  /*15bea0*/  STL [R1+0x69e4], R20 ;  /* 0x0069e41401007387 */ /* 0x000fe20000100800 */
[----:B---3--:R-:W-:Y:S01]  /*15beb0*/  IMAD.X R21, R0, 0x1, R21, P1 ;  /* 0x0000000100157824 */ /* 0x008fe200008e0615 */
[----:B----4-:R-:W-:-:S04]  /*15bec0*/  IADD3 R18, P1, PT, R2, R18, RZ ;  /* 0x0000001202127210 */ /* 0x010fc80007f3e0ff */
        /* <DEDUP_REMOVED lines=2876> */
[----:B------:R-:W3:Y:S01]  /*167290*/  LDL.LU R58, [R1+0x7944] ;  /* 0x00794400013a7983 */ /* 0x000ee20000300800 */
[----:B----4-:R-:W-:-:S03]  /*1672a0*/  IMAD.X R20, R0, 0x1, R20, P2 ;  /* 0x0000000100147824 */ /* 0x010fc600010e0614 */
[----:B------:R-:W4:Y:S04]  /*1672b0*/  LDL.LU R59, [R1+0x78d8] ;  /* 0x0078d800013b7983 */ /* 0x000f280000300800 */
        /* <DEDUP_REMOVED lines=52> */
[----:B------:R5:W-:Y:S04]  /*167600*/  STL [R1+0x78e0], R54 ;  /* 0x0078e03601007387 */ /* 0x000be80000100800 */
[----:B------:R0:W-:Y:S04]  /*167610*/  STL [R1+0x7948], R56 ;  /* 0x0079483801007387 */ /* 0x0001e80000100800 */
[----:B------:R0:W-:Y:S04]  /*167620*/  STL [R1+0x78dc], R57 ;  /* 0x0078dc3901007387 */ /* 0x0001e80000100800 */
[----:B------:R-:W2:Y:S01]  /*167630*/  LDL.LU R20, [R1+0x7950] ;  /* 0x0079500001147983 */ /* 0x000ea20000300800 */
[----:B---3--:R-:W-:Y:S01]  /*167640*/  IADD3 R58, P3, PT, R2, R58, RZ ;  /* 0x0000003a023a7210 */ /* 0x008fe20007f7e0ff */
[----:B----4-:R-:W-:-:S04]  /*167650*/  IMAD.X R59, R0, 0x1, R59, P2 ;  /* 0x00000001003b7824 */ /* 0x010fc800010e063b */
[----:B------:R3:W-:Y:S04]  /*167660*/  STL [R1+0x7944], R58 ;  /* 0x0079443a01007387 */ /* 0x0007e80000100800 */
[----:B------:R-:W4:Y:S01]  /*167670*/  LDL.LU R21, [R1+0x7900] ;  /* 0x0079000001157983 */ /* 0x000f220000300800 */
[----:B------:R-:W-:-:S03]  /*167680*/  IADD3 R60, P2, PT, R2, R60, RZ ;  /* 0x0000003c023c7210 */ /* 0x000fc60007f5e0ff */
        /* <DEDUP_REMOVED lines=23> */
[----:B-----5:R-:W5:Y:S04]  /*167800*/  LDL.LU R54, [R1+0x794c] ;  /* 0x00794c0001367983 */ /* 0x020f680000300800 */
[----:B------:R-:W5:Y:S04]  /*167810*/  LDL.LU R56, [R1+0x7960] ;  /* 0x0079600001387983 */ /* 0x000f680000300800 */
[----:B------:R-:W5:Y:S04]  /*167820*/  LDL.LU R57, [R1+0x795c] ;  /* 0x00795c0001397983 */ /* 0x000f680000300800 */
[----:B---3--:R-:W3:Y:S01]  /*167830*/  LDL.LU R58, [R1+0x7958] ;  /* 0x00795800013a7983 */ /* 0x008ee20000300800 */
[----:B--2---:R-:W-:-:S05]  /*167840*/  IMAD.X R61, R0, 0x1, R61, P6 ;  /* 0x00000001003d7824 */ /* 0x004fca00030e063d */
[----:B------:R0:W-:Y:S04]  /*167850*/  STL [R1+0x78ec], R61 ;  /* 0x0078ec3d01007387 */ /* 0x0001e80000100800 */
[----:B------:R-:W2:Y:S04]  /*167860*/  LDL.LU R59, [R1+0x796c] ;  /* 0x00796c00013b7983 */ /* 0x000ea80000300800 */
[----:B------:R-:W2:Y:S04]  /*167870*/  LDL.LU R60, [R1+0x797c] ;  /* 0x00797c00013c7983 */ /* 0x000ea80000300800 */
[----:B0-----:R-:W2:Y:S01]  /*167880*/  LDL.LU R61, [R1+0x7978] ;  /* 0x00797800013d7983 */ /* 0x001ea20000300800 */
[----:B------:R-:W-:-:S05]  /*167890*/  IADD3 R20, P6, PT, R2, R20, RZ ;  /* 0x0000001402147210 */ /* 0x000fca0007fde0ff */
[----:B------:R0:W-:Y:S01]  /*1678a0*/  STL [R1+0x7950], R20 ;  /* 0x0079501401007387 */ /* 0x0001e20000100800 */
[----:B----4-:R-:W-:Y:S01]  /*1678b0*/  IMAD.X R21, R0, 0x1, R21, P5 ;  /* 0x0000000100157824 */ /* 0x010fe200028e0615 */
[----:B------:R-:W-:-:S04]  /*1678c0*/  IADD3 R18, P5, PT, R2, R18, RZ ;  /* 0x0000001202127210 */ /* 0x000fc80007fbe0ff */
[----:B------:R0:W-:Y:S01]  /*1678d0*/  STL [R1+0x7900], R21 ;  /* 0x0079001501007387 */ /* 0x0001e20000100800 */
        /* <DEDUP_REMOVED lines=37> */
[----:B-----5:R-:W-:-:S03]  /*167b30*/  IMAD.X R54, R0, 0x1, R54, P3 ;  /* 0x0000000100367824 */ /* 0x020fc600018e0636 */
[----:B------:R0:W-:Y:S01]  /*167b40*/  STL [R1+0x793c], R50 ;  /* 0x00793c3201007387 */ /* 0x0001e20000100800 */
[----:B------:R-:W-:-:S03]  /*167b50*/  IMAD.X R56, R0, 0x1, R56, P2 ;  /* 0x0000000100387824 */ /* 0x000fc600010e0638 */
[----:B------:R0:W-:Y:S01]  /*167b60*/  STL [R1+0x7994], R51 ;  /* 0x0079943301007387 */ /* 0x0001e20000100800 */
[----:B------:R-:W-:-:S03]  /*167b70*/  IMAD.X R57, R0, 0x1, R57, P6 ;  /* 0x0000000100397824 */ /* 0x000fc600030e0639 */
[----:B------:R0:W-:Y:S01]  /*167b80*/  STL [R1+0x7938], R52 ;  /* 0x0079383401007387 */ /* 0x0001e20000100800 */
[----:B---3--:R-:W-:-:S03]  /*167b90*/  IMAD.X R58, R0, 0x1, R58, P5 ;  /* 0x00000001003a7824 */ /* 0x008fc600028e063a */
[----:B------:R0:W-:Y:S04]  /*167ba0*/  STL [R1+0x7990], R53 ;  /* 0x0079903501007387 */ /* 0x0001e80000100800 */
[----:B------:R0:W-:Y:S04]  /*167bb0*/  STL [R1+0x794c], R54 ;  /* 0x00794c3601007387 */ /* 0x0001e80000100800 */
[----:B------:R0:W-:Y:S04]  /*167bc0*/  STL [R1+0x7960], R56 ;  /* 0x0079603801007387 */ /* 0x0001e80000100800 */
[----:B------:R0:W-:Y:S04]  /*167bd0*/  STL [R1+0x795c], R57 ;  /* 0x00795c3901007387 */ /* 0x0001e80000100800 */
[----:B------:R0:W-:Y:S01]  /*167be0*/  STL [R1+0x7958], R58 ;  /* 0x0079583a01007387 */ /* 0x0001e20000100800 */
[----:B------:R-:W-:Y:S01]  /*167bf0*/  ISETP.NE.U32.AND P3, PT, R55, UR23, PT ;  /* 0x0000001737007c0c */ /* 0x000fe2000bf65070 */
[----:B--2---:R-:W-:-:S02]  /*167c00*/  IMAD.X R59, R0, 0x1, R59, P1 ;  /* 0x00000001003b7824 */ /* 0x004fc400008e063b */
[C---:B------:R-:W-:Y:S02]  /*167c10*/  IMAD.X R60, R0.reuse, 0x1, R60, P0 ;  /* 0x00000001003c7824 */ /* 0x040fe400000e063c */
[----:B------:R-:W-:-:S05]  /*167c20*/  IMAD.X R61, R0, 0x1, R61, P4 ;  /* 0x00000001003d7824 */ /* 0x000fca00020e063d */
[----:B------:R0:W-:Y:S04]  /*167c30*/  STL [R1+0x7978], R61 ;  /* 0x0079783d01007387 */ /* 0x0001e80000100800 */
[----:B------:R0:W-:Y:S04]  /*167c40*/  STL [R1+0x796c], R59 ;  /* 0x00796c3b01007387 */ /* 0x0001e80000100800 */
[----:B------:R0:W-:Y:S01]  /*167c50*/  STL [R1+0x797c], R60 ;  /* 0x00797c3c01007387 */ /* 0x0001e20000100800 */
[----:B------:R-:W-:Y:S05]  /*167c60*/  @P3 BRA `(.L_x_1) ;  /* 0xffffefec00e83947 */ /* 0x000fea000383ffff */
.L_x_0:
[----:B------:R-:W2:Y:S01]  /*167c70*/  LDL R2, [R1+0x134] ;  /* 0x0001340001027983 */ /* 0x000ea20000100800 */
[----:B------:R-:W2:Y:S03]  /*167c80*/  LDCU UR5, c[0x0][0x3b8] ;  /* 0x00007700ff0577ac */ /* 0x000ea60008000800 */
[----:B------:R-:W-:Y:S01]  /*167c90*/  STL [R1+0x7b4c], R6 ;  /* 0x007b4c0601007387 */ /* 0x000fe20000100800 */
[----:B------:R-:W1:Y:S01]  /*167ca0*/  LDCU UR7, c[0x0][0x3b8] ;  /* 0x00007700ff0777ac */ /* 0x000e620008000800 */
[----:B------:R-:W3:Y:S01]  /*167cb0*/  LDCU UR8, c[0x0][0x3b8] ;  /* 0x00007700ff0877ac */ /* 0x000ee20008000800 */
[----:B------:R-:W4:Y:S01]  /*167cc0*/  LDCU UR9, c[0x0][0x3b8] ;  /* 0x00007700ff0977ac */ /* 0x000f220008000800 */
[----:B------:R-:W5:Y:S01]  /*167cd0*/  LDCU UR10, c[0x0][0x3b8] ;  /* 0x00007700ff0a77ac */ /* 0x000f620008000800 */
        /* <DEDUP_REMOVED lines=8> */
[----:B------:R-:W0:Y:S01]  /*167d60*/  LDCU.64 UR18, c[0x0][0x398] ;  /* 0x00007300ff1277ac */ /* 0x000e220008000a00 */
        /* <DEDUP_REMOVED lines=16> */
[----:B--2---:R-:W-:Y:S01]  /*167e70*/  IMAD R0, R2, UR5, RZ ;  /* 0x0000000502007c24 */ /* 0x004fe2000f8e02ff */
[----:B------:R-:W2:Y:S03]  /*167e80*/  LDCU UR5, c[0x0][0x3b8] ;  /* 0x00007700ff0577ac */ /* 0x000ea60008000800 */
[----:B01----:R-:W-:Y:S01]  /*167e90*/  VIADD R9, R0, UR7 ;  /* 0x0000000700097c36 */ /* 0x003fe20008000000 */
[----:B------:R3:W-:Y:S01]  /*167ea0*/  STL [R1+0x3a0], R0 ;  /* 0x0003a00001007387 */ /* 0x0007e20000100800 */
[----:B------:R-:W0:Y:S03]  /*167eb0*/  LDCU UR7, c[0x0][0x3b8] ;  /* 0x00007700ff0777ac */ /* 0x000e260008000800 */
[----:B------:R-:W-:Y:S01]  /*167ec0*/  STL [R1+0x7b50], R9 ;  /* 0x007b500901007387 */ /* 0x000fe20000100800 */
[----:B---3--:R-:W-:Y:S01]  /*167ed0*/  VIADD R0, R9, UR8 ;  /* 0x0000000809007c36 */ /* 0x008fe20008000000 */
[----:B------:R-:W1:Y:S03]  /*167ee0*/  LDCU UR8, c[0x0][0x3b8] ;  /* 0x00007700ff0877ac */ /* 0x000e660008000800 */
[----:B----4-:R-:W-:Y:S01]  /*167ef0*/  VIADD R8, R0, UR9 ;  /* 0x0000000900087c36 */ /* 0x010fe20008000000 */
[----:B------:R5:W-:Y:S01]  /*167f00*/  STL [R1+0x388], R0 ;  /* 0x0003880001007387 */ /* 0x000be20000100800 */
[----:B------:R-:W3:Y:S03]  /*167f10*/  LDCU UR9, c[0x0][0x3b8] ;  /* 0x00007700ff0977ac */ /* 0x000ee60008000800 */
[----:B------:R-:W-:Y:S01]  /*167f20*/  STL [R1+0x7b54], R8 ;  /* 0x007b540801007387 */ /* 0x000fe20000100800 */
[----:B-----5:R-:W-:Y:S01]  /*167f30*/  VIADD R0, R8, UR10 ;  /* 0x0000000a08007c36 */ /* 0x020fe20008000000 */
[----:B------:R-:W4:Y:S03]  /*167f40*/  LDCU UR10, c[0x0][0x3b8] ;  /* 0x00007700ff0a77ac */ /* 0x000f260008000800 */
[----:B------:R-:W-:Y:S01]  /*167f50*/  VIADD R7, R0, UR11 ;  /* 0x0000000b00077c36 */ /* 0x000fe20008000000 */
[----:B------:R-:W5:Y:S01]  /*167f60*/  LDCU UR11, c[0x0][0x3b8] ;  /* 0x00007700ff0b77ac */ /* 0x000f620008000800 */
[----:B------:R0:W-:Y:S02]  /*167f70*/  STL [R1+0x7b58], R0 ;  /* 0x007b580001007387 */ /* 0x0001e40000100800 */
[----:B------:R-:W-:Y:S01]  /*167f80*/  VIADD R10, R7, UR12 ;  /* 0x0000000c070a7c36 */ /* 0x000fe20008000000 */
[----:B------:R-:W4:Y:S01]  /*167f90*/  LDCU UR12, c[0x0][0x3b8] ;  /* 0x00007700ff0c77ac */ /* 0x000f220008000800 */
[----:B------:R-:W-:Y:S02]  /*167fa0*/  STL [R1+0x7b5c], R7 ;  /* 0x007b5c0701007387 */ /* 0x000fe40000100800 */
[----:B--2---:R-:W-:Y:S01]  /*167fb0*/  VIADD R11, R10, UR5 ;  /* 0x000000050a0b7c36 */ /* 0x004fe20008000000 */
[----:B------:R-:W2:Y:S01]  /*167fc0*/  LDCU UR5, c[0x0][0x3b8] ;  /* 0x00007700ff0577ac */ /* 0x000ea20008000800 */
[----:B------:R-:W-:Y:S02]  /*167fd0*/  STL [R1+0x7b60], R10 ;  /* 0x007b600a01007387 */ /* 0x000fe40000100800 */
[----:B0-----:R-:W-:Y:S01]  /*167fe0*/  VIADD R12, R11, UR7 ;  /* 0x000000070b0c7c36 */ /* 0x001fe20008000000 */
[----:B------:R-:W0:Y:S01]  /*167ff0*/  LDCU UR7, c[0x0][0x3b8] ;  /* 0x00007700ff0777ac */ /* 0x000e220008000800 */
[----:B------:R-:W-:Y:S02]  /*168000*/  STL [R1+0x7b64], R11 ;  /* 0x007b640b01007387 */ /* 0x000fe40000100800 */
[----:B-1----:R-:W-:Y:S01]  /*168010*/  VIADD R13, R12, UR8 ;  /* 0x000000080c0d7c36 */ /* 0x002fe20008000000 */
[----:B------:R-:W1:Y:S01]  /*168020*/  LDCU UR8, c[0x0][0x3b8] ;  /* 0x00007700ff0877ac */ /* 0x000e620008000800 */
[----:B------:R-:W-:Y:S02]  /*168030*/  STL [R1+0x7b68], R12 ;  /* 0x007b680c01007387 */ /* 0x000fe40000100800 */
[----:B---3--:R-:W-:Y:S01]  /*168040*/  VIADD R14, R13, UR9 ;  /* 0x000000090d0e7c36 */ /* 0x008fe20008000000 */
[----:B------:R-:W3:Y:S01]  /*168050*/  LDCU UR9, c[0x0][0x3b8] ;  /* 0x00007700ff0977ac */ /* 0x000ee20008000800 */
[----:B------:R-:W-:Y:S02]  /*168060*/  STL [R1+0x7b6c], R13 ;  /* 0x007b6c0d01007387 */ /* 0x000fe40000100800 */
[----:B----4-:R-:W-:Y:S01]  /*168070*/  VIADD R15, R14, UR10 ;  /* 0x0000000a0e0f7c36 */ /* 0x010fe20008000000 */
[----:B------:R-:W4:Y:S01]  /*168080*/  LDCU UR10, c[0x0][0x3b8] ;  /* 0x00007700ff0a77ac */ /* 0x000f220008000800 */
[----:B------:R-:W-:Y:S02]  /*168090*/  STL [R1+0x7b70], R14 ;  /* 0x007b700e01007387 */ /* 0x000fe40000100800 */
[----:B-----5:R-:W-:Y:S01]  /*1680a0*/  VIADD R16, R15, UR11 ;  /* 0x0000000b0f107c36 */ /* 0x020fe20008000000 */
[----:B------:R-:W5:Y:S01]  /*1680b0*/  LDCU UR11, c[0x0][0x3b8] ;  /* 0x00007700ff0b77ac */ /* 0x000f620008000800 */
[----:B------:R-:W-:Y:S02]  /*1680c0*/  STL [R1+0x7b74], R15 ;  /* 0x007b740f01007387 */ /* 0x000fe40000100800 */
        /* <DEDUP_REMOVED lines=49> */
[----:B------:R-:W0:Y:S03]  /*1683e0*/  LDCU UR7, c[0x0][0x3b8] ;  /* 0x00007700ff0777ac */ /* 0x000e260008000800 */
[----:B-1----:R-:W-:Y:S01]  /*1683f0*/  VIADD R34, R33, UR8 ;  /* 0x0000000821227c36 */ /* 0x002fe20008000000 */
[----:B------:R-:W1:Y:S03]  /*168400*/  LDCU UR8, c[0x0][0x3b8] ;  /* 0x00007700ff0877ac */ /* 0x000e660008000800 */
[----:B---3--:R-:W-:Y:S01]  /*168410*/  VIADD R35, R34, UR9 ;  /* 0x0000000922237c36 */ /* 0x008fe20008000000 */
[----:B------:R-:W3:Y:S03]  /*168420*/  LDCU UR9, c[0x0][0x3b8] ;  /* 0x00007700ff0977ac */ /* 0x000ee60008000800 */
[----:B----4-:R-:W-:Y:S01]  /*168430*/  VIADD R36, R35, UR10 ;  /* 0x0000000a23247c36 */ /* 0x010fe20008000000 */
[----:B------:R-:W4:Y:S03]  /*168440*/  LDCU UR10, c[0x0][0x3b8] ;  /* 0x00007700ff0a77ac */ /* 0x000f260008000800 */
[----:B-----5:R-:W-:Y:S01]  /*168450*/  VIADD R37, R36, UR11 ;  /* 0x0000000b24257c36 */ /* 0x020fe20008000000 */
[----:B------:R-:W5:Y:S03]  /*168460*/  LDCU UR11, c[0x0][0x3b8] ;  /* 0x00007700ff0b77ac */ /* 0x000f660008000800 */
[----:B------:R-:W-:Y:S01]  /*168470*/  VIADD R38, R37, UR12 ;  /* 0x0000000c25267c36 */ /* 0x000fe20008000000 */
[----:B------:R-:W4:Y:S03]  /*168480*/  LDCU UR12, c[0x0][0x3b8] ;  /* 0x00007700ff0c77ac */ /* 0x000f260008000800 */
[----:B--2---:R-:W-:Y:S01]  /*168490*/  VIADD R39, R38, UR5 ;  /* 0x0000000526277c36 */ /* 0x004fe20008000000 */
[----:B------:R-:W2:Y:S03]  /*1684a0*/  LDCU UR5, c[0x0][0x3b8] ;  /* 0x00007700ff0577ac */ /* 0x000ea60008000800 */
        /* <DEDUP_REMOVED lines=39> */
[----:B------:R-:W1:Y:S03]  /*168720*/  LDCU UR12, c[0x0][0x3b8] ;  /* 0x00007700ff0c77ac */ /* 0x000e660008000800 */
[----:B--2---:R-:W-:Y:S01]  /*168730*/  VIADD R2, R61, UR5 ;  /* 0x000000053d027c36 */ /* 0x004fe20008000000 */
[----:B------:R-:W2:Y:S03]  /*168740*/  LDCU UR5, c[0x0][0x3b8] ;  /* 0x00007700ff0577ac */ /* 0x000ea60008000800 */
[----:B0-----:R-:W-:Y:S01]  /*168750*/  VIADD R0, R2, UR7 ;  /* 0x0000000702007c36 */ /* 0x001fe20008000000 */
[----:B------:R-:W-:Y:S01]  /*168760*/  STL [R1], R2 ;  /* 0x0000000201007387 */ /* 0x000fe20000100800 */
[----:B------:R-:W0:Y:S03]  /*168770*/  LDCU UR7, c[0x0][0x3b8] ;  /* 0x00007700ff0777ac */ /* 0x000e260008000800 */
[----:B------:R1:W-:Y:S02]  /*168780*/  STL [R1+0x4], R0 ;  /* 0x0000040001007387 */ /* 0x0003e40000100800 */
[----:B-1----:R-:W-:Y:S01]  /*168790*/  VIADD R0, R0, UR8 ;  /* 0x0000000800007c36 */ /* 0x002fe20008000000 */
[----:B------:R-:W1:Y:S04]  /*1687a0*/  LDCU UR8, c[0x0][0x3b8] ;  /* 0x00007700ff0877ac */ /* 0x000e680008000800 */
[----:B------:R3:W-:Y:S02]  /*1687b0*/  STL [R1+0xc], R0 ;  /* 0x00000c0001007387 */ /* 0x0007e40000100800 */
[----:B---3--:R-:W-:Y:S01]  /*1687c0*/  VIADD R0, R0, UR9 ;  /* 0x0000000900007c36 */ /* 0x008fe20008000000 */
[----:B------:R-:W3:Y:S04]  /*1687d0*/  LDCU UR9, c[0x0][0x3b8] ;  /* 0x00007700ff0977ac */ /* 0x000ee80008000800 */
[----:B------:R4:W-:Y:S02]  /*1687e0*/  STL [R1+0x10], R0 ;  /* 0x0000100001007387 */ /* 0x0009e40000100800 */
[----:B----4-:R-:W-:Y:S01]  /*1687f0*/  VIADD R0, R0, UR10 ;  /* 0x0000000a00007c36 */ /* 0x010fe20008000000 */
[----:B------:R-:W4:Y:S04]  /*168800*/  LDCU UR10, c[0x0][0x3b8] ;  /* 0x00007700ff0a77ac */ /* 0x000f280008000800 */
[----:B------:R5:W-:Y:S02]  /*168810*/  STL [R1+0x14], R0 ;  /* 0x0000140001007387 */ /* 0x000be40000100800 */
[----:B-----5:R-:W-:Y:S01]  /*168820*/  VIADD R0, R0, UR11 ;  /* 0x0000000b00007c36 */ /* 0x020fe20008000000 */
[----:B------:R-:W5:Y:S04]  /*168830*/  LDCU UR11, c[0x0][0x3b8] ;  /* 0x00007700ff0b77ac */ /* 0x000f680008000800 */
[----:B------:R0:W-:Y:S02]  /*168840*/  STL [R1+0x18], R0 ;  /* 0x0000180001007387 */ /* 0x0001e40000100800 */
[----:B0-----:R-:W-:Y:S01]  /*168850*/  VIADD R0, R0, UR12 ;  /* 0x0000000c00007c36 */ /* 0x001fe20008000000 */
[----:B------:R-:W0:Y:S04]  /*168860*/  LDCU UR12, c[0x0][0x3b8] ;  /* 0x00007700ff0c77ac */ /* 0x000e280008000800 */
[----:B------:R2:W-:Y:S02]  /*168870*/  STL [R1+0x20], R0 ;  /* 0x0000200001007387 */ /* 0x0005e40000100800 */
[----:B--2---:R-:W-:Y:S01]  /*168880*/  VIADD R0, R0, UR5 ;  /* 0x0000000500007c36 */ /* 0x004fe20008000000 */
[----:B------:R-:W2:Y:S04]  /*168890*/  LDCU UR5, c[0x0][0x3b8] ;  /* 0x00007700ff0577ac */ /* 0x000ea80008000800 */
[----:B------:R0:W-:Y:S02]  /*1688a0*/  STL [R1+0x24], R0 ;  /* 0x0000240001007387 */ /* 0x0001e40000100800 */
[----:B0-----:R-:W-:Y:S01]  /*1688b0*/  VIADD R0, R0, UR7 ;  /* 0x0000000700007c36 */ /* 0x001fe20008000000 */
[----:B------:R-:W0:Y:S04]  /*1688c0*/  LDCU UR7, c[0x0][0x3b8] ;  /* 0x00007700ff0777ac */ /* 0x000e280008000800 */
        /* <DEDUP_REMOVED lines=993> */
[----:B------:R4:W-:Y:S04]  /*16c6e0*/  STL [R1+0x1a78], R0 ;  /* 0x001a780001007387 */ /* 0x0009e80000100800 */
[----:B------:R-:W2:Y:S04]  /*16c6f0*/  LDL.LU R31, [R1+0x990] ;  /* 0x00099000011f7983 */ /* 0x000ea80000300800 */
[----:B------:R-:W2:Y:S01]  /*16c700*/  LDL.LU R30, [R1+0x994] ;  /* 0x00099400011e7983 */ /* 0x000ea20000300800 */
[----:B----4-:R-:W-:Y:S01]  /*16c710*/  VIADD R0, R0, UR10 ;  /* 0x0000000a00007c36 */ /* 0x010fe20008000000 */
[----:B------:R-:W4:Y:S02]  /*16c720*/  LDCU UR10, c[0x0][0x3b8] ;  /* 0x00007700ff0a77ac */ /* 0x000f240008000800 */
[----:B------:R-:W3:Y:S04]  /*16c730*/  LDL.LU R29, [R1+0x998] ;  /* 0x00099800011d7983 */ /* 0x000ee80000300800 */
[----:B------:R-:W3:Y:S04]  /*16c740*/  LDL.LU R28, [R1+0x99c] ;  /* 0x00099c00011c7983 */ /* 0x000ee80000300800 */
        /* <DEDUP_REMOVED lines=29> */
[----:B-----5:R-:W-:Y:S01]  /*16c920*/  VIADD R0, R0, UR11 ;  /* 0x0000000b00007c36 */ /* 0x020fe20008000000 */
[----:B------:R-:W5:Y:S01]  /*16c930*/  LDCU UR11, c[0x0][0x3b8] ;  /* 0x00007700ff0b77ac */ /* 0x000f620008000800 */
[----:B--2---:R-:W-:-:S02]  /*16c940*/  F2FP.SATFINITE.E5M2.F32.PACK_AB_MERGE_C R30, R30, R31, RZ ;  /* 0x0000001f1e1e723e */ /* 0x004fc400048060ff */
[----:B---3--:R-:W-:-:S03]  /*16c950*/  F2FP.SATFINITE.E5M2.F32.PACK_AB_MERGE_C R28, R28, R29, RZ ;  /* 0x0000001d1c1c723e */ /* 0x008fc600048060ff */
[----:B------:R-:W-:Y:S04]  /*16c960*/  STL [R1+0x2fec], R30 ;  /* 0x002fec1e01007387 */ /* 0x000fe80000100800 */
[----:B------:R-:W-:Y:S04]  /*16c970*/  STL [R1+0x2fe8], R28 ;  /* 0x002fe81c01007387 */ /* 0x000fe80000100800 */
[----:B------:R2:W-:Y:S01]  /*16c980*/  STL [R1+0x1a80], R0 ;  /* 0x001a800001007387 */ /* 0x0005e20000100800 */
[----:B----4-:R-:W-:Y:S01]  /*16c990*/  F2FP.SATFINITE.E5M2.F32.PACK_AB_MERGE_C R26, R26, R27, RZ ;  /* 0x0000001b1a1a723e */ /* 0x010fe200048060ff */
[----:B--2---:R-:W-:Y:S01]  /*16c9a0*/  VIADD R0, R0, UR12 ;  /* 0x0000000c00007c36 */ /* 0x004fe20008000000 */
[----:B------:R-:W-:-:S03]  /*16c9b0*/  F2FP.SATFINITE.E5M2.F32.PACK_AB_MERGE_C R24, R24, R25, RZ ;  /* 0x000000191818723e */ /* 0x000fc600048060ff */
[----:B------:R-:W-:Y:S01]  /*16c9c0*/  STL [R1+0x2fe0], R26 ;  /* 0x002fe01a01007387 */ /* 0x000fe20000100800 */
[----:B------:R-:W2:Y:S03]  /*16c9d0*/  LDCU UR12, c[0x0][0x3b8] ;  /* 0x00007700ff0c77ac */ /* 0x000ea60008000800 */
[----:B------:R-:W-:Y:S01]  /*16c9e0*/  STL [R1+0x2fe4], R24 ;  /* 0x002fe41801007387 */ /* 0x000fe20000100800 */
[----:B------:R-:W-:-:S03]  /*16c9f0*/  F2FP.SATFINITE.E5M2.F32.PACK_AB_MERGE_C R22, R22, R23, RZ ;  /* 0x000000171616723e */ /* 0x000fc600048060ff */
[----:B------:R3:W-:Y:S01]  /*16ca00*/  STL [R1+0x1a84], R0 ;  /* 0x001a840001007387 */ /* 0x0007e20000100800 */
[----:B------:R-:W-:Y:S01]  /*16ca10*/  F2FP.SATFINITE.E5M2.F32.PACK_AB_MERGE_C R20, R20, R21, RZ ;  /* 0x000000151414723e */ /* 0x000fe200048060ff */
[----:B---3--:R-:W-:Y:S02]  /*16ca20*/  VIADD R0, R0, UR5 ;  /* 0x0000000500007c36 */ /* 0x008fe40008000000 */
[----:B------:R-:W-:Y:S01]  /*16ca30*/  STL [R1+0x2fc8], R22 ;  /* 0x002fc81601007387 */ /* 0x000fe20000100800 */
[----:B------:R-:W3:Y:S01]  /*16ca40*/  LDCU UR5, c[0x0][0x3b8] ;  /* 0x00007700ff0577ac */ /* 0x000ee20008000800 */
[----:B------:R-:W-:Y:S02]  /*16ca50*/  F2FP.SATFINITE.E5M2.F32.PACK_AB_MERGE_C R18, R18, R19, RZ ;  /* 0x000000131212723e */ /* 0x000fe400048060ff */
[----:B------:R-:W-:Y:S04]  /*16ca60*/  STL [R1+0x2fdc], R20 ;  /* 0x002fdc1401007387 */ /* 0x000fe80000100800 */
[----:B------:R0:W-:Y:S01]  /*16ca70*/  STL [R1+0x1a88], R0 ;  /* 0x001a880001007387 */ /* 0x0001e20000100800 */
[----:B------:R-:W-:-:S03]  /*16ca80*/  F2FP.SATFINITE.E5M2.F32.PACK_AB_MERGE_C R16, R16, R17, RZ ;  /* 0x000000111010723e */ /* 0x000fc600048060ff */
[----:B------:R-:W-:Y:S01]  /*16ca90*/  STL [R1+0x2fc0], R18 ;  /* 0x002fc01201007387 */ /* 0x000fe20000100800 */
[----:B0-----:R-:W-:Y:S01]  /*16caa0*/  VIADD R0, R0, UR7 ;  /* 0x0000000700007c36 */ /* 0x001fe20008000000 */
[----:B------:R-:W-:Y:S02]  /*16cab0*/  F2FP.SATFINITE.E5M2.F32.PACK_AB_MERGE_C R14, R14, R15, RZ ;  /* 0x0000000f0e0e723e */ /* 0x000fe400048060ff */
[----:B------:R-:W-:Y:S01]  /*16cac0*/  STL [R1+0x2fbc], R16 ;  /* 0x002fbc1001007387 */ /* 0x000fe20000100800 */
[----:B------:R-:W0:Y:S03]  /*16cad0*/  LDCU UR7, c[0x0][0x3b8] ;  /* 0x00007700ff0777ac */ /* 0x000e260008000800 */
[----:B------:R1:W-:Y:S01]  /*16cae0*/  STL [R1+0x1a8c], R0 ;  /* 0x001a8c0001007387 */ /* 0x0003e20000100800 */
[----:B------:R-:W-:-:S03]  /*16caf0*/  F2FP.SATFINITE.E5M2.F32.PACK_AB_MERGE_C R12, R12, R13, RZ ;  /* 0x0000000d0c0c723e */ /* 0x000fc600048060ff */
[----:B------:R-:W-:Y:S01]  /*16cb00*/  STL [R1+0x2f98], R14 ;  /* 0x002f980e01007387 */ /* 0x000fe20000100800 */
[----:B-1----:R-:W-:Y:S01]  /*16cb10*/  VIADD R0, R0, UR8 ;  /* 0x0000000800007c36 */ /* 0x002fe20008000000 */
[----:B------:R-:W-:Y:S02]  /*16cb20*/  F2FP.SATFINITE.E5M2.F32.PACK_AB_MERGE_C R10, R10, R11, RZ ;  /* 0x0000000b0a0a723e */ /* 0x000fe400048060ff */
[----:B------:R-:W-:Y:S01]  /*16cb30*/  STL [R1+0x2f94], R12 ;  /* 0x002f940c01007387 */ /* 0x000fe20000100800 */
[----:B------:R-:W1:Y:S03]  /*16cb40*/  LDCU UR8, c[0x0][0x3b8] ;  /* 0x00007700ff0877ac */ /* 0x000e660008000800 */
[----:B------:R4:W-:Y:S01]  /*16cb50*/  STL [R1+0x1130], R0 ;  /* 0x0011300001007387 */ /* 0x0009e20000100800 */
[----:B------:R-:W-:-:S03]  /*16cb60*/  F2FP.SATFINITE.E5M2.F32.PACK_AB_MERGE_C R7, R8, R7, RZ ;  /* 0x000000070807723e */ /* 0x000fc600048060ff */
[----:B------:R-:W-:Y:S01]  /*16cb70*/  STL [R1+0x2f70], R10 ;  /* 0x002f700a01007387 */ /* 0x000fe20000100800 */
[----:B----4-:R-:W-:Y:S01]  /*16cb80*/  VIADD R0, R0, UR9 ;  /* 0x0000000900007c36 */ /* 0x010fe20008000000 */
[----:B------:R-:W-:Y:S02]  /*16cb90*/  F2FP.SATFINITE.E5M2.F32.PACK_AB_MERGE_C R6, R6, R9, RZ ;  /* 0x000000090606723e */ /* 0x000fe400048060ff */
[----:B------:R-:W-:Y:S01]  /*16cba0*/  STL [R1+0x2f6c], R7 ;  /* 0x002f6c0701007387 */ /* 0x000fe20000100800 */
[----:B------:R-:W4:Y:S03]  /*16cbb0*/  LDCU UR9, c[0x0][0x3b8] ;  /* 0x00007700ff0977ac */ /* 0x000f260008000800 */
[----:B------:R0:W-:Y:S04]  /*16cbc0*/  STL [R1+0x1120], R0 ;  /* 0x0011200001007387 */ /* 0x0001e80000100800 */
[----:B------:R1:W-:Y:S01]  /*16cbd0*/  STL [R1+0x2f4c], R6 ;  /* 0x002f4c0601007387 */ /* 0x0003e20000100800 */
[----:B0-----:R-:W-:Y:S01]  /*16cbe0*/  VIADD R0, R0, UR10 ;  /* 0x0000000a00007c36 */ /* 0x001fe20008000000 */
[----:B------:R-:W-:Y:S01]  /*16cbf0*/  F2FP.SATFINITE.E5M2.F32.PACK_AB_MERGE_C R4, R4, R5, RZ ;  /* 0x000000050404723e */ /* 0x000fe200048060ff */
[----:B------:R-:W0:Y:S01]  /*16cc00*/  LDCU UR10, c[0x0][0x3b8] ;  /* 0x00007700ff0a77ac */ /* 0x000e220008000800 */
[----:B-1----:R-:W-:-:S05]  /*16cc10*/  F2FP.SATFINITE.E5M2.F32.PACK_AB_MERGE_C R6, R58, R59, RZ ;  /* 0x0000003b3a06723e */ /* 0x002fca00048060ff */
[----:B------:R-:W-:Y:S01]  /*16cc20*/  STL [R1+0x2f48], R6 ;  /* 0x002f480601007387 */ /* 0x000fe20000100800 */
[----:B------:R-:W-:-:S03]  /*16cc30*/  F2FP.SATFINITE.E5M2.F32.PACK_AB_MERGE_C R2, R2, R3, RZ ;  /* 0x000000030202723e */ /* 0x000fc600048060ff */
[----:B------:R5:W-:Y:S04]  /*16cc40*/  STL [R1+0x1110], R0 ;  /* 0x0011100001007387 */ /* 0x000be80000100800 */
[----:B------:R1:W-:Y:S04]  /*16cc50*/  STL [R1+0x2f3c], R4 ;  /* 0x002f3c0401007387 */ /* 0x0003e80000100800 */
[----:B------:R-:W3:Y:S01]  /*16cc60*/  LDL.LU R31, [R1+0x10f0] ;  /* 0x0010f000011f7983 */ /* 0x000ee20000300800 */
[----:B-----5:R-:W-:Y:S01]  /*16cc70*/  VIADD R0, R0, UR11 ;  /* 0x0000000b00007c36 */ /* 0x020fe20008000000 */
[----:B------:R-:W5:Y:S02]  /*16cc80*/  LDCU UR11, c[0x0][0x3b8] ;  /* 0x00007700ff0b77ac */ /* 0x000f640008000800 */
[----:B------:R-:W3:Y:S04]  /*16cc90*/  LDL.LU R30, [R1+0x10f4] ;  /* 0x0010f400011e7983 */ /* 0x000ee80000300800 */
[----:B------:R0:W-:Y:S04]  /*16cca0*/  STL [R1+0x2f38], R2 ;  /* 0x002f380201007387 */ /* 0x0001e80000100800 */
[----:B------:R-:W4:Y:S04]  /*16ccb0*/  LDL.LU R29, [R1+0x10f8] ;  /* 0x0010f800011d7983 */ /* 0x000f280000300800 */
[----:B------:R-:W4:Y:S04]  /*16ccc0*/  LDL.LU R28, [R1+0x10fc] ;  /* 0x0010fc00011c7983 */ /* 0x000f280000300800 */
        /* <DEDUP_REMOVED lines=27> */
[----:B------:R-:W5:Y:S04]  /*16ce80*/  LDL.LU R3, [R1+0x1088] ;  /* 0x0010880001037983 */ /* 0x000f680000300800 */
[----:B0-----:R-:W5:Y:S01]  /*16ce90*/  LDL.LU R2, [R1+0x108c] ;  /* 0x00108c0001027983 */ /* 0x001f620000300800 */
[----:B--2---:R-:W-:Y:S01]  /*16cea0*/  VIADD R0, R0, UR12 ;  /* 0x0000000c00007c36 */ /* 0x004fe20008000000 */
[----:B------:R-:W0:Y:S01]  /*16ceb0*/  LDCU UR12, c[0x0][0x3b8] ;  /* 0x00007700ff0c77ac */ /* 0x000e220008000800 */
[----:B---3--:R-:W-:-:S05]  /*16cec0*/  F2FP.SATFINITE.E5M2.F32.PACK_AB_MERGE_C R30, R30, R31, RZ ;  /* 0x0000001f1e1e723e */ /* 0x008fca00048060ff */
[----:B------:R-:W-:Y:S01]  /*16ced0*/  STL [R1+0x2f30], R30 ;  /* 0x002f301e01007387 */ /* 0x000fe20000100800 */
[----:B----4-:R-:W-:-:S05]  /*16cee0*/  F2FP.SATFINITE.E5M2.F32.PACK_AB_MERGE_C R28, R28, R29, RZ ;  /* 0x0000001d1c1c723e */ /* 0x010fca00048060ff */
[----:B------:R-:W-:Y:S04]  /*16cef0*/  STL [R1+0x2f2c], R28 ;  /* 0x002f2c1c01007387 */ /* 0x000fe80000100800 */
[----:B------:R1:W-:Y:S01]  /*16cf00*/  STL [R1+0x10f0], R0 ;  /* 0x0010f00001007387 */ /* 0x0003e20000100800 */
[----:B-----5:R-:W-:Y:S01]  /*16cf10*/  F2FP.SATFINITE.E5M2.F32.PACK_AB_MERGE_C R26, R26, R27, RZ ;  /* 0x0000001b1a1a723e */ /* 0x020fe200048060ff */
[----:B-1----:R-:W-:Y:S01]  /*16cf20*/  VIADD R0, R0, UR5 ;  /* 0x0000000500007c36 */ /* 0x002fe20008000000 */
[----:B------:R-:W-:-:S03]  /*16cf30*/  F2FP.SATFINITE.E5M2.F32.PACK_AB_MERGE_C R24, R24, R25, RZ ;  /* 0x000000191818723e */ /* 0x000fc600048060ff */
[----:B------:R-:W-:Y:S01]  /*16cf40*/  STL [R1+0x2f1c], R26 ;  /* 0x002f1c1a01007387 */ /* 0x000fe20000100800 */
[----:B------:R-:W1:Y:S03]  /*16cf50*/  LDCU UR5, c[0x0][0x3b8] ;  /* 0x00007700ff0577ac */ /* 0x000e660008000800 */
[----:B------:R-:W-:Y:S01]  /*16cf60*/  STL [R1+0x2f28], R24 ;  /* 0x002f281801007387 */ /* 0x000fe20000100800 */
[----:B------:R-:W-:-:S03]  /*16cf70*/  F2FP.SATFINITE.E5M2.F32.PACK_AB_MERGE_C R22, R22, R23, RZ ;  /* 0x000000171616723e */ /* 0x000fc600048060ff */
[----:B------:R2:W-:Y:S01]  /*16cf80*/  STL [R1+0x10e0], R0 ;  /* 0x0010e00001007387 */ /* 0x0005e20000100800 */
[----:B------:R-:W-:Y:S01]  /*16cf90*/  F2FP.SATFINITE.E5M2.F32.PACK_AB_MERGE_C R20, R20, R21, RZ ;  /* 0x000000151414723e */ /* 0x000fe200048060ff */
[----:B--2---:R-:W-:Y:S02]  /*16cfa0*/  VIADD R0, R0, UR7 ;  /* 0x0000000700007c36 */ /* 0x004fe40008000000 */
[----:B------:R-:W-:Y:S01]  /*16cfb0*/  STL [R1+0x2f14], R22 ;  /* 0x002f141601007387 */ /* 0x000fe20000100800 */
[----:B------:R-:W2:Y:S01]  /*16cfc0*/  LDCU UR7, c[0x0][0x3b8] ;  /* 0x00007700ff0777ac */ /* 0x000ea20008000800 */
[----:B------:R-:W-:Y:S02]  /*16cfd0*/  F2FP.SATFINITE.E5M2.F32.PACK_AB_MERGE_C R18, R18, R19, RZ ;  /* 0x000000131212723e */ /* 0x000fe400048060ff */
[----:B------:R-:W-:Y:S04]  /*16cfe0*/  STL [R1+0x2f18], R20 ;  /* 0x002f181401007387 */ /* 0x000fe80000100800 */
[----:B------:R3:W-:Y:S01]  /*16cff0*/  STL [R1+0x10d0], R0 ;  /* 0x0010d00001007387 */ /* 0x0007e20000100800 */
[----:B------:R-:W-:-:S03]  /*16d000*/  F2FP.SATFINITE.E5M2.F32.PACK_AB_MERGE_C R16, R16, R17, RZ ;  /* 0x000000111010723e */ /* 0x000fc600048060ff */
[----:B------:R-:W-:Y:S01]  /*16d010*/  STL [R1+0x2f0c], R18 ;  /* 0x002f0c1201007387 */ /* 0x000fe20000100800 */
[----:B---3--:R-:W-:Y:S01]  /*16d020*/  VIADD R0, R0, UR8 ;  /* 0x0000000800007c36 */ /* 0x008fe20008000000 */
[----:B------:R-:W-:Y:S02]  /*16d030*/  F2FP.SATFINITE.E5M2.F32.PACK_AB_MERGE_C R14, R14, R15, RZ ;  /* 0x0000000f0e0e723e */ /* 0x000fe400048060ff */
[----:B------:R-:W-:Y:S01]  /*16d040*/  STL [R1+0x2f08], R16 ;  /* 0x002f081001007387 */ /* 0x000fe20000100800 */
[----:B------:R-:W3:Y:S03]  /*16d050*/  LDCU UR8, c[0x0][0x3b8] ;  /* 0x00007700ff0877ac */ /* 0x000ee60008000800 */
[----:B------:R4:W-:Y:S01]  /*16d060*/  STL [R1+0x10c0], R0 ;  /* 0x0010c00001007387 */ /* 0x0009e20000100800 */
[----:B------:R-:W-:-:S03]  /*16d070*/  F2FP.SATFINITE.E5M2.F32.PACK_AB_MERGE_C R12, R12, R13, RZ ;  /* 0x0000000d0c0c723e */ /* 0x000fc600048060ff */
[----:B------:R-:W-:Y:S01]  /*16d080*/  STL [R1+0x2efc], R14 ;  /* 0x002efc0e01007387 */ /* 0x000fe20000100800 */
[----:B----4-:R-:W-:Y:S01]  /*16d090*/  VIADD R0, R0, UR9 ;  /* 0x0000000900007c36 */ /* 0x010fe20008000000 */
[----:B------:R-:W-:Y:S02]  /*16d0a0*/  F2FP.SATFINITE.E5M2.F32.PACK_AB_MERGE_C R10, R10, R11, RZ ;  /* 0x0000000b0a0a723e */ /* 0x000fe400048060ff */
[----:B------:R-:W-:Y:S01]  /*16d0b0*/  STL [R1+0x2ef8], R12 ;  /* 0x002ef80c01007387 */ /* 0x000fe20000100800 */
[----:B------:R-:W4:Y:S03]  /*16d0c0*/  LDCU UR9, c[0x0][0x3b8] ;  /* 0x00007700ff0977ac */ /* 0x000f260008000800 */
[----:B------:R5:W-:Y:S01]  /*16d0d0*/  STL [R1+0x10c4], R0 ;  /* 0x0010c40001007387 */ /* 0x000be20000100800 */
[----:B------:R-:W-:-:S03]  /*16d0e0*/  F2FP.SATFINITE.E5M2.F32.PACK_AB_MERGE_C R7, R8, R7, RZ ;  /* 0x000000070807723e */ /* 0x000fc600048060ff */
[----:B------:R-:W-:Y:S01]  /*16d0f0*/  STL [R1+0x2ef0], R10 ;  /* 0x002ef00a01007387 */ /* 0x000fe20000100800 */
[----:B-----5:R-:W-:Y:S01]  /*16d100*/  VIADD R0, R0, UR10 ;  /* 0x0000000a00007c36 */ /* 0x020fe20008000000 */
[----:B------:R-:W-:Y:S02]  /*16d110*/  F2FP.SATFINITE.E5M2.F32.PACK_AB_MERGE_C R6, R6, R9, RZ ;  /* 0x000000090606723e */ /* 0x000fe400048060ff */
[----:B------:R-:W-:Y:S01]  /*16d120*/  STL [R1+0x2eec], R7 ;  /* 0x002eec0701007387 */ /* 0x000fe20000100800 */
[----:B------:R-:W5:Y:S03]  /*16d130*/  LDCU UR10, c[0x0][0x3b8] ;  /* 0x00007700ff0a77ac */ /* 0x000f660008000800 */
        /* <DEDUP_REMOVED lines=10> */
[----:B------:R-:W2:Y:S01]  /*16d1e0*/  LDL.LU R31, [R1+0x1070] ;  /* 0x00107000011f7983 */ /* 0x000ea20000300800 */
[----:B-1----:R-:W-:Y:S01]  /*16d1f0*/  VIADD R0, R0, UR12 ;  /* 0x0000000c00007c36 */ /* 0x002fe20008000000 */
[----:B------:R-:W1:Y:S02]  /*16d200*/  LDCU UR12, c[0x0][0x3b8] ;  /* 0x00007700ff0c77ac */ /* 0x000e640008000800 */
[----:B------:R-:W2:Y:S04]  /*16d210*/  LDL.LU R30, [R1+0x1074] ;  /* 0x00107400011e7983 */ /* 0x000ea80000300800 */
[----:B------:R0:W-:Y:S04]  /*16d220*/  STL [R1+0x2ed0], R2 ;  /* 0x002ed00201007387 */ /* 0x0001e80000100800 */
[----:B------:R-:W3:Y:S04]  /*16d230*/  LDL.LU R29, [R1+0x1078] ;  /* 0x00107800011d7983 */ /* 0x000ee80000300800 */
[----:B------:R-:W3:Y:S04]  /*16d240*/  LDL.LU R28, [R1+0x107c] ;  /* 0x00107c00011c7983 */ /* 0x000ee80000300800 */
[----:B------:R0:W-:Y:S04]  /*16d250*/  STL [R1+0x10dc], R0 ;  /* 0x0010dc0001007387 */ /* 0x0001e80000100800 */
        /* <DEDUP_REMOVED lines=28> */
[----:B------:R-:W-:Y:S01]  /*16d420*/  VIADD R0, R0, UR5 ;  /* 0x0000000500007c36 */ /* 0x000fe20008000000 */
[----:B------:R-:W0:Y:S01]  /*16d430*/  LDCU UR5, c[0x0][0x3b8] ;  /* 0x00007700ff0577ac */ /* 0x000e220008000800 */
[----:B--2---:R-:W-:-:S05]  /*16d440*/  F2FP.SATFINITE.E5M2.F32.PACK_AB_MERGE_C R30, R30, R31, RZ ;  /* 0x0000001f1e1e723e */ /* 0x004fca00048060ff */
[----:B------:R-:W-:Y:S01]  /*16d450*/  STL [R1+0x2ec4], R30 ;  /* 0x002ec41e01007387 */ /* 0x000fe20000100800 */
[----:B---3--:R-:W-:-:S05]  /*16d460*/  F2FP.SATFINITE.E5M2.F32.PACK_AB_MERGE_C R28, R28, R29, RZ ;  /* 0x0000001d1c1c723e */ /* 0x008fca00048060ff */
[----:B------:R-:W-:Y:S04]  /*16d470*/  STL [R1+0x2ec0], R28 ;  /* 0x002ec01c01007387 */ /* 0x000fe80000100800 */
[----:B------:R2:W-:Y:S01]  /*16d480*/  STL [R1+0x10f4], R0 ;  /* 0x0010f40001007387 */ /* 0x0005e20000100800 */
[----:B----4-:R-:W-:Y:S01]  /*16d490*/  F2FP.SATFINITE.E5M2.F32.PACK_AB_MERGE_C R26, R26, R27, RZ ;  /* 0x0000001b1a1a723e */ /* 0x010fe200048060ff */
[----:B--2---:R-:W-:Y:S01]  /*16d4a0*/  VIADD R0, R0, UR7 ;  /* 0x0000000700007c36 */ /* 0x004fe20008000000 */
[----:B-----5:R-:W-:-:S03]  /*16d4b0*/  F2FP.SATFINITE.E5M2.F32.PACK_AB_MERGE_C R24, R24, R25, RZ ;  /* 0x000000191818723e */ /* 0x020fc600048060ff */
        /* <DEDUP_REMOVED lines=25> */
[----:B------:R0:W-:Y:S01]  /*16d650*/  STL [R1+0x1134], R0 ;  /* 0x0011340001007387 */ /* 0x0001e20000100800 */
[----:B------:R-:W-:-:S03]  /*16d660*/  F2FP.SATFINITE.E5M2.F32.PACK_AB_MERGE_C R7, R8, R7, RZ ;  /* 0x000000070807723e */ /* 0x000fc600048060ff */
[----:B------:R-:W-:Y:S01]  /*16d670*/  STL [R1+0x2e80], R10 ;  /* 0x002e800a01007387 */ /* 0x000fe20000100800 */
[----:B0-----:R-:W-:Y:S01]  /*16d680*/  VIADD R0, R0, UR11 ;  /* 0x0000000b00007c36 */ /* 0x001fe20008000000 */
[----:B------:R-:W-:Y:S02]  /*16d690*/  F2FP.SATFINITE.E5M2.F32.PACK_AB_MERGE_C R6, R6, R9, RZ ;  /* 0x000000090606723e */ /* 0x000fe400048060ff */
[----:B------:R-:W-:Y:S01]  /*16d6a0*/  STL [R1+0x2e7c], R7 ;  /* 0x002e7c0701007387 */ /* 0x000fe20000100800 */
[----:B------:R-:W0:Y:S03]  /*16d6b0*/  LDCU UR11, c[0x0][0x3b8] ;  /* 0x00007700ff0b77ac */ /* 0x000e260008000800 */
[----:B------:R1:W-:Y:S04]  /*16d6c0*/  STL [R1+0x1a90], R0 ;  /* 0x001a900001007387 */ /* 0x0003e80000100800 */
[----:B------:R2:W-:Y:S01]  /*16d6d0*/  STL [R1+0x2e74], R6 ;  /* 0x002e740601007387 */ /* 0x0005e20000100800 */
[----:B-1----:R-:W-:Y:S01]  /*16d6e0*/  VIADD R0, R0, UR12 ;  /* 0x0000000c00007c36 */ /* 0x002fe20008000000 */
[----:B------:R-:W-:Y:S01]  /*16d6f0*/  F2FP.SATFINITE.E5M2.F32.PACK_AB_MERGE_C R4, R4, R5, RZ ;  /* 0x000000050404723e */ /* 0x000fe200048060ff */
[----:B------:R-:W1:Y:S01]  /*16d700*/  LDCU UR12, c[0x0][0x3b8] ;  /* 0x00007700ff0c77ac */ /* 0x000e620008000800 */
[----:B--2---:R-:W-:-:S05]  /*16d710*/  F2FP.SATFINITE.E5M2.F32.PACK_AB_MERGE_C R6, R58, R59, RZ ;  /* 0x0000003b3a06723e */ /* 0x004fca00048060ff */
[----:B------:R-:W-:Y:S01]  /*16d720*/  STL [R1+0x2e70], R6 ;  /* 0x002e700601007387 */ /* 0x000fe20000100800 */
[----:B------:R-:W-:-:S03]  /*16d730*/  F2FP.SATFINITE.E5M2.F32.PACK_AB_MERGE_C R2, R2, R3, RZ ;  /* 0x000000030202723e */ /* 0x000fc600048060ff */
[----:B------:R2:W-:Y:S04]  /*16d740*/  STL [R1+0x1a94], R0 ;  /* 0x001a940001007387 */ /* 0x0005e80000100800 */
[----:B------:R0:W-:Y:S04]  /*16d750*/  STL [R1+0x2e64], R4 ;  /* 0x002e640401007387 */ /* 0x0001e80000100800 */
[----:B------:R-:W3:Y:S01]  /*16d760*/  LDL.LU R31, [R1+0xff0] ;  /* 0x000ff000011f7983 */ /* 0x000ee20000300800 */
[----:B--2---:R-:W-:Y:S01]  /*16d770*/  VIADD R0, R0, UR5 ;  /* 0x0000000500007c36 */ /* 0x004fe20008000000 */
[----:B------:R-:W2:Y:S02]  /*16d780*/  LDCU UR5, c[0x0][0x3b8] ;  /* 0x00007700ff0577ac */ /* 0x000ea40008000800 */
[----:B------:R-:W3:Y:S04]  /*16d790*/  LDL.LU R30, [R1+0xff4] ;  /* 0x000ff400011e7983 */ /* 0x000ee80000300800 */
[----:B------:R0:W-:Y:S04]  /*16d7a0*/  STL [R1+0x2e60], R2 ;  /* 0x002e600201007387 */ /* 0x0001e80000100800 */
[----:B------:R-:W2:Y:S04]  /*16d7b0*/  LDL.LU R29, [R1+0xff8] ;  /* 0x000ff800011d7983 */ /* 0x000ea80000300800 */
[----:B------:R-:W2:Y:S04]  /*16d7c0*/  LDL.LU R28, [R1+0xffc] ;  /* 0x000ffc00011c7983 */ /* 0x000ea80000300800 */
        /* <DEDUP_REMOVED lines=31> */
[----:B---3--:R-:W-:-:S05]  /*16d9c0*/  F2FP.SATFINITE.E5M2.F32.PACK_AB_MERGE_C R30, R30, R31, RZ ;  /* 0x0000001f1e1e723e */ /* 0x008fca00048060ff */
[----:B------:R-:W-:Y:S01]  /*16d9d0*/  STL [R1+0x2e54], R30 ;  /* 0x002e541e01007387 */ /* 0x000fe20000100800 */
[----:B--2---:R-:W-:-:S05]  /*16d9e0*/  F2FP.SATFINITE.E5M2.F32.PACK_AB_MERGE_C R28, R28, R29, RZ ;  /* 0x0000001d1c1c723e */ /* 0x004fca00048060ff */
        /* <DEDUP_REMOVED lines=33> */
[----:B-1----:R-:W-:Y:S01]  /*16dc00*/  VIADD R0, R0, UR12 ;  /* 0x0000000c00007c36 */ /* 0x002fe20008000000 */
[----:B------:R-:W-:Y:S02]  /*16dc10*/  F2FP.SATFINITE.E5M2.F32.PACK_AB_MERGE_C R6, R6, R9, RZ ;  /* 0x000000090606723e */ /* 0x000fe400048060ff */
[----:B------:R-:W-:Y:S01]  /*16dc20*/  STL [R1+0x2e10], R7 ;  /* 0x002e100701007387 */ /* 0x000fe20000100800 */
[----:B------:R-:W1:Y:S03]  /*16dc30*/  LDCU UR12, c[0x0][0x3b8] ;  /* 0x00007700ff0c77ac */ /* 0x000e660008000800 */
[----:B------:R0:W-:Y:S04]  /*16dc40*/  STL [R1+0x1ab0], R0 ;  /* 0x001ab00001007387 */ /* 0x0001e80000100800 */
[----:B------:R2:W-:Y:S01]  /*16dc50*/  STL [R1+0x2e04], R6 ;  /* 0x002e040601007387 */ /* 0x0005e20000100800 */
[----:B0-----:R-:W-:Y:S01]  /*16dc60*/  VIADD R0, R0, UR5 ;  /* 0x0000000500007c36 */ /* 0x001fe20008000000 */
[----:B------:R-:W-:Y:S01]  /*16dc70*/  F2FP.SATFINITE.E5M2.F32.PACK_AB_MERGE_C R4, R4, R5, RZ ;  /* 0x000000050404723e */ /* 0x000fe200048060ff */
[----:B------:R-:W0:Y:S01]  /*16dc80*/  LDCU UR5, c[0x0][0x3b8] ;  /* 0x00007700ff0577ac */ /* 0x000e220008000800 */
        /* <DEDUP_REMOVED lines=43> */
[----:B---3--:R-:W-:-:S02]  /*16df40*/  F2FP.SATFINITE.E5M2.F32.PACK_AB_MERGE_C R30, R30, R31, RZ ;  /* 0x0000001f1e1e723e */ /* 0x008fc400048060ff */
[----:B------:R-:W3:Y:S04]  /*16df50*/  LDL.LU R31, [R1+0x7bb4] ;  /* 0x007bb400011f7983 */ /* 0x000ee80000300800 */
[----:B------:R0:W-:Y:S01]  /*16df60*/  STL [R1+0x2de4], R30 ;  /* 0x002de41e01007387 */ /* 0x0001e20000100800 */
[----:B--2---:R-:W-:-:S03]  /*16df70*/  F2FP.SATFINITE.E5M2.F32.PACK_AB_MERGE_C R28, R28, R29, RZ ;  /* 0x0000001d1c1c723e */ /* 0x004fc600048060ff */
[----:B0-----:R-:W3:Y:S04]  /*16df80*/  LDL.LU R30, [R1+0x7bb0] ;  /* 0x007bb000011e7983 */ /* 0x001ee80000300800 */
[----:B------:R-:W-:Y:S01]  /*16df90*/  STL [R1+0x2de0], R28 ;  /* 0x002de01c01007387 */ /* 0x000fe20000100800 */
[----:B----4-:R-:W-:-:S03]  /*16dfa0*/  F2FP.SATFINITE.E5M2.F32.PACK_AB_MERGE_C R26, R26, R27, RZ ;  /* 0x0000001b1a1a723e */ /* 0x010fc600048060ff */
[----:B------:R0:W-:Y:S01]  /*16dfb0*/  STL [R1+0x1abc], R0 ;  /* 0x001abc0001007387 */ /* 0x0001e20000100800 */
[----:B-----5:R-:W-:Y:S01]  /*16dfc0*/  F2FP.SATFINITE.E5M2.F32.PACK_AB_MERGE_C R24, R24, R25, RZ ;  /* 0x000000191818723e */ /* 0x020fe200048060ff */
[----:B0-----:R-:W-:Y:S02]  /*16dfd0*/  VIADD R0, R0, UR9 ;  /* 0x0000000900007c36 */ /* 0x001fe40008000000 */
[----:B------:R-:W-:Y:S01]  /*16dfe0*/  STL [R1+0x2dcc], R26 ;  /* 0x002dcc1a01007387 */ /* 0x000fe20000100800 */
[----:B------:R-:W0:Y:S01]  /*16dff0*/  LDCU UR9, c[0x0][0x3b8] ;  /* 0x00007700ff0977ac */ /* 0x000e220008000800 */
[----:B------:R-:W-:Y:S02]  /*16e000*/  F2FP.SATFINITE.E5M2.F32.PACK_AB_MERGE_C R22, R22, R23, RZ ;  /* 0x000000171616723e */ /* 0x000fe400048060ff */
[----:B------:R-:W-:Y:S04]  /*16e010*/  STL [R1+0x2ddc], R24 ;  /* 0x002ddc1801007387 */ /* 0x000fe80000100800 */
[----:B------:R2:W-:Y:S01]  /*16e020*/  STL [R1+0x1ac0], R0 ;  /* 0x001ac00001007387 */ /* 0x0005e20000100800 */
[----:B------:R-:W-:-:S03]  /*16e030*/  F2FP.SATFINITE.E5M2.F32.PACK_AB_MERGE_C R20, R20, R21, RZ ;  /* 0x000000151414723e */ /* 0x000fc600048060ff */
[----:B------:R-:W-:Y:S01]  /*16e040*/  STL [R1+0x2db4], R22 ;  /* 0x002db41601007387 */ /* 0x000fe20000100800 */
[----:B--2---:R-:W-:Y:S01]  /*16e050*/  VIADD R0, R0, UR10 ;  /* 0x0000000a00007c36 */ /* 0x004fe20008000000 */
[----:B------:R-:W-:Y:S02]  /*16e060*/  F2FP.SATFINITE.E5M2.F32.PACK_AB_MERGE_C R18, R18, R19, RZ ;  /* 0x000000131212723e */ /* 0x000fe400048060ff */
[----:B------:R-:W-:Y:S01]  /*16e070*/  STL [R1+0x2dc4], R20 ;  /* 0x002dc41401007387 */ /* 0x000fe20000100800 */
[----:B------:R-:W2:Y:S03]  /*16e080*/  LDCU UR10, c[0x0][0x3b8] ;  /* 0x00007700ff0a77ac */ /* 0x000ea60008000800 */
        /* <DEDUP_REMOVED lines=27> */
[----:B------:R-:W-:Y:S04]  /*16e240*/  STL [R1+0x2d88], R6 ;  /* 0x002d880601007387 */ /* 0x000fe80000100800 */
[----:B------:R-:W-:Y:S04]  /*16e250*/  STL [R1+0x1ad4], R0 ;  /* 0x001ad40001007387 */ /* 0x000fe80000100800 */
[----:B------:R1:W-:Y:S02]  /*16e260*/  STL [R1+0x2d7c], R4 ;  /* 0x002d7c0401007387 */ /* 0x0003e40000100800 */
[----:B-1----:R-:W-:-:S02]  /*16e270*/  F2FP.SATFINITE.E5M2.F32.PACK_AB_MERGE_C R4, R2, R3, RZ ;  /* 0x000000030204723e */ /* 0x002fc400048060ff */
[----:B------:R-:W2:Y:S04]  /*16e280*/  LDL.LU R3, [R1+0x1160] ;  /* 0x0011600001037983 */ /* 0x000ea80000300800 */
[----:B------:R-:W2:Y:S01]  /*16e290*/  LDL.LU R2, [R1+0x1164] ;  /* 0x0011640001027983 */ /* 0x000ea20000300800 */
[----:B------:R-:W-:Y:S01]  /*16e2a0*/  VIADD R0, R0, UR8 ;  /* 0x0000000800007c36 */ /* 0x000fe20008000000 */
[----:B------:R-:W1:Y:S02]  /*16e2b0*/  LDCU UR8, c[0x0][0x3b8] ;  /* 0x00007700ff0877ac */ /* 0x000e640008000800 */
[----:B------:R0:W-:Y:S04]  /*16e2c0*/  STL [R1+0x2d78], R4 ;  /* 0x002d780401007387 */ /* 0x0001e80000100800 */
[----:B------:R-:W3:Y:S04]  /*16e2d0*/  LDL.LU R29, [R1+0x1168] ;  /* 0x00116800011d7983 */ /* 0x000ee80000300800 */
[----:B------:R-:W3:Y:S04]  /*16e2e0*/  LDL.LU R28, [R1+0x116c] ;  /* 0x00116c00011c7983 */ /* 0x000ee80000300800 */
[----:B------:R-:W-:Y:S04]  /*16e2f0*/  STL [R1+0x1ad8], R0 ;  /* 0x001ad80001007387 */ /* 0x000fe80000100800 */
        /* <DEDUP_REMOVED lines=26> */
[----:B--2---:R-:W-:-:S03]  /*16e4a0*/  F2FP.SATFINITE.E5M2.F32.PACK_AB_MERGE_C R2, R2, R3, RZ ;  /* 0x000000030202723e */ /* 0x004fc600048060ff */
[----:B------:R-:W2:Y:S04]  /*16e4b0*/  LDL.LU R3, [R1+0x11d8] ;  /* 0x0011d80001037983 */ /* 0x000ea80000300800 */
[----:B------:R0:W-:Y:S04]  /*16e4c0*/  STL [R1+0x2d6c], R2 ;  /* 0x002d6c0201007387 */ /* 0x0001e80000100800 */
[----:B0-----:R-:W2:Y:S01]  /*16e4d0*/  LDL.LU R2, [R1+0x11dc] ;  /* 0x0011dc0001027983 */ /* 0x001ea20000300800 */
[----:B------:R-:W-:Y:S01]  /*16e4e0*/  VIADD R0, R0, UR9 ;  /* 0x0000000900007c36 */ /* 0x000fe20008000000 */
[----:B---3--:R-:W-:Y:S01]  /*16e4f0*/  F2FP.SATFINITE.E5M2.F32.PACK_AB_MERGE_C R28, R28, R29, RZ ;  /* 0x0000001d1c1c723e */ /* 0x008fe200048060ff */
[----:B------:R-:W0:Y:S03]  /*16e500*/  LDCU UR9, c[0x0][0x3b8] ;  /* 0x00007700ff0977ac */ /* 0x000e260008000800 */
[----:B------:R3:W-:Y:S01]  /*16e510*/  STL [R1+0x1adc], R0 ;  /* 0x001adc0001007387 */ /* 0x0007e20000100800 */
[----:B----4-:R-:W-:-:S03]  /*16e520*/  F2FP.SATFINITE.E5M2.F32.PACK_AB_MERGE_C R26, R26, R27, RZ ;  /* 0x0000001b1a1a723e */ /* 0x010fc600048060ff */
[----:B------:R-:W-:Y:S01]  /*16e530*/  STL [R1+0x2d68], R28 ;  /* 0x002d681c01007387 */ /* 0x000fe20000100800 */
[----:B-----5:R-:W-:Y:S01]  /*16e540*/  F2FP.SATFINITE.E5M2.F32.PACK_AB_MERGE_C R24, R24, R25, RZ ;  /* 0x000000191818723e */ /* 0x020fe200048060ff */
[----:B---3--:R-:W-:Y:S02]  /*16e550*/  VIADD R0, R0, UR10 ;  /* 0x0000000a00007c36 */ /* 0x008fe40008000000 */
[----:B------:R-:W-:Y:S01]  /*16e560*/  STL [R1+0x2d58], R26 ;  /* 0x002d581a01007387 */ /* 0x000fe20000100800 */
[----:B------:R-:W3:Y:S03]  /*16e570*/  LDCU UR10, c[0x0][0x3b8] ;  /* 0x00007700ff0a77ac */ /* 0x000ee60008000800 */
[----:B------:R-:W-:Y:S01]  /*16e580*/  STL [R1+0x2d64], R24 ;  /* 0x002d641801007387 */ /* 0x000fe20000100800 */
[----:B------:R-:W-:-:S03]  /*16e590*/  F2FP.SATFINITE.E5M2.F32.PACK_AB_MERGE_C R22, R22, R23, RZ ;  /* 0x000000171616723e */ /* 0x000fc600048060ff */
[----:B------:R4:W-:Y:S01]  /*16e5a0*/  STL [R1+0x1ae0], R0 ;  /* 0x001ae00001007387 */ /* 0x0009e20000100800 */
[----:B------:R-:W-:-:S03]  /*16e5b0*/  F2FP.SATFINITE.E5M2.F32.PACK_AB_MERGE_C R20, R20, R21, RZ ;  /* 0x000000151414723e */ /* 0x000fc600048060ff */
[----:B------:R-:W-:Y:S01]  /*16e5c0*/  STL [R1+0x2d4c], R22 ;  /* 0x002d4c1601007387 */ /* 0x000fe20000100800 */
[----:B----4-:R-:W-:-:S03]  /*16e5d0*/  VIADD R0, R0, UR11 ;  /* 0x0000000b00007c36 */ /* 0x010fc60008000000 */
[----:B------:R-:W-:Y:S01]  /*16e5e0*/  STL [R1+0x2d54], R20 ;  /* 0x002d541401007387 */ /* 0x000fe20000100800 */
[----:B------:R-:W4:Y:S01]  /*16e5f0*/  LDCU UR11, c[0x0][0x3b8] ;  /* 0x00007700ff0b77ac */ /* 0x000f220008000800 */
[----:B------:R-:W-:Y:S02]  /*16e600*/  F2FP.SATFINITE.E5M2.F32.PACK_AB_MERGE_C R18, R18, R19, RZ ;  /* 0x000000131212723e */ /* 0x000fe400048060ff */
[----:B------:R5:W-:Y:S01]  /*16e610*/  STL [R1+0x1ae4], R0 ;  /* 0x001ae40001007387 */ /* 0x000be20000100800 */
[----:B------:R-:W-:Y:S01]  /*16e620*/  F2FP.SATFINITE.E5M2.F32.PACK_AB_MERGE_C R16, R16, R17, RZ ;  /* 0x000000111010723e */ /* 0x000fe200048060ff */
[----:B-----5:R-:W-:Y:S02]  /*16e630*/  VIADD R0, R0, UR12 ;  /* 0x0000000c00007c36 */ /* 0x020fe40008000000 */
[----:B------:R-:W-:Y:S01]  /*16e640*/  STL [R1+0x2d48], R18 ;  /* 0x002d481201007387 */ /* 0x000fe20000100800 */
[----:B------:R-:W5:Y:S01]  /*16e650*/  LDCU UR12, c[0x0][0x3b8] ;  /* 0x00007700ff0c77ac */ /* 0x000f620008000800 */
[----:B------:R-:W-:-:S02]  /*16e660*/  F2FP.SATFINITE.E5M2.F32.PACK_AB_MERGE_C R14, R14, R15, RZ ;  /* 0x0000000f0e0e723e */ /* 0x000fc400048060ff */
        /* <DEDUP_REMOVED lines=20> */
[----:B---3--:R-:W-:-:S05]  /*16e7b0*/  F2FP.SATFINITE.E5M2.F32.PACK_AB_MERGE_C R6, R58, R59, RZ ;  /* 0x0000003b3a06723e */ /* 0x008fca00048060ff */
[----:B------:R-:W-:Y:S04]  /*16e7c0*/  STL [R1+0x2d18], R6 ;  /* 0x002d180601007387 */ /* 0x000fe80000100800 */
[----:B------:R-:W-:Y:S04]  /*16e7d0*/  STL [R1+0x1af4], R0 ;  /* 0x001af40001007387 */ /* 0x000fe80000100800 */
[----:B------:R-:W3:Y:S04]  /*16e7e0*/  LDL.LU R5, [R1+0x11e0] ;  /* 0x0011e00001057983 */ /* 0x000ee80000300800 */
[----:B------:R0:W-:Y:S04]  /*16e7f0*/  STL [R1+0x2d10], R4 ;  /* 0x002d100401007387 */ /* 0x0001e80000100800 */
[----:B0-----:R-:W3:Y:S01]  /*16e800*/  LDL.LU R4, [R1+0x11e4] ;  /* 0x0011e40001047983 */ /* 0x001ee20000300800 */
[----:B------:R-:W-:Y:S01]  /*16e810*/  VIADD R0, R0, UR9 ;  /* 0x0000000900007c36 */ /* 0x000fe20008000000 */
[----:B------:R-:W0:Y:S02]  /*16e820*/  LDCU UR9, c[0x0][0x3b8] ;  /* 0x00007700ff0977ac */ /* 0x000e240008000800 */
[----:B------:R-:W4:Y:S04]  /*16e830*/  LDL.LU R29, [R1+0x11e8] ;  /* 0x0011e800011d7983 */ /* 0x000f280000300800 */
[----:B------:R-:W4:Y:S01]  /*16e840*/  LDL.LU R28, [R1+0x11ec] ;  /* 0x0011ec00011c7983 */ /* 0x000f220000300800 */
[----:B--2---:R-:W-:-:S05]  /*16e850*/  F2FP.SATFINITE.E5M2.F32.PACK_AB_MERGE_C R2, R2, R3, RZ ;  /* 0x000000030202723e */ /* 0x004fca00048060ff */
[----:B------:R2:W-:Y:S04]  /*16e860*/  STL [R1+0x2d0c], R2 ;  /* 0x002d0c0201007387 */ /* 0x0005e80000100800 */
        /* <DEDUP_REMOVED lines=24> */
[----:B--2---:R-:W2:Y:S01]  /*16e9f0*/  LDL.LU R2, [R1+0xe1c] ;  /* 0x000e1c0001027983 */ /* 0x004ea20000300800 */
[----:B0-----:R-:W-:Y:S01]  /*16ea00*/  VIADD R0, R0, UR10 ;  /* 0x0000000a00007c36 */ /* 0x001fe20008000000 */
[----:B------:R-:W0:Y:S02]  /*16ea10*/  LDCU UR10, c[0x0][0x3b8] ;  /* 0x00007700ff0a77ac */ /* 0x000e240008000800 */
[----:B------:R-:W2:Y:S01]  /*16ea20*/  LDL.LU R59, [R1+0xe00] ;  /* 0x000e0000013b7983 */ /* 0x000ea20000300800 */
[----:B---3--:R-:W-:-:S05]  /*16ea30*/  F2FP.SATFINITE.E5M2.F32.PACK_AB_MERGE_C R4, R4, R5, RZ ;  /* 0x000000050404723e */ /* 0x008fca00048060ff */
[----:B------:R3:W-:Y:S04]  /*16ea40*/  STL [R1+0x2d00], R4 ;  /* 0x002d000401007387 */ /* 0x0007e80000100800 */
[----:B------:R-:W2:Y:S04]  /*16ea50*/  LDL.LU R58, [R1+0xe04] ;  /* 0x000e0400013a7983 */ /* 0x000ea80000300800 */
[----:B------:R-:W2:Y:S04]  /*16ea60*/  LDL.LU R5, [R1+0xe08] ;  /* 0x000e080001057983 */ /* 0x000ea80000300800 */
[----:B------:R0:W-:Y:S04]  /*16ea70*/  STL [R1+0x1afc], R0 ;  /* 0x001afc0001007387 */ /* 0x0001e80000100800 */
[----:B---3--:R-:W3:Y:S01]  /*16ea80*/  LDL.LU R4, [R1+0xe0c] ;  /* 0x000e0c0001047983 */ /* 0x008ee20000300800 */
[----:B----4-:R-:W-:Y:S01]  /*16ea90*/  F2FP.SATFINITE.E5M2.F32.PACK_AB_MERGE_C R28, R28, R29, RZ ;  /* 0x0000001d1c1c723e */ /* 0x010fe200048060ff */
[----:B0-----:R-:W-:-:S04]  /*16eaa0*/  VIADD R0, R0, UR11 ;  /* 0x0000000b00007c36 */ /* 0x001fc80008000000 */
[----:B------:R-:W-:Y:S01]  /*16eab0*/  STL [R1+0x2cfc], R28 ;  /* 0x002cfc1c01007387 */ /* 0x000fe20000100800 */
[----:B------:R-:W0:Y:S01]  /*16eac0*/  LDCU UR11, c[0x0][0x3b8] ;  /* 0x00007700ff0b77ac */ /* 0x000e220008000800 */
[----:B-----5:R-:W-:Y:S02]  /*16ead0*/  F2FP.SATFINITE.E5M2.F32.PACK_AB_MERGE_C R26, R26, R27, RZ ;  /* 0x0000001b1a1a723e */ /* 0x020fe400048060ff */
[----:B------:R-:W-:-:S03]  /*16eae0*/  F2FP.SATFINITE.E5M2.F32.PACK_AB_MERGE_C R24, R24, R25, RZ ;  /* 0x000000191818723e */ /* 0x000fc600048060ff */
[----:B------:R-:W-:Y:S04]  /*16eaf0*/  STL [R1+0x2cf0], R26 ;  /* 0x002cf01a01007387 */ /* 0x000fe80000100800 */
[----:B------:R-:W-:Y:S01]  /*16eb00*/  STL [R1+0x2cf4], R24 ;  /* 0x002cf41801007387 */ /* 0x000fe20000100800 */
[----:B------:R-:W-:-:S03]  /*16eb10*/  F2FP.SATFINITE.E5M2.F32.PACK_AB_MERGE_C R22, R22, R23, RZ ;  /* 0x000000171616723e */ /* 0x000fc600048060ff */
[----:B------:R4:W-:Y:S01]  /*16eb20*/  STL [R1+0x1b00], R0 ;  /* 0x001b000001007387 */ /* 0x0009e20000100800 */
[----:B------:R-:W-:Y:S01]  /*16eb30*/  F2FP.SATFINITE.E5M2.F32.PACK_AB_MERGE_C R20, R20, R21, RZ ;  /* 0x000000151414723e */ /* 0x000fe200048060ff */
[----:B----4-:R-:W-:Y:S02]  /*16eb40*/  VIADD R0, R0, UR12 ;  /* 0x0000000c00007c36 */ /* 0x010fe40008000000 */
[----:B------:R-:W-:Y:S01]  /*16eb50*/  STL [R1+0x2ce0], R22 ;  /* 0x002ce01601007387 */ /* 0x000fe20000100800 */
[----:B------:R-:W4:Y:S01]  /*16eb60*/  LDCU UR12, c[0x0][0x3b8] ;  /* 0x00007700ff0c77ac */ /* 0x000f220008000800 */
[----:B------:R-:W-:Y:S02]  /*16eb70*/  F2FP.SATFINITE.E5M2.F32.PACK_AB_MERGE_C R18, R18, R19, RZ ;  /* 0x000000131212723e */ /* 0x000fe400048060ff */
[----:B------:R-:W-:Y:S04]  /*16eb80*/  STL [R1+0x2ce4], R20 ;  /* 0x002ce41401007387 */ /* 0x000fe80000100800 */
        /* <DEDUP_REMOVED lines=17> */
[----:B0-----:R-:W-:Y:S01]  /*16eca0*/  VIADD R0, R0, UR8 ;  /* 0x0000000800007c36 */ /* 0x001fe20008000000 */
[----:B------:R-:W-:Y:S02]  /*16ecb0*/  F2FP.SATFINITE.E5M2.F32.PACK_AB_MERGE_C R6, R6, R9, RZ ;  /* 0x000000090606723e */ /* 0x000fe400048060ff */
[----:B------:R-:W-:Y:S01]  /*16ecc0*/  STL [R1+0x2cb8], R7 ;  /* 0x002cb80701007387 */ /* 0x000fe20000100800 */
[----:B------:R-:W0:Y:S03]  /*16ecd0*/  LDCU UR8, c[0x0][0x3b8] ;  /* 0x00007700ff0877ac */ /* 0x000e260008000800 */
[----:B------:R-:W-:Y:S04]  /*16ece0*/  STL [R1+0x1b10], R0 ;  /* 0x001b100001007387 */ /* 0x000fe80000100800 */
[----:B------:R2:W-:Y:S02]  /*16ecf0*/  STL [R1+0x2cac], R6 ;  /* 0x002cac0601007387 */ /* 0x0005e40000100800 */
[----:B--2---:R-:W-:-:S02]  /*16ed00*/  F2FP.SATFINITE.E5M2.F32.PACK_AB_MERGE_C R6, R2, R3, RZ ;  /* 0x000000030206723e */ /* 0x004fc400048060ff */
[----:B------:R-:W2:Y:S04]  /*16ed10*/  LDL.LU R3, [R1+0x14d0] ;  /* 0x0014d00001037983 */ /* 0x000ea80000300800 */
[----:B------:R-:W2:Y:S01]  /*16ed20*/  LDL.LU R2, [R1+0x14d4] ;  /* 0x0014d40001027983 */ /* 0x000ea20000300800 */
[----:B------:R-:W-:Y:S01]  /*16ed30*/  VIADD R0, R0, UR9 ;  /* 0x0000000900007c36 */ /* 0x000fe20008000000 */
[----:B------:R-:W0:Y:S02]  /*16ed40*/  LDCU UR9, c[0x0][0x3b8] ;  /* 0x00007700ff0977ac */ /* 0x000e240008000800 */
[----:B------:R0:W-:Y:S04]  /*16ed50*/  STL [R1+0x2ca8], R6 ;  /* 0x002ca80601007387 */ /* 0x0001e80000100800 */
[----:B------:R0:W-:Y:S02]  /*16ed60*/  STL [R1+0x1b14], R0 ;  /* 0x001b140001007387 */ /* 0x0001e40000100800 */
[----:B0-----:R-:W-:Y:S01]  /*16ed70*/  F2FP.SATFINITE.E5M2.F32.PACK_AB_MERGE_C R6, R58, R59, RZ ;  /* 0x0000003b3a06723e */ /* 0x001fe200048060ff */
[----:B------:R-:W-:Y:S01]  /*16ed80*/  VIADD R0, R0, UR10 ;  /* 0x0000000a00007c36 */ /* 0x000fe20008000000 */
[----:B------:R-:W0:Y:S03]  /*16ed90*/  LDCU UR10, c[0x0][0x3b8] ;  /* 0x00007700ff0a77ac */ /* 0x000e260008000800 */
[----:B------:R-:W-:Y:S04]  /*16eda0*/  STL [R1+0x2ca0], R6 ;  /* 0x002ca00601007387 */ /* 0x000fe80000100800 */
[----:B------:R-:W4:Y:S01]  /*16edb0*/  LDL.LU R29, [R1+0x14d8] ;  /* 0x0014d800011d7983 */ /* 0x000f220000300800 */
[----:B---3--:R-:W-:-:S03]  /*16edc0*/  F2FP.SATFINITE.E5M2.F32.PACK_AB_MERGE_C R4, R4, R5, RZ ;  /* 0x000000050404723e */ /* 0x008fc600048060ff */
[----:B------:R-:W3:Y:S04]  /*16edd0*/  LDL.LU R28, [R1+0x14dc] ;  /* 0x0014dc00011c7983 */ /* 0x000ee80000300800 */
        /* <DEDUP_REMOVED lines=24> */
[----:B------:R-:W-:Y:S01]  /*16ef60*/  VIADD R0, R0, UR11 ;  /* 0x0000000b00007c36 */ /* 0x000fe20008000000 */
[----:B------:R-:W0:Y:S02]  /*16ef70*/  LDCU UR11, c[0x0][0x3b8] ;  /* 0x00007700ff0b77ac */ /* 0x000e240008000800 */
[----:B------:R-:W5:Y:S01]  /*16ef80*/  LDL.LU R9, [R1+0xda8] ;  /* 0x000da80001097983 */ /* 0x000f620000300800 */
[----:B--2---:R-:W-:-:S05]  /*16ef90*/  F2FP.SATFINITE.E5M2.F32.PACK_AB_MERGE_C R2, R2, R3, RZ ;  /* 0x000000030202723e */ /* 0x004fca00048060ff */
[----:B------:R2:W-:Y:S04]  /*16efa0*/  STL [R1+0x2c90], R2 ;  /* 0x002c900201007387 */ /* 0x0005e80000100800 */
[----:B------:R-:W5:Y:S04]  /*16efb0*/  LDL.LU R6, [R1+0xdac] ;  /* 0x000dac0001067983 */ /* 0x000f680000300800 */
[----:B------:R-:W5:Y:S04]  /*16efc0*/  LDL.LU R59, [R1+0x13d0] ;  /* 0x0013d000013b7983 */ /* 0x000f680000300800 */
[----:B------:R4:W-:Y:S04]  /*16efd0*/  STL [R1+0x1b1c], R0 ;  /* 0x001b1c0001007387 */ /* 0x0009e80000100800 */
[----:B------:R-:W5:Y:S04]  /*16efe0*/  LDL.LU R58, [R1+0x13d4] ;  /* 0x0013d400013a7983 */ /* 0x000f680000300800 */
[----:B------:R-:W5:Y:S04]  /*16eff0*/  LDL.LU R3, [R1+0x13d8] ;  /* 0x0013d80001037983 */ /* 0x000f680000300800 */
[----:B--2---:R-:W2:Y:S01]  /*16f000*/  LDL.LU R2, [R1+0x13dc] ;  /* 0x0013dc0001027983 */ /* 0x004ea20000300800 */
[----:B----4-:R-:W-:Y:S01]  /*16f010*/  VIADD R0, R0, UR12 ;  /* 0x0000000c00007c36 */ /* 0x010fe20008000000 */
[----:B------:R-:W4:Y:S01]  /*16f020*/  LDCU UR12, c[0x0][0x3b8] ;  /* 0x00007700ff0c77ac */ /* 0x000f220008000800 */
[----:B---3--:R-:W-:-:S05]  /*16f030*/  F2FP.SATFINITE.E5M2.F32.PACK_AB_MERGE_C R28, R28, R29, RZ ;  /* 0x0000001d1c1c723e */ /* 0x008fca00048060ff */
[----:B------:R-:W-:Y:S01]  /*16f040*/  STL [R1+0x2c8c], R28 ;  /* 0x002c8c1c01007387 */ /* 0x000fe20000100800 */
[----:B-----5:R-:W-:Y:S02]  /*16f050*/  F2FP.SATFINITE.E5M2.F32.PACK_AB_MERGE_C R26, R26, R27, RZ ;  /* 0x0000001b1a1a723e */ /* 0x020fe400048060ff */
[----:B------:R-:W-:-:S03]  /*16f060*/  F2FP.SATFINITE.E5M2.F32.PACK_AB_MERGE_C R24, R24, R25, RZ ;  /* 0x000000191818723e */ /* 0x000fc600048060ff */
[----:B------:R-:W-:Y:S04]  /*16f070*/  STL [R1+0x2c78], R26 ;  /* 0x002c781a01007387 */ /* 0x000fe80000100800 */
        /* <DEDUP_REMOVED lines=31> */
[----:B------:R-:W3:Y:S04]  /*16f270*/  LDL.LU R5, [R1+0x1380] ;  /* 0x0013800001057983 */ /* 0x000ee80000300800 */
[----:B------:R0:W-:Y:S04]  /*16f280*/  STL [R1+0x2c3c], R4 ;  /* 0x002c3c0401007387 */ /* 0x0001e80000100800 */
[----:B0-----:R-:W3:Y:S01]  /*16f290*/  LDL.LU R4, [R1+0x1384] ;  /* 0x0013840001047983 */ /* 0x001ee20000300800 */
[----:B------:R-:W-:Y:S01]  /*16f2a0*/  VIADD R0, R0, UR10 ;  /* 0x0000000a00007c36 */ /* 0x000fe20008000000 */
[----:B------:R-:W0:Y:S01]  /*16f2b0*/  LDCU UR10, c[0x0][0x3b8] ;  /* 0x00007700ff0a77ac */ /* 0x000e220008000800 */
[----:B------:R-:W-:-:S05]  /*16f2c0*/  F2FP.SATFINITE.E5M2.F32.PACK_AB_MERGE_C R7, R6, R9, RZ ;  /* 0x000000090607723e */ /* 0x000fca00048060ff */
[----:B------:R-:W-:Y:S04]  /*16f2d0*/  STL [R1+0x2c38], R7 ;  /* 0x002c380701007387 */ /* 0x000fe80000100800 */
[----:B------:R0:W-:Y:S01]  /*16f2e0*/  STL [R1+0x1b34], R0 ;  /* 0x001b340001007387 */ /* 0x0001e20000100800 */
[----:B------:R-:W-:-:S05]  /*16f2f0*/  F2FP.SATFINITE.E5M2.F32.PACK_AB_MERGE_C R6, R58, R59, RZ ;  /* 0x0000003b3a06723e */ /* 0x000fca00048060ff */
[----:B------:R-:W-:Y:S01]  /*16f300*/  STL [R1+0x2c30], R6 ;  /* 0x002c300601007387 */ /* 0x000fe20000100800 */
[----:B0-----:R-:W-:Y:S01]  /*16f310*/  VIADD R0, R0, UR11 ;  /* 0x0000000b00007c36 */ /* 0x001fe20008000000 */
[----:B--2---:R-:W-:Y:S02]  /*16f320*/  F2FP.SATFINITE.E5M2.F32.PACK_AB_MERGE_C R2, R2, R3, RZ ;  /* 0x000000030202723e */ /* 0x004fe400048060ff */
[----:B------:R-:W2:Y:S01]  /*16f330*/  LDL.LU R29, [R1+0x1388] ;  /* 0x00138800011d7983 */ /* 0x000ea20000300800 */
[----:B------:R-:W0:Y:S03]  /*16f340*/  LDCU UR11, c[0x0][0x3b8] ;  /* 0x00007700ff0b77ac */ /* 0x000e260008000800 */
[----:B------:R-:W2:Y:S04]  /*16f350*/  LDL.LU R28, [R1+0x138c] ;  /* 0x00138c00011c7983 */ /* 0x000ea80000300800 */
        /* <DEDUP_REMOVED lines=22> */
[----:B----4-:R-:W-:Y:S01]  /*16f4c0*/  VIADD R0, R0, UR12 ;  /* 0x0000000c00007c36 */ /* 0x010fe20008000000 */
[----:B------:R-:W0:Y:S02]  /*16f4d0*/  LDCU UR12, c[0x0][0x3b8] ;  /* 0x00007700ff0c77ac */ /* 0x000e240008000800 */
[----:B------:R-:W4:Y:S01]  /*16f4e0*/  LDL.LU R7, [R1+0xdf0] ;  /* 0x000df00001077983 */ /* 0x000f220000300800 */
[----:B---3--:R-:W-:-:S05]  /*16f4f0*/  F2FP.SATFINITE.E5M2.F32.PACK_AB_MERGE_C R4, R4, R5, RZ ;  /* 0x000000050404723e */ /* 0x008fca00048060ff */
[----:B------:R3:W-:Y:S04]  /*16f500*/  STL [R1+0x2f44], R4 ;  /* 0x002f440401007387 */ /* 0x0007e80000100800 */
[----:B------:R-:W4:Y:S04]  /*16f510*/  LDL.LU R8, [R1+0xdf4] ;  /* 0x000df40001087983 */ /* 0x000f280000300800 */
[----:B------:R-:W4:Y:S04]  /*16f520*/  LDL.LU R9, [R1+0xdf8] ;  /* 0x000df80001097983 */ /* 0x000f280000300800 */
[----:B------:R0:W-:Y:S04]  /*16f530*/  STL [R1+0x1b3c], R0 ;  /* 0x001b3c0001007387 */ /* 0x0001e80000100800 */
[----:B------:R-:W4:Y:S04]  /*16f540*/  LDL.LU R6, [R1+0xdfc] ;  /* 0x000dfc0001067983 */ /* 0x000f280000300800 */
[----:B------:R-:W4:Y:S04]  /*16f550*/  LDL.LU R59, [R1+0xde0] ;  /* 0x000de000013b7983 */ /* 0x000f280000300800 */
[----:B------:R-:W4:Y:S04]  /*16f560*/  LDL.LU R58, [R1+0xde4] ;  /* 0x000de400013a7983 */ /* 0x000f280000300800 */
[----:B------:R-:W4:Y:S04]  /*16f570*/  LDL.LU R5, [R1+0xde8] ;  /* 0x000de80001057983 */ /* 0x000f280000300800 */
[----:B---3--:R-:W3:Y:S01]  /*16f580*/  LDL.LU R4, [R1+0xdec] ;  /* 0x000dec0001047983 */ /* 0x008ee20000300800 */
[----:B0-----:R-:W-:Y:S01]  /*16f590*/  VIADD R0, R0, UR5 ;  /* 0x0000000500007c36 */ /* 0x001fe20008000000 */
[----:B------:R-:W0:Y:S01]  /*16f5a0*/  LDCU UR5, c[0x0][0x3b8] ;  /* 0x00007700ff0577ac */ /* 0x000e220008000800 */
[----:B--2---:R-:W-:-:S05]  /*16f5b0*/  F2FP.SATFINITE.E5M2.F32.PACK_AB_MERGE_C R28, R28, R29, RZ ;  /* 0x0000001d1c1c723e */ /* 0x004fca00048060ff */
        /* <DEDUP_REMOVED lines=8> */
[----:B-1----:R-:W-:Y:S02]  /*16f640*/  VIADD R0, R0, UR7 ;  /* 0x0000000700007c36 */ /* 0x002fe40008000000 */
[----:B------:R-:W-:Y:S01]  /*16f650*/  STL [R1+0x2f20], R22 ;  /* 0x002f201601007387 */ /* 0x000fe20000100800 */
[----:B------:R-:W1:Y:S01]  /*16f660*/  LDCU UR7, c[0x0][0x3b8] ;  /* 0x00007700ff0777ac */ /* 0x000e620008000800 */
        /* <DEDUP_REMOVED lines=12> */
[----:B-----5:R-:W-:Y:S01]  /*16f730*/  VIADD R0, R0, UR9 ;  /* 0x0000000900007c36 */ /* 0x020fe20008000000 */
[----:B------:R-:W-:Y:S02]  /*16f740*/  F2FP.SATFINITE.E5M2.F32.PACK_AB_MERGE_C R10, R10, R11, RZ ;  /* 0x0000000b0a0a723e */ /* 0x000fe400048060ff */
[----:B------:R-:W-:Y:S01]  /*16f750*/  STL [R1+0x2f00], R12 ;  /* 0x002f000c01007387 */ /* 0x000fe20000100800 */
[----:B------:R-:W5:Y:S03]  /*16f760*/  LDCU UR9, c[0x0][0x3b8] ;  /* 0x00007700ff0977ac */ /* 0x000f660008000800 */
[----:B------:R-:W-:Y:S04]  /*16f770*/  STL [R1+0x13d4], R0 ;  /* 0x0013d40001007387 */ /* 0x000fe80000100800 */
[----:B------:R0:W-:Y:S02]  /*16f780*/  STL [R1+0x2ef4], R10 ;  /* 0x002ef40a01007387 */ /* 0x0001e40000100800 */
[----:B0-----:R-:W-:-:S02]  /*16f790*/  F2FP.SATFINITE.E5M2.F32.PACK_AB_MERGE_C R10, R2, R3, RZ ;  /* 0x00000003020a723e */ /* 0x001fc400048060ff */
[----:B------:R-:W2:Y:S04]  /*16f7a0*/  LDL.LU R3, [R1+0xdd0] ;  /* 0x000dd00001037983 */ /* 0x000ea80000300800 */
[----:B------:R-:W2:Y:S01]  /*16f7b0*/  LDL.LU R2, [R1+0xdd4] ;  /* 0x000dd40001027983 */ /* 0x000ea20000300800 */
[----:B------:R-:W-:Y:S01]  /*16f7c0*/  VIADD R0, R0, UR10 ;  /* 0x0000000a00007c36 */ /* 0x000fe20008000000 */
[----:B------:R-:W0:Y:S02]  /*16f7d0*/  LDCU UR10, c[0x0][0x3b8] ;  /* 0x00007700ff0a77ac */ /* 0x000e240008000800 */
[----:B------:R-:W-:Y:S04]  /*16f7e0*/  STL [R1+0x2f5c], R10 ;  /* 0x002f5c0a01007387 */ /* 0x000fe80000100800 */
[----:B------:R1:W-:Y:S02]  /*16f7f0*/  STL [R1+0x13d0], R0 ;  /* 0x0013d00001007387 */ /* 0x0003e40000100800 */
[----:B-1----:R-:W-:Y:S01]  /*16f800*/  VIADD R0, R0, UR11 ;  /* 0x0000000b00007c36 */ /* 0x002fe20008000000 */
[----:B------:R-:W1:Y:S01]  /*16f810*/  LDCU UR11, c[0x0][0x3b8] ;  /* 0x00007700ff0b77ac */ /* 0x000e620008000800 */
[----:B----4-:R-:W-:-:S05]  /*16f820*/  F2FP.SATFINITE.E5M2.F32.PACK_AB_MERGE_C R8, R8, R7, RZ ;  /* 0x000000070808723e */ /* 0x010fca00048060ff */
[----:B------:R-:W-:Y:S01]  /*16f830*/  STL [R1+0x2ee4], R8 ;  /* 0x002ee40801007387 */ /* 0x000fe20000100800 */
[----:B------:R-:W-:-:S05]  /*16f840*/  F2FP.SATFINITE.E5M2.F32.PACK_AB_MERGE_C R7, R6, R9, RZ ;  /* 0x000000090607723e */ /* 0x000fca00048060ff */
[----:B------:R-:W-:Y:S01]  /*16f850*/  STL [R1+0x2ee8], R7 ;  /* 0x002ee80701007387 */ /* 0x000fe20000100800 */
[----:B------:R-:W-:-:S03]  /*16f860*/  F2FP.SATFINITE.E5M2.F32.PACK_AB_MERGE_C R6, R58, R59, RZ ;  /* 0x0000003b3a06723e */ /* 0x000fc600048060ff */
[----:B------:R4:W-:Y:S04]  /*16f870*/  STL [R1+0x122c], R0 ;  /* 0x00122c0001007387 */ /* 0x0009e80000100800 */
[----:B------:R-:W-:Y:S01]  /*16f880*/  STL [R1+0x2ed8], R6 ;  /* 0x002ed80601007387 */ /* 0x000fe20000100800 */
[----:B---3--:R-:W-:-:S03]  /*16f890*/  F2FP.SATFINITE.E5M2.F32.PACK_AB_MERGE_C R4, R4, R5, RZ ;  /* 0x000000050404723e */ /* 0x008fc600048060ff */
[----:B------:R-:W3:Y:S01]  /*16f8a0*/  LDL.LU R29, [R1+0xdd8] ;  /* 0x000dd800011d7983 */ /* 0x000ee20000300800 */
[----:B----4-:R-:W-:Y:S01]  /*16f8b0*/  VIADD R0, R0, UR12 ;  /* 0x0000000c00007c36 */ /* 0x010fe20008000000 */
[----:B------:R-:W4:Y:S02]  /*16f8c0*/  LDCU UR12, c[0x0][0x3b8] ;  /* 0x00007700ff0c77ac */ /* 0x000f240008000800 */
[----:B------:R-:W3:Y:S04]  /*16f8d0*/  LDL.LU R28, [R1+0xddc] ;  /* 0x000ddc00011c7983 */ /* 0x000ee80000300800 */
[----:B------:R0:W-:Y:S04]  /*16f8e0*/  STL [R1+0x2f58], R4 ;  /* 0x002f580401007387 */ /* 0x0001e80000100800 */
        /* <DEDUP_REMOVED lines=35> */
[----:B------:R-:W0:Y:S01]  /*16fb20*/  LDCU UR7, c[0x0][0x3b8] ;  /* 0x00007700ff0777ac */ /* 0x000e220008000800 */
[----:B---3--:R-:W-:-:S05]  /*16fb30*/  F2FP.SATFINITE.E5M2.F32.PACK_AB_MERGE_C R28, R28, R29, RZ ;  /* 0x0000001d1c1c723e */ /* 0x008fca00048060ff */
[----:B------:R-:W-:Y:S01]  /*16fb40*/  STL [R1+0x2ec8], R28 ;  /* 0x002ec81c01007387 */ /* 0x000fe20000100800 */
[----:B----4-:R-:W-:Y:S02]  /*16fb50*/  F2FP.SATFINITE.E5M2.F32.PACK_AB_MERGE_C R26, R26, R27, RZ ;  /* 0x0000001b1a1a723e */ /* 0x010fe400048060ff */
[----:B-----5:R-:W-:-:S03]  /*16fb60*/  F2FP.SATFINITE.E5M2.F32.PACK_AB_MERGE_C R24, R24, R25, RZ ;  /* 0x000000191818723e */ /* 0x020fc600048060ff */
        /* <DEDUP_REMOVED lines=25> */
[----:B------:R-:W3:Y:S04]  /*16fd00*/  LDL.LU R5, [R1+0xd10] ;  /* 0x000d100001057983 */ /* 0x000ee80000300800 */
[----:B------:R0:W-:Y:S04]  /*16fd10*/  STL [R1+0x2e84], R4 ;  /* 0x002e840401007387 */ /* 0x0001e80000100800 */
[----:B0-----:R-:W3:Y:S01]  /*16fd20*/  LDL.LU R4, [R1+0xd14] ;  /* 0x000d140001047983 */ /* 0x001ee20000300800 */
[----:B-1----:R-:W-:Y:S01]  /*16fd30*/  VIADD R0, R0, UR11 ;  /* 0x0000000b00007c36 */ /* 0x002fe20008000000 */
[----:B------:R-:W0:Y:S01]  /*16fd40*/  LDCU UR11, c[0x0][0x3b8] ;  /* 0x00007700ff0b77ac */ /* 0x000e220008000800 */
[----:B------:R-:W-:-:S05]  /*16fd50*/  F2FP.SATFINITE.E5M2.F32.PACK_AB_MERGE_C R10, R10, R11, RZ ;  /* 0x0000000b0a0a723e */ /* 0x000fca00048060ff */
[----:B------:R-:W-:Y:S01]  /*16fd60*/  STL [R1+0x2f74], R10 ;  /* 0x002f740a01007387 */ /* 0x000fe20000100800 */
[----:B------:R-:W-:-:S03]  /*16fd70*/  F2FP.SATFINITE.E5M2.F32.PACK_AB_MERGE_C R7, R8, R7, RZ ;  /* 0x000000070807723e */ /* 0x000fc600048060ff */
[----:B------:R1:W-:Y:S04]  /*16fd80*/  STL [R1+0x10e8], R0 ;  /* 0x0010e80001007387 */ /* 0x0003e80000100800 */
[----:B------:R0:W-:Y:S01]  /*16fd90*/  STL [R1+0x2e6c], R7 ;  /* 0x002e6c0701007387 */ /* 0x0001e20000100800 */
[----:B-1----:R-:W-:Y:S01]  /*16fda0*/  VIADD R0, R0, UR12 ;  /* 0x0000000c00007c36 */ /* 0x002fe20008000000 */
[----:B------:R-:W1:Y:S01]  /*16fdb0*/  LDCU UR12, c[0x0][0x3b8] ;  /* 0x00007700ff0c77ac */ /* 0x000e620008000800 */
[----:B0-----:R-:W-:Y:S02]  /*16fdc0*/  F2FP.SATFINITE.E5M2.F32.PACK_AB_MERGE_C R7, R6, R9, RZ ;  /* 0x000000090607723e */ /* 0x001fe400048060ff */
[----:B------:R-:W-:-:S03]  /*16fdd0*/  F2FP.SATFINITE.E5M2.F32.PACK_AB_MERGE_C R6, R58, R59, RZ ;  /* 0x0000003b3a06723e */ /* 0x000fc600048060ff */
[----:B------:R-:W-:Y:S04]  /*16fde0*/  STL [R1+0x2e78], R7 ;  /* 0x002e780701007387 */ /* 0x000fe80000100800 */
[----:B------:R0:W-:Y:S01]  /*16fdf0*/  STL [R1+0x1034], R0 ;  /* 0x0010340001007387 */ /* 0x0001e20000100800 */
[----:B--2---:R-:W-:-:S03]  /*16fe00*/  F2FP.SATFINITE.E5M2.F32.PACK_AB_MERGE_C R2, R2, R3, RZ ;  /* 0x000000030202723e */ /* 0x004fc600048060ff */
[----:B------:R-:W-:Y:S04]  /*16fe10*/  STL [R1+0x2e68], R6 ;  /* 0x002e680601007387 */ /* 0x000fe80000100800 */
[----:B------:R-:W2:Y:S01]  /*16fe20*/  LDL.LU R29, [R1+0xd18] ;  /* 0x000d1800011d7983 */ /* 0x000ea20000300800 */
[----:B0-----:R-:W-:Y:S01]  /*16fe30*/  VIADD R0, R0, UR5 ;  /* 0x0000000500007c36 */ /* 0x001fe20008000000 */
[----:B------:R-:W0:Y:S02]  /*16fe40*/  LDCU UR5, c[0x0][0x3b8] ;  /* 0x00007700ff0577ac */ /* 0x000e240008000800 */
[----:B------:R-:W2:Y:S04]  /*16fe50*/  LDL.LU R28, [R1+0xd1c] ;  /* 0x000d1c00011c7983 */ /* 0x000ea80000300800 */
        /* <DEDUP_REMOVED lines=21> */
[----:B---3--:R-:W-:-:S05]  /*16ffb0*/  F2FP.SATFINITE.E5M2.F32.PACK_AB_MERGE_C R4, R4, R5, RZ ;  /* 0x000000050404723e */ /* 0x008fca00048060ff */
        /* <DEDUP_REMOVED lines=12> */
[----:B---3--:R-:W3:Y:S01]  /*170080*/  LDL.LU R4, [R1+0xc9c] ;  /* 0x000c9c0001047983 */ /* 0x008ee20000300800 */
[----:B0-----:R-:W-:Y:S01]  /*170090*/  VIADD R0, R0, UR8 ;  /* 0x0000000800007c36 */ /* 0x001fe20008000000 */
[----:B------:R-:W0:Y:S01]  /*1700a0*/  LDCU UR8, c[0x0][0x3b8] ;  /* 0x00007700ff0877ac */ /* 0x000e220008000800 */
[----:B--2---:R-:W-:-:S05]  /*1700b0*/  F2FP.SATFINITE.E5M2.F32.PACK_AB_MERGE_C R28, R28, R29, RZ ;  /* 0x0000001d1c1c723e */ /* 0x004fca00048060ff */
        /* <DEDUP_REMOVED lines=20> */
[----:B------:R-:W-:Y:S04]  /*170200*/  STL [R1+0xde0], R0 ;  /* 0x000de00001007387 */ /* 0x000fe80000100800 */
[----:B------:R5:W-:Y:S02]  /*170210*/  STL [R1+0x2e1c], R14 ;  /* 0x002e1c0e01007387 */ /* 0x000be40000100800 */
[----:B-----5:R-:W-:-:S02]  /*170220*/  F2FP.SATFINITE.E5M2.F32.PACK_AB_MERGE_C R14, R2, R3, RZ ;  /* 0x00000003020e723e */ /* 0x020fc400048060ff */
[----:B------:R-:W5:Y:S04]  /*170230*/  LDL.LU R3, [R1+0xc70] ;  /* 0x000c700001037983 */ /* 0x000f680000300800 */
[----:B------:R-:W5:Y:S01]  /*170240*/  LDL.LU R2, [R1+0xc74] ;  /* 0x000c740001027983 */ /* 0x000f620000300800 */
[----:B------:R-:W-:Y:S01]  /*170250*/  VIADD R0, R0, UR11 ;  /* 0x0000000b00007c36 */ /* 0x000fe20008000000 */
[----:B------:R-:W0:Y:S02]  /*170260*/  LDCU UR11, c[0x0][0x3b8] ;  /* 0x00007700ff0b77ac */ /* 0x000e240008000800 */
[----:B------:R-:W-:Y:S04]  /*170270*/  STL [R1+0x2e18], R14 ;  /* 0x002e180e01007387 */ /* 0x000fe80000100800 */
[----:B------:R1:W-:Y:S02]  /*170280*/  STL [R1+0xd3c], R0 ;  /* 0x000d3c0001007387 */ /* 0x0003e40000100800 */
[----:B-1----:R-:W-:Y:S01]  /*170290*/  VIADD R0, R0, UR12 ;  /* 0x0000000c00007c36 */ /* 0x002fe20008000000 */
[----:B------:R-:W1:Y:S01]  /*1702a0*/  LDCU UR12, c[0x0][0x3b8] ;  /* 0x00007700ff0c77ac */ /* 0x000e620008000800 */
[----:B------:R-:W-:-:S05]  /*1702b0*/  F2FP.SATFINITE.E5M2.F32.PACK_AB_MERGE_C R12, R12, R13, RZ ;  /* 0x0000000d0c0c723e */ /* 0x000fca00048060ff */
[----:B------:R-:W-:Y:S01]  /*1702c0*/  STL [R1+0x2e0c], R12 ;  /* 0x002e0c0c01007387 */ /* 0x000fe20000100800 */
[----:B------:R-:W-:-:S05]  /*1702d0*/  F2FP.SATFINITE.E5M2.F32.PACK_AB_MERGE_C R10, R10, R11, RZ ;  /* 0x0000000b0a0a723e */ /* 0x000fca00048060ff */
[----:B------:R-:W-:Y:S01]  /*1702e0*/  STL [R1+0x2f84], R10 ;  /* 0x002f840a01007387 */ /* 0x000fe20000100800 */
[----:B------:R-:W-:-:S03]  /*1702f0*/  F2FP.SATFINITE.E5M2.F32.PACK_AB_MERGE_C R7, R8, R7, RZ ;  /* 0x000000070807723e */ /* 0x000fc600048060ff */
[----:B------:R0:W-:Y:S04]  /*170300*/  STL [R1+0xd38], R0 ;  /* 0x000d380001007387 */ /* 0x0001e80000100800 */
[----:B------:R1:W-:Y:S01]  /*170310*/  STL [R1+0x2dfc], R7 ;  /* 0x002dfc0701007387 */ /* 0x0003e20000100800 */
[----:B0-----:R-:W-:Y:S01]  /*170320*/  VIADD R0, R0, UR5 ;  /* 0x0000000500007c36 */ /* 0x001fe20008000000 */
[----:B------:R-:W0:Y:S01]  /*170330*/  LDCU UR5, c[0x0][0x3b8] ;  /* 0x00007700ff0577ac */ /* 0x000e220008000800 */
[----:B-1----:R-:W-:Y:S02]  /*170340*/  F2FP.SATFINITE.E5M2.F32.PACK_AB_MERGE_C R7, R6, R9, RZ ;  /* 0x000000090607723e */ /* 0x002fe400048060ff */
[----:B------:R-:W-:-:S03]  /*170350*/  F2FP.SATFINITE.E5M2.F32.PACK_AB_MERGE_C R6, R58, R59, RZ ;  /* 0x0000003b3a06723e */ /* 0x000fc600048060ff */
[----:B------:R-:W-:Y:S04]  /*170360*/  STL [R1+0x2e08], R7 ;  /* 0x002e080701007387 */ /* 0x000fe80000100800 */
[----:B------:R1:W-:Y:S01]  /*170370*/  STL [R1+0x9f4], R0 ;  /* 0x0009f40001007387 */ /* 0x0003e20000100800 */
[----:B---3--:R-:W-:-:S03]  /*170380*/  F2FP.SATFINITE.E5M2.F32.PACK_AB_MERGE_C R4, R4, R5, RZ ;  /* 0x000000050404723e */ /* 0x008fc600048060ff */
[----:B------:R-:W-:Y:S04]  /*170390*/  STL [R1+0x2df8], R6 ;  /* 0x002df80601007387 */ /* 0x000fe80000100800 */
[----:B------:R-:W3:Y:S01]  /*1703a0*/  LDL.LU R29, [R1+0xc78] ;  /* 0x000c7800011d7983 */ /* 0x000ee20000300800 */
[----:B-1----:R-:W-:Y:S01]  /*1703b0*/  VIADD R0, R0, UR7 ;  /* 0x0000000700007c36 */ /* 0x002fe20008000000 */
[----:B------:R-:W1:Y:S02]  /*1703c0*/  LDCU UR7, c[0x0][0x3b8] ;  /* 0x00007700ff0777ac */ /* 0x000e640008000800 */
[----:B------:R-:W3:Y:S04]  /*1703d0*/  LDL.LU R28, [R1+0xc7c] ;  /* 0x000c7c00011c7983 */ /* 0x000ee80000300800 */
        /* <DEDUP_REMOVED lines=15> */
[----:B0-----:R-:W4:Y:S01]  /*1704d0*/  LDL.LU R4, [R1+0xc14] ;  /* 0x000c140001047983 */ /* 0x001f220000300800 */
[----:B------:R-:W-:Y:S01]  /*1704e0*/  VIADD R0, R0, UR8 ;  /* 0x0000000800007c36 */ /* 0x000fe20008000000 */
[----:B------:R-:W0:Y:S02]  /*1704f0*/  LDCU UR8, c[0x0][0x3b8] ;  /* 0x00007700ff0877ac */ /* 0x000e240008000800 */
[----:B------:R-:W4:Y:S01]  /*170500*/  LDL.LU R15, [R1+0xc18] ;  /* 0x000c1800010f7983 */ /* 0x000f220000300800 */
[----:B-----5:R-:W-:-:S05]  /*170510*/  F2FP.SATFINITE.E5M2.F32.PACK_AB_MERGE_C R2, R2, R3, RZ ;  /* 0x000000030202723e */ /* 0x020fca00048060ff */
        /* <DEDUP_REMOVED lines=14> */
[----:B-----5:R-:W5:Y:S01]  /*170600*/  LDL.LU R2, [R1+0xbcc] ;  /* 0x000bcc0001027983 */ /* 0x020f620000300800 */
[----:B--2---:R-:W-:Y:S01]  /*170610*/  VIADD R0, R0, UR9 ;  /* 0x0000000900007c36 */ /* 0x004fe20008000000 */
[----:B------:R-:W2:Y:S01]  /*170620*/  LDCU UR9, c[0x0][0x3b8] ;  /* 0x00007700ff0977ac */ /* 0x000ea20008000800 */
[----:B---3--:R-:W-:-:S05]  /*170630*/  F2FP.SATFINITE.E5M2.F32.PACK_AB_MERGE_C R28, R28, R29, RZ ;  /* 0x0000001d1c1c723e */ /* 0x008fca00048060ff */
[----:B------:R-:W-:Y:S01]  /*170640*/  STL [R1+0x2de8], R28 ;  /* 0x002de81c01007387 */ /* 0x000fe20000100800 */
[----:B----4-:R-:W-:Y:S02]  /*170650*/  F2FP.SATFINITE.E5M2.F32.PACK_AB_MERGE_C R26, R26, R27, RZ ;  /* 0x0000001b1a1a723e */ /* 0x010fe400048060ff */
        /* <DEDUP_REMOVED lines=27> */
[----:B------:R-:W-:Y:S01]  /*170810*/  F2FP.SATFINITE.E5M2.F32.PACK_AB_MERGE_C R12, R12, R13, RZ ;  /* 0x0000000d0c0c723e */ /* 0x000fe200048060ff */
[----:B0-----:R-:W-:Y:S01]  /*170820*/  VIADD R0, R0, UR5 ;  /* 0x0000000500007c36 */ /* 0x001fe20008000000 */
[----:B------:R-:W-:-:S03]  /*170830*/  F2FP.SATFINITE.E5M2.F32.PACK_AB_MERGE_C R10, R10, R11, RZ ;  /* 0x0000000b0a0a723e */ /* 0x000fc600048060ff */
[----:B------:R-:W-:Y:S01]  /*170840*/  STL [R1+0x2d84], R12 ;  /* 0x002d840c01007387 */ /* 0x000fe20000100800 */
[----:B------:R-:W0:Y:S03]  /*170850*/  LDCU UR5, c[0x0][0x3b8] ;  /* 0x00007700ff0577ac */ /* 0x000e260008000800 */
        /* <DEDUP_REMOVED lines=10> */
[----:B-----5:R-:W-:-:S03]  /*170900*/  F2FP.SATFINITE.E5M2.F32.PACK_AB_MERGE_C R2, R2, R3, RZ ;  /* 0x000000030202723e */ /* 0x020fc600048060ff */
[----:B------:R-:W-:Y:S04]  /*170910*/  STL [R1+0x2d70], R6 ;  /* 0x002d700601007387 */ /* 0x000fe80000100800 */
[----:B------:R-:W5:Y:S01]  /*170920*/  LDL.LU R29, [R1+0xba8] ;  /* 0x000ba800011d7983 */ /* 0x000f620000300800 */
[----:B0-----:R-:W-:Y:S01]  /*170930*/  VIADD R0, R0, UR8 ;  /* 0x0000000800007c36 */ /* 0x001fe20008000000 */
[----:B------:R-:W0:Y:S02]  /*170940*/  LDCU UR8, c[0x0][0x3b8] ;  /* 0x00007700ff0877ac */ /* 0x000e240008000800 */
[----:B------:R-:W5:Y:S04]  /*170950*/  LDL.LU R28, [R1+0xbac] ;  /* 0x000bac00011c7983 */ /* 0x000f680000300800 */
        /* <DEDUP_REMOVED lines=14> */
[----:B--2---:R-:W-:Y:S01]  /*170a40*/  VIADD R0, R0, UR9 ;  /* 0x0000000900007c36 */ /* 0x004fe20008000000 */
[----:B------:R-:W0:Y:S02]  /*170a50*/  LDCU UR9, c[0x0][0x3b8] ;  /* 0x00007700ff0977ac */ /* 0x000e240008000800 */
[----:B------:R-:W2:Y:S01]  /*170a60*/  LDL.LU R17, [R1+0xb40] ;  /* 0x000b400001117983 */ /* 0x000ea20000300800 */
[----:B---3--:R-:W-:-:S05]  /*170a70*/  F2FP.SATFINITE.E5M2.F32.PACK_AB_MERGE_C R4, R4, R5, RZ ;  /* 0x000000050404723e */ /* 0x008fca00048060ff */
[----:B------:R3:W-:Y:S04]  /*170a80*/  STL [R1+0x2d60], R4 ;  /* 0x002d600401007387 */ /* 0x0007e80000100800 */
[----:B------:R-:W2:Y:S04]  /*170a90*/  LDL.LU R16, [R1+0xb44] ;  /* 0x000b440001107983 */ /* 0x000ea80000300800 */
[----:B------:R-:W2:Y:S04]  /*170aa0*/  LDL.LU R15, [R1+0xb48] ;  /* 0x000b4800010f7983 */ /* 0x000ea80000300800 */
        /* <DEDUP_REMOVED lines=13> */
[----:B---3--:R-:W3:Y:S01]  /*170b80*/  LDL.LU R4, [R1+0xb1c] ;  /* 0x000b1c0001047983 */ /* 0x008ee20000300800 */
[----:B0-----:R-:W-:Y:S01]  /*170b90*/  VIADD R0, R0, UR10 ;  /* 0x0000000a00007c36 */ /* 0x001fe20008000000 */
[----:B------:R-:W0:Y:S01]  /*170ba0*/  LDCU UR10, c[0x0][0x3b8] ;  /* 0x00007700ff0a77ac */ /* 0x000e220008000800 */
[----:B-----5:R-:W-:-:S05]  /*170bb0*/  F2FP.SATFINITE.E5M2.F32.PACK_AB_MERGE_C R28, R28, R29, RZ ;  /* 0x0000001d1c1c723e */ /* 0x020fca00048060ff */
        /* <DEDUP_REMOVED lines=24> */
[----:B--2---:R-:W-:-:S05]  /*170d40*/  F2FP.SATFINITE.E5M2.F32.PACK_AB_MERGE_C R16, R16, R17, RZ ;  /* 0x000000111010723e */ /* 0x004fca00048060ff */
[----:B------:R-:W-:Y:S01]  /*170d50*/  STL [R1+0x2d24], R16 ;  /* 0x002d241001007387 */ /* 0x000fe20000100800 */
[----:B------:R-:W-:-:S05]  /*170d60*/  F2FP.SATFINITE.E5M2.F32.PACK_AB_MERGE_C R14, R14, R15, RZ ;  /* 0x0000000f0e0e723e */ /* 0x000fca00048060ff */
        /* <DEDUP_REMOVED lines=9> */
[----:B------:R0:W-:Y:S04]  /*170e00*/  STL [R1+0xb4], R0 ;  /* 0x0000b40001007387 */ /* 0x0001e80000100800 */
[----:B------:R1:W-:Y:S01]  /*170e10*/  STL [R1+0x2d04], R7 ;  /* 0x002d040701007387 */ /* 0x0003e20000100800 */
[----:B0-----:R-:W-:Y:S01]  /*170e20*/  VIADD R0, R0, UR8 ;  /* 0x0000000800007c36 */ /* 0x001fe20008000000 */
[----:B-1----:R-:W-:-:S02]  /*170e30*/  F2FP.SATFINITE.E5M2.F32.PACK_AB_MERGE_C R7, R6, R9, RZ ;  /* 0x000000090607723e */ /* 0x002fc400048060ff */
[----:B------:R-:W-:-:S03]  /*170e40*/  F2FP.SATFINITE.E5M2.F32.PACK_AB_MERGE_C R6, R58, R59, RZ ;  /* 0x0000003b3a06723e */ /* 0x000fc600048060ff */
[----:B------:R-:W-:Y:S01]  /*170e50*/  STL [R1+0x2d08], R7 ;  /* 0x002d080701007387 */ /* 0x000fe20000100800 */
[----:B---3--:R-:W-:-:S03]  /*170e60*/  F2FP.SATFINITE.E5M2.F32.PACK_AB_MERGE_C R4, R4, R5, RZ ;  /* 0x000000050404723e */ /* 0x008fc600048060ff */
[----:B------:R0:W-:Y:S04]  /*170e70*/  STL [R1+0xa4], R0 ;  /* 0x0000a40001007387 */ /* 0x0001e80000100800 */
[----:B------:R-:W-:Y:S04]  /*170e80*/  STL [R1+0x2cf8], R6 ;  /* 0x002cf80601007387 */ /* 0x000fe80000100800 */
[----:B------:R-:W3:Y:S01]  /*170e90*/  LDL.LU R29, [R1+0xb08] ;  /* 0x000b0800011d7983 */ /* 0x000ee20000300800 */
[----:B0-----:R-:W-:Y:S01]  /*170ea0*/  VIADD R0, R0, UR9 ;  /* 0x0000000900007c36 */ /* 0x001fe20008000000 */
[----:B------:R-:W0:Y:S02]  /*170eb0*/  LDCU.64 UR8, c[0x0][0x390] ;  /* 0x00007200ff0877ac */ /* 0x000e240008000a00 */
[----:B------:R-:W3:Y:S04]  /*170ec0*/  LDL.LU R28, [R1+0xb0c] ;  /* 0x000b0c00011c7983 */ /* 0x000ee80000300800 */
[----:B------:R1:W-:Y:S04]  /*170ed0*/  STL [R1+0x2fa8], R4 ;  /* 0x002fa80401007387 */ /* 0x0003e80000100800 */
        /* <DEDUP_REMOVED lines=11> */
[----:B------:R-:W2:Y:S01]  /*170f90*/  LDL.LU R19, [R1+0xad8] ;  /* 0x000ad80001137983 */ /* 0x000ea20000300800 */
[----:B-----5:R-:W-:-:S05]  /*170fa0*/  F2FP.SATFINITE.E5M2.F32.PACK_AB_MERGE_C R3, R2, R3, RZ ;  /* 0x000000030203723e */ /* 0x020fca00048060ff */
[----:B------:R1:W-:Y:S04]  /*170fb0*/  STL [R1+0x2cec], R3 ;  /* 0x002cec0301007387 */ /* 0x0003e80000100800 */
[----:B------:R-:W5:Y:S01]  /*170fc0*/  LDL.LU R18, [R1+0xadc] ;  /* 0x000adc0001127983 */ /* 0x000f620000300800 */
[----:B------:R-:W-:-:S03]  /*170fd0*/  VIADD R2, R0, UR10 ;  /* 0x0000000a00027c36 */ /* 0x000fc60008000000 */
        /* <DEDUP_REMOVED lines=16> */
[----:B-1----:R-:W5:Y:S01]  /*1710e0*/  LDL.LU R3, [R1+0xa7c] ;  /* 0x000a7c0001037983 */ /* 0x002f620000300800 */
[----:B----4-:R-:W-:Y:S01]  /*1710f0*/  VIADD R2, R2, UR11 ;  /* 0x0000000b02027c36 */ /* 0x010fe20008000000 */
[----:B------:R-:W0:Y:S01]  /*171100*/  LDCU.64 UR10, c[0x0][0x390] ;  /* 0x00007200ff0a77ac */ /* 0x000e220008000a00 */
[----:B---3--:R-:W-:-:S02]  /*171110*/  F2FP.SATFINITE.E5M2.F32.PACK_AB_MERGE_C R28, R28, R29, RZ ;  /* 0x0000001d1c1c723e */ /* 0x008fc400048060ff */
[----:B------:R-:W3:Y:S04]  /*171120*/  LDL.LU R29, [R1+0x7bac] ;  /* 0x007bac00011d7983 */ /* 0x000ee80000300800 */
[----:B------:R1:W-:Y:S01]  /*171130*/  STL [R1+0x2ce8], R28 ;  /* 0x002ce81c01007387 */ /* 0x0003e20000100800 */
[----:B--2---:R-:W-:-:S03]  /*171140*/  F2FP.SATFINITE.E5M2.F32.PACK_AB_MERGE_C R26, R26, R27, RZ ;  /* 0x0000001b1a1a723e */ /* 0x004fc600048060ff */
[----:B-1----:R-:W3:Y:S04]  /*171150*/  LDL.LU R28, [R1+0x7ba8] ;  /* 0x007ba800011c7983 */ /* 0x002ee80000300800 */
[----:B------:R-:W2:Y:S01]  /*171160*/  LDL.LU R27, [R1+0x7ba4] ;  /* 0x007ba400011b7983 */ /* 0x000ea20000300800 */
[----:B------:R-:W-:-:S03]  /*171170*/  F2FP.SATFINITE.E5M2.F32.PACK_AB_MERGE_C R24, R24, R25, RZ ;  /* 0x000000191818723e */ /* 0x000fc600048060ff */
[----:B------:R1:W-:Y:S01]  /*171180*/  STL [R1+0x2cdc], R26 ;  /* 0x002cdc1a01007387 */ /* 0x0003e20000100800 */
[----:B------:R-:W-:-:S03]  /*171190*/  F2FP.SATFINITE.E5M2.F32.PACK_AB_MERGE_C R22, R22, R23, RZ ;  /* 0x000000171616723e */ /* 0x000fc600048060ff */
[----:B-1----:R-:W2:Y:S04]  /*1711a0*/  LDL.LU R26, [R1+0x7ba0] ;  /* 0x007ba000011a7983 */ /* 0x002ea80000300800 */
[----:B------:R-:W4:Y:S04]  /*1711b0*/  LDL.LU R25, [R1+0x7b9c] ;  /* 0x007b9c0001197983 */ /* 0x000f280000300800 */
[----:B------:R1:W-:Y:S01]  /*1711c0*/  STL [R1+0x2fb4], R24 ;  /* 0x002fb41801007387 */ /* 0x0003e20000100800 */
[----:B------:R-:W-:-:S03]  /*1711d0*/  F2FP.SATFINITE.E5M2.F32.PACK_AB_MERGE_C R20, R20, R21, RZ ;  /* 0x000000151414723e */ /* 0x000fc600048060ff */
[----:B-1----:R-:W4:Y:S04]  /*1711e0*/  LDL.LU R24, [R1+0x7b98] ;  /* 0x007b980001187983 */ /* 0x002f280000300800 */
[----:B------:R-:W2:Y:S04]  /*1711f0*/  LDL.LU R23, [R1+0x7b94] ;  /* 0x007b940001177983 */ /* 0x000ea80000300800 */
[----:B------:R1:W-:Y:S01]  /*171200*/  STL [R1+0x2cd0], R22 ;  /* 0x002cd01601007387 */ /* 0x0003e20000100800 */
[----:B------:R-:W-:-:S03]  /*171210*/  F2FP.SATFINITE.E5M2.F32.PACK_AB_MERGE_C R5, R4, R5, RZ ;  /* 0x000000050405723e */ /* 0x000fc600048060ff */
[----:B-1----:R-:W2:Y:S04]  /*171220*/  LDL.LU R22, [R1+0x7b90] ;  /* 0x007b900001167983 */ /* 0x002ea80000300800 */
[----:B------:R1:W-:Y:S04]  /*171230*/  STL [R1+0x74], R2 ;  /* 0x0000740201007387 */ /* 0x0003e80000100800 */
[----:B------:R-:W2:Y:S01]  /*171240*/  LDL.LU R21, [R1+0x7b8c] ;  /* 0x007b8c0001157983 */ /* 0x000ea20000300800 */
[----:B-1----:R-:W-:-:S03]  /*171250*/  VIADD R2, R2, UR12 ;  /* 0x0000000c02027c36 */ /* 0x002fc60008000000 */
[----:B------:R1:W-:Y:S01]  /*171260*/  STL [R1+0x2ccc], R20 ;  /* 0x002ccc1401007387 */ /* 0x0003e20000100800 */
[----:B------:R-:W0:Y:S03]  /*171270*/  LDCU UR12, c[0x0][0x3b8] ;  /* 0x00007700ff0c77ac */ /* 0x000e260008000800 */
[----:B-1----:R-:W2:Y:S04]  /*171280*/  LDL.LU R20, [R1+0x7b88] ;  /* 0x007b880001147983 */ /* 0x002ea80000300800 */
[----:B------:R1:W-:Y:S04]  /*171290*/  STL [R1+0x64], R2 ;  /* 0x0000640201007387 */ /* 0x0003e80000100800 */
[----:B------:R-:W2:Y:S01]  /*1712a0*/  LDL R4, [R1+0x1d74] ;  /* 0x001d740001047983 */ /* 0x000ea20000100800 */
[----:B-1----:R-:W-:-:S03]  /*1712b0*/  VIADD R2, R2, UR5 ;  /* 0x0000000502027c36 */ /* 0x002fc60008000000 */
[----:B------:R1:W-:Y:S04]  /*1712c0*/  STL [R1+0x2cc0], R5 ;  /* 0x002cc00501007387 */ /* 0x0003e80000100800 */
[----:B-1----:R-:W3:Y:S04]  /*1712d0*/  LDL R5, [R1+0x1d70] ;  /* 0x001d700001057983 */ /* 0x002ee80000100800 */
[----:B------:R-:W-:Y:S01]  /*1712e0*/  STL [R1+0x50], R2 ;  /* 0x0000500201007387 */ /* 0x000fe20000100800 */
[----:B-----5:R-:W-:-:S03]  /*1712f0*/  F2FP.SATFINITE.E5M2.F32.PACK_AB_MERGE_C R18, R18, R19, RZ ;  /* 0x000000131212723e */ /* 0x020fc600048060ff */
[----:B------:R-:W5:Y:S04]  /*171300*/  LDL.LU R19, [R1+0x7b84] ;  /* 0x007b840001137983 */ /* 0x000f680000300800 */
[----:B------:R1:W-:Y:S04]  /*171310*/  STL [R1+0x2fb0], R18 ;  /* 0x002fb01201007387 */ /* 0x0003e80000100800 */
[----:B-1----:R-:W5:Y:S01]  /*171320*/  LDL.LU R18, [R1+0x7b80] ;  /* 0x007b800001127983 */ /* 0x002f620000300800 */
[----:B------:R-:W-:Y:S01]  /*171330*/  F2FP.SATFINITE.E5M2.F32.PACK_AB_MERGE_C R16, R16, R17, RZ ;  /* 0x000000111010723e */ /* 0x000fe200048060ff */
[----:B------:R-:W-:Y:S01]  /*171340*/  VIADD R2, R2, UR7 ;  /* 0x0000000702027c36 */ /* 0x000fe20008000000 */
[----:B------:R-:W-:Y:S01]  /*171350*/  F2FP.SATFINITE.E5M2.F32.PACK_AB_MERGE_C R14, R14, R15, RZ ;  /* 0x0000000f0e0e723e */ /* 0x000fe200048060ff */
[----:B------:R-:W3:Y:S01]  /*171360*/  LDL.LU R17, [R1+0x7b7c] ;  /* 0x007b7c0001117983 */ /* 0x000ee20000300800 */
[----:B------:R-:W1:Y:S01]  /*171370*/  S2UR UR5, SR_CgaCtaId ;  /* 0x00000000000579c3 */ /* 0x000e620000008800 */
[----:B------:R-:W0:Y:S02]  /*171380*/  LDCU UR7, c[0x0][0x3b8] ;  /* 0x00007700ff0777ac */ /* 0x000e240008000800 */
[----:B------:R0:W-:Y:S01]  /*171390*/  STL [R1+0x2cb4], R16 ;  /* 0x002cb41001007387 */ /* 0x0001e20000100800 */
[----:B------:R-:W-:-:S03]  /*1713a0*/  F2FP.SATFINITE.E5M2.F32.PACK_AB_MERGE_C R12, R12, R13, RZ ;  /* 0x0000000d0c0c723e */ /* 0x000fc600048060ff */
[----:B0-----:R-:W3:Y:S01]  /*1713b0*/  LDL.LU R16, [R1+0x7b78] ;  /* 0x007b780001107983 */ /* 0x001ee20000300800 */
[----:B------:R-:W-:-:S03]  /*1713c0*/  F2FP.SATFINITE.E5M2.F32.PACK_AB_MERGE_C R10, R10, R11, RZ ;  /* 0x0000000b0a0a723e */ /* 0x000fc600048060ff */
[----:B------:R-:W3:Y:S04]  /*1713d0*/  LDL.LU R15, [R1+0x7b74] ;  /* 0x007b7400010f7983 */ /* 0x000ee80000300800 */
[----:B------:R0:W-:Y:S01]  /*1713e0*/  STL [R1+0x2cb0], R14 ;  /* 0x002cb00e01007387 */ /* 0x0001e20000100800 */
[----:B------:R-:W-:-:S03]  /*1713f0*/  F2FP.SATFINITE.E5M2.F32.PACK_AB_MERGE_C R0, R0, R7, RZ ;  /* 0x000000070000723e */ /* 0x000fc600048060ff */
[----:B0-----:R-:W3:Y:S04]  /*171400*/  LDL.LU R14, [R1+0x7b70] ;  /* 0x007b7000010e7983 */ /* 0x001ee80000300800 */
[----:B------:R0:W-:Y:S04]  /*171410*/  STL [R1+0x44], R2 ;  /* 0x0000440201007387 */ /* 0x0001e80000100800 */
[----:B------:R-:W3:Y:S04]  /*171420*/  LDL.LU R13, [R1+0x7b6c] ;  /* 0x007b6c00010d7983 */ /* 0x000ee80000300800 */
[----:B------:R1:W-:Y:S01]  /*171430*/  STL [R1+0x2ca4], R12 ;  /* 0x002ca40c01007387 */ /* 0x0003e20000100800 */
[----:B0-----:R-:W-:Y:S01]  /*171440*/  VIADD R2, R2, UR13 ;  /* 0x0000000d02027c36 */ /* 0x001fe20008000000 */
[----:B------:R-:W-:-:S02]  /*171450*/  F2FP.SATFINITE.E5M2.F32.PACK_AB_MERGE_C R9, R9, R8, RZ ;  /* 0x000000080909723e */ /* 0x000fc400048060ff */
[----:B-1----:R-:W3:Y:S04]  /*171460*/  LDL.LU R12, [R1+0x7b68] ;  /* 0x007b6800010c7983 */ /* 0x002ee80000300800 */
[----:B------:R-:W3:Y:S04]  /*171470*/  LDL.LU R11, [R1+0x7b64] ;  /* 0x007b6400010b7983 */ /* 0x000ee80000300800 */
[----:B------:R0:W-:Y:S04]  /*171480*/  STL [R1+0x2fc4], R10 ;  /* 0x002fc40a01007387 */ /* 0x0001e80000100800 */
[----:B0-----:R-:W3:Y:S04]  /*171490*/  LDL.LU R10, [R1+0x7b60] ;  /* 0x007b6000010a7983 */ /* 0x001ee80000300800 */
[----:B------:R0:W-:Y:S04]  /*1714a0*/  STL [R1+0x30], R2 ;  /* 0x0000300201007387 */ /* 0x0001e80000100800 */
[----:B------:R-:W3:Y:S04]  /*1714b0*/  LDL.LU R7, [R1+0x7b5c] ;  /* 0x007b5c0001077983 */ /* 0x000ee80000300800 */
[----:B------:R1:W-:Y:S01]  /*1714c0*/  STL [R1+0x2c94], R0 ;  /* 0x002c940001007387 */ /* 0x0003e20000100800 */
[----:B0-----:R-:W-:-:S03]  /*1714d0*/  VIADD R2, R2, UR14 ;  /* 0x0000000e02027c36 */ /* 0x001fc60008000000 */
[----:B-1----:R-:W3:Y:S04]  /*1714e0*/  LDL.LU R0, [R1+0x7b58] ;  /* 0x007b580001007983 */ /* 0x002ee80000300800 */
[----:B------:R-:W3:Y:S04]  /*1714f0*/  LDL.LU R8, [R1+0x7b54] ;  /* 0x007b540001087983 */ /* 0x000ee80000300800 */
[----:B------:R0:W-:Y:S01]  /*171500*/  STL [R1+0x2c98], R9 ;  /* 0x002c980901007387 */ /* 0x0001e20000100800 */
[----:B------:R-:W-:-:S03]  /*171510*/  F2FP.SATFINITE.E5M2.F32.PACK_AB_MERGE_C R6, R59, R6, RZ ;  /* 0x000000063b06723e */ /* 0x000fc600048060ff */
[----:B0-----:R-:W3:Y:S04]  /*171520*/  LDL.LU R9, [R1+0x7b50] ;  /* 0x007b500001097983 */ /* 0x001ee80000300800 */
[----:B------:R0:W-:Y:S01]  /*171530*/  STL [R1+0x1c], R2 ;  /* 0x00001c0201007387 */ /* 0x0001e20000100800 */
[----:B------:R-:W-:Y:S01]  /*171540*/  F2FP.SATFINITE.E5M2.F32.PACK_AB_MERGE_C R3, R3, R58, RZ ;  /* 0x0000003a0303723e */ /* 0x000fe200048060ff */
[----:B0-----:R-:W-:Y:S02]  /*171550*/  VIADD R2, R2, UR15 ;  /* 0x0000000f02027c36 */ /* 0x001fe40008000000 */
[----:B------:R0:W-:Y:S01]  /*171560*/  STL [R1+0x2c88], R6 ;  /* 0x002c880601007387 */ /* 0x0001e20000100800 */
[----:B------:R-:W1:Y:S01]  /*171570*/  LDCU.64 UR14, c[0x0][0x398] ;  /* 0x00007300ff0e77ac */ /* 0x000e620008000a00 */
[----:B------:R-:W-:-:S02]  /*171580*/  VIADD R59, R2, UR16 ;  /* 0x00000010023b7c36 */ /* 0x000fc40008000000 */
[----:B------:R-:W-:Y:S01]  /*171590*/  STL [R1+0x8], R2 ;  /* 0x0000080201007387 */ /* 0x000fe20000100800 */
[----:B------:R-:W1:Y:S01]  /*1715a0*/  LDCU.64 UR16, c[0x0][0x398] ;  /* 0x00007300ff1077ac */ /* 0x000e620008000a00 */
[----:B------:R-:W-:-:S04]  /*1715b0*/  VIADD R58, R59, UR7 ;  /* 0x000000073b3a7c36 */ /* 0x000fc80008000000 */
[----:B0-----:R-:W-:Y:S01]  /*1715c0*/  VIADD R6, R58, UR12 ;  /* 0x0000000c3a067c36 */ /* 0x001fe20008000000 */
[----:B------:R-:W-:Y:S01]  /*1715d0*/  STL [R1+0x2fb8], R3 ;  /* 0x002fb80301007387 */ /* 0x000fe20000100800 */
[----:B------:R-:W0:Y:S03]  /*1715e0*/  LDCU.64 UR12, c[0x0][0x398] ;  /* 0x00007300ff0c77ac */ /* 0x000e260008000a00 */
[----:B------:R0:W-:Y:S01]  /*1715f0*/  STL [R1+0x267c], R6 ;  /* 0x00267c0601007387 */ /* 0x0001e20000100800 */
[----:B--2---:R-:W-:Y:S01]  /*171600*/  IMAD R4, R4, UR4, RZ ;  /* 0x0000000404047c24 */ /* 0x004fe2000f8e02ff */
[----:B------:R-:W-:Y:S02]  /*171610*/  UMOV UR4, 0x400 ;  /* 0x0000040000047882 */ /* 0x000fe40000000000 */
[----:B------:R-:W-:-:S06]  /*171620*/  ULEA UR4, UR5, UR4, 0x18 ;  /* 0x0000000405047291 */ /* 0x000fcc000f8ec0ff */
[----:B0-----:R-:W-:-:S05]  /*171630*/  IMAD.U32 R6, RZ, RZ, UR4 ;  /* 0x00000004ff067e24 */ /* 0x001fca000f8e00ff */
[----:B------:R0:W-:Y:S01]  /*171640*/  STL [R1+0x2ff8], R6 ;  /* 0x002ff80601007387 */ /* 0x0001e20000100800 */
[----:B------:R-:W2:Y:S03]  /*171650*/  LDCU.64 UR4, c[0x0][0x398] ;  /* 0x00007300ff0477ac */ /* 0x000ea60008000a00 */
[----:B0-----:R-:W2:Y:S04]  /*171660*/  LDL.LU R6, [R1+0x7b4c] ;  /* 0x007b4c0001067983 */ /* 0x001ea80000300800 */
[----:B-----5:R-:W-:Y:S04]  /*171670*/  STL.64 [R1+0x7ee8], R18 ;  /* 0x007ee81201007387 */ /* 0x020fe80000100a00 */
[----:B------:R-:W-:Y:S04]  /*171680*/  STL.64 [R1+0x7ee0], R20 ;  /* 0x007ee01401007387 */ /* 0x000fe80000100a00 */
[----:B------:R-:W-:Y:S04]  /*171690*/  STL.64 [R1+0x7ed8], R22 ;  /* 0x007ed81601007387 */ /* 0x000fe80000100a00 */
[----:B----4-:R-:W-:Y:S04]  /*1716a0*/  STL.64 [R1+0x7ed0], R24 ;  /* 0x007ed01801007387 */ /* 0x010fe80000100a00 */
[----:B------:R-:W-:Y:S04]  /*1716b0*/  STL.64 [R1+0x7ec8], R26 ;  /* 0x007ec81a01007387 */ /* 0x000fe80000100a00 */
[----:B---3--:R-:W-:Y:S04]  /*1716c0*/  STL.64 [R1+0x7ec0], R28 ;  /* 0x007ec01c01007387 */ /* 0x008fe80000100a00 */
[----:B------:R-:W-:Y:S04]  /*1716d0*/  STL.64 [R1+0x7eb8], R30 ;  /* 0x007eb81e01007387 */ /* 0x000fe80000100a00 */
[----:B------:R-:W-:Y:S04]  /*1716e0*/  STL.64 [R1+0x7eb0], R32 ;  /* 0x007eb02001007387 */ /* 0x000fe80000100a00 */
[----:B------:R0:W-:Y:S04]  /*1716f0*/  STL.64 [R1+0x7ea8], R34 ;  /* 0x007ea82201007387 */ /* 0x0001e80000100a00 */
[----:B0-----:R-:W3:Y:S04]  /*171700*/  LDL.LU R34, [R1+0xde4] ;  /* 0x000de40001227983 */ /* 0x001ee80000300800 */
[----:B------:R-:W4:Y:S04]  /*171710*/  LDL.LU R35, [R1+0x770] ;  /* 0x0007700001237983 */ /* 0x000f280000300800 */
[----:B------:R0:W-:Y:S04]  /*171720*/  STL.64 [R1+0x7ea0], R36 ;  /* 0x007ea02401007387 */ /* 0x0001e80000100a00 */
[----:B0-----:R-:W5:Y:S04]  /*171730*/  LDL.LU R36, [R1+0x1b28] ;  /* 0x001b280001247983 */ /* 0x001f680000300800 */
[----:B------:R-:W-:Y:S04]  /*171740*/  STL.64 [R1+0x7e98], R38 ;  /* 0x007e982601007387 */ /* 0x000fe80000100a00 */
[----:B------:R0:W-:Y:S04]  /*171750*/  STL.64 [R1+0x7e90], R40 ;  /* 0x007e902801007387 */ /* 0x0001e80000100a00 */
[----:B0-----:R-:W3:Y:S04]  /*171760*/  LDL.LU R41, [R1+0x10c4] ;  /* 0x0010c40001297983 */ /* 0x001ee80000300800 */
[----:B------:R-:W3:Y:S04]  /*171770*/  LDL.LU R40, [R1+0xc4] ;  /* 0x0000c40001287983 */ /* 0x000ee80000300800 */
[----:B------:R-:W-:Y:S04]  /*171780*/  STL.64 [R1+0x7e88], R42 ;  /* 0x007e882a01007387 */ /* 0x000fe80000100a00 */
[----:B------:R0:W-:Y:S04]  /*171790*/  STL.64 [R1+0x7e80], R44 ;  /* 0x007e802c01007387 */ /* 0x0001e80000100a00 */
        /* <DEDUP_REMOVED lines=23> */
[----:B------:R0:W-:Y:S04]  /*171910*/  STL.64 [R1+0x7e78], R46 ;  /* 0x007e782e01007387 */ /* 0x0001e80000100a00 */
[----:B0-----:R-:W3:Y:S04]  /*171920*/  LDL.LU R47, [R1+0x10d0] ;  /* 0x0010d000012f7983 */ /* 0x001ee80000300800 */
[----:B------:R0:W-:Y:S04]  /*171930*/  STL.64 [R1+0x7e70], R48 ;  /* 0x007e703001007387 */ /* 0x0001e80000100a00 */
[----:B------:R-:W-:Y:S01]  /*171940*/  STL.64 [R1+0x7e68], R50 ;  /* 0x007e683201007387 */ /* 0x000fe20000100a00 */
[----:B------:R-:W-:-:S03]  /*171950*/  MOV.SPILL R46, UR62 ;  /* 0x0000003e002e7c02 */ /* 0x000fc60009000f00 */
[----:B------:R-:W-:Y:S04]  /*171960*/  STL.64 [R1+0x7e60], R52 ;  /* 0x007e603401007387 */ /* 0x000fe80000100a00 */
[----:B------:R-:W-:Y:S01]  /*171970*/  STL.64 [R1+0x7e58], R54 ;  /* 0x007e583601007387 */ /* 0x000fe20000100a00 */
[----:B0-----:R-:W-:-:S03]  /*171980*/  MOV.SPILL R48, UR63 ;  /* 0x0000003f00307c02 */ /* 0x001fc60009000f00 */
[----:B------:R-:W-:Y:S04]  /*171990*/  STL.64 [R1+0x7e50], R56 ;  /* 0x007e503801007387 */ /* 0x000fe80000100a00 */
[----:B------:R-:W-:Y:S04]  /*1719a0*/  STL.64 [R1+0x7e48], R60 ;  /* 0x007e483c01007387 */ /* 0x000fe80000100a00 */
[----:B------:R-:W-:Y:S04]  /*1719b0*/  STL [R1+0x7e44], R59 ;  /* 0x007e443b01007387 */ /* 0x000fe80000100800 */
[----:B------:R0:W-:Y:S04]  /*1719c0*/  STL [R1+0x7e40], R58 ;  /* 0x007e403a01007387 */ /* 0x0001e80000100800 */
[----:B0-----:R-:W3:Y:S04]  /*1719d0*/  LDL R58, [R1+0x134] ;  /* 0x00013400013a7983 */ /* 0x001ee80000100800 */
[----:B------:R-:W-:Y:S04]  /*1719e0*/  STL [R1+0x2ff0], R48 ;  /* 0x002ff03001007387 */ /* 0x000fe80000100800 */
[----:B------:R2:W-:Y:S02]  /*1719f0*/  STL [R1+0x2ff4], R46 ;  /* 0x002ff42e01007387 */ /* 0x0005e40000100800 */
[----:B--2---:R-:W-:-:S05]  /*171a00*/  IMAD.U32 R46, RZ, RZ, UR4 ;  /* 0x00000004ff2e7e24 */ /* 0x004fca000f8e00ff */
[----:B------:R0:W-:Y:S04]  /*171a10*/  STL [R1+0x2c14], R46 ;  /* 0x002c142e01007387 */ /* 0x0001e80000100800 */
[----:B------:R-:W2:Y:S04]  /*171a20*/  LDL.LU R49, [R1+0x1410] ;  /* 0x0014100001317983 */ /* 0x000ea80000300800 */
[----:B0-----:R-:W2:Y:S01]  /*171a30*/  LDL.LU R46, [R1+0x1414] ;  /* 0x00141400012e7983 */ /* 0x001ea20000300800 */
[----:B------:R-:W-:Y:S01]  /*171a40*/  BAR.SYNC.DEFER_BLOCKING 0x0 ;  /* 0x0000000000007b1d */ /* 0x000fe20000010000 */
[----:B--2---:R-:W-:-:S05]  /*171a50*/  F2FP.SATFINITE.E5M2.F32.PACK_AB_MERGE_C R46, R46, R49, RZ ;  /* 0x000000312e2e723e */ /* 0x004fca00048060ff */
[----:B------:R0:W-:Y:S04]  /*171a60*/  STL [R1+0x2c80], R46 ;  /* 0x002c802e01007387 */ /* 0x0001e80000100800 */
[----:B------:R-:W2:Y:S04]  /*171a70*/  LDL.LU R51, [R1+0x1418] ;  /* 0x0014180001337983 */ /* 0x000ea80000300800 */
[----:B------:R-:W2:Y:S04]  /*171a80*/  LDL.LU R48, [R1+0x141c] ;  /* 0x00141c0001307983 */ /* 0x000ea80000300800 */
[----:B------:R-:W3:Y:S04]  /*171a90*/  LDL.LU R49, [R1+0x1400] ;  /* 0x0014000001317983 */ /* 0x000ee80000300800 */
[----:B0-----:R-:W3:Y:S01]  /*171aa0*/  LDL.LU R46, [R1+0x1404] ;  /* 0x00140400012e7983 */ /* 0x001ee20000300800 */
[----:B--2---:R-:W-:-:S02]  /*171ab0*/  F2FP.SATFINITE.E5M2.F32.PACK_AB_MERGE_C R48, R48, R51, RZ ;  /* 0x000000333030723e */ /* 0x004fc400048060ff */
[----:B---3--:R-:W-:-:S03]  /*171ac0*/  F2FP.SATFINITE.E5M2.F32.PACK_AB_MERGE_C R46, R46, R49, RZ ;  /* 0x000000312e2e723e */ /* 0x008fc600048060ff */
[----:B------:R-:W-:Y:S04]  /*171ad0*/  STL [R1+0x2c7c], R48 ;  /* 0x002c7c3001007387 */ /* 0x000fe80000100800 */
[----:B------:R0:W-:Y:S04]  /*171ae0*/  STL [R1+0x2c70], R46 ;  /* 0x002c702e01007387 */ /* 0x0001e80000100800 */
[----:B------:R-:W2:Y:S04]  /*171af0*/  LDL.LU R49, [R1+0x1408] ;  /* 0x0014080001317983 */ /* 0x000ea80000300800 */
[----:B0-----:R-:W2:Y:S02]  /*171b00*/  LDL.LU R46, [R1+0x140c] ;  /* 0x00140c00012e7983 */ /* 0x001ea40000300800 */
        /* <DEDUP_REMOVED lines=20> */
[----:B------:R0:W-:Y:S04]  /*171c50*/  STL [R1+0x2fcc], R48 ;  /* 0x002fcc3001007387 */ /* 0x0001e80000100800 */
[----:B------:R2:W-:Y:S04]  /*171c60*/  STL [R1+0x2c44], R46 ;  /* 0x002c442e01007387 */ /* 0x0005e80000100800 */
[----:B------:R-:W3:Y:S04]  /*171c70*/  LDL.LU R51, [R1+0xa48] ;  /* 0x000a480001337983 */ /* 0x000ee80000300800 */
[----:B0-----:R-:W3:Y:S04]  /*171c80*/  LDL.LU R48, [R1+0xa4c] ;  /* 0x000a4c0001307983 */ /* 0x001ee80000300800 */
[----:B------:R-:W4:Y:S04]  /*171c90*/  LDL.LU R49, [R1+0xa20] ;  /* 0x000a200001317983 */ /* 0x000f280000300800 */
[----:B--2---:R-:W4:Y:S01]  /*171ca0*/  LDL.LU R46, [R1+0xa24] ;  /* 0x000a2400012e7983 */ /* 0x004f220000300800 */
[----:B---3--:R-:W-:-:S02]  /*171cb0*/  F2FP.SATFINITE.E5M2.F32.PACK_AB_MERGE_C R48, R48, R51, RZ ;  /* 0x000000333030723e */ /* 0x008fc400048060ff */
[----:B----4-:R-:W-:-:S03]  /*171cc0*/  F2FP.SATFINITE.E5M2.F32.PACK_AB_MERGE_C R46, R46, R49, RZ ;  /* 0x000000312e2e723e */ /* 0x010fc600048060ff */
        /* <DEDUP_REMOVED lines=22> */
[----:B------:R-:W-:-:S02]  /*171e30*/  IADD3 R2, P0, PT, R4, UR8, RZ ;  /* 0x0000000804027c10 */ /* 0x000fc4000ff1e0ff */
[----:B---3--:R-:W-:Y:S02]  /*171e40*/  F2FP.SATFINITE.E5M2.F32.PACK_AB_MERGE_C R48, R48, R51, RZ ;  /* 0x000000333030723e */ /* 0x008fe400048060ff */
[----:B----4-:R-:W-:-:S03]  /*171e50*/  F2FP.SATFINITE.E5M2.F32.PACK_AB_MERGE_C R46, R46, R49, RZ ;  /* 0x000000312e2e723e */ /* 0x010fc600048060ff */
[----:B------:R0:W-:Y:S04]  /*171e60*/  STL [R1+0x2fd4], R48 ;  /* 0x002fd43001007387 */ /* 0x0001e80000100800 */
[----:B------:R2:W-:Y:S04]  /*171e70*/  STL [R1+0x2c1c], R46 ;  /* 0x002c1c2e01007387 */ /* 0x0005e80000100800 */
[----:B------:R-:W3:Y:S04]  /*171e80*/  LDL.LU R53, [R1+0x9d8] ;  /* 0x0009d80001357983 */ /* 0x000ee80000300800 */
[----:B------:R-:W3:Y:S01]  /*171e90*/  LDL.LU R51, [R1+0x9dc] ;  /* 0x0009dc0001337983 */ /* 0x000ee20000300800 */
[----:B------:R-:W-:Y:S01]  /*171ea0*/  LEA.HI.X.SX32 R4, R4, UR9, 0x1, P0 ;  /* 0x0000000904047c11 */ /* 0x000fe200080f0eff */
[----:B------:R-:W4:Y:S01]  /*171eb0*/  LDCU.64 UR8, c[0x0][0x398] ;  /* 0x00007300ff0877ac */ /* 0x000f220008000a00 */
[----:B------:R-:W-:-:S02]  /*171ec0*/  IMAD R5, R5, UR6, RZ ;  /* 0x0000000605057c24 */ /* 0x000fc4000f8e02ff */
[----:B0-----:R-:W-:Y:S01]  /*171ed0*/  VIADD R48, R58, 0x157 ;  /* 0x000001573a307836 */ /* 0x001fe20000000000 */
[----:B------:R-:W-:Y:S02]  /*171ee0*/  UMOV UR6, UR5 ;  /* 0x0000000500067c82 */ /* 0x000fe40008000000 */
[----:B------:R-:W-:-:S04]  /*171ef0*/  IADD3 R3, P1, PT, R5, UR10, RZ ;  /* 0x0000000a05037c10 */ /* 0x000fc8000ff3e0ff */
[----:B------:R-:W-:Y:S01]  /*171f00*/  LEA.HI.X.SX32 R5, R5, UR11, 0x1, P1 ;  /* 0x0000000b05057c11 */ /* 0x000fe200088f0eff */
[----:B------:R-:W-:Y:S01]  /*171f10*/  VIADD R49, R58, 0x158 ;  /* 0x000001583a317836 */ /* 0x000fe20000000000 */
[----:B------:R-:W-:Y:S01]  /*171f20*/  LOP3.LUT R6, R6, 0xffffdfff, RZ, 0xc0, !PT ;  /* 0xffffdfff06067812 */ /* 0x000fe200078ec0ff */
[C---:B--2---:R-:W-:Y:S01]  /*171f30*/  VIADD R46, R58.reuse, 0x155 ;  /* 0x000001553a2e7836 */ /* 0x044fe20000000000 */
[----:B------:R-:W-:Y:S01]  /*171f40*/  SHF.R.S32.HI R60, RZ, 0x1f, R9 ;  /* 0x0000001fff3c7819 */ /* 0x000fe20000011409 */
[----:B------:R-:W-:Y:S01]  /*171f50*/  VIADD R59, R58, 0x154 ;  /* 0x000001543a3b7836 */ /* 0x000fe20000000000 */
[----:B----4-:R-:W-:Y:S01]  /*171f60*/  UMOV UR5, UR9 ;  /* 0x0000000900057c82 */ /* 0x010fe20008000000 */
[----:B---3--:R-:W-:Y:S01]  /*171f70*/  F2FP.SATFINITE.E5M2.F32.PACK_AB_MERGE_C R51, R51, R53, RZ ;  /* 0x000000353333723e */ /* 0x008fe200048060ff */
[----:B------:R-:W-:Y:S01]  /*171f80*/  UMOV UR62, UR8 ;  /* 0x00000008003e7c82 */ /* 0x000fe20008000000 */
[----:B------:R-:W-:Y:S01]  /*171f90*/  ISETP.GE.AND P1, PT, R48, UR5, PT ;  /* 0x0000000530007c0c */ /* 0x000fe2000bf26270 */
[----:B------:R-:W0:Y:S02]  /*171fa0*/  LDCU.64 UR8, c[0x0][0x398] ;  /* 0x00007300ff0877ac */ /* 0x000e240008000a00 */
[----:B------:R2:W-:Y:S01]  /*171fb0*/  STL [R1+0x2c18], R51 ;  /* 0x002c183301007387 */ /* 0x0005e20000100800 */
[----:B------:R-:W3:Y:S03]  /*171fc0*/  LDCU.64 UR10, c[0x0][0x398] ;  /* 0x00007300ff0a77ac */ /* 0x000ee60008000a00 */
[----:B------:R-:W4:Y:S01]  /*171fd0*/  LDL.LU R48, [R1+0x3a0] ;  /* 0x0003a00001307983 */ /* 0x000f220000300800 */
[----:B------:R-:W-:Y:S01]  /*171fe0*/  ISETP.GE.AND P2, PT, R49, UR6, PT ;  /* 0x0000000631007c0c */ /* 0x000fe2000bf46270 */
[----:B------:R-:W-:Y:S01]  /*171ff0*/  IMAD.MOV.U32 R49, RZ, RZ, R47 ;  /* 0x000000ffff317224 */ /* 0x000fe200078e002f */
[----:B------:R-:W1:Y:S01]  /*172000*/  LDCU.64 UR6, c[0x0][0x398] ;  /* 0x00007300ff0677ac */ /* 0x000e620008000a00 */
[----:B------:R-:W-:Y:S01]  /*172010*/  IMAD.MOV.U32 R47, RZ, RZ, R41 ;  /* 0x000000ffff2f7224 */ /* 0x000fe200078e0029 */
[----:B0-----:R-:W-:-:S02]  /*172020*/  UMOV UR4, UR9 ;  /* 0x0000000900047c82 */ /* 0x001fc40008000000 */
[----:B------:R-:W-:Y:S01]  /*172030*/  ISETP.GE.AND P0, PT, R46, UR4, PT ;  /* 0x000000042e007c0c */ /* 0x000fe2000bf06270 */
[----:B------:R-:W-:-:S06]  /*172040*/  IMAD.MOV.U32 R46, RZ, RZ, R40 ;  /* 0x000000ffff2e7224 */ /* 0x000fcc00078e0028 */
[----:B------:R-:W-:Y:S01]  /*172050*/  @P2 LOP3.LUT R6, R6, 0x2000, RZ, 0xfc, !PT ;  /* 0x0000200006062812 */ /* 0x000fe200078efcff */
[----:B------:R-:W-:Y:S01]  /*172060*/  IMAD.MOV.U32 R40, RZ, RZ, R33 ;  /* 0x000000ffff287224 */ /* 0x000fe200078e0021 */
[----:B------:R-:W0:Y:S01]  /*172070*/  LDCU.64 UR4, c[0x0][0x398] ;  /* 0x00007300ff0477ac */ /* 0x000e220008000a00 */
[----:B------:R-:W-:Y:S02]  /*172080*/  IMAD.MOV.U32 R33, RZ, RZ, R18 ;  /* 0x000000ffff217224 */ /* 0x000fe400078e0012 */
[----:B------:R-:W-:Y:S02]  /*172090*/  IMAD.MOV.U32 R41, RZ, RZ, R32 ;  /* 0x000000ffff297224 */ /* 0x000fe400078e0020 */
[----:B------:R-:W-:Y:S01]  /*1720a0*/  IMAD.MOV.U32 R32, RZ, RZ, R19 ;  /* 0x000000ffff207224 */ /* 0x000fe200078e0013 */
[----:B------:R-:W-:-:S04]  /*1720b0*/  LOP3.LUT R6, R6, 0xffffefff, RZ, 0xc0, !PT ;  /* 0xffffefff06067812 */ /* 0x000fc800078ec0ff */
[----:B------:R-:W-:-:S04]  /*1720c0*/  @P1 LOP3.LUT R6, R6, 0x1000, RZ, 0xfc, !PT ;  /* 0x0000100006061812 */ /* 0x000fc800078efcff */
[----:B------:R-:W-:Y:S01]  /*1720d0*/  LOP3.LUT R6, R6, 0xfffffbff, RZ, 0xc0, !PT ;  /* 0xfffffbff06067812 */ /* 0x000fe200078ec0ff */
[----:B--2---:R-:W-:-:S03]  /*1720e0*/  IMAD.MOV.U32 R51, RZ, RZ, R49 ;  /* 0x000000ffff337224 */ /* 0x004fc600078e0031 */
[----:B------:R-:W-:Y:S01]  /*1720f0*/  @P0 LOP3.LUT R6, R6, 0x400, RZ, 0xfc, !PT ;  /* 0x0000040006060812 */ /* 0x000fe200078efcff */
[----:B------:R-:W-:Y:S02]  /*172100*/  IMAD.MOV.U32 R49, RZ, RZ, R26 ;  /* 0x000000ffff317224 */ /* 0x000fe400078e001a */
[----:B------:R-:W-:Y:S01]  /*172110*/  IMAD.MOV.U32 R26, RZ, RZ, R21 ;  /* 0x000000ffff1a7224 */ /* 0x000fe200078e0015 */
[----:B----4-:R-:W-:Y:S02]  /*172120*/  SHF.R.S32.HI R52, RZ, 0x1f, R48 ;  /* 0x0000001fff347819 */ /* 0x010fe40000011430 */
[----:B------:R-:W-:-:S05]  /*172130*/  IADD3 R18, P2, PT, R48, R2, RZ ;  /* 0x0000000230127210 */ /* 0x000fca0007f5e0ff */
[----:B------:R-:W-:-:S05]  /*172140*/  IMAD.X R19, R52, 0x1, R4, P2 ;  /* 0x0000000134137824 */ /* 0x000fca00010e0604 */
[----:B------:R2:W-:Y:S04]  /*172150*/  STL.64 [R1+0x2c08], R18 ;  /* 0x002c081201007387 */ /* 0x0005e80000100a00 */
[----:B--2---:R-:W2:Y:S04]  /*172160*/  LDL.LU.64 R18, [R1+0x7ee8] ;  /* 0x007ee80001127983 */ /* 0x004ea80000300a00 */
[----:B------:R-:W4:Y:S01]  /*172170*/  LDL.LU R53, [R1+0x388] ;  /* 0x0003880001357983 */ /* 0x000f220000300800 */
[----:B------:R-:W-:Y:S01]  /*172180*/  IADD3 R54, P3, PT, R48, R3, RZ ;  /* 0x0000000330367210 */ /* 0x000fe20007f7e0ff */
[----:B------:R-:W-:-:S02]  /*172190*/  IMAD.MOV.U32 R48, RZ, RZ, R42 ;  /* 0x000000ffff307224 */ /* 0x000fc400078e002a */
[----:B------:R-:W-:Y:S02]  /*1721a0*/  IMAD.MOV.U32 R42, RZ, RZ, R27 ;  /* 0x000000ffff2a7224 */ /* 0x000fe400078e001b */
[----:B------:R-:W-:Y:S01]  /*1721b0*/  IMAD.MOV.U32 R27, RZ, RZ, R20 ;  /* 0x000000ffff1b7224 */ /* 0x000fe200078e0014 */
[----:B------:R-:W-:Y:S01]  /*1721c0*/  IADD3 R20, P0, PT, R9, R2, RZ ;  /* 0x0000000209147210 */ /* 0x000fe20007f1e0ff */
[----:B------:R-:W-:-:S04]  /*1721d0*/  IMAD.X R55, R52, 0x1, R5, P3 ;  /* 0x0000000134377824 */ /* 0x000fc800018e0605 */
[----:B------:R-:W-:Y:S01]  /*1721e0*/  IMAD.X R21, R60, 0x1, R4, P0 ;  /* 0x000000013c157824 */ /* 0x000fe200000e0604 */
[----:B------:R-:W-:Y:S04]  /*1721f0*/  STL.64 [R1+0x2c00], R54 ;  /* 0x002c003601007387 */ /* 0x000fe80000100a00 */
[----:B------:R0:W-:Y:S04]  /*172200*/  STL.64 [R1+0x2bf8], R20 ;  /* 0x002bf81401007387 */ /* 0x0001e80000100a00 */
[----:B0-----:R-:W2:Y:S01]  /*172210*/  LDL.LU.64 R20, [R1+0x7ee0] ;  /* 0x007ee00001147983 */ /* 0x001ea20000300a00 */
[----:B------:R-:W-:-:S05]  /*172220*/  IADD3 R56, P1, PT, R9, R3, RZ ;  /* 0x0000000309387210 */ /* 0x000fca0007f3e0ff */
[----:B------:R-:W-:Y:S01]  /*172230*/  IMAD.X R57, R60, 0x1, R5, P1 ;  /* 0x000000013c397824 */ /* 0x000fe200008e0605 */
[----:B------:R-:W-:-:S04]  /*172240*/  IADD3 R60, P0, PT, R8, R2, RZ ;  /* 0x00000002083c7210 */ /* 0x000fc80007f1e0ff */
[----:B------:R0:W-:Y:S02]  /*172250*/  STL.64 [R1+0x2bf0], R56 ;  /* 0x002bf03801007387 */ /* 0x0001e40000100a00 */
[-C--:B0-----:R-:W-:Y:S02]  /*172260*/  IADD3 R56, P1, PT, R8, R3.reuse, RZ ;  /* 0x0000000308387210 */ /* 0x081fe40007f3e0ff */
[----:B----4-:R-:W-:Y:S02]  /*172270*/  SHF.R.S32.HI R9, RZ, 0x1f, R53 ;  /* 0x0000001fff097819 */ /* 0x010fe40000011435 */
[C---:B------:R-:W-:Y:S02]  /*172280*/  IADD3 R54, P2, PT, R53.reuse, R2, RZ ;  /* 0x0000000235367210 */ /* 0x040fe40007f5e0ff */
[----:B------:R-:W-:-:S03]  /*172290*/  IADD3 R52, P3, PT, R53, R3, RZ ;  /* 0x0000000335347210 */ /* 0x000fc60007f7e0ff */
[C---:B------:R-:W-:Y:S02]  /*1722a0*/  IMAD.X R55, R9.reuse, 0x1, R4, P2 ;  /* 0x0000000109377824 */ /* 0x040fe400010e0604 */
[----:B------:R-:W-:Y:S01]  /*1722b0*/  IMAD.X R53, R9, 0x1, R5, P3 ;  /* 0x0000000109357824 */ /* 0x000fe200018e0605 */
[----:B------:R-:W-:Y:S02]  /*1722c0*/  SHF.R.S32.HI R9, RZ, 0x1f, R8 ;  /* 0x0000001fff097819 */ /* 0x000fe40000011408 */
[----:B------:R0:W-:Y:S01]  /*1722d0*/  STL.64 [R1+0x2be8], R54 ;  /* 0x002be83601007387 */ /* 0x0001e20000100a00 */
[----:B------:R-:W-:-:S03]  /*1722e0*/  SHF.R.S32.HI R8, RZ, 0x1f, R0 ;  /* 0x0000001fff087819 */ /* 0x000fc60000011400 */
[----:B------:R4:W-:Y:S01]  /*1722f0*/  STL.64 [R1+0x2be0], R52 ;  /* 0x002be03401007387 */ /* 0x0009e20000100a00 */
[C---:B------:R-:W-:Y:S02]  /*172300*/  IMAD.X R61, R9.reuse, 0x1, R4, P0 ;  /* 0x00000001093d7824 */ /* 0x040fe400000e0604 */
[----:B------:R-:W-:Y:S01]  /*172310*/  IMAD.X R57, R9, 0x1, R5, P1 ;  /* 0x0000000109397824 */ /* 0x000fe200008e0605 */
[C---:B0-----:R-:W-:Y:S02]  /*172320*/  IADD3 R54, P2, PT, R0.reuse, R2, RZ ;  /* 0x0000000200367210 */ /* 0x041fe40007f5e0ff */
[----:B----4-:R-:W-:-:S03]  /*172330*/  IADD3 R52, P3, PT, R0, R3, RZ ;  /* 0x0000000300347210 */ /* 0x010fc60007f7e0ff */
[C---:B------:R-:W-:Y:S01]  /*172340*/  IMAD.X R55, R8.reuse, 0x1, R4, P2 ;  /* 0x0000000108377824 */ /* 0x040fe200010e0604 */
[----:B------:R0:W-:Y:S01]  /*172350*/  STL.64 [R1+0x2bd8], R60 ;  /* 0x002bd83c01007387 */ /* 0x0001e20000100a00 */
[----:B------:R-:W-:-:S03]  /*172360*/  IMAD.X R53, R8, 0x1, R5, P3 ;  /* 0x0000000108357824 */ /* 0x000fc600018e0605 */
[----:B------:R4:W-:Y:S01]  /*172370*/  STL.64 [R1+0x2bd0], R56 ;  /* 0x002bd03801007387 */ /* 0x0009e20000100a00 */
[----:B------:R-:W-:Y:S02]  /*172380*/  SHF.R.S32.HI R9, RZ, 0x1f, R7 ;  /* 0x0000001fff097819 */ /* 0x000fe40000011407 */
[----:B------:R-:W-:Y:S01]  /*172390*/  SHF.R.S32.HI R8, RZ, 0x1f, R10 ;  /* 0x0000001fff087819 */ /* 0x000fe2000001140a */
[----:B------:R1:W-:Y:S01]  /*1723a0*/  STL.64 [R1+0x2bc8], R54 ;  /* 0x002bc83601007387 */ /* 0x0003e20000100a00 */
[----:B0-----:R-:W-:-:S03]  /*1723b0*/  IADD3 R60, P0, PT, R7, R2, RZ ;  /* 0x00000002073c7210 */ /* 0x001fc60007f1e0ff */
[----:B------:R0:W-:Y:S01]  /*1723c0*/  STL.64 [R1+0x2bc0], R52 ;  /* 0x002bc03401007387 */ /* 0x0001e20000100a00 */
[----:B----4-:R-:W-:Y:S01]  /*1723d0*/  IADD3 R56, P1, PT, R7, R3, RZ ;  /* 0x0000000307387210 */ /* 0x010fe20007f3e0ff */
[----:B------:R-:W-:Y:S01]  /*1723e0*/  IMAD.X R61, R9, 0x1, R4, P0 ;  /* 0x00000001093d7824 */ /* 0x000fe200000e0604 */
[----:B-1----:R-:W-:-:S03]  /*1723f0*/  IADD3 R54, P2, PT, R10, R2, RZ ;  /* 0x000000020a367210 */ /* 0x002fc60007f5e0ff */
[--C-:B------:R-:W-:Y:S01]  /*172400*/  IMAD.X R57, R9, 0x1, R5.reuse, P1 ;  /* 0x0000000109397824 */ /* 0x100fe200008e0605 */
[----:B0-----:R-:W-:Y:S01]  /*172410*/  IADD3 R52, P3, PT, R10, R3, RZ ;  /* 0x000000030a347210 */ /* 0x001fe20007f7e0ff */
[C---:B------:R-:W-:Y:S01]  /*172420*/  IMAD.X R55, R8.reuse, 0x1, R4, P2 ;  /* 0x0000000108377824 */ /* 0x040fe200010e0604 */
[----:B------:R0:W-:Y:S03]  /*172430*/  STL.64 [R1+0x2bb8], R60 ;  /* 0x002bb83c01007387 */ /* 0x0001e60000100a00 */
[----:B------:R-:W-:Y:S01]  /*172440*/  IMAD.X R53, R8, 0x1, R5, P3 ;  /* 0x0000000108357824 */ /* 0x000fe200018e0605 */
[----:B------:R1:W-:Y:S01]  /*172450*/  STL.64 [R1+0x2bb0], R56 ;  /* 0x002bb03801007387 */ /* 0x0003e20000100a00 */
[----:B------:R-:W-:Y:S02]  /*172460*/  SHF.R.S32.HI R9, RZ, 0x1f, R11 ;  /* 0x0000001fff097819 */ /* 0x000fe4000001140b */
[----:B------:R-:W-:Y:S01]  /*172470*/  SHF.R.S32.HI R8, RZ, 0x1f, R12 ;  /* 0x0000001fff087819 */ /* 0x000fe2000001140c */
[----:B------:R4:W-:Y:S01]  /*172480*/  STL.64 [R1+0x2ba8], R54 ;  /* 0x002ba83601007387 */ /* 0x0009e20000100a00 */
[----:B0-----:R-:W-:-:S03]  /*172490*/  IADD3 R60, P0, PT, R11, R2, RZ ;  /* 0x000000020b3c7210 */ /* 0x001fc60007f1e0ff */
[----:B------:R0:W-:Y:S01]  /*1724a0*/  STL.64 [R1+0x2ba0], R52 ;  /* 0x002ba03401007387 */ /* 0x0001e20000100a00 */
[----:B-1----:R-:W-:Y:S01]  /*1724b0*/  IADD3 R56, P1, PT, R11, R3, RZ ;  /* 0x000000030b387210 */ /* 0x002fe20007f3e0ff */
[----:B------:R-:W-:Y:S01]  /*1724c0*/  IMAD.X R61, R9, 0x1, R4, P0 ;  /* 0x00000001093d7824 */ /* 0x000fe200000e0604 */
[----:B----4-:R-:W-:-:S03]  /*1724d0*/  IADD3 R54, P2, PT, R12, R2, RZ ;  /* 0x000000020c367210 */ /* 0x010fc60007f5e0ff */
[--C-:B------:R-:W-:Y:S01]  /*1724e0*/  IMAD.X R57, R9, 0x1, R5.reuse, P1 ;  /* 0x0000000109397824 */ /* 0x100fe200008e0605 */
[----:B0-----:R-:W-:Y:S01]  /*1724f0*/  IADD3 R52, P3, PT, R12, R3, RZ ;  /* 0x000000030c347210 */ /* 0x001fe20007f7e0ff */
[C---:B------:R-:W-:Y:S01]  /*172500*/  IMAD.X R55, R8.reuse, 0x1, R4, P2 ;  /* 0x0000000108377824 */ /* 0x040fe200010e0604 */
[----:B------:R-:W-:Y:S03]  /*172510*/  STL.64 [R1+0x2b98], R60 ;  /* 0x002b983c01007387 */ /* 0x000fe60000100a00 */
[----:B------:R-:W-:Y:S01]  /*172520*/  IMAD.X R53, R8, 0x1, R5, P3 ;  /* 0x0000000108357824 */ /* 0x000fe200018e0605 */
[----:B------:R-:W-:Y:S04]  /*172530*/  STL.64 [R1+0x2b90], R56 ;  /* 0x002b903801007387 */ /* 0x000fe80000100a00 */
[----:B------:R0:W-:Y:S04]  /*172540*/  STL.64 [R1+0x2b88], R54 ;  /* 0x002b883601007387 */ /* 0x0001e80000100a00 */
[----:B------:R1:W-:Y:S01]  /*172550*/  STL.64 [R1+0x2b80], R52 ;  /* 0x002b803401007387 */ /* 0x0003e20000100a00 */
[----:B------:R-:W-:Y:S01]  /*172560*/  SHF.R.S32.HI R9, RZ, 0x1f, R13 ;  /* 0x0000001fff097819 */ /* 0x000fe2000001140d */
[----:B0-----:R-:W-:-:S02]  /*172570*/  IMAD.MOV.U32 R54, RZ, RZ, R49 ;  /* 0x000000ffff367224 */ /* 0x001fc400078e0031 */
[----:B-1----:R-:W-:Y:S02]  /*172580*/  IMAD.MOV.U32 R52, RZ, RZ, R40 ;  /* 0x000000ffff347224 */ /* 0x002fe400078e0028 */
[----:B------:R-:W-:Y:S02]  /*172590*/  IMAD.MOV.U32 R40, RZ, RZ, R34 ;  /* 0x000000ffff287224 */ /* 0x000fe400078e0022 */
[----:B------:R-:W-:Y:S01]  /*1725a0*/  IMAD.MOV.U32 R34, RZ, RZ, R22 ;  /* 0x000000ffff227224 */ /* 0x000fe200078e0016 */
[----:B------:R-:W-:Y:S01]  /*1725b0*/  IADD3 R22, P0, PT, R13, R2, RZ ;  /* 0x000000020d167210 */ /* 0x000fe20007f1e0ff */
[----:B------:R-:W-:Y:S02]  /*1725c0*/  IMAD.MOV.U32 R49, RZ, RZ, R44 ;  /* 0x000000ffff317224 */ /* 0x000fe400078e002c */
[----:B------:R-:W-:Y:S02]  /*1725d0*/  IMAD.MOV.U32 R53, RZ, RZ, R51 ;  /* 0x000000ffff357224 */ /* 0x000fe400078e0033 */
[----:B------:R-:W-:-:S02]  /*1725e0*/  IMAD.MOV.U32 R44, RZ, RZ, R32 ;  /* 0x000000ffff2c7224 */ /* 0x000fc400078e0020 */
[----:B------:R-:W-:Y:S02]  /*1725f0*/  IMAD.MOV.U32 R51, RZ, RZ, R43 ;  /* 0x000000ffff337224 */ /* 0x000fe400078e002b */
[----:B------:R-:W-:Y:S01]  /*172600*/  IMAD.MOV.U32 R32, RZ, RZ, R24 ;  /* 0x000000ffff207224 */ /* 0x000fe200078e0018 */
[-C--:B------:R-:W-:Y:S01]  /*172610*/  IADD3 R24, P1, PT, R13, R3.reuse, RZ ;  /* 0x000000030d187210 */ /* 0x080fe20007f3e0ff */
[----:B------:R-:W-:Y:S02]  /*172620*/  IMAD.MOV.U32 R55, RZ, RZ, R48 ;  /* 0x000000ffff377224 */ /* 0x000fe400078e0030 */
[----:B------:R-:W-:Y:S01]  /*172630*/  IMAD.MOV.U32 R43, RZ, RZ, R23 ;  /* 0x000000ffff2b7224 */ /* 0x000fe200078e0017 */
[----:B------:R-:W-:Y:S01]  /*172640*/  SHF.R.S32.HI R8, RZ, 0x1f, R14 ;  /* 0x0000001fff087819 */ /* 0x000fe2000001140e */
[----:B------:R-:W-:Y:S01]  /*172650*/  IMAD.MOV.U32 R48, RZ, RZ, R45 ;  /* 0x000000ffff307224 */ /* 0x000fe200078e002d */
[C---:B------:R-:W-:Y:S01]  /*172660*/  IADD3 R60, P2, PT, R14.reuse, R2, RZ ;  /* 0x000000020e3c7210 */ /* 0x040fe20007f5e0ff */
[----:B------:R-:W-:Y:S01]  /*172670*/  IMAD.X R23, R9, 0x1, R4, P0 ;  /* 0x0000000109177824 */ /* 0x000fe200000e0604 */
[----:B------:R-:W-:Y:S01]  /*172680*/  IADD3 R56, P3, PT, R14, R3, RZ ;  /* 0x000000030e387210 */ /* 0x000fe20007f7e0ff */
[----:B------:R-:W-:-:S02]  /*172690*/  IMAD.MOV.U32 R45, RZ, RZ, R41 ;  /* 0x000000ffff2d7224 */ /* 0x000fc400078e0029 */
[----:B------:R-:W-:Y:S02]  /*1726a0*/  IMAD.MOV.U32 R41, RZ, RZ, R35 ;  /* 0x000000ffff297224 */ /* 0x000fe400078e0023 */
[----:B------:R-:W-:Y:S01]  /*1726b0*/  IMAD.MOV.U32 R35, RZ, RZ, R25 ;  /* 0x000000ffff237224 */ /* 0x000fe200078e0019 */
[----:B------:R0:W-:Y:S01]  /*1726c0*/  STL.64 [R1+0x2b78], R22 ;  /* 0x002b781601007387 */ /* 0x0001e20000100a00 */
[--C-:B------:R-:W-:Y:S02]  /*1726d0*/  IMAD.X R25, R9, 0x1, R5.reuse, P1 ;  /* 0x0000000109197824 */ /* 0x100fe400008e0605 */
[C---:B------:R-:W-:Y:S02]  /*1726e0*/  IMAD.X R61, R8.reuse, 0x1, R4, P2 ;  /* 0x00000001083d7824 */ /* 0x040fe400010e0604 */
[----:B------:R-:W-:Y:S01]  /*1726f0*/  IMAD.X R57, R8, 0x1, R5, P3 ;  /* 0x0000000108397824 */ /* 0x000fe200018e0605 */
[----:B------:R-:W-:Y:S01]  /*172700*/  SHF.R.S32.HI R9, RZ, 0x1f, R15 ;  /* 0x0000001fff097819 */ /* 0x000fe2000001140f */
[----:B0-----:R-:W4:Y:S01]  /*172710*/  LDL.LU.64 R22, [R1+0x7ed8] ;  /* 0x007ed80001167983 */ /* 0x001f220000300a00 */
[----:B------:R-:W-:-:S03]  /*172720*/  IADD3 R12, P0, PT, R15, R2, RZ ;  /* 0x000000020f0c7210 */ /* 0x000fc60007f1e0ff */
[----:B------:R0:W-:Y:S01]  /*172730*/  STL.64 [R1+0x2b70], R24 ;  /* 0x002b701801007387 */ /* 0x0001e20000100a00 */
[----:B------:R-:W-:Y:S01]  /*172740*/  SHF.R.S32.HI R8, RZ, 0x1f, R16 ;  /* 0x0000001fff087819 */ /* 0x000fe20000011410 */
[----:B------:R-:W-:Y:S02]  /*172750*/  IMAD.MOV.U32 R14, RZ, RZ, R12 ;  /* 0x000000ffff0e7224 */ /* 0x000fe400078e000c */
[----:B0-----:R-:W3:Y:S04]  /*172760*/  LDL.LU.64 R24, [R1+0x7ed0] ;  /* 0x007ed00001187983 */ /* 0x001ee80000300a00 */
[----:B------:R0:W-:Y:S04]  /*172770*/  STL.64 [R1+0x2b68], R60 ;  /* 0x002b683c01007387 */ /* 0x0001e80000100a00 */
[----:B------:R1:W-:Y:S01]  /*172780*/  STL.64 [R1+0x2b60], R56 ;  /* 0x002b603801007387 */ /* 0x0003e20000100a00 */
[----:B0-----:R-:W-:Y:S01]  /*172790*/  IADD3 R60, P1, PT, R15, R3, RZ ;  /* 0x000000030f3c7210 */ /* 0x001fe20007f3e0ff */
[----:B------:R-:W-:Y:S01]  /*1727a0*/  IMAD.MOV.U32 R15, RZ, RZ, R13 ;  /* 0x000000ffff0f7224 */ /* 0x000fe200078e000d */
[----:B-1----:R-:W-:Y:S01]  /*1727b0*/  IADD3 R56, P2, PT, R16, R2, RZ ;  /* 0x0000000210387210 */ /* 0x002fe20007f5e0ff */
[----:B------:R-:W-:-:S02]  /*1727c0*/  IMAD.X R15, R9, 0x1, R4, P0 ;  /* 0x00000001090f7824 */ /* 0x000fc400000e0604 */
[----:B------:R-:W-:Y:S02]  /*1727d0*/  IMAD.X R61, R9, 0x1, R5, P1 ;  /* 0x00000001093d7824 */ /* 0x000fe400008e0605 */
[----:B------:R-:W-:Y:S01]  /*1727e0*/  IMAD.X R57, R8, 0x1, R4, P2 ;  /* 0x0000000108397824 */ /* 0x000fe200010e0604 */
[----:B------:R0:W-:Y:S04]  /*1727f0*/  STL [R1+0x2b58], R12 ;  /* 0x002b580c01007387 */ /* 0x0001e80000100800 */
[----:B------:R-:W-:Y:S04]  /*172800*/  STL [R1+0x2b5c], R15 ;  /* 0x002b5c0f01007387 */ /* 0x000fe80000100800 */
[----:B------:R-:W-:Y:S01]  /*172810*/  STL.64 [R1+0x2b50], R60 ;  /* 0x002b503c01007387 */ /* 0x000fe20000100a00 */
[----:B0-----:R-:W-:-:S03]  /*172820*/  IADD3 R12, P3, PT, R16, R3, RZ ;  /* 0x00000003100c7210 */ /* 0x001fc60007f7e0ff */
[----:B------:R0:W-:Y:S01]  /*172830*/  STL.64 [R1+0x2b48], R56 ;  /* 0x002b483801007387 */ /* 0x0001e20000100a00 */
[----:B------:R-:W-:Y:S01]  /*172840*/  SHF.R.S32.HI R9, RZ, 0x1f, R17 ;  /* 0x0000001fff097819 */ /* 0x000fe20000011411 */
[----:B------:R-:W-:Y:S01]  /*172850*/  IMAD.X R13, R8, 0x1, R5, P3 ;  /* 0x00000001080d7824 */ /* 0x000fe200018e0605 */
[----:B--2---:R-:W-:Y:S01]  /*172860*/  SHF.R.S32.HI R8, RZ, 0x1f, R18 ;  /* 0x0000001fff087819 */ /* 0x004fe20000011412 */
[----:B0-----:R-:W-:Y:S02]  /*172870*/  IMAD.MOV.U32 R57, RZ, RZ, R38 ;  /* 0x000000ffff397224 */ /* 0x001fe400078e0026 */
[----:B------:R-:W-:Y:S01]  /*172880*/  IMAD.MOV.U32 R38, RZ, RZ, R26 ;  /* 0x000000ffff267224 */ /* 0x000fe200078e001a */
[----:B------:R-:W-:Y:S01]  /*172890*/  IADD3 R26, P0, PT, R17, R2, RZ ;  /* 0x00000002111a7210 */ /* 0x000fe20007f1e0ff */
[----:B------:R-:W-:Y:S02]  /*1728a0*/  IMAD.MOV.U32 R56, RZ, RZ, R53 ;  /* 0x000000ffff387224 */ /* 0x000fe400078e0035 */
[----:B-----5:R-:W-:-:S02]  /*1728b0*/  IMAD.MOV.U32 R53, RZ, RZ, R36 ;  /* 0x000000ffff357224 */ /* 0x020fc400078e0024 */
[----:B------:R-:W-:Y:S01]  /*1728c0*/  IMAD.MOV.U32 R36, RZ, RZ, R28 ;  /* 0x000000ffff247224 */ /* 0x000fe200078e001c */
[----:B------:R-:W-:Y:S01]  /*1728d0*/  IADD3 R28, P1, PT, R17, R3, RZ ;  /* 0x00000003111c7210 */ /* 0x000fe20007f3e0ff */
[----:B------:R-:W-:Y:S01]  /*1728e0*/  IMAD.MOV.U32 R60, RZ, RZ, R54 ;  /* 0x000000ffff3c7224 */ /* 0x000fe200078e0036 */
[----:B------:R0:W-:Y:S01]  /*1728f0*/  STL.64 [R1+0x2b40], R12 ;  /* 0x002b400c01007387 */ /* 0x0001e20000100a00 */
[----:B------:R-:W-:Y:S01]  /*172900*/  IMAD.MOV.U32 R54, RZ, RZ, R27 ;  /* 0x000000ffff367224 */ /* 0x000fe200078e001b */
[----:B------:R-:W-:Y:S01]  /*172910*/  IADD3 R14, P2, PT, R18, R2, RZ ;  /* 0x00000002120e7210 */ /* 0x000fe20007f5e0ff */
[----:B------:R-:W-:Y:S02]  /*172920*/  IMAD.MOV.U32 R61, RZ, RZ, R55 ;  /* 0x000000ffff3d7224 */ /* 0x000fe400078e0037 */
[----:B------:R-:W-:Y:S02]  /*172930*/  IMAD.X R27, R9, 0x1, R4, P0 ;  /* 0x00000001091b7824 */ /* 0x000fe400000e0604 */
[----:B------:R-:W-:-:S02]  /*172940*/  IMAD.MOV.U32 R55, RZ, RZ, R39 ;  /* 0x000000ffff377224 */ /* 0x000fc400078e0027 */
[----:B------:R-:W-:Y:S01]  /*172950*/  IMAD.MOV.U32 R39, RZ, RZ, R29 ;  /* 0x000000ffff277224 */ /* 0x000fe200078e001d */
[----:B0-----:R-:W-:Y:S01]  /*172960*/  IADD3 R12, P3, PT, R18, R3, RZ ;  /* 0x00000003120c7210 */ /* 0x001fe20007f7e0ff */
[--C-:B------:R-:W-:Y:S01]  /*172970*/  IMAD.X R29, R9, 0x1, R5.reuse, P1 ;  /* 0x00000001091d7824 */ /* 0x100fe200008e0605 */
[----:B------:R0:W-:Y:S01]  /*172980*/  STL.64 [R1+0x2b38], R26 ;  /* 0x002b381a01007387 */ /* 0x0001e20000100a00 */
[C---:B------:R-:W-:Y:S01]  /*172990*/  IMAD.X R15, R8.reuse, 0x1, R4, P2 ;  /* 0x00000001080f7824 */ /* 0x040fe200010e0604 */
[----:B------:R-:W-:Y:S01]  /*1729a0*/  IADD3 R10, P0, PT, R19, R2, RZ ;  /* 0x00000002130a7210 */ /* 0x000fe20007f1e0ff */
[----:B------:R-:W-:Y:S01]  /*1729b0*/  IMAD.X R13, R8, 0x1, R5, P3 ;  /* 0x00000001080d7824 */ /* 0x000fe200018e0605 */
[----:B------:R-:W-:Y:S02]  /*1729c0*/  SHF.R.S32.HI R9, RZ, 0x1f, R19 ;  /* 0x0000001fff097819 */ /* 0x000fe40000011413 */
[----:B------:R-:W-:Y:S01]  /*1729d0*/  SHF.R.S32.HI R8, RZ, 0x1f, R20 ;  /* 0x0000001fff087819 */ /* 0x000fe20000011414 */
[----:B0-----:R-:W2:Y:S04]  /*1729e0*/  LDL.LU.64 R26, [R1+0x7ec8] ;  /* 0x007ec800011a7983 */ /* 0x001ea80000300a00 */
[----:B------:R0:W-:Y:S01]  /*1729f0*/  STL.64 [R1+0x2b30], R28 ;  /* 0x002b301c01007387 */ /* 0x0001e20000100a00 */
[----:B------:R-:W-:-:S03]  /*172a00*/  IMAD.MOV.U32 R18, RZ, RZ, R10 ;  /* 0x000000ffff127224 */ /* 0x000fc600078e000a */
[----:B0-----:R-:W5:Y:S04]  /*172a10*/  LDL.LU.64 R28, [R1+0x7ec0] ;  /* 0x007ec000011c7983 */ /* 0x001f680000300a00 */
[----:B------:R0:W-:Y:S04]  /*172a20*/  STL.64 [R1+0x2b28], R14 ;  /* 0x002b280e01007387 */ /* 0x0001e80000100a00 */
[----:B------:R1:W-:Y:S04]  /*172a30*/  STL.64 [R1+0x2b20], R12 ;  /* 0x002b200c01007387 */ /* 0x0003e80000100a00 */
[----:B------:R1:W-:Y:S01]  /*172a40*/  STL [R1+0x2b18], R10 ;  /* 0x002b180a01007387 */ /* 0x0003e20000100800 */
[----:B0-----:R-:W-:Y:S01]  /*172a50*/  IADD3 R14, P1, PT, R19, R3, RZ ;  /* 0x00000003130e7210 */ /* 0x001fe20007f3e0ff */
[----:B------:R-:W-:Y:S01]  /*172a60*/  IMAD.MOV.U32 R19, RZ, RZ, R11 ;  /* 0x000000ffff137224 */ /* 0x000fe200078e000b */
[----:B-1----:R-:W-:-:S02]  /*172a70*/  IADD3 R12, P2, PT, R20, R2, RZ ;  /* 0x00000002140c7210 */ /* 0x002fc40007f5e0ff */
[----:B------:R-:W-:Y:S01]  /*172a80*/  IADD3 R10, P3, PT, R20, R3, RZ ;  /* 0x00000003140a7210 */ /* 0x000fe20007f7e0ff */
[C-C-:B------:R-:W-:Y:S02]  /*172a90*/  IMAD.X R19, R9.reuse, 0x1, R4.reuse, P0 ;  /* 0x0000000109137824 */ /* 0x140fe400000e0604 */
[--C-:B------:R-:W-:Y:S02]  /*172aa0*/  IMAD.X R15, R9, 0x1, R5.reuse, P1 ;  /* 0x00000001090f7824 */ /* 0x100fe400008e0605 */
[C---:B------:R-:W-:Y:S02]  /*172ab0*/  IMAD.X R13, R8.reuse, 0x1, R4, P2 ;  /* 0x00000001080d7824 */ /* 0x040fe400010e0604 */
[----:B------:R-:W-:Y:S01]  /*172ac0*/  IMAD.X R11, R8, 0x1, R5, P3 ;  /* 0x00000001080b7824 */ /* 0x000fe200018e0605 */
[----:B------:R-:W-:Y:S04]  /*172ad0*/  STL [R1+0x2b1c], R19 ;  /* 0x002b1c1301007387 */ /* 0x000fe80000100800 */
[----:B------:R-:W-:Y:S04]  /*172ae0*/  STL.64 [R1+0x2b10], R14 ;  /* 0x002b100e01007387 */ /* 0x000fe80000100a00 */
[----:B------:R-:W-:Y:S04]  /*172af0*/  STL.64 [R1+0x2b08], R12 ;  /* 0x002b080c01007387 */ /* 0x000fe80000100a00 */
[----:B------:R0:W-:Y:S01]  /*172b00*/  STL.64 [R1+0x2b00], R10 ;  /* 0x002b000a01007387 */ /* 0x0001e20000100a00 */
[----:B------:R-:W-:Y:S01]  /*172b10*/  SHF.R.S32.HI R9, RZ, 0x1f, R21 ;  /* 0x0000001fff097819 */ /* 0x000fe20000011415 */
[----:B0-----:R-:W-:-:S02]  /*172b20*/  IMAD.MOV.U32 R10, RZ, RZ, R60 ;  /* 0x000000ffff0a7224 */ /* 0x001fc400078e003c */
[----:B------:R-:W-:Y:S02]  /*172b30*/  IMAD.MOV.U32 R60, RZ, RZ, R56 ;  /* 0x000000ffff3c7224 */ /* 0x000fe400078e0038 */
[----:B------:R-:W-:Y:S02]  /*172b40*/  IMAD.MOV.U32 R56, RZ, RZ, R54 ;  /* 0x000000ffff387224 */ /* 0x000fe400078e0036 */
[----:B------:R-:W-:Y:S02]  /*172b50*/  IMAD.MOV.U32 R54, RZ, RZ, R44 ;  /* 0x000000ffff367224 */ /* 0x000fe400078e002c */
[----:B------:R-:W-:Y:S01]  /*172b60*/  IMAD.MOV.U32 R44, RZ, RZ, R30 ;  /* 0x000000ffff2c7224 */ /* 0x000fe200078e001e */
[----:B------:R-:W-:Y:S01]  /*172b70*/  IADD3 R30, P0, PT, R21, R2, RZ ;  /* 0x00000002151e7210 */ /* 0x000fe20007f1e0ff */
[----:B------:R-:W-:Y:S02]  /*172b80*/  IMAD.MOV.U32 R11, RZ, RZ, R61 ;  /* 0x000000ffff0b7224 */ /* 0x000fe400078e003d */
[----:B------:R-:W-:-:S02]  /*172b90*/  IMAD.MOV.U32 R61, RZ, RZ, R57 ;  /* 0x000000ffff3d7224 */ /* 0x000fc400078e0039 */
[----:B------:R-:W-:Y:S02]  /*172ba0*/  IMAD.MOV.U32 R57, RZ, RZ, R51 ;  /* 0x000000ffff397224 */ /* 0x000fe400078e0033 */
[----:B------:R-:W-:Y:S02]  /*172bb0*/  IMAD.MOV.U32 R51, RZ, RZ, R45 ;  /* 0x000000ffff337224 */ /* 0x000fe400078e002d */
[----:B------:R-:W-:Y:S02]  /*172bc0*/  IMAD.MOV.U32 R45, RZ, RZ, R31 ;  /* 0x000000ffff2d7224 */ /* 0x000fe400078e001f */
[----:B------:R-:W-:-:S05]  /*172bd0*/  IMAD.X R31, R9, 0x1, R4, P0 ;  /* 0x00000001091f7824 */ /* 0x000fca00000e0604 */
[----:B------:R0:W-:Y:S04]  /*172be0*/  STL.64 [R1+0x2af8], R30 ;  /* 0x002af81e01007387 */ /* 0x0001e80000100a00 */
[----:B0-----:R-:W5:Y:S01]  /*172bf0*/  LDL.LU.64 R30, [R1+0x7eb8] ;  /* 0x007eb800011e7983 */ /* 0x001f620000300a00 */
[----:B------:R-:W-:-:S05]  /*172c00*/  IADD3 R18, P1, PT, R21, R3, RZ ;  /* 0x0000000315127210 */ /* 0x000fca0007f3e0ff */
[----:B------:R-:W-:-:S05]  /*172c10*/  IMAD.X R19, R9, 0x1, R5, P1 ;  /* 0x0000000109137824 */ /* 0x000fca00008e0605 */
[----:B------:R-:W-:Y:S01]  /*172c20*/  STL.64 [R1+0x2af0], R18 ;  /* 0x002af01201007387 */ /* 0x000fe20000100a00 */
[----:B----4-:R-:W-:Y:S02]  /*172c30*/  SHF.R.S32.HI R8, RZ, 0x1f, R22 ;  /* 0x0000001fff087819 */ /* 0x010fe40000011416 */
[C---:B------:R-:W-:Y:S02]  /*172c40*/  IADD3 R14, P2, PT, R22.reuse, R2, RZ ;  /* 0x00000002160e7210 */ /* 0x040fe40007f5e0ff */
[----:B------:R-:W-:-:S03]  /*172c50*/  IADD3 R12, P3, PT, R22, R3, RZ ;  /* 0x00000003160c7210 */ /* 0x000fc60007f7e0ff */
[C---:B------:R-:W-:Y:S02]  /*172c60*/  IMAD.X R15, R8.reuse, 0x1, R4, P2 ;  /* 0x00000001080f7824 */ /* 0x040fe400010e0604 */
[----:B------:R-:W-:-:S03]  /*172c70*/  IMAD.X R13, R8, 0x1, R5, P3 ;  /* 0x00000001080d7824 */ /* 0x000fc600018e0605 */
[----:B------:R0:W-:Y:S04]  /*172c80*/  STL.64 [R1+0x2ae8], R14 ;  /* 0x002ae80e01007387 */ /* 0x0001e80000100a00 */
[----:B------:R1:W-:Y:S01]  /*172c90*/  STL.64 [R1+0x2ae0], R12 ;  /* 0x002ae00c01007387 */ /* 0x0003e20000100a00 */
[----:B------:R-:W-:Y:S01]  /*172ca0*/  SHF.R.S32.HI R9, RZ, 0x1f, R23 ;  /* 0x0000001fff097819 */ /* 0x000fe20000011417 */
[----:B0-----:R-:W-:Y:S02]  /*172cb0*/  IMAD.MOV.U32 R14, RZ, RZ, R44 ;  /* 0x000000ffff0e7224 */ /* 0x001fe400078e002c */
[----:B------:R-:W-:Y:S02]  /*172cc0*/  IMAD.MOV.U32 R44, RZ, RZ, R32 ;  /* 0x000000ffff2c7224 */ /* 0x000fe400078e0020 */
[----:B-1----:R-:W-:-:S02]  /*172cd0*/  IMAD.MOV.U32 R13, RZ, RZ, R60 ;  /* 0x000000ffff0d7224 */ /* 0x002fc400078e003c */
[----:B------:R-:W-:Y:S01]  /*172ce0*/  IMAD.MOV.U32 R60, RZ, RZ, R56 ;  /* 0x000000ffff3c7224 */ /* 0x000fe200078e0038 */
[CC--:B------:R-:W-:Y:S01]  /*172cf0*/  IADD3 R32, P0, PT, R23.reuse, R2.reuse, RZ ;  /* 0x0000000217207210 */ /* 0x0c0fe20007f1e0ff */
[----:B------:R-:W-:Y:S02]  /*172d00*/  IMAD.MOV.U32 R56, RZ, RZ, R57 ;  /* 0x000000ffff387224 */ /* 0x000fe400078e0039 */
[----:B------:R-:W-:Y:S02]  /*172d10*/  IMAD.MOV.U32 R57, RZ, RZ, R42 ;  /* 0x000000ffff397224 */ /* 0x000fe400078e002a */
[----:B------:R-:W-:Y:S01]  /*172d20*/  IMAD.MOV.U32 R42, RZ, RZ, R34 ;  /* 0x000000ffff2a7224 */ /* 0x000fe200078e0022 */
[-C--:B------:R-:W-:Y:S01]  /*172d30*/  IADD3 R34, P1, PT, R23, R3.reuse, RZ ;  /* 0x0000000317227210 */ /* 0x080fe20007f3e0ff */
[----:B------:R-:W-:Y:S01]  /*172d40*/  IMAD.MOV.U32 R12, RZ, RZ, R51 ;  /* 0x000000ffff0c7224 */ /* 0x000fe200078e0033 */
[----:B---3--:R-:W-:Y:S01]  /*172d50*/  SHF.R.S32.HI R8, RZ, 0x1f, R24 ;  /* 0x0000001fff087819 */ /* 0x008fe20000011418 */
[----:B------:R-:W-:Y:S01]  /*172d60*/  IMAD.MOV.U32 R15, RZ, RZ, R61 ;  /* 0x000000ffff0f7224 */ /* 0x000fe200078e003d */
[C---:B------:R-:W-:Y:S01]  /*172d70*/  IADD3 R22, P2, PT, R24.reuse, R2, RZ ;  /* 0x0000000218167210 */ /* 0x040fe20007f5e0ff */
[----:B------:R-:W-:Y:S01]  /*172d80*/  IMAD.MOV.U32 R51, RZ, RZ, R33 ;  /* 0x000000ffff337224 */ /* 0x000fe200078e0021 */
[----:B------:R-:W-:Y:S01]  /*172d90*/  IADD3 R18, P3, PT, R24, R3, RZ ;  /* 0x0000000318127210 */ /* 0x000fe20007f7e0ff */
[----:B------:R-:W-:-:S02]  /*172da0*/  IMAD.MOV.U32 R61, RZ, RZ, R45 ;  /* 0x000000ffff3d7224 */ /* 0x000fc400078e002d */
[C-C-:B------:R-:W-:Y:S02]  /*172db0*/  IMAD.X R33, R9.reuse, 0x1, R4.reuse, P0 ;  /* 0x0000000109217824 */ /* 0x140fe400000e0604 */
[----:B------:R-:W-:Y:S02]  /*172dc0*/  IMAD.MOV.U32 R45, RZ, RZ, R35 ;  /* 0x000000ffff2d7224 */ /* 0x000fe400078e0023 */
[--C-:B------:R-:W-:Y:S01]  /*172dd0*/  IMAD.X R35, R9, 0x1, R5.reuse, P1 ;  /* 0x0000000109237824 */ /* 0x100fe200008e0605 */
[----:B------:R0:W-:Y:S01]  /*172de0*/  STL.64 [R1+0x2ad8], R32 ;  /* 0x002ad82001007387 */ /* 0x0001e20000100a00 */
[C---:B------:R-:W-:Y:S01]  /*172df0*/  IMAD.X R23, R8.reuse, 0x1, R4, P2 ;  /* 0x0000000108177824 */ /* 0x040fe200010e0604 */
[----:B------:R-:W-:Y:S01]  /*172e00*/  IADD3 R16, P0, PT, R25, R2, RZ ;  /* 0x0000000219107210 */ /* 0x000fe20007f1e0ff */
[----:B------:R-:W-:Y:S01]  /*172e10*/  IMAD.X R19, R8, 0x1, R5, P3 ;  /* 0x0000000108137824 */ /* 0x000fe200018e0605 */
[----:B------:R-:W-:-:S03]  /*172e20*/  SHF.R.S32.HI R9, RZ, 0x1f, R25 ;  /* 0x0000001fff097819 */ /* 0x000fc60000011419 */
[----:B------:R-:W-:Y:S01]  /*172e30*/  IMAD.MOV.U32 R24, RZ, RZ, R16 ;  /* 0x000000ffff187224 */ /* 0x000fe200078e0010 */
[----:B0-----:R-:W3:Y:S04]  /*172e40*/  LDL.LU.64 R32, [R1+0x7eb0] ;  /* 0x007eb00001207983 */ /* 0x001ee80000300a00 */
[----:B------:R0:W-:Y:S04]  /*172e50*/  STL.64 [R1+0x2ad0], R34 ;  /* 0x002ad02201007387 */ /* 0x0001e80000100a00 */
[----:B0-----:R-:W4:Y:S04]  /*172e60*/  LDL.LU.64 R34, [R1+0x7ea8] ;  /* 0x007ea80001227983 */ /* 0x001f280000300a00 */
[----:B------:R0:W-:Y:S04]  /*172e70*/  STL.64 [R1+0x2ac8], R22 ;  /* 0x002ac81601007387 */ /* 0x0001e80000100a00 */
[----:B------:R1:W-:Y:S04]  /*172e80*/  STL.64 [R1+0x2ac0], R18 ;  /* 0x002ac01201007387 */ /* 0x0003e80000100a00 */
[----:B------:R1:W-:Y:S01]  /*172e90*/  STL [R1+0x2ab8], R16 ;  /* 0x002ab81001007387 */ /* 0x0003e20000100800 */
[----:B0-----:R-:W-:Y:S01]  /*172ea0*/  IADD3 R22, P1, PT, R25, R3, RZ ;  /* 0x0000000319167210 */ /* 0x001fe20007f3e0ff */
[----:B------:R-:W-:-:S02]  /*172eb0*/  IMAD.MOV.U32 R25, RZ, RZ, R17 ;  /* 0x000000ffff197224 */ /* 0x000fc400078e0011 */
[C---:B------:R-:W-:Y:S01]  /*172ec0*/  IMAD.X R25, R9.reuse, 0x1, R4, P0 ;  /* 0x0000000109197824 */ /* 0x040fe200000e0604 */
[----:B--2---:R-:W-:Y:S02]  /*172ed0*/  SHF.R.S32.HI R8, RZ, 0x1f, R26 ;  /* 0x0000001fff087819 */ /* 0x004fe4000001141a */
[C---:B-1----:R-:W-:Y:S02]  /*172ee0*/  IADD3 R18, P2, PT, R26.reuse, R2, RZ ;  /* 0x000000021a127210 */ /* 0x042fe40007f5e0ff */
[----:B------:R-:W-:Y:S01]  /*172ef0*/  IADD3 R16, P3, PT, R26, R3, RZ ;  /* 0x000000031a107210 */ /* 0x000fe20007f7e0ff */
[--C-:B------:R-:W-:Y:S02]  /*172f00*/  IMAD.X R23, R9, 0x1, R5.reuse, P1 ;  /* 0x0000000109177824 */ /* 0x100fe400008e0605 */
[C---:B------:R-:W-:Y:S02]  /*172f10*/  IMAD.X R19, R8.reuse, 0x1, R4, P2 ;  /* 0x0000000108137824 */ /* 0x040fe400010e0604 */
[----:B------:R-:W-:Y:S01]  /*172f20*/  IMAD.X R17, R8, 0x1, R5, P3 ;  /* 0x0000000108117824 */ /* 0x000fe200018e0605 */
[----:B------:R-:W-:Y:S04]  /*172f30*/  STL [R1+0x2abc], R25 ;  /* 0x002abc1901007387 */ /* 0x000fe80000100800 */
[----:B------:R-:W-:Y:S04]  /*172f40*/  STL.64 [R1+0x2ab0], R22 ;  /* 0x002ab01601007387 */ /* 0x000fe80000100a00 */
[----:B------:R-:W-:Y:S01]  /*172f50*/  STL.64 [R1+0x2aa8], R18 ;  /* 0x002aa81201007387 */ /* 0x000fe20000100a00 */
[----:B------:R-:W-:-:S03]  /*172f60*/  SHF.R.S32.HI R9, RZ, 0x1f, R27 ;  /* 0x0000001fff097819 */ /* 0x000fc6000001141b */
[----:B------:R0:W-:Y:S01]  /*172f70*/  STL.64 [R1+0x2aa0], R16 ;  /* 0x002aa01001007387 */ /* 0x0001e20000100a00 */
[----:B-----5:R-:W-:Y:S01]  /*172f80*/  SHF.R.S32.HI R8, RZ, 0x1f, R28 ;  /* 0x0000001fff087819 */ /* 0x020fe2000001141c */
[----:B0-----:R-:W-:Y:S02]  /*172f90*/  IMAD.MOV.U32 R17, RZ, RZ, R15 ;  /* 0x000000ffff117224 */ /* 0x001fe400078e000f */
        /* <DEDUP_REMOVED lines=8> */
[C-C-:B------:R-:W-:Y:S01]  /*173020*/  IMAD.X R37, R9.reuse, 0x1, R4.reuse, P0 ;  /* 0x0000000109257824 */ /* 0x140fe200000e0604 */
[CC--:B------:R-:W-:Y:S01]  /*173030*/  IADD3 R24, P2, PT, R28.reuse, R2.reuse, RZ ;  /* 0x000000021c187210 */ /* 0x0c0fe20007f5e0ff */
[----:B------:R-:W-:Y:S01]  /*173040*/  IMAD.MOV.U32 R18, RZ, RZ, R39 ;  /* 0x000000ffff127224 */ /* 0x000fe200078e0027 */
[----:B------:R-:W-:Y:S01]  /*173050*/  IADD3 R22, P3, PT, R28, R3, RZ ;  /* 0x000000031c167210 */ /* 0x000fe20007f7e0ff */
[--C-:B------:R-:W-:Y:S01]  /*173060*/  IMAD.X R39, R9, 0x1, R5.reuse, P1 ;  /* 0x0000000109277824 */ /* 0x100fe200008e0605 */
[----:B------:R0:W-:Y:S01]  /*173070*/  STL.64 [R1+0x2a98], R36 ;  /* 0x002a982401007387 */ /* 0x0001e20000100a00 */
[C---:B------:R-:W-:Y:S01]  /*173080*/  IMAD.X R25, R8.reuse, 0x1, R4, P2 ;  /* 0x0000000108197824 */ /* 0x040fe200010e0604 */
[----:B------:R-:W-:Y:S01]  /*173090*/  IADD3 R20, P0, PT, R29, R2, RZ ;  /* 0x000000021d147210 */ /* 0x000fe20007f1e0ff */
[----:B------:R-:W-:Y:S01]  /*1730a0*/  IMAD.X R23, R8, 0x1, R5, P3 ;  /* 0x0000000108177824 */ /* 0x000fe200018e0605 */
        /* <DEDUP_REMOVED lines=9> */
[----:B------:R-:W-:-:S02]  /*173140*/  IMAD.MOV.U32 R29, RZ, RZ, R21 ;  /* 0x000000ffff1d7224 */ /* 0x000fc400078e0015 */
[C---:B------:R-:W-:Y:S02]  /*173150*/  IMAD.X R29, R9.reuse, 0x1, R4, P0 ;  /* 0x00000001091d7824 */ /* 0x040fe400000e0604 */
[----:B------:R-:W-:Y:S01]  /*173160*/  IMAD.X R25, R9, 0x1, R5, P1 ;  /* 0x0000000109197824 */ /* 0x000fe200008e0605 */
[----:B------:R-:W-:Y:S02]  /*173170*/  SHF.R.S32.HI R8, RZ, 0x1f, R30 ;  /* 0x0000001fff087819 */ /* 0x000fe4000001141e */
[C---:B-1----:R-:W-:Y:S02]  /*173180*/  IADD3 R22, P2, PT, R30.reuse, R2, RZ ;  /* 0x000000021e167210 */ /* 0x042fe40007f5e0ff */
[----:B------:R-:W-:-:S03]  /*173190*/  IADD3 R20, P3, PT, R30, R3, RZ ;  /* 0x000000031e147210 */ /* 0x000fc60007f7e0ff */
[C---:B------:R-:W-:Y:S02]  /*1731a0*/  IMAD.X R23, R8.reuse, 0x1, R4, P2 ;  /* 0x0000000108177824 */ /* 0x040fe400010e0604 */
[----:B------:R-:W-:Y:S01]  /*1731b0*/  IMAD.X R21, R8, 0x1, R5, P3 ;  /* 0x0000000108157824 */ /* 0x000fe200018e0605 */
[----:B------:R-:W-:Y:S04]  /*1731c0*/  STL [R1+0x2a7c], R29 ;  /* 0x002a7c1d01007387 */ /* 0x000fe80000100800 */
[----:B------:R-:W-:Y:S04]  /*1731d0*/  STL.64 [R1+0x2a70], R24 ;  /* 0x002a701801007387 */ /* 0x000fe80000100a00 */
[----:B------:R-:W-:Y:S01]  /*1731e0*/  STL.64 [R1+0x2a68], R22 ;  /* 0x002a681601007387 */ /* 0x000fe20000100a00 */
[----:B------:R-:W-:-:S03]  /*1731f0*/  SHF.R.S32.HI R9, RZ, 0x1f, R31 ;  /* 0x0000001fff097819 */ /* 0x000fc6000001141f */
[----:B------:R0:W-:Y:S02]  /*173200*/  STL.64 [R1+0x2a60], R20 ;  /* 0x002a601401007387 */ /* 0x0001e40000100a00 */
[----:B0-----:R-:W-:Y:S02]  /*173210*/  IMAD.MOV.U32 R21, RZ, RZ, R14 ;  /* 0x000000ffff157224 */ /* 0x001fe400078e000e */
[----:B------:R-:W-:Y:S01]  /*173220*/  IMAD.MOV.U32 R14, RZ, RZ, R40 ;  /* 0x000000ffff0e7224 */ /* 0x000fe200078e0028 */
[----:B------:R-:W-:Y:S01]  /*173230*/  IADD3 R40, P0, PT, R31, R2, RZ ;  /* 0x000000021f287210 */ /* 0x000fe20007f1e0ff */
[----:B------:R-:W-:Y:S02]  /*173240*/  IMAD.MOV.U32 R20, RZ, RZ, R19 ;  /* 0x000000ffff147224 */ /* 0x000fe400078e0013 */
[----:B------:R-:W-:Y:S02]  /*173250*/  IMAD.MOV.U32 R19, RZ, RZ, R18 ;  /* 0x000000ffff137224 */ /* 0x000fe400078e0012 */
[----:B------:R-:W-:-:S02]  /*173260*/  IMAD.MOV.U32 R18, RZ, RZ, R12 ;  /* 0x000000ffff127224 */ /* 0x000fc400078e000c */
[----:B------:R-:W-:Y:S02]  /*173270*/  IMAD.MOV.U32 R12, RZ, RZ, R41 ;  /* 0x000000ffff0c7224 */ /* 0x000fe400078e0029 */
[----:B------:R-:W-:-:S05]  /*173280*/  IMAD.X R41, R9, 0x1, R4, P0 ;  /* 0x0000000109297824 */ /* 0x000fca00000e0604 */
[----:B------:R0:W-:Y:S04]  /*173290*/  STL.64 [R1+0x2a58], R40 ;  /* 0x002a582801007387 */ /* 0x0001e80000100a00 */
[----:B0-----:R-:W5:Y:S01]  /*1732a0*/  LDL.LU.64 R40, [R1+0x7e90] ;  /* 0x007e900001287983 */ /* 0x001f620000300a00 */
[----:B------:R-:W-:-:S05]  /*1732b0*/  IADD3 R28, P1, PT, R31, R3, RZ ;  /* 0x000000031f1c7210 */ /* 0x000fca0007f3e0ff */
[----:B------:R-:W-:-:S05]  /*1732c0*/  IMAD.X R29, R9, 0x1, R5, P1 ;  /* 0x00000001091d7824 */ /* 0x000fca00008e0605 */
[----:B------:R-:W-:Y:S01]  /*1732d0*/  STL.64 [R1+0x2a50], R28 ;  /* 0x002a501c01007387 */ /* 0x000fe20000100a00 */
[----:B---3--:R-:W-:Y:S02]  /*1732e0*/  SHF.R.S32.HI R8, RZ, 0x1f, R32 ;  /* 0x0000001fff087819 */ /* 0x008fe40000011420 */
[C---:B------:R-:W-:Y:S02]  /*1732f0*/  IADD3 R24, P2, PT, R32.reuse, R2, RZ ;  /* 0x0000000220187210 */ /* 0x040fe40007f5e0ff */
[----:B------:R-:W-:-:S03]  /*173300*/  IADD3 R22, P3, PT, R32, R3, RZ ;  /* 0x0000000320167210 */ /* 0x000fc60007f7e0ff */
[C---:B------:R-:W-:Y:S02]  /*173310*/  IMAD.X R25, R8.reuse, 0x1, R4, P2 ;  /* 0x0000000108197824 */ /* 0x040fe400010e0604 */
[----:B------:R-:W-:-:S03]  /*173320*/  IMAD.X R23, R8, 0x1, R5, P3 ;  /* 0x0000000108177824 */ /* 0x000fc600018e0605 */
[----:B------:R0:W-:Y:S01]  /*173330*/  STL.64 [R1+0x2a48], R24 ;  /* 0x002a481801007387 */ /* 0x0001e20000100a00 */
[----:B------:R-:W-:-:S03]  /*173340*/  SHF.R.S32.HI R9, RZ, 0x1f, R33 ;  /* 0x0000001fff097819 */ /* 0x000fc60000011421 */
[----:B------:R1:W-:Y:S01]  /*173350*/  STL.64 [R1+0x2a40], R22 ;  /* 0x002a401601007387 */ /* 0x0003e20000100a00 */
[----:B----4-:R-:W-:Y:S01]  /*173360*/  SHF.R.S32.HI R8, RZ, 0x1f, R34 ;  /* 0x0000001fff087819 */ /* 0x010fe20000011422 */
[----:B0-----:R-:W-:Y:S02]  /*173370*/  IMAD.MOV.U32 R24, RZ, RZ, R21 ;  /* 0x000000ffff187224 */ /* 0x001fe400078e0015 */
[----:B------:R-:W-:Y:S02]  /*173380*/  IMAD.MOV.U32 R21, RZ, RZ, R51 ;  /* 0x000000ffff157224 */ /* 0x000fe400078e0033 */
[----:B------:R-:W-:Y:S01]  /*173390*/  IMAD.MOV.U32 R51, RZ, RZ, R42 ;  /* 0x000000ffff337224 */ /* 0x000fe200078e002a */
[CC--:B------:R-:W-:Y:S01]  /*1733a0*/  IADD3 R42, P0, PT, R33.reuse, R2.reuse, RZ ;  /* 0x00000002212a7210 */ /* 0x0c0fe20007f1e0ff */
[----:B-1----:R-:W-:Y:S02]  /*1733b0*/  IMAD.MOV.U32 R22, RZ, RZ, R18 ;  /* 0x000000ffff167224 */ /* 0x002fe400078e0012 */
[----:B------:R-:W-:Y:S01]  /*1733c0*/  IMAD.MOV.U32 R18, RZ, RZ, R44 ;  /* 0x000000ffff127224 */ /* 0x000fe200078e002c */
[-C--:B------:R-:W-:Y:S01]  /*1733d0*/  IADD3 R44, P1, PT, R33, R3.reuse, RZ ;  /* 0x00000003212c7210 */ /* 0x080fe20007f3e0ff */
        /* <DEDUP_REMOVED lines=9> */
[C---:B------:R-:W-:Y:S02]  /*173470*/  IMAD.X R33, R8.reuse, 0x1, R4, P2 ;  /* 0x0000000108217824 */ /* 0x040fe400010e0604 */
[----:B------:R-:W-:Y:S01]  /*173480*/  IMAD.X R29, R8, 0x1, R5, P3 ;  /* 0x00000001081d7824 */ /* 0x000fe200018e0605 */
[----:B------:R-:W-:Y:S02]  /*173490*/  SHF.R.S32.HI R9, RZ, 0x1f, R35 ;  /* 0x0000001fff097819 */ /* 0x000fe40000011423 */
[----:B------:R-:W-:Y:S01]  /*1734a0*/  IADD3 R26, P0, PT, R35, R2, RZ ;  /* 0x00000002231a7210 */ /* 0x000fe20007f1e0ff */
[----:B0-----:R-:W3:Y:S04]  /*1734b0*/  LDL.LU.64 R42, [R1+0x7e88] ;  /* 0x007e8800012a7983 */ /* 0x001ee80000300a00 */
[----:B------:R0:W-:Y:S01]  /*1734c0*/  STL.64 [R1+0x2a30], R44 ;  /* 0x002a302c01007387 */ /* 0x0001e20000100a00 */
[----:B------:R-:W-:-:S03]  /*1734d0*/  IMAD.MOV.U32 R34, RZ, RZ, R26 ;  /* 0x000000ffff227224 */ /* 0x000fc600078e001a */
[----:B0-----:R-:W4:Y:S04]  /*1734e0*/  LDL.LU.64 R44, [R1+0x7e80] ;  /* 0x007e8000012c7983 */ /* 0x001f280000300a00 */
[----:B------:R0:W-:Y:S04]  /*1734f0*/  STL.64 [R1+0x2a28], R32 ;  /* 0x002a282001007387 */ /* 0x0001e80000100a00 */
[----:B------:R1:W-:Y:S01]  /*173500*/  STL.64 [R1+0x2a20], R28 ;  /* 0x002a201c01007387 */ /* 0x0003e20000100a00 */
[----:B0-----:R-:W-:Y:S01]  /*173510*/  IADD3 R32, P1, PT, R35, R3, RZ ;  /* 0x0000000323207210 */ /* 0x001fe20007f3e0ff */
[----:B------:R-:W-:-:S02]  /*173520*/  IMAD.MOV.U32 R35, RZ, RZ, R27 ;  /* 0x000000ffff237224 */ /* 0x000fc400078e001b */
[----:B------:R0:W-:Y:S01]  /*173530*/  STL [R1+0x2a18], R26 ;  /* 0x002a181a01007387 */ /* 0x0001e20000100800 */
[C---:B------:R-:W-:Y:S02]  /*173540*/  IMAD.X R35, R9.reuse, 0x1, R4, P0 ;  /* 0x0000000109237824 */ /* 0x040fe400000e0604 */
[----:B------:R-:W-:-:S03]  /*173550*/  IMAD.X R33, R9, 0x1, R5, P1 ;  /* 0x0000000109217824 */ /* 0x000fc600008e0605 */
[----:B------:R-:W-:Y:S01]  /*173560*/  STL [R1+0x2a1c], R35 ;  /* 0x002a1c2301007387 */ /* 0x000fe20000100800 */
[----:B--2---:R-:W-:Y:S02]  /*173570*/  SHF.R.S32.HI R8, RZ, 0x1f, R36 ;  /* 0x0000001fff087819 */ /* 0x004fe40000011424 */
[C---:B-1----:R-:W-:Y:S02]  /*173580*/  IADD3 R28, P2, PT, R36.reuse, R2, RZ ;  /* 0x00000002241c7210 */ /* 0x042fe40007f5e0ff */
[----:B0-----:R-:W-:-:S03]  /*173590*/  IADD3 R26, P3, PT, R36, R3, RZ ;  /* 0x00000003241a7210 */ /* 0x001fc60007f7e0ff */
[C---:B------:R-:W-:Y:S01]  /*1735a0*/  IMAD.X R29, R8.reuse, 0x1, R4, P2 ;  /* 0x00000001081d7824 */ /* 0x040fe200010e0604 */
[----:B------:R0:W-:Y:S01]  /*1735b0*/  STL.64 [R1+0x2a10], R32 ;  /* 0x002a102001007387 */ /* 0x0001e20000100a00 */
[----:B------:R-:W-:Y:S01]  /*1735c0*/  SHF.R.S32.HI R9, RZ, 0x1f, R37 ;  /* 0x0000001fff097819 */ /* 0x000fe20000011425 */
[----:B------:R-:W-:Y:S01]  /*1735d0*/  IMAD.X R27, R8, 0x1, R5, P3 ;  /* 0x00000001081b7824 */ /* 0x000fe200018e0605 */
[CC--:B------:R-:W-:Y:S01]  /*1735e0*/  IADD3 R34, P0, PT, R37.reuse, R2.reuse, RZ ;  /* 0x0000000225227210 */ /* 0x0c0fe20007f1e0ff */
[----:B------:R1:W-:Y:S01]  /*1735f0*/  STL.64 [R1+0x2a08], R28 ;  /* 0x002a081c01007387 */ /* 0x0003e20000100a00 */
[----:B-----5:R-:W-:Y:S02]  /*173600*/  SHF.R.S32.HI R8, RZ, 0x1f, R38 ;  /* 0x0000001fff087819 */ /* 0x020fe40000011426 */
[----:B0-----:R-:W-:Y:S01]  /*173610*/  IADD3 R32, P1, PT, R37, R3, RZ ;  /* 0x0000000325207210 */ /* 0x001fe20007f3e0ff */
[----:B------:R-:W-:Y:S01]  /*173620*/  IMAD.X R35, R9, 0x1, R4, P0 ;  /* 0x0000000109237824 */ /* 0x000fe200000e0604 */
[----:B-1----:R-:W-:-:S03]  /*173630*/  IADD3 R28, P2, PT, R38, R2, RZ ;  /* 0x00000002261c7210 */ /* 0x002fc60007f5e0ff */
[----:B------:R-:W-:Y:S01]  /*173640*/  IMAD.X R33, R9, 0x1, R5, P1 ;  /* 0x0000000109217824 */ /* 0x000fe200008e0605 */
[----:B------:R0:W-:Y:S01]  /*173650*/  STL.64 [R1+0x2a00], R26 ;  /* 0x002a001a01007387 */ /* 0x0001e20000100a00 */
[----:B------:R-:W-:-:S03]  /*173660*/  IMAD.X R29, R8, 0x1, R4, P2 ;  /* 0x00000001081d7824 */ /* 0x000fc600010e0604 */
[----:B------:R-:W-:Y:S04]  /*173670*/  STL [R1+0x7dec], R38 ;  /* 0x007dec2601007387 */ /* 0x000fe80000100800 */
[----:B------:R-:W-:Y:S04]  /*173680*/  STL.64 [R1+0x29f8], R34 ;  /* 0x0029f82201007387 */ /* 0x000fe80000100a00 */
[----:B------:R-:W-:Y:S01]  /*173690*/  STL.64 [R1+0x29f0], R32 ;  /* 0x0029f02001007387 */ /* 0x000fe20000100a00 */
[----:B0-----:R-:W-:-:S03]  /*1736a0*/  IADD3 R26, P3, PT, R38, R3, RZ ;  /* 0x00000003261a7210 */ /* 0x001fc60007f7e0ff */
[----:B------:R0:W-:Y:S01]  /*1736b0*/  STL.64 [R1+0x29e8], R28 ;  /* 0x0029e81c01007387 */ /* 0x0001e20000100a00 */
[----:B------:R-:W-:Y:S01]  /*1736c0*/  SHF.R.S32.HI R9, RZ, 0x1f, R39 ;  /* 0x0000001fff097819 */ /* 0x000fe20000011427 */
[----:B------:R-:W-:Y:S02]  /*1736d0*/  IMAD.X R27, R8, 0x1, R5, P3 ;  /* 0x00000001081b7824 */ /* 0x000fe400018e0605 */
[----:B0-----:R-:W-:Y:S02]  /*1736e0*/  IMAD.MOV.U32 R29, RZ, RZ, R21 ;  /* 0x000000ffff1d7224 */ /* 0x001fe400078e0015 */
[----:B------:R-:W-:Y:S02]  /*1736f0*/  IMAD.MOV.U32 R21, RZ, RZ, R10 ;  /* 0x000000ffff157224 */ /* 0x000fe400078e000a */
[----:B------:R-:W-:Y:S01]  /*173700*/  IMAD.MOV.U32 R10, RZ, RZ, R46 ;  /* 0x000000ffff0a7224 */ /* 0x000fe200078e002e */
[----:B------:R-:W-:Y:S01]  /*173710*/  IADD3 R46, P0, PT, R39, R2, RZ ;  /* 0x00000002272e7210 */ /* 0x000fe20007f1e0ff */
[----:B------:R-:W-:-:S02]  /*173720*/  IMAD.MOV.U32 R28, RZ, RZ, R23 ;  /* 0x000000ffff1c7224 */ /* 0x000fc400078e0017 */
[----:B------:R-:W-:Y:S02]  /*173730*/  IMAD.MOV.U32 R23, RZ, RZ, R19 ;  /* 0x000000ffff177224 */ /* 0x000fe400078e0013 */
[----:B------:R-:W-:Y:S02]  /*173740*/  IMAD.MOV.U32 R19, RZ, RZ, R47 ;  /* 0x000000ffff137224 */ /* 0x000fe400078e002f */
[----:B------:R-:W-:Y:S01]  /*173750*/  IMAD.X R47, R9, 0x1, R4, P0 ;  /* 0x00000001092f7824 */ /* 0x000fe200000e0604 */
[----:B------:R0:W-:Y:S04]  /*173760*/  STL.64 [R1+0x29e0], R26 ;  /* 0x0029e01a01007387 */ /* 0x0001e80000100a00 */
[----:B------:R-:W-:Y:S01]  /*173770*/  STL [R1+0x7df0], R39 ;  /* 0x007df02701007387 */ /* 0x000fe20000100800 */
[----:B0-----:R-:W-:-:S02]  /*173780*/  IMAD.MOV.U32 R26, RZ, RZ, R61 ;  /* 0x000000ffff1a7224 */ /* 0x001fc400078e003d */
[----:B------:R-:W-:Y:S01]  /*173790*/  IMAD.MOV.U32 R61, RZ, RZ, R48 ;  /* 0x000000ffff3d7224 */ /* 0x000fe200078e0030 */
[----:B------:R-:W-:Y:S01]  /*1737a0*/  IADD3 R48, P1, PT, R39, R3, RZ ;  /* 0x0000000327307210 */ /* 0x000fe20007f3e0ff */
[----:B------:R-:W-:Y:S01]  /*1737b0*/  IMAD.MOV.U32 R27, RZ, RZ, R25 ;  /* 0x000000ffff1b7224 */ /* 0x000fe200078e0019 */
[----:B------:R-:W-:Y:S04]  /*1737c0*/  STL [R1+0x7df4], R40 ;  /* 0x007df42801007387 */ /* 0x000fe80000100800 */
[----:B------:R0:W-:Y:S04]  /*1737d0*/  STL.64 [R1+0x29d8], R46 ;  /* 0x0029d82e01007387 */ /* 0x0001e80000100a00 */
[----:B0-----:R-:W2:Y:S01]  /*1737e0*/  LDL.LU.64 R46, [R1+0x7e78] ;  /* 0x007e7800012e7983 */ /* 0x001ea20000300a00 */
[----:B------:R-:W-:-:S02]  /*1737f0*/  IMAD.MOV.U32 R25, RZ, RZ, R60 ;  /* 0x000000ffff197224 */ /* 0x000fc400078e003c */
[----:B------:R-:W-:Y:S02]  /*173800*/  IMAD.MOV.U32 R60, RZ, RZ, R49 ;  /* 0x000000ffff3c7224 */ /* 0x000fe400078e0031 */
[----:B------:R-:W-:-:S05]  /*173810*/  IMAD.X R49, R9, 0x1, R5, P1 ;  /* 0x0000000109317824 */ /* 0x000fca00008e0605 */
[----:B------:R0:W-:Y:S04]  /*173820*/  STL.64 [R1+0x29d0], R48 ;  /* 0x0029d03001007387 */ /* 0x0001e80000100a00 */
[----:B0-----:R-:W5:Y:S01]  /*173830*/  LDL.LU.64 R48, [R1+0x7e70] ;  /* 0x007e700001307983 */ /* 0x001f620000300a00 */
[----:B------:R-:W-:Y:S02]  /*173840*/  SHF.R.S32.HI R8, RZ, 0x1f, R40 ;  /* 0x0000001fff087819 */ /* 0x000fe40000011428 */
[C---:B------:R-:W-:Y:S02]  /*173850*/  IADD3 R34, P2, PT, R40.reuse, R2, RZ ;  /* 0x0000000228227210 */ /* 0x040fe40007f5e0ff */
[----:B------:R-:W-:-:S03]  /*173860*/  IADD3 R32, P3, PT, R40, R3, RZ ;  /* 0x0000000328207210 */ /* 0x000fc60007f7e0ff */
[C---:B------:R-:W-:Y:S02]  /*173870*/  IMAD.X R35, R8.reuse, 0x1, R4, P2 ;  /* 0x0000000108237824 */ /* 0x040fe400010e0604 */
[----:B------:R-:W-:Y:S01]  /*173880*/  IMAD.X R33, R8, 0x1, R5, P3 ;  /* 0x0000000108217824 */ /* 0x000fe200018e0605 */
[----:B------:R-:W-:Y:S02]  /*173890*/  SHF.R.S32.HI R9, RZ, 0x1f, R41 ;  /* 0x0000001fff097819 */ /* 0x000fe40000011429 */
[----:B------:R0:W-:Y:S01]  /*1738a0*/  STL.64 [R1+0x29c8], R34 ;  /* 0x0029c82201007387 */ /* 0x0001e20000100a00 */
[----:B------:R-:W-:-:S03]  /*1738b0*/  IADD3 R30, P0, PT, R41, R2, RZ ;  /* 0x00000002291e7210 */ /* 0x000fc60007f1e0ff */
[----:B------:R-:W-:Y:S04]  /*1738c0*/  STL.64 [R1+0x29c0], R32 ;  /* 0x0029c02001007387 */ /* 0x000fe80000100a00 */
[----:B------:R1:W-:Y:S01]  /*1738d0*/  STL [R1+0x7e00], R41 ;  /* 0x007e002901007387 */ /* 0x0003e20000100800 */
[----:B0-----:R-:W-:-:S03]  /*1738e0*/  IADD3 R34, P1, PT, R41, R3, RZ ;  /* 0x0000000329227210 */ /* 0x001fc60007f3e0ff */
[----:B------:R0:W-:Y:S01]  /*1738f0*/  STL [R1+0x29b8], R30 ;  /* 0x0029b81e01007387 */ /* 0x0001e20000100800 */
[----:B------:R-:W-:Y:S02]  /*173900*/  IMAD.MOV.U32 R40, RZ, RZ, R30 ;  /* 0x000000ffff287224 */ /* 0x000fe400078e001e */
[----:B-1----:R-:W-:Y:S02]  /*173910*/  IMAD.MOV.U32 R41, RZ, RZ, R31 ;  /* 0x000000ffff297224 */ /* 0x002fe400078e001f */
[C---:B------:R-:W-:Y:S02]  /*173920*/  IMAD.X R41, R9.reuse, 0x1, R4, P0 ;  /* 0x0000000109297824 */ /* 0x040fe400000e0604 */
[----:B------:R-:W-:-:S03]  /*173930*/  IMAD.X R35, R9, 0x1, R5, P1 ;  /* 0x0000000109237824 */ /* 0x000fc600008e0605 */
[----:B------:R-:W-:Y:S01]  /*173940*/  STL [R1+0x29bc], R41 ;  /* 0x0029bc2901007387 */ /* 0x000fe20000100800 */
[----:B------:R-:W-:Y:S01]  /*173950*/  IMAD.U32 R50, RZ, RZ, UR8 ;  /* 0x00000008ff327e24 */ /* 0x000fe2000f8e00ff */
[----:B------:R-:W1:Y:S02]  /*173960*/  LDCU.64 UR8, c[0x0][0x398] ;  /* 0x00007300ff0877ac */ /* 0x000e640008000a00 */
[----:B------:R-:W-:Y:S01]  /*173970*/  STL.64 [R1+0x29b0], R34 ;  /* 0x0029b02201007387 */ /* 0x000fe20000100a00 */
[----:B---3--:R-:W-:Y:S02]  /*173980*/  SHF.R.S32.HI R8, RZ, 0x1f, R42 ;  /* 0x0000001fff087819 */ /* 0x008fe4000001142a */
[C---:B------:R-:W-:Y:S02]  /*173990*/  IADD3 R32, P2, PT, R42.reuse, R2, RZ ;  /* 0x000000022a207210 */ /* 0x040fe40007f5e0ff */
[----:B0-----:R-:W-:-:S03]  /*1739a0*/  IADD3 R30, P3, PT, R42, R3, RZ ;  /* 0x000000032a1e7210 */ /* 0x001fc60007f7e0ff */
[C---:B------:R-:W-:Y:S02]  /*1739b0*/  IMAD.X R33, R8.reuse, 0x1, R4, P2 ;  /* 0x0000000108217824 */ /* 0x040fe400010e0604 */
[----:B------:R-:W-:-:S03]  /*1739c0*/  IMAD.X R31, R8, 0x1, R5, P3 ;  /* 0x00000001081f7824 */ /* 0x000fc600018e0605 */
[----:B------:R0:W-:Y:S01]  /*1739d0*/  STL.64 [R1+0x29a8], R32 ;  /* 0x0029a82001007387 */ /* 0x0001e20000100a00 */
[----:B------:R-:W-:-:S03]  /*1739e0*/  SHF.R.S32.HI R9, RZ, 0x1f, R43 ;  /* 0x0000001fff097819 */ /* 0x000fc6000001142b */
[----:B------:R3:W-:Y:S01]  /*1739f0*/  STL.64 [R1+0x29a0], R30 ;  /* 0x0029a01e01007387 */ /* 0x0007e20000100a00 */
[----:B0-----:R-:W-:Y:S02]  /*173a00*/  IMAD.MOV.U32 R33, RZ, RZ, R29 ;  /* 0x000000ffff217224 */ /* 0x001fe400078e001d */
[----:B------:R-:W-:Y:S02]  /*173a10*/  IMAD.MOV.U32 R29, RZ, RZ, R28 ;  /* 0x000000ffff1d7224 */ /* 0x000fe400078e001c */
[----:B------:R-:W-:Y:S02]  /*173a20*/  IMAD.MOV.U32 R28, RZ, RZ, R16 ;  /* 0x000000ffff1c7224 */ /* 0x000fe400078e0010 */
[----:B------:R-:W-:Y:S02]  /*173a30*/  IMAD.MOV.U32 R16, RZ, RZ, R11 ;  /* 0x000000ffff107224 */ /* 0x000fe400078e000b */
[----:B------:R-:W-:Y:S01]  /*173a40*/  IMAD.MOV.U32 R11, RZ, RZ, R50 ;  /* 0x000000ffff0b7224 */ /* 0x000fe200078e0032 */
[CC--:B------:R-:W-:Y:S01]  /*173a50*/  IADD3 R50, P0, PT, R43.reuse, R2.reuse, RZ ;  /* 0x000000022b327210 */ /* 0x0c0fe20007f1e0ff */
[----:B---3--:R-:W-:Y:S01]  /*173a60*/  IMAD.MOV.U32 R30, RZ, RZ, R52 ;  /* 0x000000ffff1e7224 */ /* 0x008fe200078e0034 */
[-C--:B------:R-:W-:Y:S01]  /*173a70*/  IADD3 R52, P1, PT, R43, R3.reuse, RZ ;  /* 0x000000032b347210 */ /* 0x080fe20007f3e0ff */
[----:B------:R-:W-:Y:S01]  /*173a80*/  IMAD.MOV.U32 R31, RZ, RZ, R20 ;  /* 0x000000ffff1f7224 */ /* 0x000fe200078e0014 */
[----:B----4-:R-:W-:Y:S01]  /*173a90*/  SHF.R.S32.HI R8, RZ, 0x1f, R44 ;  /* 0x0000001fff087819 */ /* 0x010fe2000001142c */
[----:B------:R-:W-:Y:S01]  /*173aa0*/  IMAD.MOV.U32 R20, RZ, RZ, R51 ;  /* 0x000000ffff147224 */ /* 0x000fe200078e0033 */
[C---:B------:R-:W-:Y:S01]  /*173ab0*/  IADD3 R40, P2, PT, R44.reuse, R2, RZ ;  /* 0x000000022c287210 */ /* 0x040fe20007f5e0ff */
[----:B------:R-:W-:Y:S01]  /*173ac0*/  IMAD.MOV.U32 R32, RZ, RZ, R24 ;  /* 0x000000ffff207224 */ /* 0x000fe200078e0018 */
[----:B------:R-:W-:Y:S01]  /*173ad0*/  IADD3 R34, P3, PT, R44, R3, RZ ;  /* 0x000000032c227210 */ /* 0x000fe20007f7e0ff */
[----:B------:R-:W-:-:S02]  /*173ae0*/  IMAD.X R51, R9, 0x1, R4, P0 ;  /* 0x0000000109337824 */ /* 0x000fc400000e0604 */
[----:B------:R-:W-:Y:S01]  /*173af0*/  IMAD.MOV.U32 R24, RZ, RZ, R53 ;  /* 0x000000ffff187224 */ /* 0x000fe200078e0035 */
[----:B------:R-:W-:Y:S01]  /*173b00*/  STL.64 [R1+0x7df8], R42 ;  /* 0x007df82a01007387 */ /* 0x000fe20000100a00 */
[--C-:B------:R-:W-:Y:S02]  /*173b10*/  IMAD.X R53, R9, 0x1, R5.reuse, P1 ;  /* 0x0000000109357824 */ /* 0x100fe400008e0605 */
[C---:B------:R-:W-:Y:S01]  /*173b20*/  IMAD.X R41, R8.reuse, 0x1, R4, P2 ;  /* 0x0000000108297824 */ /* 0x040fe200010e0604 */
[----:B------:R-:W-:Y:S01]  /*173b30*/  STL [R1+0x7c84], R44 ;  /* 0x007c842c01007387 */ /* 0x000fe20000100800 */
[----:B------:R-:W-:-:S03]  /*173b40*/  IMAD.X R35, R8, 0x1, R5, P3 ;  /* 0x0000000108237824 */ /* 0x000fc600018e0605 */
[----:B------:R0:W-:Y:S01]  /*173b50*/  STL.64 [R1+0x2998], R50 ;  /* 0x0029983201007387 */ /* 0x0001e20000100a00 */
[----:B------:R-:W-:-:S03]  /*173b60*/  IADD3 R38, P0, PT, R45, R2, RZ ;  /* 0x000000022d267210 */ /* 0x000fc60007f1e0ff */
[----:B0-----:R-:W3:Y:S04]  /*173b70*/  LDL.LU.64 R50, [R1+0x7e68] ;  /* 0x007e680001327983 */ /* 0x001ee80000300a00 */
[----:B------:R0:W-:Y:S01]  /*173b80*/  STL.64 [R1+0x2990], R52 ;  /* 0x0029903401007387 */ /* 0x0001e20000100a00 */
[----:B------:R-:W-:-:S03]  /*173b90*/  SHF.R.S32.HI R9, RZ, 0x1f, R45 ;  /* 0x0000001fff097819 */ /* 0x000fc6000001142d */
[----:B0-----:R-:W4:Y:S04]  /*173ba0*/  LDL.LU.64 R52, [R1+0x7e60] ;  /* 0x007e600001347983 */ /* 0x001f280000300a00 */
[----:B------:R-:W-:Y:S04]  /*173bb0*/  STL.64 [R1+0x2988], R40 ;  /* 0x0029882801007387 */ /* 0x000fe80000100a00 */
[----:B------:R0:W-:Y:S01]  /*173bc0*/  STL.64 [R1+0x2980], R34 ;  /* 0x0029802201007387 */ /* 0x0001e20000100a00 */
[----:B------:R-:W-:-:S03]  /*173bd0*/  IMAD.MOV.U32 R44, RZ, RZ, R38 ;  /* 0x000000ffff2c7224 */ /* 0x000fc600078e0026 */
[----:B------:R1:W-:Y:S01]  /*173be0*/  STL [R1+0x7c7c], R45 ;  /* 0x007c7c2d01007387 */ /* 0x0003e20000100800 */
[----:B0-----:R-:W-:Y:S02]  /*173bf0*/  IMAD.MOV.U32 R35, RZ, RZ, R33 ;  /* 0x000000ffff237224 */ /* 0x001fe400078e0021 */
[----:B------:R-:W-:Y:S02]  /*173c00*/  IMAD.MOV.U32 R33, RZ, RZ, R31 ;  /* 0x000000ffff217224 */ /* 0x000fe400078e001f */
[----:B------:R-:W-:Y:S02]  /*173c10*/  IMAD.MOV.U32 R31, RZ, RZ, R26 ;  /* 0x000000ffff1f7224 */ /* 0x000fe400078e001a */
[----:B------:R-:W-:Y:S02]  /*173c20*/  IMAD.MOV.U32 R26, RZ, RZ, R15 ;  /* 0x000000ffff1a7224 */ /* 0x000fe400078e000f */
[----:B------:R-:W-:Y:S02]  /*173c30*/  IMAD.MOV.U32 R15, RZ, RZ, R13 ;  /* 0x000000ffff0f7224 */ /* 0x000fe400078e000d */
[----:B------:R-:W-:Y:S01]  /*173c40*/  IMAD.MOV.U32 R13, RZ, RZ, R54 ;  /* 0x000000ffff0d7224 */ /* 0x000fe200078e0036 */
[----:B------:R-:W-:Y:S01]  /*173c50*/  IADD3 R54, P1, PT, R45, R3, RZ ;  /* 0x000000032d367210 */ /* 0x000fe20007f3e0ff */
[----:B------:R-:W-:Y:S01]  /*173c60*/  IMAD.MOV.U32 R34, RZ, RZ, R32 ;  /* 0x000000ffff227224 */ /* 0x000fe200078e0020 */
[----:B------:R0:W-:Y:S01]  /*173c70*/  STL [R1+0x2978], R38 ;  /* 0x0029782601007387 */ /* 0x0001e20000100800 */
[----:B------:R-:W-:-:S02]  /*173c80*/  IMAD.MOV.U32 R32, RZ, RZ, R30 ;  /* 0x000000ffff207224 */ /* 0x000fc400078e001e */
[----:B------:R-:W-:Y:S02]  /*173c90*/  IMAD.MOV.U32 R30, RZ, RZ, R25 ;  /* 0x000000ffff1e7224 */ /* 0x000fe400078e0019 */
[----:B------:R-:W-:Y:S02]  /*173ca0*/  IMAD.MOV.U32 R25, RZ, RZ, R23 ;  /* 0x000000ffff197224 */ /* 0x000fe400078e0017 */
[----:B-1----:R-:W-:Y:S02]  /*173cb0*/  IMAD.MOV.U32 R45, RZ, RZ, R39 ;  /* 0x000000ffff2d7224 */ /* 0x002fe400078e0027 */
[----:B------:R-:W-:Y:S02]  /*173cc0*/  IMAD.MOV.U32 R23, RZ, RZ, R55 ;  /* 0x000000ffff177224 */ /* 0x000fe400078e0037 */
[C---:B------:R-:W-:Y:S02]  /*173cd0*/  IMAD.X R45, R9.reuse, 0x1, R4, P0 ;  /* 0x00000001092d7824 */ /* 0x040fe400000e0604 */
[----:B------:R-:W-:Y:S01]  /*173ce0*/  IMAD.X R55, R9, 0x1, R5, P1 ;  /* 0x0000000109377824 */ /* 0x000fe200008e0605 */
[----:B--2---:R-:W-:-:S02]  /*173cf0*/  SHF.R.S32.HI R8, RZ, 0x1f, R46 ;  /* 0x0000001fff087819 */ /* 0x004fc4000001142e */
[C---:B------:R-:W-:Y:S02]  /*173d00*/  IADD3 R40, P2, PT, R46.reuse, R2, RZ ;  /* 0x000000022e287210 */ /* 0x040fe40007f5e0ff */
[----:B0-----:R-:W-:Y:S01]  /*173d10*/  IADD3 R38, P3, PT, R46, R3, RZ ;  /* 0x000000032e267210 */ /* 0x001fe20007f7e0ff */
[----:B------:R-:W-:Y:S02]  /*173d20*/  STL [R1+0x7e04], R46 ;  /* 0x007e042e01007387 */ /* 0x000fe40000100800 */
[C---:B------:R-:W-:Y:S02]  /*173d30*/  IMAD.X R41, R8.reuse, 0x1, R4, P2 ;  /* 0x0000000108297824 */ /* 0x040fe400010e0604 */
[----:B------:R-:W-:Y:S01]  /*173d40*/  IMAD.X R39, R8, 0x1, R5, P3 ;  /* 0x0000000108277824 */ /* 0x000fe200018e0605 */
[----:B------:R-:W-:Y:S04]  /*173d50*/  STL [R1+0x297c], R45 ;  /* 0x00297c2d01007387 */ /* 0x000fe80000100800 */
[----:B------:R0:W-:Y:S01]  /*173d60*/  STL.64 [R1+0x2970], R54 ;  /* 0x0029703601007387 */ /* 0x0001e20000100a00 */
[----:B------:R-:W-:-:S03]  /*173d70*/  SHF.R.S32.HI R9, RZ, 0x1f, R47 ;  /* 0x0000001fff097819 */ /* 0x000fc6000001142f */
[----:B0-----:R-:W2:Y:S04]  /*173d80*/  LDL.LU.64 R54, [R1+0x7e58] ;  /* 0x007e580001367983 */ /* 0x001ea80000300a00 */
[----:B------:R-:W-:Y:S04]  /*173d90*/  STL.64 [R1+0x2968], R40 ;  /* 0x0029682801007387 */ /* 0x000fe80000100a00 */
[----:B------:R0:W-:Y:S02]  /*173da0*/  STL.64 [R1+0x2960], R38 ;  /* 0x0029602601007387 */ /* 0x0001e40000100a00 */
[----:B0-----:R-:W-:-:S02]  /*173db0*/  IMAD.MOV.U32 R38, RZ, RZ, R35 ;  /* 0x000000ffff267224 */ /* 0x001fc400078e0023 */
[----:B------:R-:W-:Y:S02]  /*173dc0*/  IMAD.MOV.U32 R35, RZ, RZ, R34 ;  /* 0x000000ffff237224 */ /* 0x000fe400078e0022 */
[----:B------:R-:W-:Y:S02]  /*173dd0*/  IMAD.MOV.U32 R34, RZ, RZ, R32 ;  /* 0x000000ffff227224 */ /* 0x000fe400078e0020 */
[----:B------:R-:W-:Y:S02]  /*173de0*/  IMAD.MOV.U32 R32, RZ, RZ, R31 ;  /* 0x000000ffff207224 */ /* 0x000fe400078e001f */
[----:B------:R-:W-:Y:S02]  /*173df0*/  IMAD.MOV.U32 R31, RZ, RZ, R23 ;  /* 0x000000ffff1f7224 */ /* 0x000fe400078e0017 */
[----:B------:R-:W-:Y:S02]  /*173e00*/  IMAD.MOV.U32 R23, RZ, RZ, R10 ;  /* 0x000000ffff177224 */ /* 0x000fe400078e000a */
[----:B------:R-:W-:Y:S01]  /*173e10*/  IMAD.MOV.U32 R10, RZ, RZ, R56 ;  /* 0x000000ffff0a7224 */ /* 0x000fe200078e0038 */
[----:B------:R-:W-:Y:S01]  /*173e20*/  IADD3 R56, P0, PT, R47, R2, RZ ;  /* 0x000000022f387210 */ /* 0x000fe20007f1e0ff */
[----:B------:R-:W-:Y:S01]  /*173e30*/  IMAD.MOV.U32 R40, RZ, RZ, R57 ;  /* 0x000000ffff287224 */ /* 0x000fe200078e0039 */
[----:B------:R-:W-:Y:S03]  /*173e40*/  STL [R1+0x7c78], R47 ;  /* 0x007c782f01007387 */ /* 0x000fe60000100800 */
[----:B------:R-:W-:Y:S01]  /*173e50*/  IMAD.X R57, R9, 0x1, R4, P0 ;  /* 0x0000000109397824 */ /* 0x000fe200000e0604 */
[----:B-----5:R-:W-:Y:S01]  /*173e60*/  STL [R1+0x7c74], R48 ;  /* 0x007c743001007387 */ /* 0x020fe20000100800 */
[----:B------:R-:W-:-:S02]  /*173e70*/  IMAD.MOV.U32 R39, RZ, RZ, R19 ;  /* 0x000000ffff277224 */ /* 0x000fc400078e0013 */
[----:B------:R-:W-:Y:S01]  /*173e80*/  IMAD.MOV.U32 R19, RZ, RZ, R60 ;  /* 0x000000ffff137224 */ /* 0x000fe200078e003c */
[----:B------:R0:W-:Y:S01]  /*173e90*/  STL.64 [R1+0x2958], R56 ;  /* 0x0029583801007387 */ /* 0x0001e20000100a00 */
[----:B------:R-:W-:Y:S01]  /*173ea0*/  IADD3 R60, P1, PT, R47, R3, RZ ;  /* 0x000000032f3c7210 */ /* 0x000fe20007f3e0ff */
[----:B------:R-:W-:Y:S02]  /*173eb0*/  IMAD.MOV.U32 R41, RZ, RZ, R33 ;  /* 0x000000ffff297224 */ /* 0x000fe400078e0021 */
[----:B------:R-:W-:Y:S02]  /*173ec0*/  IMAD.MOV.U32 R33, RZ, RZ, R30 ;  /* 0x000000ffff217224 */ /* 0x000fe400078e001e */
[----:B------:R-:W-:Y:S02]  /*173ed0*/  IMAD.MOV.U32 R30, RZ, RZ, R26 ;  /* 0x000000ffff1e7224 */ /* 0x000fe400078e001a */
[----:B------:R-:W-:Y:S01]  /*173ee0*/  IMAD.MOV.U32 R26, RZ, RZ, R61 ;  /* 0x000000ffff1a7224 */ /* 0x000fe200078e003d */
[----:B0-----:R-:W5:Y:S01]  /*173ef0*/  LDL.LU.64 R56, [R1+0x7e50] ;  /* 0x007e500001387983 */ /* 0x001f620000300a00 */
        /* <DEDUP_REMOVED lines=8> */
[----:B------:R-:W-:Y:S02]  /*173f80*/  IADD3 R42, P0, PT, R49, R2, RZ ;  /* 0x00000002312a7210 */ /* 0x000fe40007f1e0ff */
[----:B------:R0:W-:Y:S01]  /*173f90*/  STL.64 [R1+0x2948], R46 ;  /* 0x0029482e01007387 */ /* 0x0001e20000100a00 */
[----:B------:R-:W-:-:S03]  /*173fa0*/  SHF.R.S32.HI R9, RZ, 0x1f, R49 ;  /* 0x0000001fff097819 */ /* 0x000fc60000011431 */
[----:B------:R-:W-:Y:S01]  /*173fb0*/  STL.64 [R1+0x2940], R44 ;  /* 0x0029402c01007387 */ /* 0x000fe20000100a00 */
[----:B------:R-:W-:-:S03]  /*173fc0*/  IMAD.MOV.U32 R48, RZ, RZ, R42 ;  /* 0x000000ffff307224 */ /* 0x000fc600078e002a */
[----:B------:R1:W-:Y:S01]  /*173fd0*/  STL [R1+0x7c70], R49 ;  /* 0x007c703101007387 */ /* 0x0003e20000100800 */
[----:B0-----:R-:W-:-:S03]  /*173fe0*/  IADD3 R46, P1, PT, R49, R3, RZ ;  /* 0x00000003312e7210 */ /* 0x001fc60007f3e0ff */
[----:B------:R0:W-:Y:S01]  /*173ff0*/  STL [R1+0x2938], R42 ;  /* 0x0029382a01007387 */ /* 0x0001e20000100800 */
[----:B-1----:R-:W-:Y:S02]  /*174000*/  IMAD.MOV.U32 R49, RZ, RZ, R43 ;  /* 0x000000ffff317224 */ /* 0x002fe400078e002b */
[C---:B------:R-:W-:Y:S02]  /*174010*/  IMAD.X R49, R9.reuse, 0x1, R4, P0 ;  /* 0x0000000109317824 */ /* 0x040fe400000e0604 */
[----:B------:R-:W-:Y:S01]  /*174020*/  IMAD.X R47, R9, 0x1, R5, P1 ;  /* 0x00000001092f7824 */ /* 0x000fe200008e0605 */
[----:B---3--:R-:W-:Y:S02]  /*174030*/  SHF.R.S32.HI R8, RZ, 0x1f, R50 ;  /* 0x0000001fff087819 */ /* 0x008fe40000011432 */
[C---:B------:R-:W-:Y:S02]  /*174040*/  IADD3 R44, P2, PT, R50.reuse, R2, RZ ;  /* 0x00000002322c7210 */ /* 0x040fe40007f5e0ff */
[----:B0-----:R-:W-:Y:S01]  /*174050*/  IADD3 R42, P3, PT, R50, R3, RZ ;  /* 0x00000003322a7210 */ /* 0x001fe20007f7e0ff */
[----:B------:R-:W-:Y:S02]  /*174060*/  STL [R1+0x7c6c], R50 ;  /* 0x007c6c3201007387 */ /* 0x000fe40000100800 */
[----:B------:R-:W-:-:S02]  /*174070*/  IMAD.X R45, R8, 0x1, R4, P2 ;  /* 0x00000001082d7824 */ /* 0x000fc400010e0604 */
[----:B------:R-:W-:Y:S01]  /*174080*/  IMAD.X R43, R8, 0x1, R5, P3 ;  /* 0x00000001082b7824 */ /* 0x000fe200018e0605 */
[----:B------:R-:W-:Y:S01]  /*174090*/  STL [R1+0x293c], R49 ;  /* 0x00293c3101007387 */ /* 0x000fe20000100800 */
[----:B------:R-:W-:Y:S02]  /*1740a0*/  SHF.R.S32.HI R9, RZ, 0x1f, R51 ;  /* 0x0000001fff097819 */ /* 0x000fe40000011433 */
[----:B------:R-:W-:Y:S01]  /*1740b0*/  IADD3 R48, P0, PT, R51, R2, RZ ;  /* 0x0000000233307210 */ /* 0x000fe20007f1e0ff */
[----:B------:R0:W-:Y:S01]  /*1740c0*/  STL.64 [R1+0x2930], R46 ;  /* 0x0029302e01007387 */ /* 0x0001e20000100a00 */
[----:B----4-:R-:W-:-:S03]  /*1740d0*/  SHF.R.S32.HI R8, RZ, 0x1f, R52 ;  /* 0x0000001fff087819 */ /* 0x010fc60000011434 */
[----:B------:R1:W-:Y:S04]  /*1740e0*/  STL.64 [R1+0x2928], R44 ;  /* 0x0029282c01007387 */ /* 0x0003e80000100a00 */
[----:B------:R3:W-:Y:S01]  /*1740f0*/  STL.64 [R1+0x2920], R42 ;  /* 0x0029202a01007387 */ /* 0x0007e20000100a00 */
[----:B0-----:R-:W-:Y:S01]  /*174100*/  IADD3 R46, P1, PT, R51, R3, RZ ;  /* 0x00000003332e7210 */ /* 0x001fe20007f3e0ff */
[----:B------:R-:W-:Y:S01]  /*174110*/  IMAD.X R49, R9, 0x1, R4, P0 ;  /* 0x0000000109317824 */ /* 0x000fe200000e0604 */
[----:B-1----:R-:W-:-:S03]  /*174120*/  IADD3 R44, P2, PT, R52, R2, RZ ;  /* 0x00000002342c7210 */ /* 0x002fc60007f5e0ff */
[--C-:B------:R-:W-:Y:S01]  /*174130*/  IMAD.X R47, R9, 0x1, R5.reuse, P1 ;  /* 0x00000001092f7824 */ /* 0x100fe200008e0605 */
[----:B---3--:R-:W-:Y:S01]  /*174140*/  IADD3 R42, P3, PT, R52, R3, RZ ;  /* 0x00000003342a7210 */ /* 0x008fe20007f7e0ff */
[C---:B------:R-:W-:Y:S01]  /*174150*/  IMAD.X R45, R8.reuse, 0x1, R4, P2 ;  /* 0x00000001082d7824 */ /* 0x040fe200010e0604 */
[----:B------:R-:W-:Y:S03]  /*174160*/  STL [R1+0x7c68], R51 ;  /* 0x007c683301007387 */ /* 0x000fe60000100800 */
[----:B------:R-:W-:Y:S01]  /*174170*/  IMAD.X R43, R8, 0x1, R5, P3 ;  /* 0x00000001082b7824 */ /* 0x000fe200018e0605 */
[----:B------:R-:W-:Y:S01]  /*174180*/  STL [R1+0x7c64], R52 ;  /* 0x007c643401007387 */ /* 0x000fe20000100800 */
[----:B------:R-:W-:-:S03]  /*174190*/  SHF.R.S32.HI R9, RZ, 0x1f, R53 ;  /* 0x0000001fff097819 */ /* 0x000fc60000011435 */
[----:B------:R0:W-:Y:S04]  /*1741a0*/  STL.64 [R1+0x2918], R48 ;  /* 0x0029183001007387 */ /* 0x0001e80000100a00 */
[----:B------:R1:W-:Y:S04]  /*1741b0*/  STL.64 [R1+0x2910], R46 ;  /* 0x0029102e01007387 */ /* 0x0003e80000100a00 */
[----:B------:R3:W-:Y:S01]  /*1741c0*/  STL.64 [R1+0x2908], R44 ;  /* 0x0029082c01007387 */ /* 0x0007e20000100a00 */
[----:B0-----:R-:W-:-:S03]  /*1741d0*/  IADD3 R48, P0, PT, R53, R2, RZ ;  /* 0x0000000235307210 */ /* 0x001fc60007f1e0ff */
[----:B------:R0:W-:Y:S01]  /*1741e0*/  STL.64 [R1+0x2900], R42 ;  /* 0x0029002a01007387 */ /* 0x0001e20000100a00 */
[-C--:B-1----:R-:W-:Y:S01]  /*1741f0*/  IADD3 R46, P1, PT, R53, R3.reuse, RZ ;  /* 0x00000003352e7210 */ /* 0x082fe20007f3e0ff */
[C---:B------:R-:W-:Y:S02]  /*174200*/  IMAD.X R49, R9.reuse, 0x1, R4, P0 ;  /* 0x0000000109317824 */ /* 0x040fe400000e0604 */
[----:B------:R-:W-:Y:S02]  /*174210*/  STL [R1+0x7c60], R53 ;  /* 0x007c603501007387 */ /* 0x000fe40000100800 */
[----:B------:R-:W-:Y:S01]  /*174220*/  IMAD.X R47, R9, 0x1, R5, P1 ;  /* 0x00000001092f7824 */ /* 0x000fe200008e0605 */
[----:B--2---:R-:W-:Y:S02]  /*174230*/  SHF.R.S32.HI R8, RZ, 0x1f, R54 ;  /* 0x0000001fff087819 */ /* 0x004fe40000011436 */
[C---:B---3--:R-:W-:Y:S02]  /*174240*/  IADD3 R44, P2, PT, R54.reuse, R2, RZ ;  /* 0x00000002362c7210 */ /* 0x048fe40007f5e0ff */
[----:B0-----:R-:W-:Y:S01]  /*174250*/  IADD3 R42, P3, PT, R54, R3, RZ ;  /* 0x00000003362a7210 */ /* 0x001fe20007f7e0ff */
[----:B------:R-:W-:Y:S02]  /*174260*/  STL [R1+0x7c58], R54 ;  /* 0x007c583601007387 */ /* 0x000fe40000100800 */
[----:B------:R-:W-:-:S02]  /*174270*/  IMAD.X R45, R8, 0x1, R4, P2 ;  /* 0x00000001082d7824 */ /* 0x000fc400010e0604 */
[----:B------:R-:W-:Y:S01]  /*174280*/  IMAD.X R43, R8, 0x1, R5, P3 ;  /* 0x00000001082b7824 */ /* 0x000fe200018e0605 */
[----:B------:R0:W-:Y:S01]  /*174290*/  STL.64 [R1+0x28f8], R48 ;  /* 0x0028f83001007387 */ /* 0x0001e20000100a00 */
[----:B------:R-:W-:-:S03]  /*1742a0*/  SHF.R.S32.HI R9, RZ, 0x1f, R55 ;  /* 0x0000001fff097819 */ /* 0x000fc60000011437 */
[----:B------:R1:W-:Y:S04]  /*1742b0*/  STL.64 [R1+0x28f0], R46 ;  /* 0x0028f02e01007387 */ /* 0x0003e80000100a00 */
[----:B------:R2:W-:Y:S01]  /*1742c0*/  STL.64 [R1+0x28e8], R44 ;  /* 0x0028e82c01007387 */ /* 0x0005e20000100a00 */
[----:B0-----:R-:W-:-:S03]  /*1742d0*/  IADD3 R48, P0, PT, R55, R2, RZ ;  /* 0x0000000237307210 */ /* 0x001fc60007f1e0ff */
[----:B------:R0:W-:Y:S01]  /*1742e0*/  STL.64 [R1+0x28e0], R42 ;  /* 0x0028e02a01007387 */ /* 0x0001e20000100a00 */
[----:B-1----:R-:W-:Y:S01]  /*1742f0*/  IADD3 R46, P1, PT, R55, R3, RZ ;  /* 0x00000003372e7210 */ /* 0x002fe20007f3e0ff */
[----:B------:R-:W-:-:S04]  /*174300*/  IMAD.X R49, R9, 0x1, R4, P0 ;  /* 0x0000000109317824 */ /* 0x000fc800000e0604 */
[----:B------:R-:W-:Y:S01]  /*174310*/  IMAD.X R47, R9, 0x1, R5, P1 ;  /* 0x00000001092f7824 */ /* 0x000fe200008e0605 */
[----:B------:R1:W-:Y:S04]  /*174320*/  STL.64 [R1+0x28d8], R48 ;  /* 0x0028d83001007387 */ /* 0x0003e80000100a00 */
[----:B------:R3:W-:Y:S01]  /*174330*/  STL.64 [R1+0x28d0], R46 ;  /* 0x0028d02e01007387 */ /* 0x0007e20000100a00 */
[----:B-----5:R-:W-:Y:S02]  /*174340*/  SHF.R.S32.HI R8, RZ, 0x1f, R56 ;  /* 0x0000001fff087819 */ /* 0x020fe40000011438 */
[C---:B--2---:R-:W-:Y:S02]  /*174350*/  IADD3 R44, P2, PT, R56.reuse, R2, RZ ;  /* 0x00000002382c7210 */ /* 0x044fe40007f5e0ff */
[----:B0-----:R-:W-:-:S03]  /*174360*/  IADD3 R42, P3, PT, R56, R3, RZ ;  /* 0x00000003382a7210 */ /* 0x001fc60007f7e0ff */
[C---:B------:R-:W-:Y:S02]  /*174370*/  IMAD.X R45, R8.reuse, 0x1, R4, P2 ;  /* 0x00000001082d7824 */ /* 0x040fe400010e0604 */
[----:B------:R-:W-:Y:S01]  /*174380*/  IMAD.X R43, R8, 0x1, R5, P3 ;  /* 0x00000001082b7824 */ /* 0x000fe200018e0605 */
[----:B------:R-:W-:Y:S02]  /*174390*/  SHF.R.S32.HI R9, RZ, 0x1f, R57 ;  /* 0x0000001fff097819 */ /* 0x000fe40000011439 */
[C---:B-1----:R-:W-:Y:S01]  /*1743a0*/  IADD3 R48, P0, PT, R57.reuse, R2, RZ ;  /* 0x0000000239307210 */ /* 0x042fe20007f1e0ff */
[----:B------:R0:W-:Y:S01]  /*1743b0*/  STL.64 [R1+0x28c8], R44 ;  /* 0x0028c82c01007387 */ /* 0x0001e20000100a00 */
[----:B---3--:R-:W-:-:S03]  /*1743c0*/  IADD3 R46, P1, PT, R57, R3, RZ ;  /* 0x00000003392e7210 */ /* 0x008fc60007f3e0ff */
[----:B------:R1:W-:Y:S01]  /*1743d0*/  STL.64 [R1+0x28c0], R42 ;  /* 0x0028c02a01007387 */ /* 0x0003e20000100a00 */
[----:B------:R-:W-:Y:S01]  /*1743e0*/  SHF.R.S32.HI R8, RZ, 0x1f, R60 ;  /* 0x0000001fff087819 */ /* 0x000fe2000001143c */
[C---:B------:R-:W-:Y:S02]  /*1743f0*/  IMAD.X R49, R9.reuse, 0x1, R4, P0 ;  /* 0x0000000109317824 */ /* 0x040fe400000e0604 */
[----:B------:R-:W-:Y:S01]  /*174400*/  IMAD.X R47, R9, 0x1, R5, P1 ;  /* 0x00000001092f7824 */ /* 0x000fe200008e0605 */
[C---:B0-----:R-:W-:Y:S02]  /*174410*/  IADD3 R44, P2, PT, R60.reuse, R2, RZ ;  /* 0x000000023c2c7210 */ /* 0x041fe40007f5e0ff */
[----:B-1----:R-:W-:-:S03]  /*174420*/  IADD3 R42, P3, PT, R60, R3, RZ ;  /* 0x000000033c2a7210 */ /* 0x002fc60007f7e0ff */
[C---:B------:R-:W-:Y:S01]  /*174430*/  IMAD.X R45, R8.reuse, 0x1, R4, P2 ;  /* 0x00000001082d7824 */ /* 0x040fe200010e0604 */
[----:B------:R-:W-:Y:S01]  /*174440*/  STL.64 [R1+0x28b8], R48 ;  /* 0x0028b83001007387 */ /* 0x000fe20000100a00 */
[----:B------:R-:W-:-:S03]  /*174450*/  IMAD.X R43, R8, 0x1, R5, P3 ;  /* 0x00000001082b7824 */ /* 0x000fc600018e0605 */
[----:B------:R-:W-:Y:S04]  /*174460*/  STL.64 [R1+0x28b0], R46 ;  /* 0x0028b02e01007387 */ /* 0x000fe80000100a00 */
[----:B------:R-:W-:Y:S04]  /*174470*/  STL.64 [R1+0x28a8], R44 ;  /* 0x0028a82c01007387 */ /* 0x000fe80000100a00 */
[----:B------:R0:W-:Y:S04]  /*174480*/  STL.64 [R1+0x28a0], R42 ;  /* 0x0028a02a01007387 */ /* 0x0001e80000100a00 */
[----:B0-----:R-:W2:Y:S01]  /*174490*/  LDL.LU R43, [R1] ;  /* 0x00000000012b7983 */ /* 0x001ea20000300800 */
[----:B------:R-:W-:-:S02]  /*1744a0*/  SHF.R.S32.HI R9, RZ, 0x1f, R61 ;  /* 0x0000001fff097819 */ /* 0x000fc4000001143d */
[C---:B------:R-:W-:Y:S02]  /*1744b0*/  IADD3 R48, P0, PT, R61.reuse, R2, RZ ;  /* 0x000000023d307210 */ /* 0x040fe40007f1e0ff */
[----:B------:R-:W-:-:S03]  /*1744c0*/  IADD3 R46, P1, PT, R61, R3, RZ ;  /* 0x000000033d2e7210 */ /* 0x000fc60007f3e0ff */
[C---:B------:R-:W-:Y:S02]  /*1744d0*/  IMAD.X R49, R9.reuse, 0x1, R4, P0 ;  /* 0x0000000109317824 */ /* 0x040fe400000e0604 */
[----:B------:R-:W-:-:S03]  /*1744e0*/  IMAD.X R47, R9, 0x1, R5, P1 ;  /* 0x00000001092f7824 */ /* 0x000fc600008e0605 */
[----:B------:R-:W-:Y:S04]  /*1744f0*/  STL.64 [R1+0x2898], R48 ;  /* 0x0028983001007387 */ /* 0x000fe80000100a00 */
[----:B------:R-:W-:Y:S01]  /*174500*/  STL.64 [R1+0x2890], R46 ;  /* 0x0028902e01007387 */ /* 0x000fe20000100a00 */
[----:B--2---:R-:W-:Y:S02]  /*174510*/  SHF.R.S32.HI R8, RZ, 0x1f, R43 ;  /* 0x0000001fff087819 */ /* 0x004fe4000001142b */
[C---:B------:R-:W-:Y:S02]  /*174520*/  IADD3 R44, P2, PT, R43.reuse, R2, RZ ;  /* 0x000000022b2c7210 */ /* 0x040fe40007f5e0ff */
[----:B------:R-:W-:-:S03]  /*174530*/  IADD3 R42, P3, PT, R43, R3, RZ ;  /* 0x000000032b2a7210 */ /* 0x000fc60007f7e0ff */
[C---:B------:R-:W-:Y:S02]  /*174540*/  IMAD.X R45, R8.reuse, 0x1, R4, P2 ;  /* 0x00000001082d7824 */ /* 0x040fe400010e0604 */
[----:B------:R-:W-:-:S03]  /*174550*/  IMAD.X R43, R8, 0x1, R5, P3 ;  /* 0x00000001082b7824 */ /* 0x000fc600018e0605 */
[----:B------:R-:W-:Y:S04]  /*174560*/  STL.64 [R1+0x2888], R44 ;  /* 0x0028882c01007387 */ /* 0x000fe80000100a00 */
[----:B------:R0:W-:Y:S04]  /*174570*/  STL.64 [R1+0x2880], R42 ;  /* 0x0028802a01007387 */ /* 0x0001e80000100a00 */
[----:B0-----:R-:W2:Y:S02]  /*174580*/  LDL.LU R43, [R1+0x4] ;  /* 0x00000400012b7983 */ /* 0x001ea40000300800 */
[----:B--2---:R-:W-:-:S02]  /*174590*/  SHF.R.S32.HI R9, RZ, 0x1f, R43 ;  /* 0x0000001fff097819 */ /* 0x004fc4000001142b */
[C---:B------:R-:W-:Y:S02]  /*1745a0*/  IADD3 R48, P0, PT, R43.reuse, R2, RZ ;  /* 0x000000022b307210 */ /* 0x040fe40007f1e0ff */
[----:B------:R-:W-:Y:S02]  /*1745b0*/  IADD3 R46, P1, PT, R43, R3, RZ ;  /* 0x000000032b2e7210 */ /* 0x000fe40007f3e0ff */
[----:B------:R-:W2:Y:S01]  /*1745c0*/  LDL.LU R43, [R1+0xc] ;  /* 0x00000c00012b7983 */ /* 0x000ea20000300800 */
        /* <DEDUP_REMOVED lines=2782> */
[----:B------:R-:W-:Y:S01]  /*17f3b0*/  IADD3 R46, P1, PT, R43, R3, RZ ;  /* 0x000000032b2e7210 */ /* 0x000fe20007f3e0ff */
        /* <DEDUP_REMOVED lines=10> */
[----:B------:R-:W2:Y:S01]  /*17f460*/  LDL.LU R30, [R1+0x1134] ;  /* 0x00113400011e7983 */ /* 0x000ea20000300800 */
[----:B------:R-:W-:-:S02]  /*17f470*/  SHF.R.S32.HI R8, RZ, 0x1f, R43 ;  /* 0x0000001fff087819 */ /* 0x000fc4000001142b */
[C---:B------:R-:W-:Y:S02]  /*17f480*/  IADD3 R44, P2, PT, R43.reuse, R2, RZ ;  /* 0x000000022b2c7210 */ /* 0x040fe40007f5e0ff */
[----:B------:R-:W-:Y:S01]  /*17f490*/  IADD3 R42, P3, PT, R43, R3, RZ ;  /* 0x000000032b2a7210 */ /* 0x000fe20007f7e0ff */
[C-C-:B------:R-:W-:Y:S02]  /*17f4a0*/  IMAD.X R49, R9.reuse, 0x1, R4.reuse, P0 ;  /* 0x0000000109317824 */ /* 0x140fe400000e0604 */
[--C-:B------:R-:W-:Y:S02]  /*17f4b0*/  IMAD.X R47, R9, 0x1, R5.reuse, P1 ;  /* 0x00000001092f7824 */ /* 0x100fe400008e0605 */
[C---:B------:R-:W-:Y:S02]  /*17f4c0*/  IMAD.X R45, R8.reuse, 0x1, R4, P2 ;  /* 0x00000001082d7824 */ /* 0x040fe400010e0604 */
[----:B------:R-:W-:Y:S01]  /*17f4d0*/  IMAD.X R43, R8, 0x1, R5, P3 ;  /* 0x00000001082b7824 */ /* 0x000fe200018e0605 */
[----:B------:R-:W-:Y:S04]  /*17f4e0*/  STL.64 [R1+0x1078], R48 ;  /* 0x0010783001007387 */ /* 0x000fe80000100a00 */
[----:B------:R-:W-:Y:S04]  /*17f4f0*/  STL.64 [R1+0x1088], R46 ;  /* 0x0010882e01007387 */ /* 0x000fe80000100a00 */
        /* <DEDUP_REMOVED lines=11> */
[----:B--2---:R-:W-:Y:S02]  /*17f5b0*/  IMAD.MOV.U32 R31, RZ, RZ, R30 ;  /* 0x000000ffff1f7224 */ /* 0x004fe400078e001e */
[----:B------:R-:W2:Y:S01]  /*17f5c0*/  LDL.LU R30, [R1+0x1a90] ;  /* 0x001a9000011e7983 */ /* 0x000ea20000300800 */
[----:B------:R-:W-:Y:S02]  /*17f5d0*/  SHF.R.S32.HI R9, RZ, 0x1f, R43 ;  /* 0x0000001fff097819 */ /* 0x000fe4000001142b */
[C---:B------:R-:W-:Y:S02]  /*17f5e0*/  IADD3 R48, P0, PT, R43.reuse, R2, RZ ;  /* 0x000000022b307210 */ /* 0x040fe40007f1e0ff */
[----:B------:R-:W-:Y:S01]  /*17f5f0*/  IADD3 R46, P1, PT, R43, R3, RZ ;  /* 0x000000032b2e7210 */ /* 0x000fe20007f3e0ff */
        /* <DEDUP_REMOVED lines=8> */
[----:B------:R-:W-:Y:S01]  /*17f680*/  IMAD.MOV.U32 R32, RZ, RZ, R31 ;  /* 0x000000ffff207224 */ /* 0x000fe200078e001f */
[----:B------:R-:W-:Y:S02]  /*17f690*/  SHF.R.S32.HI R8, RZ, 0x1f, R43 ;  /* 0x0000001fff087819 */ /* 0x000fe4000001142b */
[C---:B------:R-:W-:Y:S02]  /*17f6a0*/  IADD3 R44, P2, PT, R43.reuse, R2, RZ ;  /* 0x000000022b2c7210 */ /* 0x040fe40007f5e0ff */
[----:B------:R-:W-:Y:S01]  /*17f6b0*/  IADD3 R42, P3, PT, R43, R3, RZ ;  /* 0x000000032b2a7210 */ /* 0x000fe20007f7e0ff */
[----:B------:R-:W-:Y:S02]  /*17f6c0*/  IMAD.X R49, R9, 0x1, R4, P0 ;  /* 0x0000000109317824 */ /* 0x000fe400000e0604 */
[----:B--2---:R-:W-:-:S02]  /*17f6d0*/  IMAD.MOV.U32 R31, RZ, RZ, R30 ;  /* 0x000000ffff1f7224 */ /* 0x004fc400078e001e */
[----:B------:R-:W2:Y:S01]  /*17f6e0*/  LDL.LU R30, [R1+0x1a94] ;  /* 0x001a9400011e7983 */ /* 0x000ea20000300800 */
        /* <DEDUP_REMOVED lines=602> */
[----:B------:R-:W-:Y:S01]  /*181c90*/  IMAD.MOV.U32 R35, RZ, RZ, R34 ;  /* 0x000000ffff237224 */ /* 0x000fe200078e0022 */
[----:B------:R-:W-:Y:S02]  /*181ca0*/  SHF.R.S32.HI R8, RZ, 0x1f, R43 ;  /* 0x0000001fff087819 */ /* 0x000fe4000001142b */
[C---:B------:R-:W-:Y:S01]  /*181cb0*/  IADD3 R44, P2, PT, R43.reuse, R2, RZ ;  /* 0x000000022b2c7210 */ /* 0x040fe20007f5e0ff */
[----:B------:R-:W-:Y:S01]  /*181cc0*/  IMAD.MOV.U32 R34, RZ, RZ, R33 ;  /* 0x000000ffff227224 */ /* 0x000fe200078e0021 */
[----:B------:R-:W-:Y:S01]  /*181cd0*/  IADD3 R42, P3, PT, R43, R3, RZ ;  /* 0x000000032b2a7210 */ /* 0x000fe20007f7e0ff */
[----:B------:R-:W-:-:S02]  /*181ce0*/  IMAD.MOV.U32 R33, RZ, RZ, R32 ;  /* 0x000000ffff217224 */ /* 0x000fc400078e0020 */
[----:B------:R-:W-:Y:S02]  /*181cf0*/  IMAD.MOV.U32 R32, RZ, RZ, R31 ;  /* 0x000000ffff207224 */ /* 0x000fe400078e001f */
[C-C-:B------:R-:W-:Y:S02]  /*181d00*/  IMAD.X R49, R9.reuse, 0x1, R4.reuse, P0 ;  /* 0x0000000109317824 */ /* 0x140fe400000e0604 */
[--C-:B------:R-:W-:Y:S02]  /*181d10*/  IMAD.X R47, R9, 0x1, R5.reuse, P1 ;  /* 0x00000001092f7824 */ /* 0x100fe400008e0605 */
[C---:B------:R-:W-:Y:S02]  /*181d20*/  IMAD.X R45, R8.reuse, 0x1, R4, P2 ;  /* 0x00000001082d7824 */ /* 0x040fe400010e0604 */
[----:B------:R-:W-:Y:S02]  /*181d30*/  IMAD.X R43, R8, 0x1, R5, P3 ;  /* 0x00000001082b7824 */ /* 0x000fe400018e0605 */
[----:B--2---:R-:W-:-:S02]  /*181d40*/  IMAD.MOV.U32 R31, RZ, RZ, R30 ;  /* 0x000000ffff1f7224 */ /* 0x004fc400078e001e */
[----:B------:R-:W-:Y:S02]  /*181d50*/  IMAD.MOV.U32 R30, RZ, RZ, R28 ;  /* 0x000000ffff1e7224 */ /* 0x000fe400078e001c */
[----:B------:R-:W-:Y:S02]  /*181d60*/  IMAD.MOV.U32 R28, RZ, RZ, R20 ;  /* 0x000000ffff1c7224 */ /* 0x000fe400078e0014 */
[----:B------:R-:W2:Y:S04]  /*181d70*/  LDL.LU R20, [R1+0x9f4] ;  /* 0x0009f40001147983 */ /* 0x000ea80000300800 */
        /* <DEDUP_REMOVED lines=15> */
[----:B------:R-:W3:Y:S01]  /*181e70*/  LDL.LU R28, [R1+0x1b18] ;  /* 0x001b1800011c7983 */ /* 0x000ee20000300800 */
[----:B------:R-:W-:Y:S02]  /*181e80*/  SHF.R.S32.HI R9, RZ, 0x1f, R43 ;  /* 0x0000001fff097819 */ /* 0x000fe4000001142b */
[----:B------:R-:W-:-:S02]  /*181e90*/  IADD3 R48, P0, PT, R43, R2, RZ ;  /* 0x000000022b307210 */ /* 0x000fc40007f1e0ff */
[----:B------:R-:W-:Y:S01]  /*181ea0*/  IADD3 R46, P1, PT, R43, R3, RZ ;  /* 0x000000032b2e7210 */ /* 0x000fe20007f3e0ff */
        /* <DEDUP_REMOVED lines=9> */
[----:B------:R-:W-:Y:S02]  /*181f40*/  SHF.R.S32.HI R8, RZ, 0x1f, R43 ;  /* 0x0000001fff087819 */ /* 0x000fe4000001142b */
[C---:B------:R-:W-:Y:S02]  /*181f50*/  IADD3 R44, P2, PT, R43.reuse, R2, RZ ;  /* 0x000000022b2c7210 */ /* 0x040fe40007f5e0ff */
[----:B------:R-:W-:Y:S01]  /*181f60*/  IADD3 R42, P3, PT, R43, R3, RZ ;  /* 0x000000032b2a7210 */ /* 0x000fe20007f7e0ff */
[----:B------:R-:W-:-:S02]  /*181f70*/  IMAD.X R49, R9, 0x1, R4, P0 ;  /* 0x0000000109317824 */ /* 0x000fc400000e0604 */
[----:B---3--:R-:W-:Y:S02]  /*181f80*/  IMAD.MOV.U32 R31, RZ, RZ, R28 ;  /* 0x000000ffff1f7224 */ /* 0x008fe400078e001c */
[----:B------:R-:W3:Y:S01]  /*181f90*/  LDL.LU R28, [R1+0x1b34] ;  /* 0x001b3400011c7983 */ /* 0x000ee20000300800 */
        /* <DEDUP_REMOVED lines=16> */
[----:B---3--:R-:W-:Y:S02]  /*1820a0*/  IMAD.MOV.U32 R31, RZ, RZ, R28 ;  /* 0x000000ffff1f7224 */ /* 0x008fe400078e001c */
[----:B------:R-:W3:Y:S01]  /*1820b0*/  LDL.LU R28, [R1+0x1b20] ;  /* 0x001b2000011c7983 */ /* 0x000ee20000300800 */
        /* <DEDUP_REMOVED lines=13> */
[----:B------:R-:W-:Y:S01]  /*182190*/  IADD3 R44, P2, PT, R43, R2, RZ ;  /* 0x000000022b2c7210 */ /* 0x000fe20007f5e0ff */
[----:B------:R-:W-:Y:S02]  /*1821a0*/  IMAD.X R49, R9, 0x1, R4, P0 ;  /* 0x0000000109317824 */ /* 0x000fe400000e0604 */
[----:B---3--:R-:W-:Y:S02]  /*1821b0*/  IMAD.MOV.U32 R31, RZ, RZ, R28 ;  /* 0x000000ffff1f7224 */ /* 0x008fe400078e001c */
[----:B------:R-:W-:-:S02]  /*1821c0*/  IMAD.MOV.U32 R28, RZ, RZ, R21 ;  /* 0x000000ffff1c7224 */ /* 0x000fc400078e0015 */
[----:B------:R-:W3:Y:S01]  /*1821d0*/  LDL.LU R21, [R1+0x1434] ;  /* 0x0014340001157983 */ /* 0x000ee20000300800 */
[----:B------:R-:W-:Y:S02]  /*1821e0*/  IMAD.X R47, R9, 0x1, R5, P1 ;  /* 0x00000001092f7824 */ /* 0x000fe400008e0605 */
[----:B------:R-:W-:Y:S01]  /*1821f0*/  IMAD.X R45, R8, 0x1, R4, P2 ;  /* 0x00000001082d7824 */ /* 0x000fe200010e0604 */
[----:B------:R-:W-:Y:S01]  /*182200*/  STL.64 [R1+0x19a8], R48 ;  /* 0x0019a83001007387 */ /* 0x000fe20000100a00 */
[----:B------:R-:W-:-:S03]  /*182210*/  IADD3 R42, P3, PT, R43, R3, RZ ;  /* 0x000000032b2a7210 */ /* 0x000fc60007f7e0ff */
[----:B------:R-:W-:Y:S04]  /*182220*/  STL.64 [R1+0x19c8], R46 ;  /* 0x0019c82e01007387 */ /* 0x000fe80000100a00 */
[----:B------:R0:W-:Y:S01]  /*182230*/  STL.64 [R1+0x19e0], R44 ;  /* 0x0019e02c01007387 */ /* 0x0001e20000100a00 */
[----:B------:R-:W-:Y:S02]  /*182240*/  IMAD.X R43, R8, 0x1, R5, P3 ;  /* 0x00000001082b7824 */ /* 0x000fe400018e0605 */
[----:B0-----:R-:W-:Y:S02]  /*182250*/  IMAD.MOV.U32 R44, RZ, RZ, R41 ;  /* 0x000000ffff2c7224 */ /* 0x001fe400078e0029 */
        /* <DEDUP_REMOVED lines=8> */
[----:B------:R0:W-:Y:S01]  /*1822e0*/  STL.64 [R1+0x19d8], R42 ;  /* 0x0019d82a01007387 */ /* 0x0001e20000100a00 */
[----:B---3--:R-:W-:-:S03]  /*1822f0*/  IMAD.MOV.U32 R31, RZ, RZ, R21 ;  /* 0x000000ffff1f7224 */ /* 0x008fc600078e0015 */
[----:B------:R-:W3:Y:S01]  /*182300*/  LDL.LU R21, [R1+0x1b40] ;  /* 0x001b400001157983 */ /* 0x000ee20000300800 */
[----:B0-----:R-:W-:Y:S02]  /*182310*/  IMAD.MOV.U32 R43, RZ, RZ, R41 ;  /* 0x000000ffff2b7224 */ /* 0x001fe400078e0029 */
[----:B------:R-:W-:Y:S02]  /*182320*/  IMAD.MOV.U32 R41, RZ, RZ, R40 ;  /* 0x000000ffff297224 */ /* 0x000fe400078e0028 */
[----:B------:R-:W-:Y:S02]  /*182330*/  IMAD.MOV.U32 R40, RZ, RZ, R39 ;  /* 0x000000ffff287224 */ /* 0x000fe400078e0027 */
[----:B------:R-:W-:Y:S02]  /*182340*/  IMAD.MOV.U32 R39, RZ, RZ, R38 ;  /* 0x000000ffff277224 */ /* 0x000fe400078e0026 */
[----:B------:R-:W-:Y:S01]  /*182350*/  IMAD.MOV.U32 R38, RZ, RZ, R35 ;  /* 0x000000ffff267224 */ /* 0x000fe200078e0023 */
[----:B------:R-:W-:-:S02]  /*182360*/  SHF.R.S32.HI R9, RZ, 0x1f, R43 ;  /* 0x0000001fff097819 */ /* 0x000fc4000001142b */
        /* <DEDUP_REMOVED lines=8> */
[----:B------:R-:W-:Y:S02]  /*1823f0*/  IMAD.U32 R8, RZ, RZ, UR4 ;  /* 0x00000004ff087e24 */ /* 0x000fe4000f8e00ff */
[----:B------:R-:W-:Y:S02]  /*182400*/  IMAD.MOV.U32 R32, RZ, RZ, R31 ;  /* 0x000000ffff207224 */ /* 0x000fe400078e001f */
[----:B------:R-:W-:Y:S02]  /*182410*/  IMAD.MOV.U32 R39, RZ, RZ, R38 ;  /* 0x000000ffff277224 */ /* 0x000fe400078e0026 */
[----:B------:R-:W-:Y:S02]  /*182420*/  IMAD.MOV.U32 R38, RZ, RZ, R35 ;  /* 0x000000ffff267224 */ /* 0x000fe400078e0023 */
[----:B------:R-:W-:-:S02]  /*182430*/  IMAD.MOV.U32 R35, RZ, RZ, R34 ;  /* 0x000000ffff237224 */ /* 0x000fc400078e0022 */
[----:B------:R-:W-:Y:S02]  /*182440*/  IMAD.MOV.U32 R34, RZ, RZ, R33 ;  /* 0x000000ffff227224 */ /* 0x000fe400078e0021 */
[----:B------:R-:W-:Y:S01]  /*182450*/  IMAD.MOV.U32 R33, RZ, RZ, R32 ;  /* 0x000000ffff217224 */ /* 0x000fe200078e0020 */
[----:B------:R0:W-:Y:S01]  /*182460*/  STL [R1+0x88], R8 ;  /* 0x0000880801007387 */ /* 0x0001e20000100800 */
[----:B---3--:R-:W-:-:S03]  /*182470*/  IMAD.MOV.U32 R31, RZ, RZ, R21 ;  /* 0x000000ffff1f7224 */ /* 0x008fc600078e0015 */
[----:B------:R-:W3:Y:S01]  /*182480*/  LDL.LU R21, [R1+0xa4] ;  /* 0x0000a40001157983 */ /* 0x000ee20000300800 */
[----:B------:R-:W-:Y:S02]  /*182490*/  IMAD.MOV.U32 R32, RZ, RZ, R31 ;  /* 0x000000ffff207224 */ /* 0x000fe400078e001f */
[----:B------:R-:W-:Y:S02]  /*1824a0*/  IMAD.MOV.U32 R31, RZ, RZ, R29 ;  /* 0x000000ffff1f7224 */ /* 0x000fe400078e001d */
[----:B------:R-:W4:Y:S01]  /*1824b0*/  LDL.LU R29, [R1+0x1b2c] ;  /* 0x001b2c00011d7983 */ /* 0x000f220000300800 */
[----:B0-----:R-:W-:Y:S02]  /*1824c0*/  SHF.R.S32.HI R8, RZ, 0x1f, R43 ;  /* 0x0000001fff087819 */ /* 0x001fe4000001142b */
[C---:B------:R-:W-:Y:S02]  /*1824d0*/  IADD3 R46, P2, PT, R43.reuse, R2, RZ ;  /* 0x000000022b2e7210 */ /* 0x040fe40007f5e0ff */
[----:B------:R-:W-:Y:S01]  /*1824e0*/  IADD3 R42, P3, PT, R43, R3, RZ ;  /* 0x000000032b2a7210 */ /* 0x000fe20007f7e0ff */
[----:B------:R-:W-:-:S02]  /*1824f0*/  IMAD.X R51, R9, 0x1, R4, P0 ;  /* 0x0000000109337824 */ /* 0x000fc400000e0604 */
        /* <DEDUP_REMOVED lines=20> */
[----:B----4-:R-:W-:Y:S02]  /*182640*/  IMAD.MOV.U32 R31, RZ, RZ, R29 ;  /* 0x000000ffff1f7224 */ /* 0x010fe400078e001d */
[----:B------:R-:W-:Y:S02]  /*182650*/  IMAD.MOV.U32 R29, RZ, RZ, R27 ;  /* 0x000000ffff1d7224 */ /* 0x000fe400078e001b */
[----:B------:R-:W4:Y:S01]  /*182660*/  LDL.LU R27, [R1+0x13d4] ;  /* 0x0013d400011b7983 */ /* 0x000f220000300800 */
[----:B------:R-:W-:-:S03]  /*182670*/  IMAD.MOV.U32 R33, RZ, RZ, R31 ;  /* 0x000000ffff217224 */ /* 0x000fc600078e001f */
[----:B------:R-:W5:Y:S01]  /*182680*/  LDL.LU R31, [R1+0x1b38] ;  /* 0x001b3800011f7983 */ /* 0x000f620000300800 */
[----:B------:R-:W-:Y:S02]  /*182690*/  SHF.R.S32.HI R9, RZ, 0x1f, R43 ;  /* 0x0000001fff097819 */ /* 0x000fe4000001142b */
[C---:B------:R-:W-:Y:S02]  /*1826a0*/  IADD3 R52, P3, PT, R43.reuse, R2, RZ ;  /* 0x000000022b347210 */ /* 0x040fe40007f7e0ff */
[----:B------:R-:W-:Y:S01]  /*1826b0*/  IADD3 R50, P0, PT, R43, R3, RZ ;  /* 0x000000032b327210 */ /* 0x000fe20007f1e0ff */
[----:B------:R-:W-:Y:S02]  /*1826c0*/  IMAD.MOV.U32 R43, RZ, RZ, R40 ;  /* 0x000000ffff2b7224 */ /* 0x000fe400078e0028 */
[----:B------:R-:W-:Y:S02]  /*1826d0*/  IMAD.MOV.U32 R40, RZ, RZ, R38 ;  /* 0x000000ffff287224 */ /* 0x000fe400078e0026 */
[----:B------:R-:W-:-:S02]  /*1826e0*/  IMAD.MOV.U32 R38, RZ, RZ, R34 ;  /* 0x000000ffff267224 */ /* 0x000fc400078e0022 */
[----:B------:R-:W-:Y:S01]  /*1826f0*/  IMAD.MOV.U32 R34, RZ, RZ, R32 ;  /* 0x000000ffff227224 */ /* 0x000fe200078e0020 */
[----:B------:R-:W-:Y:S02]  /*182700*/  SHF.R.S32.HI R8, RZ, 0x1f, R43 ;  /* 0x0000001fff087819 */ /* 0x000fe4000001142b */
[C---:B------:R-:W-:Y:S02]  /*182710*/  IADD3 R48, P1, PT, R43.reuse, R2, RZ ;  /* 0x000000022b307210 */ /* 0x040fe40007f3e0ff */
[----:B------:R-:W-:Y:S01]  /*182720*/  IADD3 R42, P2, PT, R43, R3, RZ ;  /* 0x000000032b2a7210 */ /* 0x000fe20007f5e0ff */
[C-C-:B------:R-:W-:Y:S02]  /*182730*/  IMAD.X R53, R9.reuse, 0x1, R4.reuse, P3 ;  /* 0x0000000109357824 */ /* 0x140fe400018e0604 */
[----:B------:R-:W-:Y:S01]  /*182740*/  IMAD.X R51, R9, 0x1, R5, P0 ;  /* 0x0000000109337824 */ /* 0x000fe200000e0605 */
[----:B------:R-:W-:Y:S01]  /*182750*/  UMOV UR4, UR5 ;  /* 0x0000000500047c82 */ /* 0x000fe20008000000 */
[----:B------:R-:W-:-:S02]  /*182760*/  IMAD.X R49, R8, 0x1, R4, P1 ;  /* 0x0000000108317824 */ /* 0x000fc400008e0604 */
[----:B------:R-:W-:Y:S01]  /*182770*/  IMAD.X R43, R8, 0x1, R5, P2 ;  /* 0x00000001082b7824 */ /* 0x000fe200010e0605 */
[----:B------:R-:W-:Y:S01]  /*182780*/  ISETP.GE.AND P3, PT, R59, UR4, PT ;  /* 0x000000043b007c0c */ /* 0x000fe2000bf66270 */
[----:B----4-:R-:W-:Y:S02]  /*182790*/  IMAD.MOV.U32 R32, RZ, RZ, R27 ;  /* 0x000000ffff207224 */ /* 0x010fe400078e001b */
[----:B------:R-:W-:Y:S02]  /*1827a0*/  IMAD.MOV.U32 R27, RZ, RZ, R24 ;  /* 0x000000ffff1b7224 */ /* 0x000fe400078e0018 */
[----:B------:R-:W-:Y:S01]  /*1827b0*/  IMAD.MOV.U32 R24, RZ, RZ, R22 ;  /* 0x000000ffff187224 */ /* 0x000fe200078e0016 */
[----:B------:R-:W-:Y:S01]  /*1827c0*/  SHF.R.S32.HI R9, RZ, 0x1f, R44 ;  /* 0x0000001fff097819 */ /* 0x000fe2000001142c */
[----:B------:R-:W4:Y:S04]  /*1827d0*/  LDL.LU R22, [R1+0xd38] ;  /* 0x000d380001167983 */ /* 0x000f280000300800 */
[----:B------:R-:W-:Y:S04]  /*1827e0*/  STL.64 [R1+0x19f8], R52 ;  /* 0x0019f83401007387 */ /* 0x000fe80000100a00 */
[----:B------:R-:W2:Y:S04]  /*1827f0*/  LDL.LU R59, [R1+0x7e44] ;  /* 0x007e4400013b7983 */ /* 0x000ea80000300800 */
[----:B------:R-:W-:Y:S04]  /*182800*/  STL.64 [R1+0x1a08], R50 ;  /* 0x001a083201007387 */ /* 0x000fe80000100a00 */
[----:B------:R-:W-:Y:S04]  /*182810*/  STL.64 [R1+0x1a10], R48 ;  /* 0x001a103001007387 */ /* 0x000fe80000100a00 */
[----:B------:R0:W-:Y:S01]  /*182820*/  STL.64 [R1+0x1a20], R42 ;  /* 0x001a202a01007387 */ /* 0x0001e20000100a00 */
[----:B------:R-:W1:Y:S01]  /*182830*/  LDCU.64 UR4, c[0x0][0x398] ;  /* 0x00007300ff0477ac */ /* 0x000e620008000a00 */
        /* <DEDUP_REMOVED lines=8> */
[----:B-----5:R-:W-:Y:S02]  /*1828c0*/  IMAD.MOV.U32 R32, RZ, RZ, R31 ;  /* 0x000000ffff207224 */ /* 0x020fe400078e001f */
[----:B------:R-:W-:Y:S02]  /*1828d0*/  IMAD.MOV.U32 R31, RZ, RZ, R30 ;  /* 0x000000ffff1f7224 */ /* 0x000fe400078e001e */
[----:B------:R-:W5:Y:S01]  /*1828e0*/  LDL.LU R30, [R1+0x1228] ;  /* 0x00122800011e7983 */ /* 0x000f620000300800 */
        /* <DEDUP_REMOVED lines=9> */
[----:B------:R-:W-:-:S02]  /*182980*/  SHF.R.S32.HI R8, RZ, 0x1f, R43 ;  /* 0x0000001fff087819 */ /* 0x000fc4000001142b */
[CC--:B------:R-:W-:Y:S02]  /*182990*/  IADD3 R50, P1, PT, R43.reuse, R2.reuse, RZ ;  /* 0x000000022b327210 */ /* 0x0c0fe40007f3e0ff */
[----:B------:R-:W-:Y:S02]  /*1829a0*/  IADD3 R48, P2, PT, R43, R3, RZ ;  /* 0x000000032b307210 */ /* 0x000fe40007f5e0ff */
[----:B------:R-:W-:Y:S01]  /*1829b0*/  IADD3 R42, P0, PT, R44, R2, RZ ;  /* 0x000000022c2a7210 */ /* 0x000fe20007f1e0ff */
[C---:B------:R-:W-:Y:S02]  /*1829c0*/  IMAD.X R51, R8.reuse, 0x1, R4, P1 ;  /* 0x0000000108337824 */ /* 0x040fe400008e0604 */
[----:B-----5:R-:W-:Y:S02]  /*1829d0*/  IMAD.MOV.U32 R31, RZ, RZ, R30 ;  /* 0x000000ffff1f7224 */ /* 0x020fe400078e001e */
[----:B------:R-:W5:Y:S01]  /*1829e0*/  LDL.LU R30, [R1+0x1b30] ;  /* 0x001b3000011e7983 */ /* 0x000f620000300800 */
[----:B------:R-:W-:-:S02]  /*1829f0*/  IMAD.X R49, R8, 0x1, R5, P2 ;  /* 0x0000000108317824 */ /* 0x000fc400010e0605 */
[----:B------:R-:W-:Y:S01]  /*182a00*/  IMAD.X R43, R9, 0x1, R4, P0 ;  /* 0x00000001092b7824 */ /* 0x000fe200000e0604 */
        /* <DEDUP_REMOVED lines=12> */
[----:B-----5:R-:W-:Y:S02]  /*182ad0*/  IMAD.MOV.U32 R31, RZ, RZ, R30 ;  /* 0x000000ffff1f7224 */ /* 0x020fe400078e001e */
[----:B------:R-:W5:Y:S01]  /*182ae0*/  LDL.LU R30, [R1+0x1430] ;  /* 0x00143000011e7983 */ /* 0x000f620000300800 */
[----:B------:R-:W-:Y:S02]  /*182af0*/  IADD3 R50, P1, PT, R44, R3, RZ ;  /* 0x000000032c327210 */ /* 0x000fe40007f3e0ff */
[----:B------:R-:W-:Y:S02]  /*182b00*/  SHF.R.S32.HI R8, RZ, 0x1f, R43 ;  /* 0x0000001fff087819 */ /* 0x000fe4000001142b */
[----:B------:R-:W-:-:S02]  /*182b10*/  IADD3 R48, P0, PT, R43, R2, RZ ;  /* 0x000000022b307210 */ /* 0x000fc40007f1e0ff */
[----:B------:R-:W-:Y:S01]  /*182b20*/  IADD3 R42, P2, PT, R43, R3, RZ ;  /* 0x000000032b2a7210 */ /* 0x000fe20007f5e0ff */
[--C-:B------:R-:W-:Y:S02]  /*182b30*/  IMAD.X R51, R9, 0x1, R5.reuse, P1 ;  /* 0x0000000109337824 */ /* 0x100fe400008e0605 */
[C---:B------:R-:W-:Y:S02]  /*182b40*/  IMAD.X R49, R8.reuse, 0x1, R4, P0 ;  /* 0x0000000108317824 */ /* 0x040fe400000e0604 */
        /* <DEDUP_REMOVED lines=27> */
[----:B------:R-:W-:Y:S02]  /*182d00*/  SHF.R.S32.HI R9, RZ, 0x1f, R46 ;  /* 0x0000001fff097819 */ /* 0x000fe4000001142e */
        /* <DEDUP_REMOVED lines=55> */
[----:B-----5:R-:W-:Y:S02]  /*183080*/  IMAD.MOV.U32 R31, RZ, RZ, R30 ;  /* 0x000000ffff1f7224 */ /* 0x020fe400078e001e */
[----:B------:R-:W-:Y:S02]  /*183090*/  IMAD.MOV.U32 R30, RZ, RZ, R29 ;  /* 0x000000ffff1e7224 */ /* 0x000fe400078e001d */
[----:B------:R-:W5:Y:S01]  /*1830a0*/  LDL.LU R29, [R1+0x11e4] ;  /* 0x0011e400011d7983 */ /* 0x000f620000300800 */
[----:B------:R-:W-:-:S02]  /*1830b0*/  IMAD.X R51, R8, 0x1, R4, P1 ;  /* 0x0000000108337824 */ /* 0x000fc400008e0604 */
[----:B------:R-:W-:Y:S02]  /*1830c0*/  IMAD.X R49, R8, 0x1, R5, P2 ;  /* 0x0000000108317824 */ /* 0x000fe400010e0605 */
        /* <DEDUP_REMOVED lines=138> */
[----:B------:R-:W-:Y:S02]  /*183970*/  IMAD.MOV.U32 R38, RZ, RZ, R35 ;  /* 0x000000ffff267224 */ /* 0x000fe400078e0023 */
[----:B------:R-:W-:Y:S02]  /*183980*/  IMAD.MOV.U32 R35, RZ, RZ, R34 ;  /* 0x000000ffff237224 */ /* 0x000fe400078e0022 */
[----:B------:R-:W-:-:S02]  /*183990*/  IMAD.MOV.U32 R46, RZ, RZ, R41 ;  /* 0x000000ffff2e7224 */ /* 0x000fc400078e0029 */
[----:B------:R-:W-:Y:S01]  /*1839a0*/  IMAD.MOV.U32 R34, RZ, RZ, R33 ;  /* 0x000000ffff227224 */ /* 0x000fe200078e0021 */
[----:B------:R-:W-:Y:S02]  /*1839b0*/  SHF.R.S32.HI R8, RZ, 0x1f, R43 ;  /* 0x0000001fff087819 */ /* 0x000fe4000001142b */
[C---:B------:R-:W-:Y:S01]  /*1839c0*/  IADD3 R50, P1, PT, R43.reuse, R2, RZ ;  /* 0x000000022b327210 */ /* 0x040fe20007f3e0ff */
[----:B------:R-:W-:Y:S02]  /*1839d0*/  IMAD.MOV.U32 R41, RZ, RZ, R40 ;  /* 0x000000ffff297224 */ /* 0x000fe400078e0028 */
[----:B------:R-:W-:Y:S01]  /*1839e0*/  IMAD.MOV.U32 R33, RZ, RZ, R32 ;  /* 0x000000ffff217224 */ /* 0x000fe200078e0020 */
[----:B------:R-:W-:Y:S01]  /*1839f0*/  IADD3 R48, P2, PT, R43, R3, RZ ;  /* 0x000000032b307210 */ /* 0x000fe20007f5e0ff */
[----:B------:R-:W-:Y:S02]  /*183a00*/  IMAD.MOV.U32 R40, RZ, RZ, R39 ;  /* 0x000000ffff287224 */ /* 0x000fe400078e0027 */
[----:B------:R-:W-:-:S02]  /*183a10*/  IMAD.MOV.U32 R32, RZ, RZ, R31 ;  /* 0x000000ffff207224 */ /* 0x000fc400078e001f */
[----:B------:R-:W-:Y:S01]  /*183a20*/  IMAD.MOV.U32 R39, RZ, RZ, R38 ;  /* 0x000000ffff277224 */ /* 0x000fe200078e0026 */
[----:B------:R-:W-:Y:S01]  /*183a30*/  IADD3 R42, P0, PT, R45, R2, RZ ;  /* 0x000000022d2a7210 */ /* 0x000fe20007f1e0ff */
[----:B------:R-:W-:Y:S02]  /*183a40*/  IMAD.MOV.U32 R38, RZ, RZ, R35 ;  /* 0x000000ffff267224 */ /* 0x000fe400078e0023 */
[----:B------:R-:W-:Y:S02]  /*183a50*/  IMAD.MOV.U32 R35, RZ, RZ, R34 ;  /* 0x000000ffff237224 */ /* 0x000fe400078e0022 */
[----:B------:R-:W-:Y:S02]  /*183a60*/  IMAD.MOV.U32 R34, RZ, RZ, R33 ;  /* 0x000000ffff227224 */ /* 0x000fe400078e0021 */
[----:B------:R-:W-:Y:S02]  /*183a70*/  IMAD.X R51, R8, 0x1, R4, P1 ;  /* 0x0000000108337824 */ /* 0x000fe400008e0604 */
[----:B------:R-:W-:-:S02]  /*183a80*/  IMAD.MOV.U32 R33, RZ, RZ, R32 ;  /* 0x000000ffff217224 */ /* 0x000fc400078e0020 */
[----:B------:R-:W-:Y:S02]  /*183a90*/  IMAD.X R49, R8, 0x1, R5, P2 ;  /* 0x0000000108317824 */ /* 0x000fe400010e0605 */
[----:B------:R-:W-:Y:S02]  /*183aa0*/  IMAD.X R43, R9, 0x1, R4, P0 ;  /* 0x00000001092b7824 */ /* 0x000fe400000e0604 */
[----:B-----5:R-:W-:Y:S02]  /*183ab0*/  IMAD.MOV.U32 R31, RZ, RZ, R29 ;  /* 0x000000ffff1f7224 */ /* 0x020fe400078e001d */
[----:B------:R-:W5:Y:S02]  /*183ac0*/  LDL.LU R29, [R1+0x66c] ;  /* 0x00066c00011d7983 */ /* 0x000f640000300800 */
[----:B------:R-:W-:Y:S02]  /*183ad0*/  IMAD.MOV.U32 R32, RZ, RZ, R31 ;  /* 0x000000ffff207224 */ /* 0x000fe400078e001f */
[----:B------:R-:W-:-:S02]  /*183ae0*/  IMAD.MOV.U32 R31, RZ, RZ, R26 ;  /* 0x000000ffff1f7224 */ /* 0x000fc400078e001a */
[----:B------:R-:W2:Y:S04]  /*183af0*/  LDL.LU R26, [R1+0x380] ;  /* 0x00038000011a7983 */ /* 0x000ea80000300800 */
[----:B------:R-:W-:Y:S04]  /*183b00*/  STL.64 [R1+0x1b18], R50 ;  /* 0x001b183201007387 */ /* 0x000fe80000100a00 */
[----:B------:R-:W-:Y:S04]  /*183b10*/  STL.64 [R1+0x1b10], R48 ;  /* 0x001b103001007387 */ /* 0x000fe80000100a00 */
[----:B------:R0:W-:Y:S02]  /*183b20*/  STL.64 [R1+0x1b40], R42 ;  /* 0x001b402a01007387 */ /* 0x0001e40000100a00 */
[----:B0-----:R-:W-:Y:S01]  /*183b30*/  IMAD.MOV.U32 R43, RZ, RZ, R41 ;  /* 0x000000ffff2b7224 */ /* 0x001fe200078e0029 */
[----:B------:R-:W-:Y:S01]  /*183b40*/  IADD3 R50, P1, PT, R45, R3, RZ ;  /* 0x000000032d327210 */ /* 0x000fe20007f3e0ff */
[----:B------:R-:W-:-:S02]  /*183b50*/  IMAD.MOV.U32 R41, RZ, RZ, R40 ;  /* 0x000000ffff297224 */ /* 0x000fc400078e0028 */
[----:B------:R-:W-:Y:S02]  /*183b60*/  IMAD.MOV.U32 R40, RZ, RZ, R39 ;  /* 0x000000ffff287224 */ /* 0x000fe400078e0027 */
[----:B------:R-:W-:Y:S01]  /*183b70*/  IMAD.MOV.U32 R39, RZ, RZ, R38 ;  /* 0x000000ffff277224 */ /* 0x000fe200078e0026 */
[----:B------:R-:W-:Y:S02]  /*183b80*/  SHF.R.S32.HI R8, RZ, 0x1f, R43 ;  /* 0x0000001fff087819 */ /* 0x000fe4000001142b */
[C---:B------:R-:W-:Y:S02]  /*183b90*/  IADD3 R48, P0, PT, R43.reuse, R2, RZ ;  /* 0x000000022b307210 */ /* 0x040fe40007f1e0ff */
[----:B------:R-:W-:Y:S01]  /*183ba0*/  IADD3 R42, P2, PT, R43, R3, RZ ;  /* 0x000000032b2a7210 */ /* 0x000fe20007f5e0ff */
[----:B------:R-:W-:Y:S02]  /*183bb0*/  IMAD.MOV.U32 R38, RZ, RZ, R35 ;  /* 0x000000ffff267224 */ /* 0x000fe400078e0023 */
[----:B------:R-:W-:-:S02]  /*183bc0*/  IMAD.MOV.U32 R35, RZ, RZ, R34 ;  /* 0x000000ffff237224 */ /* 0x000fc400078e0022 */
[----:B------:R-:W-:Y:S02]  /*183bd0*/  IMAD.MOV.U32 R34, RZ, RZ, R33 ;  /* 0x000000ffff227224 */ /* 0x000fe400078e0021 */
[----:B------:R-:W-:Y:S02]  /*183be0*/  IMAD.X R51, R9, 0x1, R5, P1 ;  /* 0x0000000109337824 */ /* 0x000fe400008e0605 */
[----:B------:R-:W-:Y:S02]  /*183bf0*/  IMAD.MOV.U32 R33, RZ, RZ, R32 ;  /* 0x000000ffff217224 */ /* 0x000fe400078e0020 */
[C---:B------:R-:W-:Y:S02]  /*183c00*/  IMAD.X R49, R8.reuse, 0x1, R4, P0 ;  /* 0x0000000108317824 */ /* 0x040fe400000e0604 */
[----:B------:R-:W-:Y:S02]  /*183c10*/  IMAD.MOV.U32 R32, RZ, RZ, R31 ;  /* 0x000000ffff207224 */ /* 0x000fe400078e001f */
[----:B------:R-:W-:-:S02]  /*183c20*/  IMAD.X R43, R8, 0x1, R5, P2 ;  /* 0x00000001082b7824 */ /* 0x000fc400010e0605 */
[----:B------:R-:W-:Y:S02]  /*183c30*/  IMAD.MOV.U32 R31, RZ, RZ, R14 ;  /* 0x000000ffff1f7224 */ /* 0x000fe400078e000e */
[----:B------:R-:W2:Y:S04]  /*183c40*/  LDL.LU R14, [R1+0x30] ;  /* 0x00003000010e7983 */ /* 0x000ea80000300800 */
        /* <DEDUP_REMOVED lines=14> */
[----:B------:R-:W2:Y:S01]  /*183d30*/  LDL.LU R24, [R1+0xd3c] ;  /* 0x000d3c0001187983 */ /* 0x000ea20000300800 */
        /* <DEDUP_REMOVED lines=11> */
[CC--:B------:R-:W-:Y:S02]  /*183df0*/  IADD3 R50, P1, PT, R43.reuse, R2.reuse, RZ ;  /* 0x000000022b327210 */ /* 0x0c0fe40007f3e0ff */
[----:B------:R-:W-:Y:S02]  /*183e00*/  IADD3 R48, P2, PT, R43, R3, RZ ;  /* 0x000000032b307210 */ /* 0x000fe40007f5e0ff */
[----:B------:R-:W-:Y:S02]  /*183e10*/  SHF.R.S32.HI R9, RZ, 0x1f, R44 ;  /* 0x0000001fff097819 */ /* 0x000fe4000001142c */
[----:B------:R-:W-:Y:S01]  /*183e20*/  IADD3 R42, P0, PT, R44, R2, RZ ;  /* 0x000000022c2a7210 */ /* 0x000fe20007f1e0ff */
[----:B------:R-:W-:-:S02]  /*183e30*/  IMAD.X R51, R8, 0x1, R4, P1 ;  /* 0x0000000108337824 */ /* 0x000fc400008e0604 */
[----:B--2---:R-:W-:Y:S02]  /*183e40*/  IMAD.MOV.U32 R27, RZ, RZ, R24 ;  /* 0x000000ffff1b7224 */ /* 0x004fe400078e0018 */
[----:B----4-:R-:W-:Y:S02]  /*183e50*/  IMAD.MOV.U32 R24, RZ, RZ, R22 ;  /* 0x000000ffff187224 */ /* 0x010fe400078e0016 */
[----:B------:R-:W-:Y:S02]  /*183e60*/  IMAD.MOV.U32 R22, RZ, RZ, R20 ;  /* 0x000000ffff167224 */ /* 0x000fe400078e0014 */
[----:B------:R-:W2:Y:S01]  /*183e70*/  LDL.LU R20, [R1+0xd4] ;  /* 0x0000d40001147983 */ /* 0x000ea20000300800 */
[----:B------:R-:W-:Y:S02]  /*183e80*/  IMAD.X R49, R8, 0x1, R5, P2 ;  /* 0x0000000108317824 */ /* 0x000fe400010e0605 */
[----:B------:R-:W-:Y:S01]  /*183e90*/  IMAD.X R43, R9, 0x1, R4, P0 ;  /* 0x00000001092b7824 */ /* 0x000fe200000e0604 */
[----:B------:R0:W-:Y:S04]  /*183ea0*/  STL.64 [R1+0x1b80], R50 ;  /* 0x001b803201007387 */ /* 0x0001e80000100a00 */
[----:B------:R-:W-:Y:S04]  /*183eb0*/  STL.64 [R1+0x1ba8], R48 ;  /* 0x001ba83001007387 */ /* 0x000fe80000100a00 */
[----:B------:R4:W-:Y:S01]  /*183ec0*/  STL.64 [R1+0x1be0], R42 ;  /* 0x001be02a01007387 */ /* 0x0009e20000100a00 */
[----:B0-----:R-:W-:Y:S01]  /*183ed0*/  IADD3 R50, P1, PT, R44, R3, RZ ;  /* 0x000000032c327210 */ /* 0x001fe20007f3e0ff */
[----:B----4-:R-:W-:-:S02]  /*183ee0*/  IMAD.MOV.U32 R43, RZ, RZ, R41 ;  /* 0x000000ffff2b7224 */ /* 0x010fc400078e0029 */
        /* <DEDUP_REMOVED lines=11> */
[----:B------:R-:W-:Y:S02]  /*183fa0*/  IMAD.MOV.U32 R31, RZ, RZ, R27 ;  /* 0x000000ffff1f7224 */ /* 0x000fe400078e001b */
[----:B------:R-:W-:Y:S02]  /*183fb0*/  IMAD.X R51, R9, 0x1, R5, P1 ;  /* 0x0000000109337824 */ /* 0x000fe400008e0605 */
[----:B------:R-:W-:Y:S02]  /*183fc0*/  IMAD.MOV.U32 R27, RZ, RZ, R24 ;  /* 0x000000ffff1b7224 */ /* 0x000fe400078e0018 */
[----:B------:R-:W-:Y:S02]  /*183fd0*/  IMAD.X R49, R8, 0x1, R4, P0 ;  /* 0x0000000108317824 */ /* 0x000fe400000e0604 */
[----:B------:R-:W-:-:S02]  /*183fe0*/  IMAD.MOV.U32 R24, RZ, RZ, R22 ;  /* 0x000000ffff187224 */ /* 0x000fc400078e0016 */
[----:B------:R-:W-:Y:S01]  /*183ff0*/  IMAD.X R43, R8, 0x1, R5, P2 ;  /* 0x00000001082b7824 */ /* 0x000fe200010e0605 */
[----:B------:R-:W-:Y:S01]  /*184000*/  SHF.R.S32.HI R9, RZ, 0x1f, R46 ;  /* 0x0000001fff097819 */ /* 0x000fe2000001142e */
[----:B--2---:R-:W-:Y:S02]  /*184010*/  IMAD.MOV.U32 R22, RZ, RZ, R20 ;  /* 0x000000ffff167224 */ /* 0x004fe400078e0014 */
        /* <DEDUP_REMOVED lines=24> */
[----:B------:R-:W-:Y:S02]  /*1841a0*/  IMAD.MOV.U32 R35, RZ, RZ, R33 ;  /* 0x000000ffff237224 */ /* 0x000fe400078e0021 */
[----:B------:R-:W-:-:S02]  /*1841b0*/  IMAD.X R51, R8, 0x1, R4, P1 ;  /* 0x0000000108337824 */ /* 0x000fc400008e0604 */
[----:B------:R-:W-:Y:S02]  /*1841c0*/  IMAD.MOV.U32 R24, RZ, RZ, R22 ;  /* 0x000000ffff187224 */ /* 0x000fe400078e0016 */
[----:B------:R-:W-:Y:S02]  /*1841d0*/  IMAD.MOV.U32 R33, RZ, RZ, R32 ;  /* 0x000000ffff217224 */ /* 0x000fe400078e0020 */
[----:B------:R-:W-:Y:S02]  /*1841e0*/  IMAD.X R49, R8, 0x1, R5, P2 ;  /* 0x0000000108317824 */ /* 0x000fe400010e0605 */
[----:B------:R-:W-:Y:S02]  /*1841f0*/  IMAD.MOV.U32 R22, RZ, RZ, R12 ;  /* 0x000000ffff167224 */ /* 0x000fe400078e000c */
[----:B------:R-:W-:Y:S02]  /*184200*/  IMAD.MOV.U32 R32, RZ, RZ, R31 ;  /* 0x000000ffff207224 */ /* 0x000fe400078e001f */
[----:B------:R-:W-:Y:S01]  /*184210*/  IMAD.X R43, R9, 0x1, R4, P0 ;  /* 0x00000001092b7824 */ /* 0x000fe200000e0604 */
[----:B------:R-:W4:Y:S01]  /*184220*/  LDL.LU R12, [R1+0x8] ;  /* 0x00000800010c7983 */ /* 0x000f220000300800 */
[----:B------:R-:W-:-:S03]  /*184230*/  IMAD.MOV.U32 R31, RZ, RZ, R27 ;  /* 0x000000ffff1f7224 */ /* 0x000fc600078e001b */
        /* <DEDUP_REMOVED lines=24> */
[----:B------:R0:W-:Y:S01]  /*1843c0*/  STL.64 [R1+0x1c28], R42 ;  /* 0x001c282a01007387 */ /* 0x0001e20000100a00 */
[----:B------:R-:W-:Y:S01]  /*1843d0*/  SHF.R.S32.HI R9, RZ, 0x1f, R45 ;  /* 0x0000001fff097819 */ /* 0x000fe2000001142d */
[----:B0-----:R-:W-:-:S02]  /*1843e0*/  IMAD.MOV.U32 R43, RZ, RZ, R41 ;  /* 0x000000ffff2b7224 */ /* 0x001fc400078e0029 */
[----:B------:R-:W-:Y:S02]  /*1843f0*/  IMAD.MOV.U32 R41, RZ, RZ, R40 ;  /* 0x000000ffff297224 */ /* 0x000fe400078e0028 */
[----:B------:R-:W-:Y:S01]  /*184400*/  IMAD.MOV.U32 R40, RZ, RZ, R39 ;  /* 0x000000ffff287224 */ /* 0x000fe200078e0027 */
[-C--:B------:R-:W-:Y:S02]  /*184410*/  IADD3 R42, P0, PT, R45, R2.reuse, RZ ;  /* 0x000000022d2a7210 */ /* 0x080fe40007f1e0ff */
[----:B------:R-:W-:Y:S02]  /*184420*/  SHF.R.S32.HI R8, RZ, 0x1f, R43 ;  /* 0x0000001fff087819 */ /* 0x000fe4000001142b */
[C---:B------:R-:W-:Y:S02]  /*184430*/  IADD3 R48, P1, PT, R43.reuse, R2, RZ ;  /* 0x000000022b307210 */ /* 0x040fe40007f3e0ff */
[----:B------:R-:W-:Y:S01]  /*184440*/  IADD3 R46, P2, PT, R43, R3, RZ ;  /* 0x000000032b2e7210 */ /* 0x000fe20007f5e0ff */
[----:B------:R-:W-:-:S02]  /*184450*/  IMAD.MOV.U32 R39, RZ, RZ, R35 ;  /* 0x000000ffff277224 */ /* 0x000fc400078e0023 */
[----:B------:R-:W-:Y:S02]  /*184460*/  IMAD.MOV.U32 R35, RZ, RZ, R33 ;  /* 0x000000ffff237224 */ /* 0x000fe400078e0021 */
[----:B------:R-:W-:Y:S02]  /*184470*/  IMAD.MOV.U32 R33, RZ, RZ, R32 ;  /* 0x000000ffff217224 */ /* 0x000fe400078e0020 */
[C---:B------:R-:W-:Y:S02]  /*184480*/  IMAD.X R49, R8.reuse, 0x1, R4, P1 ;  /* 0x0000000108317824 */ /* 0x040fe400008e0604 */
[----:B------:R-:W-:Y:S02]  /*184490*/  IMAD.MOV.U32 R32, RZ, RZ, R31 ;  /* 0x000000ffff207224 */ /* 0x000fe400078e001f */
[----:B------:R-:W-:Y:S02]  /*1844a0*/  IMAD.X R47, R8, 0x1, R5, P2 ;  /* 0x00000001082f7824 */ /* 0x000fe400010e0605 */
[----:B------:R-:W-:-:S02]  /*1844b0*/  IMAD.MOV.U32 R31, RZ, RZ, R25 ;  /* 0x000000ffff1f7224 */ /* 0x000fc400078e0019 */
[----:B------:R-:W-:Y:S02]  /*1844c0*/  IMAD.X R43, R9, 0x1, R4, P0 ;  /* 0x00000001092b7824 */ /* 0x000fe400000e0604 */
        /* <DEDUP_REMOVED lines=12> */
[----:B-----5:R-:W-:Y:S02]  /*184590*/  IMAD.MOV.U32 R31, RZ, RZ, R29 ;  /* 0x000000ffff1f7224 */ /* 0x020fe400078e001d */
[----:B------:R-:W5:Y:S01]  /*1845a0*/  LDL.LU R29, [R1+0x5e4] ;  /* 0x0005e400011d7983 */ /* 0x000f620000300800 */
[-C--:B------:R-:W-:Y:S02]  /*1845b0*/  IADD3 R48, P1, PT, R45, R3.reuse, RZ ;  /* 0x000000032d307210 */ /* 0x080fe40007f3e0ff */
[----:B------:R-:W-:Y:S02]  /*1845c0*/  SHF.R.S32.HI R8, RZ, 0x1f, R43 ;  /* 0x0000001fff087819 */ /* 0x000fe4000001142b */
[C---:B------:R-:W-:Y:S02]  /*1845d0*/  IADD3 R46, P0, PT, R43.reuse, R2, RZ ;  /* 0x000000022b2e7210 */ /* 0x040fe40007f1e0ff */
[----:B------:R-:W-:Y:S01]  /*1845e0*/  IADD3 R42, P2, PT, R43, R3, RZ ;  /* 0x000000032b2a7210 */ /* 0x000fe20007f5e0ff */
[----:B------:R-:W-:-:S02]  /*1845f0*/  IMAD.X R49, R9, 0x1, R5, P1 ;  /* 0x0000000109317824 */ /* 0x000fc400008e0605 */
        /* <DEDUP_REMOVED lines=12> */
[----:B------:R-:W2:Y:S01]  /*1846c0*/  LDL.LU R26, [R1+0x324] ;  /* 0x00032400011a7983 */ /* 0x000ea20000300800 */
[----:B------:R-:W-:Y:S02]  /*1846d0*/  SHF.R.S32.HI R8, RZ, 0x1f, R43 ;  /* 0x0000001fff087819 */ /* 0x000fe4000001142b */
[CC--:B------:R-:W-:Y:S02]  /*1846e0*/  IADD3 R48, P1, PT, R43.reuse, R2.reuse, RZ ;  /* 0x000000022b307210 */ /* 0x0c0fe40007f3e0ff */
[----:B------:R-:W-:Y:S02]  /*1846f0*/  IADD3 R46, P2, PT, R43, R3, RZ ;  /* 0x000000032b2e7210 */ /* 0x000fe40007f5e0ff */
[----:B------:R-:W-:Y:S02]  /*184700*/  SHF.R.S32.HI R9, RZ, 0x1f, R44 ;  /* 0x0000001fff097819 */ /* 0x000fe4000001142c */
[----:B------:R-:W-:Y:S01]  /*184710*/  IADD3 R42, P0, PT, R44, R2, RZ ;  /* 0x000000022c2a7210 */ /* 0x000fe20007f1e0ff */
[----:B------:R-:W-:-:S02]  /*184720*/  IMAD.X R49, R8, 0x1, R4, P1 ;  /* 0x0000000108317824 */ /* 0x000fc400008e0604 */
[----:B------:R-:W-:Y:S02]  /*184730*/  IMAD.X R47, R8, 0x1, R5, P2 ;  /* 0x00000001082f7824 */ /* 0x000fe400010e0605 */
[----:B------:R-:W-:Y:S01]  /*184740*/  IMAD.X R43, R9, 0x1, R4, P0 ;  /* 0x00000001092b7824 */ /* 0x000fe200000e0604 */
[----:B------:R-:W-:Y:S04]  /*184750*/  STL.64 [R1+0x1c80], R48 ;  /* 0x001c803001007387 */ /* 0x000fe80000100a00 */
[----:B------:R0:W-:Y:S04]  /*184760*/  STL.64 [R1+0x1c50], R46 ;  /* 0x001c502e01007387 */ /* 0x0001e80000100a00 */
[----:B------:R1:W-:Y:S01]  /*184770*/  STL.64 [R1+0x1c98], R42 ;  /* 0x001c982a01007387 */ /* 0x0003e20000100a00 */
[----:B------:R-:W-:-:S02]  /*184780*/  SHF.R.S32.HI R8, RZ, 0x1f, R41 ;  /* 0x0000001fff087819 */ /* 0x000fc40000011429 */
[-C--:B0-----:R-:W-:Y:S02]  /*184790*/  IADD3 R46, P1, PT, R44, R3.reuse, RZ ;  /* 0x000000032c2e7210 */ /* 0x081fe40007f3e0ff */
[C---:B------:R-:W-:Y:S02]  /*1847a0*/  IADD3 R44, P0, PT, R41.reuse, R2, RZ ;  /* 0x00000002292c7210 */ /* 0x040fe40007f1e0ff */
[----:B-1----:R-:W-:Y:S01]  /*1847b0*/  IADD3 R42, P2, PT, R41, R3, RZ ;  /* 0x00000003292a7210 */ /* 0x002fe20007f5e0ff */
[--C-:B------:R-:W-:Y:S02]  /*1847c0*/  IMAD.X R47, R9, 0x1, R5.reuse, P1 ;  /* 0x00000001092f7824 */ /* 0x100fe400008e0605 */
[C---:B------:R-:W-:Y:S02]  /*1847d0*/  IMAD.X R45, R8.reuse, 0x1, R4, P0 ;  /* 0x00000001082d7824 */ /* 0x040fe400000e0604 */
[----:B------:R-:W-:Y:S01]  /*1847e0*/  IMAD.X R43, R8, 0x1, R5, P2 ;  /* 0x00000001082b7824 */ /* 0x000fe200010e0605 */
[----:B------:R-:W-:Y:S01]  /*1847f0*/  SHF.R.S32.HI R8, RZ, 0x1f, R40 ;  /* 0x0000001fff087819 */ /* 0x000fe20000011428 */
[----:B------:R-:W-:Y:S04]  /*184800*/  STL.64 [R1+0x1c78], R46 ;  /* 0x001c782e01007387 */ /* 0x000fe80000100a00 */
[----:B------:R0:W-:Y:S04]  /*184810*/  STL.64 [R1+0x1cc0], R44 ;  /* 0x001cc02c01007387 */ /* 0x0001e80000100a00 */
[----:B------:R1:W-:Y:S01]  /*184820*/  STL.64 [R1+0x1cb8], R42 ;  /* 0x001cb82a01007387 */ /* 0x0003e20000100a00 */
[----:B------:R-:W-:-:S02]  /*184830*/  SHF.R.S32.HI R9, RZ, 0x1f, R39 ;  /* 0x0000001fff097819 */ /* 0x000fc40000011427 */
[CC--:B0-----:R-:W-:Y:S02]  /*184840*/  IADD3 R44, P1, PT, R40.reuse, R2.reuse, RZ ;  /* 0x00000002282c7210 */ /* 0x0c1fe40007f3e0ff */
[-C--:B-1----:R-:W-:Y:S02]  /*184850*/  IADD3 R42, P2, PT, R40, R3.reuse, RZ ;  /* 0x00000003282a7210 */ /* 0x082fe40007f5e0ff */
[----:B------:R-:W-:Y:S01]  /*184860*/  IADD3 R40, P0, PT, R39, R2, RZ ;  /* 0x0000000227287210 */ /* 0x000fe20007f1e0ff */
[C-C-:B------:R-:W-:Y:S02]  /*184870*/  IMAD.X R45, R8.reuse, 0x1, R4.reuse, P1 ;  /* 0x00000001082d7824 */ /* 0x140fe400008e0604 */
[----:B------:R-:W-:Y:S02]  /*184880*/  IMAD.X R43, R8, 0x1, R5, P2 ;  /* 0x00000001082b7824 */ /* 0x000fe400010e0605 */
[----:B------:R-:W-:Y:S01]  /*184890*/  IMAD.X R41, R9, 0x1, R4, P0 ;  /* 0x0000000109297824 */ /* 0x000fe200000e0604 */
[----:B------:R-:W-:Y:S01]  /*1848a0*/  SHF.R.S32.HI R8, RZ, 0x1f, R35 ;  /* 0x0000001fff087819 */ /* 0x000fe20000011423 */
[----:B------:R0:W-:Y:S04]  /*1848b0*/  STL.64 [R1+0x1cb0], R44 ;  /* 0x001cb02c01007387 */ /* 0x0001e80000100a00 */
[----:B------:R1:W-:Y:S04]  /*1848c0*/  STL.64 [R1+0x1ca8], R42 ;  /* 0x001ca82a01007387 */ /* 0x0003e80000100a00 */
[----:B------:R3:W-:Y:S01]  /*1848d0*/  STL.64 [R1+0x1ce8], R40 ;  /* 0x001ce82801007387 */ /* 0x0007e20000100a00 */
[----:B0-----:R-:W-:-:S02]  /*1848e0*/  IADD3 R44, P1, PT, R39, R3, RZ ;  /* 0x00000003272c7210 */ /* 0x001fc40007f3e0ff */
[C---:B-1----:R-:W-:Y:S02]  /*1848f0*/  IADD3 R42, P0, PT, R35.reuse, R2, RZ ;  /* 0x00000002232a7210 */ /* 0x042fe40007f1e0ff */
[----:B---3--:R-:W-:Y:S01]  /*184900*/  IADD3 R40, P2, PT, R35, R3, RZ ;  /* 0x0000000323287210 */ /* 0x008fe20007f5e0ff */
        /* <DEDUP_REMOVED lines=9> */
[----:B-1----:R-:W-:Y:S02]  /*1849a0*/  IADD3 R40, P2, PT, R34, R3, RZ ;  /* 0x0000000322287210 */ /* 0x002fe40007f5e0ff */
[----:B------:R-:W-:Y:S01]  /*1849b0*/  IADD3 R34, P0, PT, R38, R2, RZ ;  /* 0x0000000226227210 */ /* 0x000fe20007f1e0ff */
[C-C-:B------:R-:W-:Y:S02]  /*1849c0*/  IMAD.X R43, R8.reuse, 0x1, R4.reuse, P1 ;  /* 0x00000001082b7824 */ /* 0x140fe400008e0604 */
[----:B------:R-:W-:Y:S02]  /*1849d0*/  IMAD.X R41, R8, 0x1, R5, P2 ;  /* 0x0000000108297824 */ /* 0x000fe400010e0605 */
[----:B------:R-:W-:Y:S01]  /*1849e0*/  IMAD.X R35, R9, 0x1, R4, P0 ;  /* 0x0000000109237824 */ /* 0x000fe200000e0604 */
[----:B------:R-:W-:Y:S04]  /*1849f0*/  STL.64 [R1+0x1d10], R42 ;  /* 0x001d102a01007387 */ /* 0x000fe80000100a00 */
[----:B------:R0:W-:Y:S01]  /*184a00*/  STL.64 [R1+0x1cf8], R40 ;  /* 0x001cf82801007387 */ /* 0x0001e20000100a00 */
[----:B------:R-:W-:-:S03]  /*184a10*/  SHF.R.S32.HI R8, RZ, 0x1f, R33 ;  /* 0x0000001fff087819 */ /* 0x000fc60000011421 */
[----:B------:R1:W-:Y:S01]  /*184a20*/  STL.64 [R1+0x1d20], R34 ;  /* 0x001d202201007387 */ /* 0x0003e20000100a00 */
[-C--:B0-----:R-:W-:Y:S02]  /*184a30*/  IADD3 R40, P1, PT, R38, R3.reuse, RZ ;  /* 0x0000000326287210 */ /* 0x081fe40007f3e0ff */
[CC--:B------:R-:W-:Y:S02]  /*184a40*/  IADD3 R38, P0, PT, R33.reuse, R2.reuse, RZ ;  /* 0x0000000221267210 */ /* 0x0c0fe40007f1e0ff */
        /* <DEDUP_REMOVED lines=8> */
[----:B------:R-:W-:Y:S01]  /*184ad0*/  IMAD.MOV.U32 R47, RZ, RZ, R32 ;  /* 0x000000ffff2f7224 */ /* 0x000fe200078e0020 */
[----:B0-----:R-:W-:-:S02]  /*184ae0*/  IADD3 R38, P1, PT, R31, R2, RZ ;  /* 0x000000021f267210 */ /* 0x001fc40007f3e0ff */
[----:B-1----:R-:W-:-:S03]  /*184af0*/  IADD3 R34, P2, PT, R31, R3, RZ ;  /* 0x000000031f227210 */ /* 0x002fc60007f5e0ff */
[C---:B------:R-:W-:Y:S02]  /*184b00*/  IMAD.X R39, R8.reuse, 0x1, R4, P1 ;  /* 0x0000000108277824 */ /* 0x040fe400008e0604 */
[----:B------:R-:W-:Y:S01]  /*184b10*/  IMAD.X R35, R8, 0x1, R5, P2 ;  /* 0x0000000108237824 */ /* 0x000fe200010e0605 */
[----:B------:R-:W-:Y:S02]  /*184b20*/  SHF.R.S32.HI R8, RZ, 0x1f, R28 ;  /* 0x0000001fff087819 */ /* 0x000fe4000001141c */
[----:B------:R-:W-:Y:S04]  /*184b30*/  STL.64 [R1+0x1d40], R38 ;  /* 0x001d402601007387 */ /* 0x000fe80000100a00 */
[----:B------:R0:W-:Y:S01]  /*184b40*/  STL.64 [R1+0x1d38], R34 ;  /* 0x001d382201007387 */ /* 0x0001e20000100a00 */
[----:B-----5:R-:W-:-:S02]  /*184b50*/  SHF.R.S32.HI R9, RZ, 0x1f, R29 ;  /* 0x0000001fff097819 */ /* 0x020fc4000001141d */
[----:B------:R-:W-:-:S05]  /*184b60*/  IADD3 R32, P0, PT, R29, R2, RZ ;  /* 0x000000021d207210 */ /* 0x000fca0007f1e0ff */
[----:B------:R-:W-:Y:S01]  /*184b70*/  IMAD.X R33, R9, 0x1, R4, P0 ;  /* 0x0000000109217824 */ /* 0x000fe200000e0604 */
[----:B0-----:R-:W-:-:S04]  /*184b80*/  IADD3 R34, P1, PT, R29, R3, RZ ;  /* 0x000000031d227210 */ /* 0x001fc80007f3e0ff */
[----:B------:R0:W-:Y:S01]  /*184b90*/  STL.64 [R1+0x1d78], R32 ;  /* 0x001d782001007387 */ /* 0x0001e20000100a00 */
[----:B------:R-:W-:Y:S01]  /*184ba0*/  IMAD.X R35, R9, 0x1, R5, P1 ;  /* 0x0000000109237824 */ /* 0x000fe200008e0605 */
[C---:B0-----:R-:W-:Y:S02]  /*184bb0*/  IADD3 R32, P0, PT, R28.reuse, R2, RZ ;  /* 0x000000021c207210 */ /* 0x041fe40007f1e0ff */
[----:B------:R-:W-:-:S03]  /*184bc0*/  IADD3 R28, P2, PT, R28, R3, RZ ;  /* 0x000000031c1c7210 */ /* 0x000fc60007f5e0ff */
[C---:B------:R-:W-:Y:S02]  /*184bd0*/  IMAD.X R33, R8.reuse, 0x1, R4, P0 ;  /* 0x0000000108217824 */ /* 0x040fe400000e0604 */
[----:B------:R-:W-:Y:S01]  /*184be0*/  IMAD.X R29, R8, 0x1, R5, P2 ;  /* 0x00000001081d7824 */ /* 0x000fe200010e0605 */
[----:B------:R-:W-:Y:S04]  /*184bf0*/  STL.64 [R1+0x1d60], R34 ;  /* 0x001d602201007387 */ /* 0x000fe80000100a00 */
[----:B------:R-:W-:Y:S01]  /*184c00*/  STL.64 [R1+0x1da0], R32 ;  /* 0x001da02001007387 */ /* 0x000fe20000100a00 */
[----:B------:R-:W-:-:S03]  /*184c10*/  SHF.R.S32.HI R9, RZ, 0x1f, R30 ;  /* 0x0000001fff097819 */ /* 0x000fc6000001141e */
[----:B------:R0:W-:Y:S01]  /*184c20*/  STL.64 [R1+0x1d98], R28 ;  /* 0x001d981c01007387 */ /* 0x0001e20000100a00 */
[----:B------:R-:W-:Y:S01]  /*184c30*/  IMAD.U32 R8, RZ, RZ, UR4 ;  /* 0x00000004ff087e24 */ /* 0x000fe2000f8e00ff */
[C---:B0-----:R-:W-:Y:S02]  /*184c40*/  IADD3 R28, P1, PT, R30.reuse, R2, RZ ;  /* 0x000000021e1c7210 */ /* 0x041fe40007f3e0ff */
[----:B------:R-:W-:-:S03]  /*184c50*/  IADD3 R32, P0, PT, R30, R3, RZ ;  /* 0x000000031e207210 */ /* 0x000fc60007f1e0ff */
[----:B------:R-:W-:Y:S01]  /*184c60*/  IMAD.X R29, R9, 0x1, R4, P1 ;  /* 0x00000001091d7824 */ /* 0x000fe200008e0604 */
[----:B------:R0:W-:Y:S01]  /*184c70*/  STL [R1+0x7c], R8 ;  /* 0x00007c0801007387 */ /* 0x0001e20000100800 */
[----:B--2---:R-:W-:-:S03]  /*184c80*/  IADD3 R30, P1, PT, R27, R2, RZ ;  /* 0x000000021b1e7210 */ /* 0x004fc60007f3e0ff */
[----:B------:R1:W-:Y:S01]  /*184c90*/  STL.64 [R1+0x1d90], R28 ;  /* 0x001d901c01007387 */ /* 0x0003e20000100a00 */
[----:B------:R-:W-:Y:S01]  /*184ca0*/  IMAD.X R33, R9, 0x1, R5, P0 ;  /* 0x0000000109217824 */ /* 0x000fe200000e0605 */
[----:B0-----:R-:W-:Y:S02]  /*184cb0*/  SHF.R.S32.HI R8, RZ, 0x1f, R27 ;  /* 0x0000001fff087819 */ /* 0x001fe4000001141b */
[----:B-1----:R-:W-:-:S03]  /*184cc0*/  IADD3 R28, P2, PT, R27, R3, RZ ;  /* 0x000000031b1c7210 */ /* 0x002fc60007f5e0ff */
[C---:B------:R-:W-:Y:S01]  /*184cd0*/  IMAD.X R31, R8.reuse, 0x1, R4, P1 ;  /* 0x00000001081f7824 */ /* 0x040fe200008e0604 */
[----:B------:R-:W-:Y:S01]  /*184ce0*/  STL.64 [R1+0x1d88], R32 ;  /* 0x001d882001007387 */ /* 0x000fe20000100a00 */
[----:B------:R-:W-:-:S03]  /*184cf0*/  IMAD.X R29, R8, 0x1, R5, P2 ;  /* 0x00000001081d7824 */ /* 0x000fc600010e0605 */
[----:B------:R0:W-:Y:S01]  /*184d00*/  STL.64 [R1+0x1dd8], R30 ;  /* 0x001dd81e01007387 */ /* 0x0001e20000100a00 */
[----:B------:R-:W-:-:S03]  /*184d10*/  SHF.R.S32.HI R9, RZ, 0x1f, R10 ;  /* 0x0000001fff097819 */ /* 0x000fc6000001140a */
[----:B------:R1:W-:Y:S01]  /*184d20*/  STL.64 [R1+0x1dd0], R28 ;  /* 0x001dd01c01007387 */ /* 0x0003e20000100a00 */
[----:B------:R-:W-:Y:S01]  /*184d30*/  UMOV UR4, UR5 ;  /* 0x0000000500047c82 */ /* 0x000fe20008000000 */
[C---:B0-----:R-:W-:Y:S02]  /*184d40*/  IADD3 R30, P2, PT, R10.reuse, R3, RZ ;  /* 0x000000030a1e7210 */ /* 0x041fe40007f5e0ff */
[----:B-1----:R-:W-:Y:S01]  /*184d50*/  IADD3 R28, P0, PT, R10, R2, RZ ;  /* 0x000000020a1c7210 */ /* 0x002fe20007f1e0ff */
[----:B------:R-:W-:Y:S02]  /*184d60*/  VIADD R10, R47, 0x153 ;  /* 0x000001532f0a7836 */ /* 0x000fe40000000000 */
[----:B------:R-:W-:-:S03]  /*184d70*/  IMAD.X R31, R9, 0x1, R5, P2 ;  /* 0x00000001091f7824 */ /* 0x000fc600010e0605 */
[----:B------:R-:W-:Y:S01]  /*184d80*/  ISETP.GE.AND P2, PT, R10, UR4, PT ;  /* 0x000000040a007c0c */ /* 0x000fe2000bf46270 */
[----:B------:R-:W0:Y:S01]  /*184d90*/  LDCU.64 UR4, c[0x0][0x398] ;  /* 0x00007300ff0477ac */ /* 0x000e220008000a00 */
[----:B------:R-:W-:Y:S01]  /*184da0*/  IMAD.X R29, R9, 0x1, R4, P0 ;  /* 0x00000001091d7824 */ /* 0x000fe200000e0604 */
[----:B------:R-:W-:-:S04]  /*184db0*/  SHF.R.S32.HI R8, RZ, 0x1f, R26 ;  /* 0x0000001fff087819 */ /* 0x000fc8000001141a */
[----:B------:R1:W-:Y:S04]  /*184dc0*/  STL.64 [R1+0x1de0], R28 ;  /* 0x001de01c01007387 */ /* 0x0003e80000100a00 */
[----:B------:R-:W-:Y:S01]  /*184dd0*/  STL.64 [R1+0x1dc8], R30 ;  /* 0x001dc81e01007387 */ /* 0x000fe20000100a00 */
[----:B0-----:R-:W-:Y:S01]  /*184de0*/  IMAD.U32 R48, RZ, RZ, UR4 ;  /* 0x00000004ff307e24 */ /* 0x001fe2000f8e00ff */
[----:B------:R-:W-:Y:S01]  /*184df0*/  UMOV UR20, UR5 ;  /* 0x0000000500147c82 */ /* 0x000fe20008000000 */
[C---:B-1----:R-:W-:Y:S01]  /*184e00*/  IADD3 R28, P0, PT, R26.reuse, R2, RZ ;  /* 0x000000021a1c7210 */ /* 0x042fe20007f1e0ff */
[----:B------:R-:W0:Y:S01]  /*184e10*/  LDCU.64 UR4, c[0x0][0x398] ;  /* 0x00007300ff0477ac */ /* 0x000e220008000a00 */
[----:B------:R-:W-:-:S03]  /*184e20*/  IADD3 R26, P1, PT, R26, R3, RZ ;  /* 0x000000031a1a7210 */ /* 0x000fc60007f3e0ff */
[C---:B------:R-:W-:Y:S02]  /*184e30*/  IMAD.X R29, R8.reuse, 0x1, R4, P0 ;  /* 0x00000001081d7824 */ /* 0x040fe400000e0604 */
[----:B------:R-:W-:Y:S01]  /*184e40*/  IMAD.X R27, R8, 0x1, R5, P1 ;  /* 0x00000001081b7824 */ /* 0x000fe200008e0605 */
[----:B------:R-:W-:Y:S02]  /*184e50*/  SHF.R.S32.HI R8, RZ, 0x1f, R25 ;  /* 0x0000001fff087819 */ /* 0x000fe40000011419 */
[----:B------:R1:W-:Y:S04]  /*184e60*/  STL.64 [R1+0x1df8], R28 ;  /* 0x001df81c01007387 */ /* 0x0003e80000100a00 */
[----:B------:R2:W-:Y:S01]  /*184e70*/  STL.64 [R1+0x1e40], R26 ;  /* 0x001e401a01007387 */ /* 0x0005e20000100a00 */
[----:B-1----:R-:W-:-:S02]  /*184e80*/  IADD3 R28, P0, PT, R25, R2, RZ ;  /* 0x00000002191c7210 */ /* 0x002fc40007f1e0ff */
[----:B--2---:R-:W-:Y:S01]  /*184e90*/  IADD3 R26, P1, PT, R25, R3, RZ ;  /* 0x00000003191a7210 */ /* 0x004fe20007f3e0ff */
[----:B0-----:R-:W-:Y:S02]  /*184ea0*/  UMOV UR26, UR5 ;  /* 0x00000005001a7c82 */ /* 0x001fe40008000000 */
[C---:B------:R-:W-:Y:S02]  /*184eb0*/  IMAD.X R29, R8.reuse, 0x1, R4, P0 ;  /* 0x00000001081d7824 */ /* 0x040fe400000e0604 */
[----:B------:R-:W-:Y:S02]  /*184ec0*/  IMAD.X R27, R8, 0x1, R5, P1 ;  /* 0x00000001081b7824 */ /* 0x000fe400008e0605 */
[----:B------:R-:W-:Y:S01]  /*184ed0*/  IMAD.U32 R8, RZ, RZ, UR4 ;  /* 0x00000004ff087e24 */ /* 0x000fe2000f8e00ff */
[----:B------:R-:W0:Y:S01]  /*184ee0*/  LDCU.64 UR4, c[0x0][0x398] ;  /* 0x00007300ff0477ac */ /* 0x000e220008000a00 */
[----:B------:R-:W-:Y:S04]  /*184ef0*/  STL [R1+0x7e08], R48 ;  /* 0x007e083001007387 */ /* 0x000fe80000100800 */
[----:B------:R-:W-:Y:S01]  /*184f00*/  STL.64 [R1+0x1e20], R28 ;  /* 0x001e201c01007387 */ /* 0x000fe20000100a00 */
[----:B0-----:R-:W-:Y:S01]  /*184f10*/  IMAD.U32 R9, RZ, RZ, UR4 ;  /* 0x00000004ff097e24 */ /* 0x001fe2000f8e00ff */
[----:B------:R-:W-:Y:S01]  /*184f20*/  UMOV UR30, UR5 ;  /* 0x00000005001e7c82 */ /* 0x000fe20008000000 */
[----:B------:R-:W0:Y:S01]  /*184f30*/  LDCU.64 UR4, c[0x0][0x398] ;  /* 0x00007300ff0477ac */ /* 0x000e220008000a00 */
[----:B------:R-:W-:Y:S04]  /*184f40*/  STL.64 [R1+0x1df0], R26 ;  /* 0x001df01a01007387 */ /* 0x000fe80000100a00 */
[----:B------:R-:W-:Y:S04]  /*184f50*/  STL [R1+0x78], R8 ;  /* 0x0000780801007387 */ /* 0x000fe80000100800 */
[----:B------:R0:W-:Y:S02]  /*184f60*/  STL [R1+0x70], R9 ;  /* 0x0000700901007387 */ /* 0x0001e40000100800 */
[----:B0-----:R-:W-:Y:S01]  /*184f70*/  IMAD.U32 R9, RZ, RZ, UR4 ;  /* 0x00000004ff097e24 */ /* 0x001fe2000f8e00ff */
[----:B------:R-:W-:Y:S01]  /*184f80*/  UMOV UR33, UR5 ;  /* 0x0000000500217c82 */ /* 0x000fe20008000000 */
[----:B------:R-:W0:Y:S01]  /*184f90*/  LDCU.64 UR4, c[0x0][0x398] ;  /* 0x00007300ff0477ac */ /* 0x000e220008000a00 */
[----:B------:R-:W-:-:S02]  /*184fa0*/  SHF.R.S32.HI R8, RZ, 0x1f, R24 ;  /* 0x0000001fff087819 */ /* 0x000fc40000011418 */
[C---:B------:R-:W-:Y:S02]  /*184fb0*/  IADD3 R26, P0, PT, R24.reuse, R2, RZ ;  /* 0x00000002181a7210 */ /* 0x040fe40007f1e0ff */
[----:B------:R-:W-:-:S03]  /*184fc0*/  IADD3 R24, P1, PT, R24, R3, RZ ;  /* 0x0000000318187210 */ /* 0x000fc60007f3e0ff */
[C---:B------:R-:W-:Y:S02]  /*184fd0*/  IMAD.X R27, R8.reuse, 0x1, R4, P0 ;  /* 0x00000001081b7824 */ /* 0x040fe400000e0604 */
[----:B------:R-:W-:Y:S02]  /*184fe0*/  IMAD.X R25, R8, 0x1, R5, P1 ;  /* 0x0000000108197824 */ /* 0x000fe400008e0605 */
[----:B0-----:R-:W-:Y:S01]  /*184ff0*/  IMAD.U32 R44, RZ, RZ, UR4 ;  /* 0x00000004ff2c7e24 */ /* 0x001fe2000f8e00ff */
[----:B------:R-:W-:Y:S01]  /*185000*/  UMOV UR32, UR5 ;  /* 0x0000000500207c82 */ /* 0x000fe20008000000 */
[----:B------:R-:W0:Y:S01]  /*185010*/  LDCU.64 UR4, c[0x0][0x398] ;  /* 0x00007300ff0477ac */ /* 0x000e220008000a00 */
[----:B------:R1:W-:Y:S04]  /*185020*/  STL.64 [R1+0x1e18], R26 ;  /* 0x001e181a01007387 */ /* 0x0003e80000100a00 */
[----:B------:R2:W-:Y:S01]  /*185030*/  STL.64 [R1+0x1e10], R24 ;  /* 0x001e101801007387 */ /* 0x0005e20000100a00 */
[----:B------:R-:W-:-:S02]  /*185040*/  SHF.R.S32.HI R8, RZ, 0x1f, R23 ;  /* 0x0000001fff087819 */ /* 0x000fc40000011417 */
[C---:B-1----:R-:W-:Y:S02]  /*185050*/  IADD3 R26, P0, PT, R23.reuse, R2, RZ ;  /* 0x00000002171a7210 */ /* 0x042fe40007f1e0ff */
[----:B--2---:R-:W-:-:S03]  /*185060*/  IADD3 R24, P1, PT, R23, R3, RZ ;  /* 0x0000000317187210 */ /* 0x004fc60007f3e0ff */
[C---:B------:R-:W-:Y:S02]  /*185070*/  IMAD.X R27, R8.reuse, 0x1, R4, P0 ;  /* 0x00000001081b7824 */ /* 0x040fe400000e0604 */
[----:B------:R-:W-:Y:S02]  /*185080*/  IMAD.X R25, R8, 0x1, R5, P1 ;  /* 0x0000000108197824 */ /* 0x000fe400008e0605 */
[----:B0-----:R-:W-:Y:S01]  /*185090*/  IMAD.U32 R8, RZ, RZ, UR4 ;  /* 0x00000004ff087e24 */ /* 0x001fe2000f8e00ff */
[----:B------:R-:W-:Y:S01]  /*1850a0*/  UMOV UR35, UR5 ;  /* 0x0000000500237c82 */ /* 0x000fe20008000000 */
[----:B------:R-:W0:Y:S01]  /*1850b0*/  LDCU.64 UR4, c[0x0][0x398] ;  /* 0x00007300ff0477ac */ /* 0x000e220008000a00 */
[----:B------:R-:W-:Y:S04]  /*1850c0*/  STL [R1+0x6c], R9 ;  /* 0x00006c0901007387 */ /* 0x000fe80000100800 */
[----:B------:R-:W-:Y:S04]  /*1850d0*/  STL [R1+0x7e28], R44 ;  /* 0x007e282c01007387 */ /* 0x000fe80000100800 */
[----:B------:R-:W-:Y:S04]  /*1850e0*/  STL.64 [R1+0x1e38], R26 ;  /* 0x001e381a01007387 */ /* 0x000fe80000100a00 */
[----:B------:R-:W-:Y:S04]  /*1850f0*/  STL.64 [R1+0x1e30], R24 ;  /* 0x001e301801007387 */ /* 0x000fe80000100a00 */
[----:B------:R1:W-:Y:S01]  /*185100*/  STL [R1+0x60], R8 ;  /* 0x0000600801007387 */ /* 0x0003e20000100800 */
[----:B0-----:R-:W-:Y:S01]  /*185110*/  IMAD.U32 R45, RZ, RZ, UR4 ;  /* 0x00000004ff2d7e24 */ /* 0x001fe2000f8e00ff */
[----:B------:R-:W-:Y:S01]  /*185120*/  UMOV UR34, UR5 ;  /* 0x0000000500227c82 */ /* 0x000fe20008000000 */
[----:B------:R-:W0:Y:S01]  /*185130*/  LDCU.64 UR4, c[0x0][0x398] ;  /* 0x00007300ff0477ac */ /* 0x000e220008000a00 */
[----:B-1----:R-:W-:-:S02]  /*185140*/  SHF.R.S32.HI R8, RZ, 0x1f, R22 ;  /* 0x0000001fff087819 */ /* 0x002fc40000011416 */
[C---:B------:R-:W-:Y:S02]  /*185150*/  IADD3 R24, P0, PT, R22.reuse, R2, RZ ;  /* 0x0000000216187210 */ /* 0x040fe40007f1e0ff */
[----:B------:R-:W-:-:S03]  /*185160*/  IADD3 R22, P1, PT, R22, R3, RZ ;  /* 0x0000000316167210 */ /* 0x000fc60007f3e0ff */
[C---:B------:R-:W-:Y:S02]  /*185170*/  IMAD.X R25, R8.reuse, 0x1, R4, P0 ;  /* 0x0000000108197824 */ /* 0x040fe400000e0604 */
[----:B------:R-:W-:Y:S02]  /*185180*/  IMAD.X R23, R8, 0x1, R5, P1 ;  /* 0x0000000108177824 */ /* 0x000fe400008e0605 */
[----:B0-----:R-:W-:Y:S01]  /*185190*/  IMAD.U32 R8, RZ, RZ, UR4 ;  /* 0x00000004ff087e24 */ /* 0x001fe2000f8e00ff */
[----:B------:R-:W-:Y:S01]  /*1851a0*/  UMOV UR37, UR5 ;  /* 0x0000000500257c82 */ /* 0x000fe20008000000 */
[----:B------:R-:W0:Y:S01]  /*1851b0*/  LDCU.64 UR4, c[0x0][0x398] ;  /* 0x00007300ff0477ac */ /* 0x000e220008000a00 */
        /* <DEDUP_REMOVED lines=15> */
[----:B------:R0:W-:Y:S04]  /*1852b0*/  STL [R1+0x54], R9 ;  /* 0x0000540901007387 */ /* 0x0001e80000100800 */
        /* <DEDUP_REMOVED lines=29> */
[----:B------:R0:W-:Y:S02]  /*185490*/  STL [R1+0x38], R9 ;  /* 0x0000380901007387 */ /* 0x0001e40000100800 */
[----:B0-----:R-:W-:Y:S01]  /*1854a0*/  IMAD.U32 R9, RZ, RZ, UR4 ;  /* 0x00000004ff097e24 */ /* 0x001fe2000f8e00ff */
[----:B------:R-:W-:Y:S01]  /*1854b0*/  UMOV UR42, UR5 ;  /* 0x00000005002a7c82 */ /* 0x000fe20008000000 */
[----:B------:R-:W0:Y:S02]  /*1854c0*/  LDCU.64 UR4, c[0x0][0x398] ;  /* 0x00007300ff0477ac */ /* 0x000e240008000a00 */
        /* <DEDUP_REMOVED lines=8> */
[----:B------:R-:W0:Y:S01]  /*185550*/  LDCU.64 UR4, c[0x0][0x398] ;  /* 0x00007300ff0477ac */ /* 0x000e220008000a00 */
[----:B------:R-:W-:Y:S04]  /*185560*/  STL.64 [R1+0x1a30], R22 ;  /* 0x001a301601007387 */ /* 0x000fe80000100a00 */
[----:B------:R1:W-:Y:S01]  /*185570*/  STL.64 [R1+0x19c0], R20 ;  /* 0x0019c01401007387 */ /* 0x0003e20000100a00 */
[----:B0-----:R-:W-:Y:S01]  /*185580*/  IMAD.U32 R42, RZ, RZ, UR4 ;  /* 0x00000004ff2a7e24 */ /* 0x001fe2000f8e00ff */
[----:B------:R-:W-:Y:S01]  /*185590*/  UMOV UR46, UR5 ;  /* 0x00000005002e7c82 */ /* 0x000fe20008000000 */
[----:B------:R-:W0:Y:S01]  /*1855a0*/  LDCU.64 UR4, c[0x0][0x398] ;  /* 0x00007300ff0477ac */ /* 0x000e220008000a00 */
[----:B------:R2:W-:Y:S01]  /*1855b0*/  STL [R1+0x34], R8 ;  /* 0x0000340801007387 */ /* 0x0005e20000100800 */
[----:B-1----:R-:W-:-:S02]  /*1855c0*/  IADD3 R20, P0, PT, R18, R2, RZ ;  /* 0x0000000212147210 */ /* 0x002fc40007f1e0ff */
[----:B--2---:R-:W-:Y:S02]  /*1855d0*/  SHF.R.S32.HI R8, RZ, 0x1f, R18 ;  /* 0x0000001fff087819 */ /* 0x004fe40000011412 */
[----:B------:R-:W-:Y:S01]  /*1855e0*/  IADD3 R18, P1, PT, R18, R3, RZ ;  /* 0x0000000312127210 */ /* 0x000fe20007f3e0ff */
[----:B0-----:R-:W-:Y:S01]  /*1855f0*/  IMAD.U32 R61, RZ, RZ, UR4 ;  /* 0x00000004ff3d7e24 */ /* 0x001fe2000f8e00ff */
[----:B------:R-:W-:Y:S01]  /*185600*/  UMOV UR49, UR5 ;  /* 0x0000000500317c82 */ /* 0x000fe20008000000 */
[----:B------:R-:W0:Y:S01]  /*185610*/  LDCU.64 UR4, c[0x0][0x398] ;  /* 0x00007300ff0477ac */ /* 0x000e220008000a00 */
[C---:B------:R-:W-:Y:S02]  /*185620*/  IMAD.X R21, R8.reuse, 0x1, R4, P0 ;  /* 0x0000000108157824 */ /* 0x040fe400000e0604 */
[----:B------:R-:W-:Y:S01]  /*185630*/  IMAD.X R19, R8, 0x1, R5, P1 ;  /* 0x0000000108137824 */ /* 0x000fe200008e0605 */
[----:B------:R-:W-:Y:S04]  /*185640*/  STL [R1+0x28], R9 ;  /* 0x0000280901007387 */ /* 0x000fe80000100800 */
[----:B------:R1:W-:Y:S01]  /*185650*/  STL.64 [R1+0x1430], R20 ;  /* 0x0014301401007387 */ /* 0x0003e20000100a00 */
[----:B------:R-:W-:-:S03]  /*185660*/  SHF.R.S32.HI R8, RZ, 0x1f, R17 ;  /* 0x0000001fff087819 */ /* 0x000fc60000011411 */
[----:B------:R2:W-:Y:S04]  /*185670*/  STL.64 [R1+0x13d0], R18 ;  /* 0x0013d01201007387 */ /* 0x0005e80000100a00 */
[----:B------:R-:W-:Y:S01]  /*185680*/  STL [R1+0x7e0c], R48 ;  /* 0x007e0c3001007387 */ /* 0x000fe20000100800 */
[C---:B-1----:R-:W-:Y:S02]  /*185690*/  IADD3 R20, P0, PT, R17.reuse, R2, RZ ;  /* 0x0000000211147210 */ /* 0x042fe40007f1e0ff */
[----:B--2---:R-:W-:-:S03]  /*1856a0*/  IADD3 R18, P1, PT, R17, R3, RZ ;  /* 0x0000000311127210 */ /* 0x004fc60007f3e0ff */
[C---:B------:R-:W-:Y:S02]  /*1856b0*/  IMAD.X R21, R8.reuse, 0x1, R4, P0 ;  /* 0x0000000108157824 */ /* 0x040fe400000e0604 */
[----:B------:R-:W-:Y:S01]  /*1856c0*/  IMAD.X R19, R8, 0x1, R5, P1 ;  /* 0x0000000108137824 */ /* 0x000fe200008e0605 */
[----:B------:R-:W-:Y:S04]  /*1856d0*/  STL [R1+0x7e10], R46 ;  /* 0x007e102e01007387 */ /* 0x000fe80000100800 */
[----:B------:R-:W-:Y:S01]  /*1856e0*/  STL.64 [R1+0x1228], R20 ;  /* 0x0012281401007387 */ /* 0x000fe20000100a00 */
[----:B0-----:R-:W-:Y:S01]  /*1856f0*/  IMAD.U32 R60, RZ, RZ, UR4 ;  /* 0x00000004ff3c7e24 */ /* 0x001fe2000f8e00ff */
[----:B------:R-:W-:Y:S02]  /*185700*/  UMOV UR48, UR5 ;  /* 0x0000000500307c82 */ /* 0x000fe40008000000 */
[----:B------:R0:W-:Y:S01]  /*185710*/  STL.64 [R1+0x11e0], R18 ;  /* 0x0011e01201007387 */ /* 0x0001e20000100a00 */
[----:B------:R-:W1:Y:S01]  /*185720*/  LDCU.64 UR4, c[0x0][0x398] ;  /* 0x00007300ff0477ac */ /* 0x000e620008000a00 */
[----:B------:R-:W-:-:S02]  /*185730*/  SHF.R.S32.HI R8, RZ, 0x1f, R16 ;  /* 0x0000001fff087819 */ /* 0x000fc40000011410 */
[----:B------:R-:W-:Y:S01]  /*185740*/  STL [R1+0x7e14], R41 ;  /* 0x007e142901007387 */ /* 0x000fe20000100800 */
[C---:B0-----:R-:W-:Y:S02]  /*185750*/  IADD3 R18, P0, PT, R16.reuse, R2, RZ ;  /* 0x0000000210127210 */ /* 0x041fe40007f1e0ff */
[----:B------:R-:W-:-:S03]  /*185760*/  IADD3 R16, P1, PT, R16, R3, RZ ;  /* 0x0000000310107210 */ /* 0x000fc60007f3e0ff */
[C---:B------:R-:W-:Y:S02]  /*185770*/  IMAD.X R19, R8.reuse, 0x1, R4, P0 ;  /* 0x0000000108137824 */ /* 0x040fe400000e0604 */
[----:B------:R-:W-:Y:S01]  /*185780*/  IMAD.X R17, R8, 0x1, R5, P1 ;  /* 0x0000000108117824 */ /* 0x000fe200008e0605 */
[----:B------:R-:W-:Y:S04]  /*185790*/  STL [R1+0x7e18], R42 ;  /* 0x007e182a01007387 */ /* 0x000fe80000100800 */
[----:B------:R0:W-:Y:S01]  /*1857a0*/  STL.64 [R1+0x1180], R18 ;  /* 0x0011801201007387 */ /* 0x0001e20000100a00 */
[----:B------:R-:W-:-:S03]  /*1857b0*/  SHF.R.S32.HI R8, RZ, 0x1f, R15 ;  /* 0x0000001fff087819 */ /* 0x000fc6000001140f */
[----:B------:R2:W-:Y:S01]  /*1857c0*/  STL.64 [R1+0x10e8], R16 ;  /* 0x0010e81001007387 */ /* 0x0005e20000100a00 */
[----:B-1----:R-:W-:Y:S02]  /*1857d0*/  MOV.SPILL R49, UR4 ;  /* 0x0000000400317c02 */ /* 0x002fe40009000f00 */
[C---:B0-----:R-:W-:Y:S02]  /*1857e0*/  IADD3 R18, P0, PT, R15.reuse, R2, RZ ;  /* 0x000000020f127210 */ /* 0x041fe40007f1e0ff */
[----:B--2---:R-:W-:-:S03]  /*1857f0*/  IADD3 R16, P1, PT, R15, R3, RZ ;  /* 0x000000030f107210 */ /* 0x004fc60007f3e0ff */
[C---:B------:R-:W-:Y:S01]  /*185800*/  IMAD.X R19, R8.reuse, 0x1, R4, P0 ;  /* 0x0000000108137824 */ /* 0x040fe200000e0604 */
[----:B------:R-:W-:Y:S01]  /*185810*/  STL [R1+0x7e1c], R61 ;  /* 0x007e1c3d01007387 */ /* 0x000fe20000100800 */
[----:B------:R-:W-:-:S03]  /*185820*/  IMAD.X R17, R8, 0x1, R5, P1 ;  /* 0x0000000108117824 */ /* 0x000fc600008e0605 */
[----:B------:R-:W-:Y:S04]  /*185830*/  STL [R1+0x7e20], R60 ;  /* 0x007e203c01007387 */ /* 0x000fe80000100800 */
[----:B------:R-:W-:Y:S04]  /*185840*/  STL.64 [R1+0x1030], R18 ;  /* 0x0010301201007387 */ /* 0x000fe80000100a00 */
[----:B------:R-:W-:Y:S04]  /*185850*/  STL [R1+0x7e2c], R49 ;  /* 0x007e2c3101007387 */ /* 0x000fe80000100800 */
[----:B------:R0:W-:Y:S01]  /*185860*/  STL.64 [R1+0xf78], R16 ;  /* 0x000f781001007387 */ /* 0x0001e20000100a00 */
[----:B------:R-:W-:-:S02]  /*185870*/  SHF.R.S32.HI R8, RZ, 0x1f, R14 ;  /* 0x0000001fff087819 */ /* 0x000fc4000001140e */
[----:B------:R-:W-:Y:S02]  /*185880*/  MOV.SPILL R50, UR6 ;  /* 0x0000000600327c02 */ /* 0x000fe40009000f00 */
[----:B------:R-:W-:Y:S02]  /*185890*/  MOV.SPILL R51, UR8 ;  /* 0x0000000800337c02 */ /* 0x000fe40009000f00 */
[C---:B0-----:R-:W-:Y:S02]  /*1858a0*/  IADD3 R16, P0, PT, R14.reuse, R2, RZ ;  /* 0x000000020e107210 */ /* 0x041fe40007f1e0ff */
[----:B------:R-:W-:-:S03]  /*1858b0*/  IADD3 R14, P1, PT, R14, R3, RZ ;  /* 0x000000030e0e7210 */ /* 0x000fc60007f3e0ff */
[C---:B------:R-:W-:Y:S02]  /*1858c0*/  IMAD.X R17, R8.reuse, 0x1, R4, P0 ;  /* 0x0000000108117824 */ /* 0x040fe400000e0604 */
[----:B------:R-:W-:Y:S01]  /*1858d0*/  IMAD.X R15, R8, 0x1, R5, P1 ;  /* 0x00000001080f7824 */ /* 0x000fe200008e0605 */
[----:B------:R-:W-:Y:S04]  /*1858e0*/  STL [R1+0x7e30], R50 ;  /* 0x007e303201007387 */ /* 0x000fe80000100800 */
[----:B------:R0:W-:Y:S04]  /*1858f0*/  STL.64 [R1+0xde0], R16 ;  /* 0x000de01001007387 */ /* 0x0001e80000100a00 */
[----:B------:R-:W-:Y:S01]  /*185900*/  STL [R1+0x7e34], R51 ;  /* 0x007e343301007387 */ /* 0x000fe20000100800 */
[----:B------:R-:W-:-:S03]  /*185910*/  SHF.R.S32.HI R8, RZ, 0x1f, R13 ;  /* 0x0000001fff087819 */ /* 0x000fc6000001140d */
[----:B------:R1:W-:Y:S01]  /*185920*/  STL.64 [R1+0xd38], R14 ;  /* 0x000d380e01007387 */ /* 0x0003e20000100a00 */
[----:B------:R-:W-:Y:S02]  /*185930*/  MOV.SPILL R52, UR10 ;  /* 0x0000000a00347c02 */ /* 0x000fe40009000f00 */
[C---:B0-----:R-:W-:Y:S02]  /*185940*/  IADD3 R16, P0, PT, R13.reuse, R2, RZ ;  /* 0x000000020d107210 */ /* 0x041fe40007f1e0ff */
[----:B-1----:R-:W-:-:S03]  /*185950*/  IADD3 R14, P1, PT, R13, R3, RZ ;  /* 0x000000030d0e7210 */ /* 0x002fc60007f3e0ff */
[C---:B------:R-:W-:Y:S02]  /*185960*/  IMAD.X R17, R8.reuse, 0x1, R4, P0 ;  /* 0x0000000108117824 */ /* 0x040fe400000e0604 */
[----:B------:R-:W-:Y:S01]  /*185970*/  IMAD.X R15, R8, 0x1, R5, P1 ;  /* 0x00000001080f7824 */ /* 0x000fe200008e0605 */
[----:B------:R-:W-:Y:S04]  /*185980*/  STL [R1+0x7e38], R52 ;  /* 0x007e383401007387 */ /* 0x000fe80000100800 */
[----:B------:R-:W-:Y:S01]  /*185990*/  STL.64 [R1+0xc40], R16 ;  /* 0x000c401001007387 */ /* 0x000fe20000100a00 */
[----:B----4-:R-:W-:-:S03]  /*1859a0*/  SHF.R.S32.HI R8, RZ, 0x1f, R12 ;  /* 0x0000001fff087819 */ /* 0x010fc6000001140c */
[----:B------:R0:W-:Y:S01]  /*1859b0*/  STL.64 [R1+0xb00], R14 ;  /* 0x000b000e01007387 */ /* 0x0001e20000100a00 */
[----:B------:R-:W-:Y:S02]  /*1859c0*/  MOV.SPILL R53, UR12 ;  /* 0x0000000c00357c02 */ /* 0x000fe40009000f00 */
        /* <DEDUP_REMOVED lines=8> */
[C---:B0-----:R-:W-:Y:S02]  /*185a50*/  IADD3 R14, P1, PT, R59.reuse, R2, RZ ;  /* 0x000000023b0e7210 */ /* 0x041fe40007f3e0ff */
[----:B-1----:R-:W-:-:S03]  /*185a60*/  IADD3 R12, P0, PT, R59, R3, RZ ;  /* 0x000000033b0c7210 */ /* 0x002fc60007f1e0ff */
[C---:B------:R-:W-:Y:S02]  /*185a70*/  IMAD.X R15, R8.reuse, 0x1, R4, P1 ;  /* 0x00000001080f7824 */ /* 0x040fe400008e0604 */
[----:B------:R-:W-:-:S03]  /*185a80*/  IMAD.X R13, R8, 0x1, R5, P0 ;  /* 0x00000001080d7824 */ /* 0x000fc600000e0605 */
[----:B------:R-:W-:Y:S04]  /*185a90*/  STL.64 [R1+0x828], R14 ;  /* 0x0008280e01007387 */ /* 0x000fe80000100a00 */
[----:B------:R0:W-:Y:S01]  /*185aa0*/  STL.64 [R1+0x798], R12 ;  /* 0x0007980c01007387 */ /* 0x0001e20000100a00 */
[----:B------:R-:W-:Y:S02]  /*185ab0*/  SHF.R.S32.HI R8, RZ, 0x1f, R58 ;  /* 0x0000001fff087819 */ /* 0x000fe4000001143a */
[----:B------:R-:W-:Y:S01]  /*185ac0*/  LOP3.LUT R6, R6, 0xfffffdff, RZ, 0xc0, !PT ;  /* 0xfffffdff06067812 */ /* 0x000fe200078ec0ff */
[----:B------:R-:W-:-:S03]  /*185ad0*/  VIADD R9, R47, 0x156 ;  /* 0x000001562f097836 */ /* 0x000fc60000000000 */
[----:B------:R-:W-:Y:S02]  /*185ae0*/  @P3 LOP3.LUT R6, R6, 0x200, RZ, 0xfc, !PT ;  /* 0x0000020006063812 */ /* 0x000fe400078efcff */
[----:B0-----:R-:W-:Y:S02]  /*185af0*/  IADD3 R12, P0, PT, R58, R2, RZ ;  /* 0x000000023a0c7210 */ /* 0x001fe40007f1e0ff */
[----:B------:R-:W-:-:S03]  /*185b00*/  ISETP.GE.AND P1, PT, R9, UR20, PT ;  /* 0x0000001409007c0c */ /* 0x000fc6000bf26270 */
[----:B------:R-:W-:Y:S01]  /*185b10*/  IMAD.X R13, R8, 0x1, R4, P0 ;  /* 0x00000001080d7824 */ /* 0x000fe200000e0604 */
[----:B------:R-:W-:Y:S01]  /*185b20*/  LOP3.LUT R6, R6, 0xfffffeff, RZ, 0xc0, !PT ;  /* 0xfffffeff06067812 */ /* 0x000fe200078ec0ff */
[----:B------:R-:W-:Y:S01]  /*185b30*/  VIADD R9, R47, 0x152 ;  /* 0x000001522f097836 */ /* 0x000fe20000000000 */
[----:B------:R-:W-:Y:S01]  /*185b40*/  LOP3.LUT R7, R7, 0x7fffffff, RZ, 0xc0, !PT ;  /* 0x7fffffff07077812 */ /* 0x000fe200078ec0ff */
[----:B------:R-:W0:Y:S01]  /*185b50*/  LDCU.64 UR20, c[0x0][0x398] ;  /* 0x00007300ff1477ac */ /* 0x000e220008000a00 */
[----:B------:R1:W-:Y:S01]  /*185b60*/  STL.64 [R1+0x770], R12 ;  /* 0x0007700c01007387 */ /* 0x0003e20000100a00 */
[----:B------:R-:W-:-:S04]  /*185b70*/  @P2 LOP3.LUT R6, R6, 0x100, RZ, 0xfc, !PT ;  /* 0x0000010006062812 */ /* 0x000fc800078efcff */
[----:B------:R-:W-:Y:S02]  /*185b80*/  LOP3.LUT R6, R6, 0xfffff7ff, RZ, 0xc0, !PT ;  /* 0xfffff7ff06067812 */ /* 0x000fe400078ec0ff */
[----:B-1----:R-:W-:-:S05]  /*185b90*/  IADD3 R12, P0, PT, R58, R3, RZ ;  /* 0x000000033a0c7210 */ /* 0x002fca0007f1e0ff */
[----:B------:R-:W-:Y:S01]  /*185ba0*/  IMAD.X R13, R8, 0x1, R5, P0 ;  /* 0x00000001080d7824 */ /* 0x000fe200000e0605 */
[----:B------:R-:W-:Y:S02]  /*185bb0*/  ISETP.GE.AND P0, PT, R9, UR26, PT ;  /* 0x0000001a09007c0c */ /* 0x000fe4000bf06270 */
[----:B------:R-:W-:Y:S01]  /*185bc0*/  @P1 LOP3.LUT R6, R6, 0x800, RZ, 0xfc, !PT ;  /* 0x0000080006061812 */ /* 0x000fe200078efcff */
[C---:B------:R-:W-:Y:S02]  /*185bd0*/  VIADD R8, R47.reuse, 0x151 ;  /* 0x000001512f087836 */ /* 0x040fe40000000000 */
[----:B------:R-:W-:Y:S01]  /*185be0*/  VIADD R9, R47, 0x150 ;  /* 0x000001502f097836 */ /* 0x000fe20000000000 */
[----:B------:R-:W1:Y:S01]  /*185bf0*/  LDCU.64 UR26, c[0x0][0x398] ;  /* 0x00007300ff1a77ac */ /* 0x000e620008000a00 */
[----:B------:R-:W-:-:S06]  /*185c00*/  LOP3.LUT R6, R6, 0xffffff7f, RZ, 0xc0, !PT ;  /* 0xffffff7f06067812 */ /* 0x000fcc00078ec0ff */
[----:B------:R-:W-:Y:S02]  /*185c10*/  @P0 LOP3.LUT R6, R6, 0x80, RZ, 0xfc, !PT ;  /* 0x0000008006060812 */ /* 0x000fe400078efcff */
[----:B------:R-:W-:Y:S02]  /*185c20*/  ISETP.GE.AND P0, PT, R8, UR30, PT ;  /* 0x0000001e08007c0c */ /* 0x000fe4000bf06270 */
[----:B------:R-:W-:Y:S02]  /*185c30*/  ISETP.GE.AND P1, PT, R9, UR33, PT ;  /* 0x0000002109007c0c */ /* 0x000fe4000bf26270 */
[----:B------:R-:W-:Y:S01]  /*185c40*/  LOP3.LUT R6, R6, 0xffffffbf, RZ, 0xc0, !PT ;  /* 0xffffffbf06067812 */ /* 0x000fe200078ec0ff */
[C---:B------:R-:W-:Y:S02]  /*185c50*/  VIADD R8, R47.reuse, 0x14f ;  /* 0x0000014f2f087836 */ /* 0x040fe40000000000 */
[----:B------:R-:W-:Y:S01]  /*185c60*/  VIADD R9, R47, 0x14e ;  /* 0x0000014e2f097836 */ /* 0x000fe20000000000 */
[----:B------:R-:W2:Y:S05]  /*185c70*/  LDCU.64 UR30, c[0x0][0x398] ;  /* 0x00007300ff1e77ac */ /* 0x000eaa0008000a00 */
[----:B------:R-:W-:-:S02]  /*185c80*/  @P0 LOP3.LUT R6, R6, 0x40, RZ, 0xfc, !PT ;  /* 0x0000004006060812 */ /* 0x000fc400078efcff */
[----:B------:R-:W-:Y:S02]  /*185c90*/  ISETP.GE.AND P0, PT, R8, UR32, PT ;  /* 0x0000002008007c0c */ /* 0x000fe4000bf06270 */
[----:B------:R-:W-:Y:S01]  /*185ca0*/  LOP3.LUT R6, R6, 0xffffffdf, RZ, 0xc0, !PT ;  /* 0xffffffdf06067812 */ /* 0x000fe200078ec0ff */
[----:B------:R-:W-:Y:S01]  /*185cb0*/  VIADD R8, R47, 0x14d ;  /* 0x0000014d2f087836 */ /* 0x000fe20000000000 */
[----:B------:R-:W3:Y:S02]  /*185cc0*/  LDCU.64 UR32, c[0x0][0x398] ;  /* 0x00007300ff2077ac */ /* 0x000ee40008000a00 */
[----:B------:R-:W-:Y:S02]  /*185cd0*/  @P1 LOP3.LUT R6, R6, 0x20, RZ, 0xfc, !PT ;  /* 0x0000002006061812 */ /* 0x000fe400078efcff */
[----:B------:R-:W-:Y:S02]  /*185ce0*/  ISETP.GE.AND P1, PT, R9, UR35, PT ;  /* 0x0000002309007c0c */ /* 0x000fe4000bf26270 */
[----:B------:R-:W-:-:S04]  /*185cf0*/  LOP3.LUT R6, R6, 0xffffffef, RZ, 0xc0, !PT ;  /* 0xffffffef06067812 */ /* 0x000fc800078ec0ff */
[----:B------:R-:W-:Y:S02]  /*185d00*/  @P0 LOP3.LUT R6, R6, 0x10, RZ, 0xfc, !PT ;  /* 0x0000001006060812 */ /* 0x000fe400078efcff */
[----:B------:R-:W-:Y:S01]  /*185d10*/  ISETP.GE.AND P0, PT, R8, UR34, PT ;  /* 0x0000002208007c0c */ /* 0x000fe2000bf06270 */
[C---:B------:R-:W-:Y:S01]  /*185d20*/  VIADD R9, R47.reuse, 0x14c ;  /* 0x0000014c2f097836 */ /* 0x040fe20000000000 */
[----:B------:R-:W-:Y:S01]  /*185d30*/  LOP3.LUT R6, R6, 0xfffffff7, RZ, 0xc0, !PT ;  /* 0xfffffff706067812 */ /* 0x000fe200078ec0ff */
[----:B------:R-:W-:Y:S01]  /*185d40*/  VIADD R8, R47, 0x14b ;  /* 0x0000014b2f087836 */ /* 0x000fe20000000000 */
[----:B------:R-:W4:Y:S02]  /*185d50*/  LDCU.64 UR34, c[0x0][0x398] ;  /* 0x00007300ff2277ac */ /* 0x000f240008000a00 */
[----:B------:R-:W-:Y:S02]  /*185d60*/  @P1 LOP3.LUT R6, R6, 0x8, RZ, 0xfc, !PT ;  /* 0x0000000806061812 */ /* 0x000fe400078efcff */
[----:B------:R-:W-:-:S02]  /*185d70*/  ISETP.GE.AND P1, PT, R9, UR37, PT ;  /* 0x0000002509007c0c */ /* 0x000fc4000bf26270 */
[----:B------:R-:W-:-:S04]  /*185d80*/  LOP3.LUT R6, R6, 0xfffffffb, RZ, 0xc0, !PT ;  /* 0xfffffffb06067812 */ /* 0x000fc800078ec0ff */
[----:B------:R-:W-:Y:S02]  /*185d90*/  @P0 LOP3.LUT R6, R6, 0x4, RZ, 0xfc, !PT ;  /* 0x0000000406060812 */ /* 0x000fe400078efcff */
[----:B------:R-:W-:Y:S01]  /*185da0*/  ISETP.GE.AND P0, PT, R8, UR36, PT ;  /* 0x0000002408007c0c */ /* 0x000fe2000bf06270 */
[C---:B------:R-:W-:Y:S01]  /*185db0*/  VIADD R9, R47.reuse, 0x14a ;  /* 0x0000014a2f097836 */ /* 0x040fe20000000000 */
[----:B------:R-:W-:Y:S01]  /*185dc0*/  LOP3.LUT R6, R6, 0xfffffffd, RZ, 0xc0, !PT ;  /* 0xfffffffd06067812 */ /* 0x000fe200078ec0ff */
[----:B------:R-:W-:Y:S01]  /*185dd0*/  VIADD R8, R47, 0x149 ;  /* 0x000001492f087836 */ /* 0x000fe20000000000 */
[----:B------:R-:W5:Y:S02]  /*185de0*/  LDCU.64 UR36, c[0x0][0x398] ;  /* 0x00007300ff2477ac */ /* 0x000f640008000a00 */
[----:B------:R-:W-:Y:S02]  /*185df0*/  @P1 LOP3.LUT R6, R6, 0x2, RZ, 0xfc, !PT ;  /* 0x0000000206061812 */ /* 0x000fe400078efcff */
[----:B------:R-:W-:-:S02]  /*185e00*/  ISETP.GE.AND P1, PT, R9, UR39, PT ;  /* 0x0000002709007c0c */ /* 0x000fc4000bf26270 */
[----:B------:R-:W-:-:S04]  /*185e10*/  LOP3.LUT R6, R6, 0xfffffffe, RZ, 0xc0, !PT ;  /* 0xfffffffe06067812 */ /* 0x000fc800078ec0ff */
[----:B------:R-:W-:Y:S02]  /*185e20*/  @P0 LOP3.LUT R6, R6, 0x1, RZ, 0xfc, !PT ;  /* 0x0000000106060812 */ /* 0x000fe400078efcff */
[----:B------:R-:W-:Y:S01]  /*185e30*/  ISETP.GE.AND P0, PT, R8, UR38, PT ;  /* 0x0000002608007c0c */ /* 0x000fe2000bf06270 */
[----:B------:R-:W-:-:S04]  /*185e40*/  VIADD R9, R47, 0x148 ;  /* 0x000001482f097836 */ /* 0x000fc80000000000 */
[----:B------:R-:W-:Y:S02]  /*185e50*/  @P1 LOP3.LUT R7, R7, 0x80000000, RZ, 0xfc, !PT ;  /* 0x8000000007071812 */ /* 0x000fe400078efcff */
[----:B------:R-:W-:Y:S01]  /*185e60*/  ISETP.GE.AND P1, PT, R9, UR41, PT ;  /* 0x0000002909007c0c */ /* 0x000fe2000bf26270 */
[----:B------:R-:W-:Y:S01]  /*185e70*/  VIADD R8, R47, 0x147 ;  /* 0x000001472f087836 */ /* 0x000fe20000000000 */
[----:B------:R-:W0:Y:S01]  /*185e80*/  LDCU.64 UR38, c[0x0][0x398] ;  /* 0x00007300ff2677ac */ /* 0x000e220008000a00 */
[----:B------:R-:W-:-:S04]  /*185e90*/  LOP3.LUT R7, R7, 0xbfffffff, RZ, 0xc0, !PT ;  /* 0xbfffffff07077812 */ /* 0x000fc800078ec0ff */
[----:B------:R-:W-:Y:S02]  /*185ea0*/  @P0 LOP3.LUT R7, R7, 0x40000000, RZ, 0xfc, !PT ;  /* 0x4000000007070812 */ /* 0x000fe400078efcff */
[----:B------:R-:W-:Y:S01]  /*185eb0*/  ISETP.GE.AND P0, PT, R8, UR40, PT ;  /* 0x0000002808007c0c */ /* 0x000fe2000bf06270 */
[----:B------:R-:W-:Y:S01]  /*185ec0*/  VIADD R9, R47, 0x146 ;  /* 0x000001462f097836 */ /* 0x000fe20000000000 */
[----:B------:R-:W-:Y:S01]  /*185ed0*/  LOP3.LUT R7, R7, 0xdfffffff, RZ, 0xc0, !PT ;  /* 0xdfffffff07077812 */ /* 0x000fe200078ec0ff */
[----:B------:R-:W-:Y:S01]  /*185ee0*/  VIADD R8, R47, 0x145 ;  /* 0x000001452f087836 */ /* 0x000fe20000000000 */
[----:B------:R-:W0:Y:S02]  /*185ef0*/  LDCU.64 UR40, c[0x0][0x398] ;  /* 0x00007300ff2877ac */ /* 0x000e240008000a00 */
[----:B------:R-:W-:Y:S02]  /*185f00*/  @P1 LOP3.LUT R7, R7, 0x20000000, RZ, 0xfc, !PT ;  /* 0x2000000007071812 */ /* 0x000fe400078efcff */
[----:B------:R-:W-:-:S02]  /*185f10*/  ISETP.GE.AND P1, PT, R9, UR43, PT ;  /* 0x0000002b09007c0c */ /* 0x000fc4000bf26270 */
        /* <DEDUP_REMOVED lines=36> */
[----:B------:R-:W-:Y:S01]  /*186160*/  LOP3.LUT R7, R7, 0xffefffff, RZ, 0xc0, !PT ;  /* 0xffefffff07077812 */ /* 0x000fe200078ec0ff */
[----:B------:R-:W-:Y:S01]  /*186170*/  VIADD R9, R47, 0x13c ;  /* 0x0000013c2f097836 */ /* 0x000fe20000000000 */
[----:B------:R-:W-:Y:S01]  /*186180*/  LOP3.LUT R36, R36, 0x7fffffff, RZ, 0xc0, !PT ;  /* 0x7fffffff24247812 */ /* 0x000fe200078ec0ff */
[----:B------:R-:W0:Y:S01]  /*186190*/  LDCU.64 UR4, c[0x0][0x398] ;  /* 0x00007300ff0477ac */ /* 0x000e220008000a00 */
[----:B------:R-:W-:Y:S02]  /*1861a0*/  @P0 LOP3.LUT R7, R7, 0x100000, RZ, 0xfc, !PT ;  /* 0x0010000007070812 */ /* 0x000fe400078efcff */
[----:B------:R-:W-:Y:S02]  /*1861b0*/  ISETP.GE.AND P0, PT, R8, UR7, PT ;  /* 0x0000000708007c0c */ /* 0x000fe4000bf06270 */
[----:B------:R-:W-:Y:S01]  /*1861c0*/  LOP3.LUT R7, R7, 0xfff7ffff, RZ, 0xc0, !PT ;  /* 0xfff7ffff07077812 */ /* 0x000fe200078ec0ff */
[----:B------:R-:W-:Y:S01]  /*1861d0*/  VIADD R8, R47, 0x13b ;  /* 0x0000013b2f087836 */ /* 0x000fe20000000000 */
[----:B------:R-:W1:Y:S02]  /*1861e0*/  LDCU.64 UR6, c[0x0][0x398] ;  /* 0x00007300ff0677ac */ /* 0x000e640008000a00 */
[----:B------:R-:W-:-:S02]  /*1861f0*/  @P1 LOP3.LUT R7, R7, 0x80000, RZ, 0xfc, !PT ;  /* 0x0008000007071812 */ /* 0x000fc400078efcff */
[----:B------:R-:W-:Y:S02]  /*186200*/  ISETP.GE.AND P1, PT, R9, UR9, PT ;  /* 0x0000000909007c0c */ /* 0x000fe4000bf26270 */
[----:B------:R-:W-:-:S04]  /*186210*/  LOP3.LUT R7, R7, 0xfffbffff, RZ, 0xc0, !PT ;  /* 0xfffbffff07077812 */ /* 0x000fc800078ec0ff */
[----:B------:R-:W-:Y:S02]  /*186220*/  @P0 LOP3.LUT R7, R7, 0x40000, RZ, 0xfc, !PT ;  /* 0x0004000007070812 */ /* 0x000fe400078efcff */
[----:B------:R-:W-:Y:S01]  /*186230*/  ISETP.GE.AND P0, PT, R8, UR11, PT ;  /* 0x0000000b08007c0c */ /* 0x000fe2000bf06270 */
[----:B------:R-:W-:Y:S01]  /*186240*/  VIADD R9, R47, 0x13a ;  /* 0x0000013a2f097836 */ /* 0x000fe20000000000 */
[----:B------:R-:W-:Y:S01]  /*186250*/  LOP3.LUT R7, R7, 0xfffdffff, RZ, 0xc0, !PT ;  /* 0xfffdffff07077812 */ /* 0x000fe200078ec0ff */
[----:B------:R-:W-:Y:S01]  /*186260*/  VIADD R8, R47, 0x139 ;  /* 0x000001392f087836 */ /* 0x000fe20000000000 */
[----:B0-----:R-:W-:Y:S01]  /*186270*/  UMOV UR8, UR5 ;  /* 0x0000000500087c82 */ /* 0x001fe20008000000 */
[----:B------:R-:W0:Y:S01]  /*186280*/  LDCU.64 UR10, c[0x0][0x398] ;  /* 0x00007300ff0a77ac */ /* 0x000e220008000a00 */
[----:B------:R-:W-:Y:S02]  /*186290*/  @P1 LOP3.LUT R7, R7, 0x20000, RZ, 0xfc, !PT ;  /* 0x0002000007071812 */ /* 0x000fe400078efcff */
[----:B------:R-:W-:-:S02]  /*1862a0*/  ISETP.GE.AND P1, PT, R9, UR13, PT ;  /* 0x0000000d09007c0c */ /* 0x000fc4000bf26270 */
[----:B------:R-:W-:-:S04]  /*1862b0*/  LOP3.LUT R7, R7, 0xfffeffff, RZ, 0xc0, !PT ;  /* 0xfffeffff07077812 */ /* 0x000fc800078ec0ff */
[----:B------:R-:W-:Y:S02]  /*1862c0*/  @P0 LOP3.LUT R7, R7, 0x10000, RZ, 0xfc, !PT ;  /* 0x0001000007070812 */ /* 0x000fe400078efcff */
[----:B------:R-:W-:Y:S01]  /*1862d0*/  ISETP.GE.AND P0, PT, R8, UR15, PT ;  /* 0x0000000f08007c0c */ /* 0x000fe2000bf06270 */
[----:B------:R-:W-:Y:S01]  /*1862e0*/  VIADD R9, R47, 0x138 ;  /* 0x000001382f097836 */ /* 0x000fe20000000000 */
        /* <DEDUP_REMOVED lines=22> */
[----:B-1----:R-:W-:Y:S01]  /*186450*/  ISETP.GE.AND P0, PT, R8, UR27, PT ;  /* 0x0000001b08007c0c */ /* 0x002fe2000bf06270 */
[----:B------:R-:W-:Y:S01]  /*186460*/  VIADD R9, R47, 0x132 ;  /* 0x000001322f097836 */ /* 0x000fe20000000000 */
[----:B------:R-:W-:-:S04]  /*186470*/  LOP3.LUT R7, R7, 0xfffffdff, RZ, 0xc0, !PT ;  /* 0xfffffdff07077812 */ /* 0x000fc800078ec0ff */
[----:B------:R-:W-:Y:S02]  /*186480*/  @P1 LOP3.LUT R7, R7, 0x200, RZ, 0xfc, !PT ;  /* 0x0000020007071812 */ /* 0x000fe400078efcff */
[----:B------:R-:W-:Y:S01]  /*186490*/  ISETP.GE.AND P1, PT, R9, UR29, PT ;  /* 0x0000001d09007c0c */ /* 0x000fe2000bf26270 */
[----:B------:R-:W-:Y:S01]  /*1864a0*/  VIADD R8, R47, 0x131 ;  /* 0x000001312f087836 */ /* 0x000fe20000000000 */
[----:B------:R-:W-:-:S04]  /*1864b0*/  LOP3.LUT R7, R7, 0xfffffeff, RZ, 0xc0, !PT ;  /* 0xfffffeff07077812 */ /* 0x000fc800078ec0ff */
[----:B------:R-:W-:Y:S02]  /*1864c0*/  @P0 LOP3.LUT R7, R7, 0x100, RZ, 0xfc, !PT ;  /* 0x0000010007070812 */ /* 0x000fe400078efcff */
[----:B--2---:R-:W-:Y:S01]  /*1864d0*/  ISETP.GE.AND P0, PT, R8, UR31, PT ;  /* 0x0000001f08007c0c */ /* 0x004fe2000bf06270 */
[----:B------:R-:W-:Y:S01]  /*1864e0*/  VIADD R9, R47, 0x130 ;  /* 0x000001302f097836 */ /* 0x000fe20000000000 */
[----:B------:R-:W-:-:S04]  /*1864f0*/  LOP3.LUT R7, R7, 0xffffff7f, RZ, 0xc0, !PT ;  /* 0xffffff7f07077812 */ /* 0x000fc800078ec0ff */
[----:B------:R-:W-:Y:S02]  /*186500*/  @P1 LOP3.LUT R7, R7, 0x80, RZ, 0xfc, !PT ;  /* 0x0000008007071812 */ /* 0x000fe400078efcff */
[----:B---3--:R-:W-:Y:S01]  /*186510*/  ISETP.GE.AND P1, PT, R9, UR33, PT ;  /* 0x0000002109007c0c */ /* 0x008fe2000bf26270 */
[----:B------:R-:W-:Y:S01]  /*186520*/  VIADD R8, R47, 0x12f ;  /* 0x0000012f2f087836 */ /* 0x000fe20000000000 */
[----:B------:R-:W-:-:S04]  /*186530*/  LOP3.LUT R7, R7, 0xffffffbf, RZ, 0xc0, !PT ;  /* 0xffffffbf07077812 */ /* 0x000fc800078ec0ff */
[----:B------:R-:W-:Y:S02]  /*186540*/  @P0 LOP3.LUT R7, R7, 0x40, RZ, 0xfc, !PT ;  /* 0x0000004007070812 */ /* 0x000fe400078efcff */
[----:B----4-:R-:W-:Y:S01]  /*186550*/  ISETP.GE.AND P0, PT, R8, UR35, PT ;  /* 0x0000002308007c0c */ /* 0x010fe2000bf06270 */
[----:B------:R-:W-:Y:S01]  /*186560*/  VIADD R9, R47, 0x12e ;  /* 0x0000012e2f097836 */ /* 0x000fe20000000000 */
[----:B------:R-:W-:-:S04]  /*186570*/  LOP3.LUT R7, R7, 0xffffffdf, RZ, 0xc0, !PT ;  /* 0xffffffdf07077812 */ /* 0x000fc800078ec0ff */
[----:B------:R-:W-:Y:S02]  /*186580*/  @P1 LOP3.LUT R7, R7, 0x20, RZ, 0xfc, !PT ;  /* 0x0000002007071812 */ /* 0x000fe400078efcff */
[----:B-----5:R-:W-:Y:S01]  /*186590*/  ISETP.GE.AND P1, PT, R9, UR37, PT ;  /* 0x0000002509007c0c */ /* 0x020fe2000bf26270 */
        /* <DEDUP_REMOVED lines=20> */
[----:B------:R-:W-:-:S04]  /*1866e0*/  VIADD R9, R47, 0x128 ;  /* 0x000001282f097836 */ /* 0x000fc80000000000 */
        /* <DEDUP_REMOVED lines=50> */
[----:B------:R-:W-:Y:S01]  /*186a10*/  UMOV UR47, UR4 ;  /* 0x00000004002f7c82 */ /* 0x000fe20008000000 */
[----:B------:R-:W1:Y:S01]  /*186a20*/  LDCU.64 UR4, c[0x0][0x398] ;  /* 0x00007300ff0477ac */ /* 0x000e620008000a00 */
[----:B------:R-:W-:Y:S01]  /*186a30*/  LOP3.LUT R36, R36, 0xfffbffff, RZ, 0xc0, !PT ;  /* 0xfffbffff24247812 */ /* 0x000fe200078ec0ff */
[----:B------:R-:W-:-:S03]  /*186a40*/  VIADD R8, R47, 0x11b ;  /* 0x0000011b2f087836 */ /* 0x000fc60000000000 */
[----:B------:R-:W-:Y:S02]  /*186a50*/  @P0 LOP3.LUT R36, R36, 0x40000, RZ, 0xfc, !PT ;  /* 0x0004000024240812 */ /* 0x000fe400078efcff */
[----:B------:R-:W-:Y:S02]  /*186a60*/  ISETP.GE.AND P0, PT, R8, UR77, PT ;  /* 0x0000004d08007c0c */ /* 0x000fe4000bf06270 */
[----:B------:R-:W-:Y:S01]  /*186a70*/  LOP3.LUT R36, R36, 0xfffdffff, RZ, 0xc0, !PT ;  /* 0xfffdffff24247812 */ /* 0x000fe200078ec0ff */
[----:B------:R-:W-:-:S03]  /*186a80*/  VIADD R9, R47, 0x11a ;  /* 0x0000011a2f097836 */ /* 0x000fc60000000000 */
[----:B------:R-:W-:Y:S02]  /*186a90*/  @P1 LOP3.LUT R36, R36, 0x20000, RZ, 0xfc, !PT ;  /* 0x0002000024241812 */ /* 0x000fe400078efcff */
[----:B------:R-:W-:Y:S01]  /*186aa0*/  ISETP.GE.AND P1, PT, R9, UR8, PT ;  /* 0x0000000809007c0c */ /* 0x000fe2000bf26270 */
[C---:B------:R-:W-:Y:S01]  /*186ab0*/  VIADD R8, R47.reuse, 0x118 ;  /* 0x000001182f087836 */ /* 0x040fe20000000000 */
[----:B------:R-:W-:Y:S01]  /*186ac0*/  LOP3.LUT R36, R36, 0xfffeffff, RZ, 0xc0, !PT ;  /* 0xfffeffff24247812 */ /* 0x000fe200078ec0ff */
[----:B-1----:R-:W-:Y:S01]  /*186ad0*/  IMAD.U32 R31, RZ, RZ, UR4 ;  /* 0x00000004ff1f7e24 */ /* 0x002fe2000f8e00ff */
[----:B------:R-:W-:Y:S01]  /*186ae0*/  UMOV UR4, UR5 ;  /* 0x0000000500047c82 */ /* 0x000fe20008000000 */
[----:B0-----:R-:W-:Y:S01]  /*186af0*/  UMOV UR45, UR10 ;  /* 0x0000000a002d7c82 */ /* 0x001fe20008000000 */
[----:B------:R-:W-:Y:S02]  /*186b00*/  @P0 LOP3.LUT R36, R36, 0x10000, RZ, 0xfc, !PT ;  /* 0x0001000024240812 */ /* 0x000fe400078efcff */
[----:B------:R-:W-:Y:S01]  /*186b10*/  ISETP.GE.AND P0, PT, R8, UR4, PT ;  /* 0x0000000408007c0c */ /* 0x000fe2000bf06270 */
[----:B------:R-:W-:Y:S01]  /*186b20*/  UMOV UR5, UR11 ;  /* 0x0000000b00057c82 */ /* 0x000fe20008000000 */
[----:B------:R-:W0:Y:S01]  /*186b30*/  LDCU.64 UR10, c[0x0][0x398] ;  /* 0x00007300ff0a77ac */ /* 0x000e220008000a00 */
[----:B------:R-:W-:Y:S01]  /*186b40*/  LOP3.LUT R36, R36, 0xffff7fff, RZ, 0xc0, !PT ;  /* 0xffff7fff24247812 */ /* 0x000fe200078ec0ff */
[----:B------:R-:W-:Y:S01]  /*186b50*/  VIADD R8, R47, 0x116 ;  /* 0x000001162f087836 */ /* 0x000fe20000000000 */
[----:B------:R-:W1:Y:S02]  /*186b60*/  LDCU.64 UR8, c[0x0][0x398] ;  /* 0x00007300ff0877ac */ /* 0x000e640008000a00 */
[----:B------:R-:W-:-:S02]  /*186b70*/  @P1 LOP3.LUT R36, R36, 0x8000, RZ, 0xfc, !PT ;  /* 0x0000800024241812 */ /* 0x000fc400078efcff */
[----:B------:R-:W-:Y:S02]  /*186b80*/  ISETP.GE.AND P1, PT, R8, UR7, PT ;  /* 0x0000000708007c0c */ /* 0x000fe4000bf26270 */
[----:B------:R-:W-:Y:S01]  /*186b90*/  LOP3.LUT R36, R36, 0xffffbfff, RZ, 0xc0, !PT ;  /* 0xffffbfff24247812 */ /* 0x000fe200078ec0ff */
[----:B------:R-:W-:-:S03]  /*186ba0*/  VIADD R9, R47, 0x114 ;  /* 0x000001142f097836 */ /* 0x000fc60000000000 */
[----:B------:R-:W-:Y:S02]  /*186bb0*/  @P0 LOP3.LUT R36, R36, 0x4000, RZ, 0xfc, !PT ;  /* 0x0000400024240812 */ /* 0x000fe400078efcff */
[----:B------:R-:W-:Y:S02]  /*186bc0*/  ISETP.GE.AND P0, PT, R9, UR5, PT ;  /* 0x0000000509007c0c */ /* 0x000fe4000bf06270 */
[----:B------:R-:W-:Y:S01]  /*186bd0*/  LOP3.LUT R36, R36, 0xffffdfff, RZ, 0xc0, !PT ;  /* 0xffffdfff24247812 */ /* 0x000fe200078ec0ff */
[C---:B------:R-:W-:Y:S02]  /*186be0*/  VIADD R8, R47.reuse, 0x112 ;  /* 0x000001122f087836 */ /* 0x040fe40000000000 */
[----:B------:R-:W-:Y:S01]  /*186bf0*/  IMAD.U32 R30, RZ, RZ, UR6 ;  /* 0x00000006ff1e7e24 */ /* 0x000fe2000f8e00ff */
[----:B0-----:R-:W-:Y:S01]  /*186c00*/  UMOV UR6, UR11 ;  /* 0x0000000b00067c82 */ /* 0x001fe20008000000 */
[----:B------:R-:W-:Y:S01]  /*186c10*/  @P1 LOP3.LUT R36, R36, 0x2000, RZ, 0xfc, !PT ;  /* 0x0000200024241812 */ /* 0x000fe200078efcff */
[----:B-1----:R-:W-:Y:S01]  /*186c20*/  IMAD.U32 R28, RZ, RZ, UR8 ;  /* 0x00000008ff1c7e24 */ /* 0x002fe2000f8e00ff */
[----:B------:R-:W-:Y:S01]  /*186c30*/  UMOV UR4, UR9 ;  /* 0x0000000900047c82 */ /* 0x000fe20008000000 */
[----:B------:R-:W-:Y:S01]  /*186c40*/  ISETP.GE.AND P1, PT, R8, UR6, PT ;  /* 0x0000000608007c0c */ /* 0x000fe2000bf26270 */
[----:B------:R-:W0:Y:S01]  /*186c50*/  LDCU.64 UR8, c[0x0][0x398] ;  /* 0x00007300ff0877ac */ /* 0x000e220008000a00 */
[----:B------:R-:W-:Y:S01]  /*186c60*/  LOP3.LUT R36, R36, 0xffffefff, RZ, 0xc0, !PT ;  /* 0xffffefff24247812 */ /* 0x000fe200078ec0ff */
[----:B------:R-:W1:Y:S01]  /*186c70*/  LDCU.64 UR6, c[0x0][0x398] ;  /* 0x00007300ff0677ac */ /* 0x000e620008000a00 */
[----:B------:R-:W-:-:S02]  /*186c80*/  VIADD R9, R47, 0x110 ;  /* 0x000001102f097836 */ /* 0x000fc40000000000 */
[----:B------:R-:W-:-:S03]  /*186c90*/  @P0 LOP3.LUT R36, R36, 0x1000, RZ, 0xfc, !PT ;  /* 0x0000100024240812 */ /* 0x000fc600078efcff */
[----:B------:R-:W-:Y:S02]  /*186ca0*/  ISETP.GE.AND P0, PT, R9, UR4, PT ;  /* 0x0000000409007c0c */ /* 0x000fe4000bf06270 */
[----:B------:R-:W-:-:S04]  /*186cb0*/  LOP3.LUT R36, R36, 0xfffff7ff, RZ, 0xc0, !PT ;  /* 0xfffff7ff24247812 */ /* 0x000fc800078ec0ff */
[----:B------:R-:W-:Y:S01]  /*186cc0*/  @P1 LOP3.LUT R36, R36, 0x800, RZ, 0xfc, !PT ;  /* 0x0000080024241812 */ /* 0x000fe200078efcff */
[C---:B------:R-:W-:Y:S02]  /*186cd0*/  VIADD R10, R47.reuse, 0x10c ;  /* 0x0000010c2f0a7836 */ /* 0x040fe40000000000 */
[----:B------:R-:W-:Y:S01]  /*186ce0*/  VIADD R8, R47, 0x10e ;  /* 0x0000010e2f087836 */ /* 0x000fe20000000000 */
[----:B------:R-:W-:Y:S01]  /*186cf0*/  LOP3.LUT R36, R36, 0xfffffbff, RZ, 0xc0, !PT ;  /* 0xfffffbff24247812 */ /* 0x000fe200078ec0ff */
[----:B0-----:R-:W-:Y:S01]  /*186d00*/  UMOV UR5, UR9 ;  /* 0x0000000900057c82 */ /* 0x001fe20008000000 */
[----:B-1----:R-:W-:Y:S02]  /*186d10*/  UMOV UR4, UR7 ;  /* 0x0000000700047c82 */ /* 0x002fe40008000000 */
[----:B------:R-:W-:Y:S02]  /*186d20*/  @P0 LOP3.LUT R36, R36, 0x400, RZ, 0xfc, !PT ;  /* 0x0000040024240812 */ /* 0x000fe400078efcff */
[----:B------:R-:W-:-:S02]  /*186d30*/  ISETP.GE.AND P1, PT, R8, UR5, PT ;  /* 0x0000000508007c0c */ /* 0x000fc4000bf26270 */
[----:B------:R-:W-:Y:S01]  /*186d40*/  ISETP.GE.AND P0, PT, R10, UR4, PT ;  /* 0x000000040a007c0c */ /* 0x000fe2000bf06270 */
[----:B------:R-:W0:Y:S01]  /*186d50*/  LDCU.64 UR4, c[0x0][0x398] ;  /* 0x00007300ff0477ac */ /* 0x000e220008000a00 */
[----:B------:R-:W-:Y:S01]  /*186d60*/  LOP3.LUT R36, R36, 0xfffffdff, RZ, 0xc0, !PT ;  /* 0xfffffdff24247812 */ /* 0x000fe200078ec0ff */
[----:B------:R-:W-:Y:S01]  /*186d70*/  IMAD.U32 R26, RZ, RZ, UR6 ;  /* 0x00000006ff1a7e24 */ /* 0x000fe2000f8e00ff */
[----:B------:R-:W1:Y:S01]  /*186d80*/  LDCU.64 UR6, c[0x0][0x398] ;  /* 0x00007300ff0677ac */ /* 0x000e620008000a00 */
[----:B------:R-:W-:-:S06]  /*186d90*/  VIADD R8, R47, 0x10a ;  /* 0x0000010a2f087836 */ /* 0x000fcc0000000000 */
[----:B------:R-:W-:-:S04]  /*186da0*/  @P1 LOP3.LUT R36, R36, 0x200, RZ, 0xfc, !PT ;  /* 0x0000020024241812 */ /* 0x000fc800078efcff */
[----:B------:R-:W-:Y:S01]  /*186db0*/  LOP3.LUT R36, R36, 0xfffffeff, RZ, 0xc0, !PT ;  /* 0xfffffeff24247812 */ /* 0x000fe200078ec0ff */
[----:B0-----:R-:W-:Y:S01]  /*186dc0*/  IMAD.U32 R25, RZ, RZ, UR4 ;  /* 0x00000004ff197e24 */ /* 0x001fe2000f8e00ff */
[----:B------:R-:W-:Y:S02]  /*186dd0*/  UMOV UR4, UR5 ;  /* 0x0000000500047c82 */ /* 0x000fe40008000000 */
[----:B------:R-:W-:Y:S02]  /*186de0*/  @P0 LOP3.LUT R36, R36, 0x100, RZ, 0xfc, !PT ;  /* 0x0000010024240812 */ /* 0x000fe400078efcff */
[----:B------:R-:W-:Y:S01]  /*186df0*/  ISETP.GE.AND P0, PT, R8, UR4, PT ;  /* 0x0000000408007c0c */ /* 0x000fe2000bf06270 */
[----:B------:R-:W-:Y:S01]  /*186e00*/  VIADD R8, R47, 0x108 ;  /* 0x000001082f087836 */ /* 0x000fe20000000000 */
[----:B------:R-:W-:Y:S01]  /*186e10*/  LOP3.LUT R36, R36, 0xffffff7f, RZ, 0xc0, !PT ;  /* 0xffffff7f24247812 */ /* 0x000fe200078ec0ff */
[----:B-1----:R-:W-:Y:S01]  /*186e20*/  UMOV UR4, UR7 ;  /* 0x0000000700047c82 */ /* 0x002fe20008000000 */
[----:B------:R-:W-:Y:S01]  /*186e30*/  UMOV UR49, UR6 ;  /* 0x0000000600317c82 */ /* 0x000fe20008000000 */
[----:B------:R-:W0:Y:S08]  /*186e40*/  LDCU.64 UR6, c[0x0][0x398] ;  /* 0x00007300ff0677ac */ /* 0x000e300008000a00 */
[----:B------:R-:W-:-:S02]  /*186e50*/  @P0 LOP3.LUT R36, R36, 0x80, RZ, 0xfc, !PT ;  /* 0x0000008024240812 */ /* 0x000fc400078efcff */
[----:B------:R-:W-:Y:S01]  /*186e60*/  ISETP.GE.AND P0, PT, R8, UR4, PT ;  /* 0x0000000408007c0c */ /* 0x000fe2000bf06270 */
[----:B------:R-:W1:Y:S01]  /*186e70*/  LDCU.64 UR4, c[0x0][0x398] ;  /* 0x00007300ff0477ac */ /* 0x000e620008000a00 */
[----:B------:R-:W-:Y:S01]  /*186e80*/  VIADD R8, R47, 0x106 ;  /* 0x000001062f087836 */ /* 0x000fe20000000000 */
[----:B------:R-:W-:Y:S01]  /*186e90*/  LOP3.LUT R36, R36, 0xffffffbf, RZ, 0xc0, !PT ;  /* 0xffffffbf24247812 */ /* 0x000fe200078ec0ff */
[----:B0-----:R-:W-:-:S09]  /*186ea0*/  UMOV UR31, UR6 ;  /* 0x00000006001f7c82 */ /* 0x001fd20008000000 */
[----:B------:R-:W-:Y:S01]  /*186eb0*/  @P0 LOP3.LUT R36, R36, 0x40, RZ, 0xfc, !PT ;  /* 0x0000004024240812 */ /* 0x000fe200078efcff */
[----:B-1----:R-:W-:Y:S01]  /*186ec0*/  IMAD.U32 R24, RZ, RZ, UR4 ;  /* 0x00000004ff187e24 */ /* 0x002fe2000f8e00ff */
[----:B------:R-:W-:Y:S02]  /*186ed0*/  UMOV UR4, UR5 ;  /* 0x0000000500047c82 */ /* 0x000fe40008000000 */
[----:B------:R-:W-:Y:S01]  /*186ee0*/  ISETP.GE.AND P0, PT, R8, UR4, PT ;  /* 0x0000000408007c0c */ /* 0x000fe2000bf06270 */
[----:B------:R-:W-:Y:S01]  /*186ef0*/  UMOV UR4, UR7 ;  /* 0x0000000700047c82 */ /* 0x000fe20008000000 */
[----:B------:R-:W0:Y:S01]  /*186f00*/  LDCU.64 UR6, c[0x0][0x398] ;  /* 0x00007300ff0677ac */ /* 0x000e220008000a00 */
[----:B------:R-:W-:Y:S01]  /*186f10*/  VIADD R8, R47, 0x104 ;  /* 0x000001042f087836 */ /* 0x000fe20000000000 */
[----:B------:R-:W-:-:S09]  /*186f20*/  LOP3.LUT R36, R36, 0xffffffdf, RZ, 0xc0, !PT ;  /* 0xffffffdf24247812 */ /* 0x000fd200078ec0ff */
[----:B------:R-:W-:Y:S02]  /*186f30*/  @P0 LOP3.LUT R36, R36, 0x20, RZ, 0xfc, !PT ;  /* 0x0000002024240812 */ /* 0x000fe400078efcff */
[----:B------:R-:W-:Y:S01]  /*186f40*/  ISETP.GE.AND P0, PT, R8, UR4, PT ;  /* 0x0000000408007c0c */ /* 0x000fe2000bf06270 */
[----:B------:R-:W-:Y:S01]  /*186f50*/  VIADD R8, R47, 0x102 ;  /* 0x000001022f087836 */ /* 0x000fe20000000000 */
[----:B------:R-:W-:Y:S01]  /*186f60*/  LOP3.LUT R36, R36, 0xffffffef, RZ, 0xc0, !PT ;  /* 0xffffffef24247812 */ /* 0x000fe200078ec0ff */
[----:B0-----:R-:W-:Y:S01]  /*186f70*/  UMOV UR4, UR7 ;  /* 0x0000000700047c82 */ /* 0x001fe20008000000 */
[----:B------:R-:W-:Y:S01]  /*186f80*/  UMOV UR55, UR6 ;  /* 0x0000000600377c82 */ /* 0x000fe20008000000 */
[----:B------:R-:W0:Y:S08]  /*186f90*/  LDCU.64 UR6, c[0x0][0x398] ;  /* 0x00007300ff0677ac */ /* 0x000e300008000a00 */
[----:B------:R-:W-:-:S02]  /*186fa0*/  @P0 LOP3.LUT R36, R36, 0x10, RZ, 0xfc, !PT ;  /* 0x0000001024240812 */ /* 0x000fc400078efcff */
[----:B------:R-:W-:Y:S01]  /*186fb0*/  ISETP.GE.AND P0, PT, R8, UR4, PT ;  /* 0x0000000408007c0c */ /* 0x000fe2000bf06270 */
[----:B------:R-:W-:Y:S01]  /*186fc0*/  VIADD R8, R47, 0x100 ;  /* 0x000001002f087836 */ /* 0x000fe20000000000 */
[----:B------:R-:W-:Y:S01]  /*186fd0*/  LOP3.LUT R36, R36, 0xfffffff7, RZ, 0xc0, !PT ;  /* 0xfffffff724247812 */ /* 0x000fe200078ec0ff */
[----:B0-----:R-:W-:-:S10]  /*186fe0*/  UMOV UR4, UR7 ;  /* 0x0000000700047c82 */ /* 0x001fd40008000000 */
[----:B------:R-:W-:Y:S02]  /*186ff0*/  @P0 LOP3.LUT R36, R36, 0x8, RZ, 0xfc, !PT ;  /* 0x0000000824240812 */ /* 0x000fe400078efcff */
[----:B------:R-:W-:Y:S01]  /*187000*/  ISETP.GE.AND P0, PT, R8, UR4, PT ;  /* 0x0000000408007c0c */ /* 0x000fe2000bf06270 */
[----:B------:R-:W0:Y:S01]  /*187010*/  LDCU.64 UR4, c[0x0][0x398] ;  /* 0x00007300ff0477ac */ /* 0x000e220008000a00 */
[----:B------:R-:W-:Y:S01]  /*187020*/  UMOV UR51, UR6 ;  /* 0x0000000600337c82 */ /* 0x000fe20008000000 */
[----:B------:R-:W1:Y:S01]  /*187030*/  LDCU.64 UR6, c[0x0][0x398] ;  /* 0x00007300ff0677ac */ /* 0x000e620008000a00 */
[----:B------:R-:W-:Y:S01]  /*187040*/  VIADD R8, R47, 0xfe ;  /* 0x000000fe2f087836 */ /* 0x000fe20000000000 */
[----:B------:R-:W-:-:S08]  /*187050*/  LOP3.LUT R36, R36, 0xfffffffb, RZ, 0xc0, !PT ;  /* 0xfffffffb24247812 */ /* 0x000fd000078ec0ff */
[----:B------:R-:W-:Y:S01]  /*187060*/  @P0 LOP3.LUT R36, R36, 0x4, RZ, 0xfc, !PT ;  /* 0x0000000424240812 */ /* 0x000fe200078efcff */
[----:B0-----:R-:W-:Y:S01]  /*187070*/  IMAD.U32 R23, RZ, RZ, UR4 ;  /* 0x00000004ff177e24 */ /* 0x001fe2000f8e00ff */
[----:B------:R-:W-:Y:S02]  /*187080*/  UMOV UR4, UR5 ;  /* 0x0000000500047c82 */ /* 0x000fe40008000000 */
[----:B------:R-:W-:Y:S01]  /*187090*/  ISETP.GE.AND P0, PT, R8, UR4, PT ;  /* 0x0000000408007c0c */ /* 0x000fe2000bf06270 */
[----:B------:R-:W-:Y:S01]  /*1870a0*/  VIADD R8, R47, 0xfc ;  /* 0x000000fc2f087836 */ /* 0x000fe20000000000 */
[----:B------:R-:W-:Y:S01]  /*1870b0*/  LOP3.LUT R36, R36, 0xfffffffd, RZ, 0xc0, !PT ;  /* 0xfffffffd24247812 */ /* 0x000fe200078ec0ff */
[----:B-1----:R-:W-:-:S10]  /*1870c0*/  UMOV UR4, UR7 ;  /* 0x0000000700047c82 */ /* 0x002fd40008000000 */
[----:B------:R-:W-:Y:S02]  /*1870d0*/  @P0 LOP3.LUT R36, R36, 0x2, RZ, 0xfc, !PT ;  /* 0x0000000224240812 */ /* 0x000fe400078efcff */
[----:B------:R-:W-:Y:S01]  /*1870e0*/  ISETP.GE.AND P0, PT, R8, UR4, PT ;  /* 0x0000000408007c0c */ /* 0x000fe2000bf06270 */
[----:B------:R-:W0:Y:S01]  /*1870f0*/  LDCU.64 UR4, c[0x0][0x398] ;  /* 0x00007300ff0477ac */ /* 0x000e220008000a00 */
[----:B------:R-:W-:Y:S01]  /*187100*/  VIADD R8, R47, 0xfa ;  /* 0x000000fa2f087836 */ /* 0x000fe20000000000 */
[----:B------:R-:W-:-:S10]  /*187110*/  LOP3.LUT R36, R36, 0xfffffffe, RZ, 0xc0, !PT ;  /* 0xfffffffe24247812 */ /* 0x000fd400078ec0ff */
[----:B------:R-:W-:Y:S01]  /*187120*/  @P0 LOP3.LUT R36, R36, 0x1, RZ, 0xfc, !PT ;  /* 0x0000000124240812 */ /* 0x000fe200078efcff */
[----:B0-----:R-:W-:Y:S01]  /*187130*/  IMAD.U32 R22, RZ, RZ, UR4 ;  /* 0x00000004ff167e24 */ /* 0x001fe2000f8e00ff */
[----:B------:R-:W-:Y:S02]  /*187140*/  UMOV UR4, UR5 ;  /* 0x0000000500047c82 */ /* 0x000fe40008000000 */
[----:B------:R-:W-:Y:S02]  /*187150*/  ISETP.GE.AND P0, PT, R8, UR4, PT ;  /* 0x0000000408007c0c */ /* 0x000fe4000bf06270 */
[----:B------:R-:W0:Y:S01]  /*187160*/  LDCU.64 UR4, c[0x0][0x398] ;  /* 0x00007300ff0477ac */ /* 0x000e220008000a00 */
[----:B------:R-:W-:Y:S01]  /*187170*/  VIADD R8, R47, 0xf8 ;  /* 0x000000f82f087836 */ /* 0x000fe20000000000 */
[----:B------:R-:W-:-:S09]  /*187180*/  LOP3.LUT R37, R37, 0x7fffffff, RZ, 0xc0, !PT ;  /* 0x7fffffff25257812 */ /* 0x000fd200078ec0ff */
[----:B------:R-:W-:Y:S01]  /*187190*/  @P0 LOP3.LUT R37, R37, 0x80000000, RZ, 0xfc, !PT ;  /* 0x8000000025250812 */ /* 0x000fe200078efcff */
[----:B0-----:R-:W-:Y:S01]  /*1871a0*/  IMAD.U32 R21, RZ, RZ, UR4 ;  /* 0x00000004ff157e24 */ /* 0x001fe2000f8e00ff */
[----:B------:R-:W-:Y:S02]  /*1871b0*/  UMOV UR4, UR5 ;  /* 0x0000000500047c82 */ /* 0x000fe40008000000 */
[----:B------:R-:W-:Y:S02]  /*1871c0*/  ISETP.GE.AND P0, PT, R8, UR4, PT ;  /* 0x0000000408007c0c */ /* 0x000fe4000bf06270 */
[----:B------:R-:W0:Y:S01]  /*1871d0*/  LDCU.64 UR4, c[0x0][0x398] ;  /* 0x00007300ff0477ac */ /* 0x000e220008000a00 */
[----:B------:R-:W-:Y:S01]  /*1871e0*/  VIADD R8, R47, 0xf6 ;  /* 0x000000f62f087836 */ /* 0x000fe20000000000 */
[----:B------:R-:W-:Y:S01]  /*1871f0*/  LOP3.LUT R37, R37, 0xbfffffff, RZ, 0xc0, !PT ;  /* 0xbfffffff25257812 */ /* 0x000fe200078ec0ff */
[----:B------:R-:W-:Y:S01]  /*187200*/  UMOV UR59, UR6 ;  /* 0x00000006003b7c82 */ /* 0x000fe20008000000 */
[----:B------:R-:W1:Y:S07]  /*187210*/  LDCU.64 UR6, c[0x0][0x398] ;  /* 0x00007300ff0677ac */ /* 0x000e6e0008000a00 */
[----:B------:R-:W-:Y:S01]  /*187220*/  @P0 LOP3.LUT R37, R37, 0x40000000, RZ, 0xfc, !PT ;  /* 0x4000000025250812 */ /* 0x000fe200078efcff */
[----:B0-----:R-:W-:Y:S01]  /*187230*/  IMAD.U32 R20, RZ, RZ, UR4 ;  /* 0x00000004ff147e24 */ /* 0x001fe2000f8e00ff */
[----:B------:R-:W-:-:S02]  /*187240*/  UMOV UR4, UR5 ;  /* 0x0000000500047c82 */ /* 0x000fc40008000000 */
[----:B------:R-:W-:Y:S02]  /*187250*/  ISETP.GE.AND P0, PT, R8, UR4, PT ;  /* 0x0000000408007c0c */ /* 0x000fe4000bf06270 */
[----:B------:R-:W0:Y:S01]  /*187260*/  LDCU.64 UR4, c[0x0][0x398] ;  /* 0x00007300ff0477ac */ /* 0x000e220008000a00 */
[----:B------:R-:W-:Y:S01]  /*187270*/  VIADD R8, R47, 0xf4 ;  /* 0x000000f42f087836 */ /* 0x000fe20000000000 */
[----:B------:R-:W-:Y:S01]  /*187280*/  LOP3.LUT R37, R37, 0xdfffffff, RZ, 0xc0, !PT ;  /* 0xdfffffff25257812 */ /* 0x000fe200078ec0ff */
[----:B-1----:R-:W-:-:S08]  /*187290*/  UMOV UR53, UR6 ;  /* 0x0000000600357c82 */ /* 0x002fd00008000000 */
[----:B------:R-:W-:Y:S01]  /*1872a0*/  @P0 LOP3.LUT R37, R37, 0x20000000, RZ, 0xfc, !PT ;  /* 0x2000000025250812 */ /* 0x000fe200078efcff */
[----:B0-----:R-:W-:Y:S01]  /*1872b0*/  IMAD.U32 R19, RZ, RZ, UR4 ;  /* 0x00000004ff137e24 */ /* 0x001fe2000f8e00ff */
        /* <DEDUP_REMOVED lines=8> */
[----:B0-----:R-:W-:Y:S01]  /*187340*/  UMOV UR4, UR7 ;  /* 0x0000000700047c82 */ /* 0x001fe20008000000 */
[----:B------:R-:W-:Y:S01]  /*187350*/  UMOV UR65, UR6 ;  /* 0x0000000600417c82 */ /* 0x000fe20008000000 */
[----:B------:R-:W0:Y:S01]  /*187360*/  LDCU.64 UR6, c[0x0][0x398] ;  /* 0x00007300ff0677ac */ /* 0x000e220008000a00 */
[----:B------:R-:W-:Y:S01]  /*187370*/  VIADD R8, R47, 0xf0 ;  /* 0x000000f02f087836 */ /* 0x000fe20000000000 */
[----:B------:R-:W-:-:S08]  /*187380*/  LOP3.LUT R37, R37, 0xf7ffffff, RZ, 0xc0, !PT ;  /* 0xf7ffffff25257812 */ /* 0x000fd000078ec0ff */
        /* <DEDUP_REMOVED lines=38> */
[----:B------:R-:W-:-:S11]  /*1875f0*/  LOP3.LUT R37, R37, 0xffdfffff, RZ, 0xc0, !PT ;  /* 0xffdfffff25257812 */ /* 0x000fd600078ec0ff */
[----:B------:R-:W-:Y:S01]  /*187600*/  @P0 LOP3.LUT R37, R37, 0x200000, RZ, 0xfc, !PT ;  /* 0x0020000025250812 */ /* 0x000fe200078efcff */
[----:B0-----:R-:W-:Y:S02]  /*187610*/  UMOV UR4, UR7 ;  /* 0x0000000700047c82 */ /* 0x001fe40008000000 */
        /* <DEDUP_REMOVED lines=93> */
[----:B------:R-:W-:Y:S01]  /*187bf0*/  UMOV UR29, UR6 ;  /* 0x00000006001d7c82 */ /* 0x000fe20008000000 */
[----:B------:R-:W1:Y:S01]  /*187c00*/  LDCU.64 UR6, c[0x0][0x398] ;  /* 0x00007300ff0677ac */ /* 0x000e620008000a00 */
[----:B------:R-:W-:Y:S01]  /*187c10*/  VIADD R8, R47, 0xc8 ;  /* 0x000000c82f087836 */ /* 0x000fe20000000000 */
[----:B------:R-:W-:-:S07]  /*187c20*/  LOP3.LUT R37, R37, 0xffffff7f, RZ, 0xc0, !PT ;  /* 0xffffff7f25257812 */ /* 0x000fce00078ec0ff */
[----:B------:R-:W-:Y:S01]  /*187c30*/  @P0 LOP3.LUT R37, R37, 0x80, RZ, 0xfc, !PT ;  /* 0x0000008025250812 */ /* 0x000fe200078efcff */
[----:B0-----:R-:W-:Y:S01]  /*187c40*/  IMAD.U32 R16, RZ, RZ, UR4 ;  /* 0x00000004ff107e24 */ /* 0x001fe2000f8e00ff */
[----:B------:R-:W-:Y:S01]  /*187c50*/  UMOV UR4, UR5 ;  /* 0x0000000500047c82 */ /* 0x000fe20008000000 */
[----:B-1----:R-:W-:Y:S01]  /*187c60*/  UMOV UR33, UR6 ;  /* 0x0000000600217c82 */ /* 0x002fe20008000000 */
        /* <DEDUP_REMOVED lines=28> */
[----:B0-----:R-:W-:Y:S01]  /*187e30*/  IMAD.U32 R15, RZ, RZ, UR6 ;  /* 0x00000006ff0f7e24 */ /* 0x001fe2000f8e00ff */
        /* <DEDUP_REMOVED lines=23> */
[C---:B------:R-:W-:Y:S01]  /*187fb0*/  VIADD R8, R47.reuse, 0x6 ;  /* 0x000000062f087836 */ /* 0x040fe20000000000 */
[----:B------:R-:W-:Y:S04]  /*187fc0*/  STL.64 [R1+0x6f8], R12 ;  /* 0x0006f80c01007387 */ /* 0x000fe80000100a00 */
[----:B------:R-:W2:Y:S04]  /*187fd0*/  LDL.LU R43, [R1+0x2678] ;  /* 0x00267800012b7983 */ /* 0x000ea80000300800 */
[----:B------:R0:W-:Y:S01]  /*187fe0*/  STL [R1+0x2dd4], R9 ;  /* 0x002dd40901007387 */ /* 0x0001e20000100800 */
[----:B------:R-:W-:Y:S01]  /*187ff0*/  ISETP.GE.AND P1, PT, R8, UR5, PT ;  /* 0x0000000508007c0c */ /* 0x000fe2000bf26270 */
[----:B0-----:R-:W-:Y:S01]  /*188000*/  IMAD.U32 R9, RZ, RZ, UR6 ;  /* 0x00000006ff097e24 */ /* 0x001fe2000f8e00ff */
[----:B------:R-:W-:Y:S01]  /*188010*/  UMOV UR5, UR7 ;  /* 0x0000000700057c82 */ /* 0x000fe20008000000 */
[----:B------:R-:W0:Y:S01]  /*188020*/  LDCU.64 UR6, c[0x0][0x398] ;  /* 0x00007300ff0677ac */ /* 0x000e220008000a00 */
[----:B------:R-:W-:-:S02]  /*188030*/  VIADD R8, R47, 0x5 ;  /* 0x000000052f087836 */ /* 0x000fc40000000000 */
[----:B------:R0:W-:Y:S03]  /*188040*/  STL [R1+0x2dd0], R9 ;  /* 0x002dd00901007387 */ /* 0x0001e60000100800 */
[----:B------:R-:W-:Y:S01]  /*188050*/  ISETP.GE.AND P2, PT, R8, UR5, PT ;  /* 0x0000000508007c0c */ /* 0x000fe2000bf46270 */
[----:B0-----:R-:W-:Y:S01]  /*188060*/  IMAD.U32 R9, RZ, RZ, UR6 ;  /* 0x00000006ff097e24 */ /* 0x001fe2000f8e00ff */
[----:B------:R-:W-:Y:S01]  /*188070*/  UMOV UR5, UR7 ;  /* 0x0000000700057c82 */ /* 0x000fe20008000000 */
[----:B------:R-:W0:Y:S03]  /*188080*/  LDCU.64 UR6, c[0x0][0x398] ;  /* 0x00007300ff0677ac */ /* 0x000e260008000a00 */
[----:B------:R0:W-:Y:S04]  /*188090*/  STL [R1+0x2dc8], R9 ;  /* 0x002dc80901007387 */ /* 0x0001e80000100800 */
[----:B------:R-:W3:Y:S01]  /*1880a0*/  LDL.LU R52, [R1+0x88] ;  /* 0x0000880001347983 */ /* 0x000ee20000300800 */
[----:B0-----:R-:W-:-:S05]  /*1880b0*/  IMAD.U32 R9, RZ, RZ, UR6 ;  /* 0x00000006ff097e24 */ /* 0x001fca000f8e00ff */
[----:B------:R0:W-:Y:S04]  /*1880c0*/  STL [R1+0x2dc0], R9 ;  /* 0x002dc00901007387 */ /* 0x0001e80000100800 */
[----:B------:R-:W4:Y:S04]  /*1880d0*/  LDL.LU R51, [R1+0x7c] ;  /* 0x00007c0001337983 */ /* 0x000f280000300800 */
[----:B------:R-:W5:Y:S04]  /*1880e0*/  LDL.LU R50, [R1+0x78] ;  /* 0x0000780001327983 */ /* 0x000f680000300800 */
[----:B------:R-:W2:Y:S04]  /*1880f0*/  LDL.LU R49, [R1+0x70] ;  /* 0x0000700001317983 */ /* 0x000ea80000300800 */
[----:B------:R-:W2:Y:S01]  /*188100*/  LDL.LU R44, [R1+0x6c] ;  /* 0x00006c00012c7983 */ /* 0x000ea20000300800 */
[----:B------:R-:W-:-:S02]  /*188110*/  VIADD R8, R47, 0x4 ;  /* 0x000000042f087836 */ /* 0x000fc40000000000 */
[----:B------:R-:W-:Y:S01]  /*188120*/  IMAD.MOV.U32 R12, RZ, RZ, R11 ;  /* 0x000000ffff0c7224 */ /* 0x000fe200078e000b */
[----:B------:R-:W2:Y:S02]  /*188130*/  LDL.LU R45, [R1+0x60] ;  /* 0x00006000012d7983 */ /* 0x000ea40000300800 */
[----:B------:R-:W-:Y:S01]  /*188140*/  ISETP.GE.AND P3, PT, R8, UR5, PT ;  /* 0x0000000508007c0c */ /* 0x000fe2000bf66270 */
[----:B------:R-:W-:Y:S01]  /*188150*/  UMOV UR5, UR7 ;  /* 0x0000000700057c82 */ /* 0x000fe20008000000 */
[----:B------:R-:W1:Y:S01]  /*188160*/  LDCU.64 UR6, c[0x0][0x398] ;  /* 0x00007300ff0677ac */ /* 0x000e620008000a00 */
[C---:B------:R-:W-:Y:S02]  /*188170*/  VIADD R8, R47.reuse, 0x3 ;  /* 0x000000032f087836 */ /* 0x040fe40000000000 */
[C---:B------:R-:W-:Y:S01]  /*188180*/  VIADD R11, R47.reuse, 0x2 ;  /* 0x000000022f0b7836 */ /* 0x040fe20000000000 */
[----:B------:R-:W2:Y:S04]  /*188190*/  LDL.LU R60, [R1+0x58] ;  /* 0x00005800013c7983 */ /* 0x000ea80000300800 */
[----:B------:R-:W2:Y:S04]  /*1881a0*/  LDL.LU R61, [R1+0x54] ;  /* 0x00005400013d7983 */ /* 0x000ea80000300800 */
[----:B------:R-:W2:Y:S01]  /*1881b0*/  LDL.LU R42, [R1+0x4c] ;  /* 0x00004c00012a7983 */ /* 0x000ea20000300800 */
[----:B------:R-:W-:Y:S01]  /*1881c0*/  ISETP.GE.AND P4, PT, R8, UR5, PT ;  /* 0x0000000508007c0c */ /* 0x000fe2000bf86270 */
[----:B0-----:R-:W-:-:S02]  /*1881d0*/  VIADD R9, R47, 0x1 ;  /* 0x000000012f097836 */ /* 0x001fc40000000000 */
[----:B------:R-:W-:Y:S01]  /*1881e0*/  IMAD.MOV.U32 R53, RZ, RZ, R12 ;  /* 0x000000ffff357224 */ /* 0x000fe200078e000c */
[----:B------:R-:W2:Y:S04]  /*1881f0*/  LDL.LU R41, [R1+0x48] ;  /* 0x0000480001297983 */ /* 0x000ea80000300800 */
[----:B------:R-:W2:Y:S04]  /*188200*/  LDL.LU R46, [R1+0x40] ;  /* 0x00004000012e7983 */ /* 0x000ea80000300800 */
[----:B------:R-:W2:Y:S04]  /*188210*/  LDL.LU R48, [R1+0x38] ;  /* 0x0000380001307983 */ /* 0x000ea80000300800 */
[----:B------:R-:W2:Y:S01]  /*188220*/  LDL.LU R10, [R1+0x28] ;  /* 0x00002800010a7983 */ /* 0x000ea20000300800 */
[----:B-1----:R-:W-:Y:S01]  /*188230*/  UMOV UR5, UR7 ;  /* 0x0000000700057c82 */ /* 0x002fe20008000000 */
[----:B------:R-:W-:Y:S01]  /*188240*/  UMOV UR63, UR6 ;  /* 0x00000006003f7c82 */ /* 0x000fe20008000000 */
[----:B------:R-:W0:Y:S01]  /*188250*/  LDCU.64 UR6, c[0x0][0x398] ;  /* 0x00007300ff0677ac */ /* 0x000e220008000a00 */
[----:B------:R-:W-:-:S02]  /*188260*/  ISETP.GE.AND P5, PT, R11, UR5, PT ;  /* 0x000000050b007c0c */ /* 0x000fc4000bfa6270 */
[----:B------:R-:W-:Y:S01]  /*188270*/  MOV.SPILL R33, UR34 ;  /* 0x0000002200217c02 */ /* 0x000fe20009000f00 */
[----:B------:R-:W2:Y:S01]  /*188280*/  LDL.LU R11, [R1+0x34] ;  /* 0x00003400010b7983 */ /* 0x000ea20000300800 */
[----:B------:R-:W-:Y:S02]  /*188290*/  MOV.SPILL R34, UR32 ;  /* 0x0000002000227c02 */ /* 0x000fe40009000f00 */
[----:B------:R-:W-:Y:S02]  /*1882a0*/  R2UR UR34, R53 ;  /* 0x00000000352272ca */ /* 0x000fe400000e0000 */
[----:B------:R-:W-:Y:S02]  /*1882b0*/  MOV.SPILL R35, UR30 ;  /* 0x0000001e00237c02 */ /* 0x000fe40009000f00 */
[----:B------:R-:W-:Y:S02]  /*1882c0*/  MOV.SPILL R56, UR28 ;  /* 0x0000001c00387c02 */ /* 0x000fe40009000f00 */
[----:B------:R-:W-:-:S02]  /*1882d0*/  MOV.SPILL R55, UR26 ;  /* 0x0000001a00377c02 */ /* 0x000fc40009000f00 */
[----:B------:R-:W-:Y:S01]  /*1882e0*/  MOV.SPILL R57, UR24 ;  /* 0x0000001800397c02 */ /* 0x000fe20009000f00 */
[----:B0-----:R-:W-:Y:S02]  /*1882f0*/  UMOV UR5, UR7 ;  /* 0x0000000700057c82 */ /* 0x001fe40008000000 */
[----:B------:R-:W-:Y:S02]  /*188300*/  ISETP.GE.AND P6, PT, R9, UR5, PT ;  /* 0x0000000509007c0c */ /* 0x000fe4000bfc6270 */
[----:B------:R-:W2:Y:S04]  /*188310*/  LDL.LU R9, [R1+0x267c] ;  /* 0x00267c0001097983 */ /* 0x000ea80000300800 */
[----:B------:R-:W2:Y:S01]  /*188320*/  LDL.LU R53, [R1+0x7e3c] ;  /* 0x007e3c0001357983 */ /* 0x000ea20000300800 */
[----:B---3--:R-:W-:-:S03]  /*188330*/  R2UR UR32, R52 ;  /* 0x00000000342072ca */ /* 0x008fc600000e0000 */
[----:B------:R-:W3:Y:S01]  /*188340*/  LDL.LU R52, [R1+0x7e38] ;  /* 0x007e380001347983 */ /* 0x000ee20000300800 */
[----:B----4-:R-:W-:Y:S02]  /*188350*/  R2UR UR30, R51 ;  /* 0x00000000331e72ca */ /* 0x010fe400000e0000 */
[----:B-----5:R-:W-:Y:S01]  /*188360*/  R2UR UR28, R50 ;  /* 0x00000000321c72ca */ /* 0x020fe200000e0000 */
[----:B------:R-:W4:Y:S04]  /*188370*/  LDL.LU R51, [R1+0x7e34] ;  /* 0x007e340001337983 */ /* 0x000f280000300800 */
[----:B------:R-:W5:Y:S01]  /*188380*/  LDL.LU R50, [R1+0x7e30] ;  /* 0x007e300001327983 */ /* 0x000f620000300800 */
[----:B--2---:R-:W-:Y:S02]  /*188390*/  R2UR UR26, R49 ;  /* 0x00000000311a72ca */ /* 0x004fe400000e0000 */
[----:B------:R-:W-:Y:S01]  /*1883a0*/  R2UR UR24, R44 ;  /* 0x000000002c1872ca */ /* 0x000fe200000e0000 */
[----:B------:R-:W2:Y:S04]  /*1883b0*/  LDL.LU R49, [R1+0x7e2c] ;  /* 0x007e2c0001317983 */ /* 0x000ea80000300800 */
[----:B------:R-:W2:Y:S01]  /*1883c0*/  LDL.LU R44, [R1+0x7e28] ;  /* 0x007e2800012c7983 */ /* 0x000ea20000300800 */
[----:B------:R-:W-:-:S02]  /*1883d0*/  MOV.SPILL R40, UR22 ;  /* 0x0000001600287c02 */ /* 0x000fc40009000f00 */
[----:B------:R-:W-:Y:S02]  /*1883e0*/  MOV.SPILL R59, UR20 ;  /* 0x00000014003b7c02 */ /* 0x000fe40009000f00 */
[----:B------:R-:W-:Y:S02]  /*1883f0*/  R2UR UR20, R45 ;  /* 0x000000002d1472ca */ /* 0x000fe400000e0000 */
[----:B--2---:R-:W-:Y:S02]  /*188400*/  R2UR UR22, R44 ;  /* 0x000000002c1672ca */ /* 0x004fe400000e0000 */
[----:B------:R-:W2:Y:S04]  /*188410*/  LDL R44, [R1+0x1d70] ;  /* 0x001d7000012c7983 */ /* 0x000ea80000100800 */
[----:B------:R-:W2:Y:S01]  /*188420*/  LDL.LU R45, [R1+0x7e24] ;  /* 0x007e2400012d7983 */ /* 0x000ea20000300800 */
[----:B------:R-:W-:-:S02]  /*188430*/  MOV.SPILL R39, UR18 ;  /* 0x0000001200277c02 */ /* 0x000fc40009000f00 */
[----:B------:R-:W-:Y:S02]  /*188440*/  MOV.SPILL R38, UR16 ;  /* 0x0000001000267c02 */ /* 0x000fe40009000f00 */
[----:B------:R-:W-:Y:S02]  /*188450*/  MOV.SPILL R54, UR14 ;  /* 0x0000000e00367c02 */ /* 0x000fe40009000f00 */
[----:B------:R-:W-:Y:S02]  /*188460*/  R2UR UR16, R60 ;  /* 0x000000003c1072ca */ /* 0x000fe400000e0000 */
[----:B------:R-:W-:Y:S01]  /*188470*/  R2UR UR14, R61 ;  /* 0x000000003d0e72ca */ /* 0x000fe200000e0000 */
[----:B------:R-:W-:Y:S01]  /*188480*/  IMAD.U32 R29, RZ, RZ, UR10 ;  /* 0x0000000aff1d7e24 */ /* 0x000fe2000f8e00ff */
[----:B------:R-:W-:Y:S01]  /*188490*/  R2UR UR12, R42 ;  /* 0x000000002a0c72ca */ /* 0x000fe200000e0000 */
[----:B------:R-:W-:Y:S01]  /*1884a0*/  IMAD.U32 R27, RZ, RZ, UR8 ;  /* 0x00000008ff1b7e24 */ /* 0x000fe2000f8e00ff */
[----:B------:R-:W-:Y:S01]  /*1884b0*/  UMOV UR4, UR62 ;  /* 0x0000003e00047c82 */ /* 0x000fe20008000000 */
[----:B------:R-:W-:Y:S01]  /*1884c0*/  R2UR UR10, R41 ;  /* 0x00000000290a72ca */ /* 0x000fe200000e0000 */
[----:B------:R-:W-:Y:S01]  /*1884d0*/  UMOV UR62, UR6 ;  /* 0x00000006003e7c82 */ /* 0x000fe20008000000 */
[----:B------:R-:W-:-:S02]  /*1884e0*/  R2UR UR8, R46 ;  /* 0x000000002e0872ca */ /* 0x000fc400000e0000 */
[----:B------:R-:W-:Y:S02]  /*1884f0*/  R2UR UR6, R48 ;  /* 0x00000000300672ca */ /* 0x000fe400000e0000 */
[----:B------:R-:W-:-:S04]  /*188500*/  LOP3.LUT R0, R0, 0xfffffbff, RZ, 0xc0, !PT ;  /* 0xfffffbff00007812 */ /* 0x000fc800078ec0ff */
[----:B------:R-:W-:-:S04]  /*188510*/  @P1 LOP3.LUT R0, R0, 0x400, RZ, 0xfc, !PT ;  /* 0x0000040000001812 */ /* 0x000fc800078efcff */
[----:B------:R-:W-:Y:S02]  /*188520*/  LOP3.LUT R0, R0, 0xfffffffe, RZ, 0xc0, !PT ;  /* 0xfffffffe00007812 */ /* 0x000fe400078ec0ff */
[----:B--2---:R-:W-:Y:S02]  /*188530*/  R2UR UR18, R45 ;  /* 0x000000002d1272ca */ /* 0x004fe400000e0000 */
[----:B------:R-:W2:Y:S04]  /*188540*/  LDL R45, [R1+0x1d74] ;  /* 0x001d7400012d7983 */ /* 0x000ea80000100800 */
[----:B------:R-:W2:Y:S04]  /*188550*/  LDL.LU R60, [R1+0x7e20] ;  /* 0x007e2000013c7983 */ /* 0x000ea80000300800 */
[----:B------:R-:W2:Y:S04]  /*188560*/  LDL.LU R61, [R1+0x7e1c] ;  /* 0x007e1c00013d7983 */ /* 0x000ea80000300800 */
[----:B------:R-:W2:Y:S04]  /*188570*/  LDL.LU R42, [R1+0x7e18] ;  /* 0x007e1800012a7983 */ /* 0x000ea80000300800 */
[----:B------:R-:W3:Y:S04]  /*188580*/  LDL.LU R41, [R1+0x7e14] ;  /* 0x007e140001297983 */ /* 0x000ee80000300800 */
[----:B------:R-:W4:Y:S04]  /*188590*/  LDL.LU R46, [R1+0x7e10] ;  /* 0x007e1000012e7983 */ /* 0x000f280000300800 */
[----:B------:R-:W5:Y:S01]  /*1885a0*/  LDL.LU R48, [R1+0x7e0c] ;  /* 0x007e0c0001307983 */ /* 0x000f620000300800 */
[----:B------:R-:W-:-:S04]  /*1885b0*/  @P2 LOP3.LUT R0, R0, 0x1, RZ, 0xfc, !PT ;  /* 0x0000000100002812 */ /* 0x000fc800078efcff */
[----:B------:R-:W-:-:S04]  /*1885c0*/  LOP3.LUT R0, R0, 0xfffffffd, RZ, 0xc0, !PT ;  /* 0xfffffffd00007812 */ /* 0x000fc800078ec0ff */
[----:B------:R-:W-:-:S04]  /*1885d0*/  @P3 LOP3.LUT R0, R0, 0x2, RZ, 0xfc, !PT ;  /* 0x0000000200003812 */ /* 0x000fc800078efcff */
[----:B------:R-:W-:Y:S02]  /*1885e0*/  LOP3.LUT R0, R0, 0xfffffffb, RZ, 0xc0, !PT ;  /* 0xfffffffb00007812 */ /* 0x000fe400078ec0ff */
[----:B------:R-:W-:Y:S02]  /*1885f0*/  LOP3.LUT R58, R58, 0x7fffffff, RZ, 0xc0, !PT ;  /* 0x7fffffff3a3a7812 */ /* 0x000fe400078ec0ff */
[----:B------:R-:W-:Y:S02]  /*188600*/  @P4 LOP3.LUT R0, R0, 0x4, RZ, 0xfc, !PT ;  /* 0x0000000400004812 */ /* 0x000fe400078efcff */
[----:B------:R-:W-:Y:S02]  /*188610*/  MOV.SPILL R12, UR62 ;  /* 0x0000003e000c7c02 */ /* 0x000fe40009000f00 */
[----:B------:R-:W-:Y:S02]  /*188620*/  @P0 LOP3.LUT R58, R58, 0x80000000, RZ, 0xfc, !PT ;  /* 0x800000003a3a0812 */ /* 0x000fe400078efcff */
[----:B------:R-:W-:-:S02]  /*188630*/  LOP3.LUT R0, R0, 0xfffffff7, RZ, 0xc0, !PT ;  /* 0xfffffff700007812 */ /* 0x000fc400078ec0ff */
[----:B------:R-:W-:Y:S02]  /*188640*/  R2UR UR62, R10 ;  /* 0x000000000a3e72ca */ /* 0x000fe400000e0000 */
[----:B------:R-:W-:Y:S02]  /*188650*/  SHF.R.S32.HI R8, RZ, 0x1f, R43 ;  /* 0x0000001fff087819 */ /* 0x000fe4000001142b */
[----:B------:R-:W-:Y:S02]  /*188660*/  IADD3 R10, P0, PT, R43, R2, RZ ;  /* 0x000000022b0a7210 */ /* 0x000fe40007f1e0ff */
[----:B------:R-:W-:Y:S02]  /*188670*/  @P5 LOP3.LUT R0, R0, 0x8, RZ, 0xfc, !PT ;  /* 0x0000000800005812 */ /* 0x000fe400078efcff */
[----:B------:R-:W-:Y:S01]  /*188680*/  MOV.SPILL R32, UR36 ;  /* 0x0000002400207c02 */ /* 0x000fe20009000f00 */
[----:B------:R-:W-:Y:S01]  /*188690*/  UMOV UR36, UR4 ;  /* 0x0000000400247c82 */ /* 0x000fe20008000000 */
[----:B------:R-:W-:-:S02]  /*1886a0*/  R2UR UR4, R11 ;  /* 0x000000000b0472ca */ /* 0x000fc400000e0000 */
[----:B------:R-:W-:Y:S02]  /*1886b0*/  MOV.SPILL R13, UR63 ;  /* 0x0000003f000d7c02 */ /* 0x000fe40009000f00 */
[----:B------:R-:W-:Y:S01]  /*1886c0*/  LOP3.LUT R0, R0, 0xffffffef, RZ, 0xc0, !PT ;  /* 0xffffffef00007812 */ /* 0x000fe200078ec0ff */
[----:B------:R-:W-:-:S03]  /*1886d0*/  IMAD.X R11, R8, 0x1, R4, P0 ;  /* 0x00000001080b7824 */ /* 0x000fc600000e0604 */
[----:B------:R-:W-:Y:S02]  /*1886e0*/  @P6 LOP3.LUT R0, R0, 0x10, RZ, 0xfc, !PT ;  /* 0x0000001000006812 */ /* 0x000fe400078efcff */
[C---:B------:R-:W-:Y:S02]  /*1886f0*/  LOP3.LUT P3, RZ, R6.reuse, 0x2000, RZ, 0xc0, !PT ;  /* 0x0000200006ff7812 */ /* 0x040fe4000786c0ff */
[C---:B------:R-:W-:Y:S02]  /*188700*/  LOP3.LUT P2, RZ, R6.reuse, 0x1000, RZ, 0xc0, !PT ;  /* 0x0000100006ff7812 */ /* 0x040fe4000784c0ff */
[C---:B------:R-:W-:Y:S02]  /*188710*/  LOP3.LUT P1, RZ, R6.reuse, 0x800, RZ, 0xc0, !PT ;  /* 0x0000080006ff7812 */ /* 0x040fe4000782c0ff */
[----:B------:R-:W-:Y:S02]  /*188720*/  LOP3.LUT P0, RZ, R6, 0x400, RZ, 0xc0, !PT ;  /* 0x0000040006ff7812 */ /* 0x000fe4000780c0ff */
[----:B------:R-:W-:-:S02]  /*188730*/  LOP3.LUT R0, R0, 0xfffeffff, RZ, 0xc0, !PT ;  /* 0xfffeffff00007812 */ /* 0x000fc400078ec0ff */
[----:B--2---:R-:W-:Y:S02]  /*188740*/  R2UR UR41, R42 ;  /* 0x000000002a2972ca */ /* 0x004fe400000e0000 */
[----:B---3--:R-:W-:Y:S02]  /*188750*/  R2UR UR57, R41 ;  /* 0x00000000293972ca */ /* 0x008fe400000e0000 */
[----:B----4-:R-:W-:Y:S02]  /*188760*/  R2UR UR61, R46 ;  /* 0x000000002e3d72ca */ /* 0x010fe400000e0000 */
[----:B-----5:R-:W-:Y:S02]  /*188770*/  R2UR UR63, R48 ;  /* 0x00000000303f72ca */ /* 0x020fe400000e0000 */
[----:B------:R-:W2:Y:S04]  /*188780*/  LDL.LU R48, [R1+0x7e08] ;  /* 0x007e080001307983 */ /* 0x000ea80000300800 */
[----:B------:R-:W3:Y:S04]  /*188790*/  LDL.LU R46, [R1+0x7e04] ;  /* 0x007e0400012e7983 */ /* 0x000ee80000300800 */
[----:B------:R-:W4:Y:S01]  /*1887a0*/  LDL.LU R41, [R1+0x7e00] ;  /* 0x007e000001297983 */ /* 0x000f220000300800 */
[----:B------:R-:W-:-:S03]  /*1887b0*/  IADD3 R42, P6, PT, R9, R2, RZ ;  /* 0x00000002092a7210 */ /* 0x000fc60007fde0ff */
[----:B------:R0:W-:Y:S01]  /*1887c0*/  STL.64 [R1+0x138], R10 ;  /* 0x0001380a01007387 */ /* 0x0001e20000100a00 */
[----:B------:R-:W-:Y:S02]  /*1887d0*/  SHF.R.S32.HI R2, RZ, 0x1f, R9 ;  /* 0x0000001fff027819 */ /* 0x000fe40000011409 */
[----:B------:R-:W-:Y:S02]  /*1887e0*/  R2UR UR5, R60 ;  /* 0x000000003c0572ca */ /* 0x000fe400000e0000 */
[-C--:B------:R-:W-:Y:S02]  /*1887f0*/  IADD3 R60, P4, PT, R43, R3.reuse, RZ ;  /* 0x000000032b3c7210 */ /* 0x080fe40007f9e0ff */
[----:B0-----:R-:W-:-:S05]  /*188800*/  IADD3 R10, P5, PT, R9, R3, RZ ;  /* 0x00000003090a7210 */ /* 0x001fca0007fbe0ff */
[--C-:B------:R-:W-:Y:S01]  /*188810*/  IMAD.X R11, R2, 0x1, R5.reuse, P5 ;  /* 0x00000001020b7824 */ /* 0x100fe200028e0605 */
[----:B------:R-:W-:Y:S02]  /*188820*/  ISETP.LT.AND P5, PT, R44, UR36, !P3 ;  /* 0x000000242c007c0c */ /* 0x000fe4000dfa1270 */
[----:B------:R-:W-:Y:S01]  /*188830*/  R2UR UR7, R61 ;  /* 0x000000003d0772ca */ /* 0x000fe200000e0000 */
[----:B------:R-:W-:Y:S01]  /*188840*/  IMAD.X R61, R8, 0x1, R5, P4 ;  /* 0x00000001083d7824 */ /* 0x000fe200020e0605 */
[----:B------:R-:W-:Y:S02]  /*188850*/  ISETP.LT.AND P4, PT, R45, UR34, !P3 ;  /* 0x000000222d007c0c */ /* 0x000fe4000df81270 */
[----:B------:R-:W-:Y:S02]  /*188860*/  LOP3.LUT R3, R3, 0xfbffffff, RZ, 0xc0, !PT ;  /* 0xfbffffff03037812 */ /* 0x000fe400078ec0ff */
[----:B------:R-:W-:-:S05]  /*188870*/  ISETP.LT.AND P3, PT, R44, UR32, !P2 ;  /* 0x000000202c007c0c */ /* 0x000fca000d761270 */
[----:B------:R-:W-:-:S04]  /*188880*/  @P5 LOP3.LUT R3, R3, 0x4000000, RZ, 0xfc, !PT ;  /* 0x0400000003035812 */ /* 0x000fc800078efcff */
[----:B------:R-:W-:Y:S02]  /*188890*/  LOP3.LUT R3, R3, 0xfdffffff, RZ, 0xc0, !PT ;  /* 0xfdffffff03037812 */ /* 0x000fe400078ec0ff */
[----:B------:R-:W-:Y:S02]  /*1888a0*/  ISETP.LT.AND P2, PT, R45, UR30, !P2 ;  /* 0x0000001e2d007c0c */ /* 0x000fe4000d741270 */
[----:B------:R-:W-:-:S04]  /*1888b0*/  @P4 LOP3.LUT R3, R3, 0x2000000, RZ, 0xfc, !PT ;  /* 0x0200000003034812 */ /* 0x000fc800078efcff */
[----:B------:R-:W-:-:S04]  /*1888c0*/  LOP3.LUT R3, R3, 0xfeffffff, RZ, 0xc0, !PT ;  /* 0xfeffffff03037812 */ /* 0x000fc800078ec0ff */
[----:B------:R-:W-:-:S04]  /*1888d0*/  @P3 LOP3.LUT R3, R3, 0x1000000, RZ, 0xfc, !PT ;  /* 0x0100000003033812 */ /* 0x000fc800078efcff */
[----:B------:R-:W-:-:S04]  /*1888e0*/  LOP3.LUT R3, R3, 0xff7fffff, RZ, 0xc0, !PT ;  /* 0xff7fffff03037812 */ /* 0x000fc800078ec0ff */
[----:B------:R-:W-:Y:S02]  /*1888f0*/  @P2 LOP3.LUT R3, R3, 0x800000, RZ, 0xfc, !PT ;  /* 0x0080000003032812 */ /* 0x000fe400078efcff */
[----:B------:R-:W-:Y:S02]  /*188900*/  ISETP.LT.AND P2, PT, R44, UR28, !P1 ;  /* 0x0000001c2c007c0c */ /* 0x000fe4000cf41270 */
[----:B------:R-:W-:Y:S02]  /*188910*/  ISETP.LT.AND P1, PT, R45, UR26, !P1 ;  /* 0x0000001a2d007c0c */ /* 0x000fe4000cf21270 */
[----:B------:R-:W-:Y:S01]  /*188920*/  LOP3.LUT R3, R3, 0xffbfffff, RZ, 0xc0, !PT ;  /* 0xffbfffff03037812 */ /* 0x000fe200078ec0ff */
[----:B------:R-:W-:Y:S01]  /*188930*/  IMAD.X R43, R2, 0x1, R4, P6 ;  /* 0x00000001022b7824 */ /* 0x000fe200030e0604 */
[----:B------:R-:W-:-:S07]  /*188940*/  ISETP.LT.AND P6, PT, R44, UR24, !P0 ;  /* 0x000000182c007c0c */ /* 0x000fce000c7c1270 */
[----:B------:R-:W-:-:S04]  /*188950*/  @P2 LOP3.LUT R3, R3, 0x400000, RZ, 0xfc, !PT ;  /* 0x0040000003032812 */ /* 0x000fc800078efcff */
[----:B------:R-:W-:-:S04]  /*188960*/  LOP3.LUT R3, R3, 0xffdfffff, RZ, 0xc0, !PT ;  /* 0xffdfffff03037812 */ /* 0x000fc800078ec0ff */
[----:B------:R-:W-:Y:S01]  /*188970*/  @P1 LOP3.LUT R3, R3, 0x200000, RZ, 0xfc, !PT ;  /* 0x0020000003031812 */ /* 0x000fe200078efcff */
[----:B------:R0:W-:Y:S03]  /*188980*/  STL.64 [R1+0x668], R42 ;  /* 0x0006682a01007387 */ /* 0x0001e60000100a00 */
[----:B------:R-:W-:-:S04]  /*188990*/  LOP3.LUT R3, R3, 0xffefffff, RZ, 0xc0, !PT ;  /* 0xffefffff03037812 */ /* 0x000fc800078ec0ff */
[----:B------:R-:W-:Y:S02]  /*1889a0*/  @P6 LOP3.LUT R3, R3, 0x100000, RZ, 0xfc, !PT ;  /* 0x0010000003036812 */ /* 0x000fe400078efcff */
[----:B------:R-:W-:Y:S01]  /*1889b0*/  ISETP.LT.AND P6, PT, R45, UR22, !P0 ;  /* 0x000000162d007c0c */ /* 0x000fe2000c7c1270 */
[----:B0-----:R-:W5:Y:S04]  /*1889c0*/  LDL.LU.64 R42, [R1+0x7df8] ;  /* 0x007df800012a7983 */ /* 0x001f680000300a00 */
[----:B------:R-:W-:Y:S04]  /*1889d0*/  STL [R1+0x7c54], R4 ;  /* 0x007c540401007387 */ /* 0x000fe80000100800 */
[----:B------:R-:W-:Y:S04]  /*1889e0*/  STL [R1+0x7c40], R5 ;  /* 0x007c400501007387 */ /* 0x000fe80000100800 */
[----:B------:R-:W-:Y:S04]  /*1889f0*/  STL [R1+0x7b50], R60 ;  /* 0x007b503c01007387 */ /* 0x000fe80000100800 */
[----:B------:R-:W-:Y:S04]  /*188a00*/  STL.64 [R1+0x5e0], R10 ;  /* 0x0005e00a01007387 */ /* 0x000fe80000100a00 */
[----:B------:R-:W-:Y:S01]  /*188a10*/  STL [R1+0x7b4c], R61 ;  /* 0x007b4c3d01007387 */ /* 0x000fe20000100800 */
[----:B------:R-:W-:-:S03]  /*188a20*/  R2UR.FILL UR22, R40 ;  /* 0x00000000281672ca */ /* 0x000fc600004e0000 */
[----:B------:R-:W3:Y:S01]  /*188a30*/  LDL.LU R40, [R1+0x7df4] ;  /* 0x007df40001287983 */ /* 0x000ee20000300800 */
[C---:B------:R-:W-:Y:S02]  /*188a40*/  LOP3.LUT P5, RZ, R6.reuse, 0x8, RZ, 0xc0, !PT ;  /* 0x0000000806ff7812 */ /* 0x040fe400078ac0ff */
[----:B------:R-:W-:Y:S02]  /*188a50*/  LOP3.LUT P4, RZ, R6, 0x2, RZ, 0xc0, !PT ;  /* 0x0000000206ff7812 */ /* 0x000fe4000788c0ff */
[----:B------:R-:W-:-:S09]  /*188a60*/  LOP3.LUT R3, R3, 0xfff7ffff, RZ, 0xc0, !PT ;  /* 0xfff7ffff03037812 */ /* 0x000fd200078ec0ff */
[----:B------:R-:W-:-:S04]  /*188a70*/  @P5 LOP3.LUT R0, R0, 0x10000, RZ, 0xfc, !PT ;  /* 0x0001000000005812 */ /* 0x000fc800078efcff */
[----:B------:R-:W-:-:S04]  /*188a80*/  LOP3.LUT R0, R0, 0xfffdffff, RZ, 0xc0, !PT ;  /* 0xfffdffff00007812 */ /* 0x000fc800078ec0ff */
[----:B------:R-:W-:Y:S02]  /*188a90*/  @P4 LOP3.LUT R0, R0, 0x20000, RZ, 0xfc, !PT ;  /* 0x0002000000004812 */ /* 0x000fe400078efcff */
[----:B------:R-:W-:Y:S02]  /*188aa0*/  LOP3.LUT P4, RZ, R6, 0x200, RZ, 0xc0, !PT ;  /* 0x0000020006ff7812 */ /* 0x000fe4000788c0ff */
[----:B------:R-:W-:Y:S02]  /*188ab0*/  @P6 LOP3.LUT R3, R3, 0x80000, RZ, 0xfc, !PT ;  /* 0x0008000003036812 */ /* 0x000fe400078efcff */
[----:B------:R-:W-:Y:S02]  /*188ac0*/  ISETP.LT.AND P6, PT, R44, UR20, !P4 ;  /* 0x000000142c007c0c */ /* 0x000fe4000e7c1270 */
[----:B------:R-:W-:Y:S02]  /*188ad0*/  ISETP.LT.AND P4, PT, R45, UR18, !P4 ;  /* 0x000000122d007c0c */ /* 0x000fe4000e781270 */
[----:B------:R-:W-:-:S02]  /*188ae0*/  LOP3.LUT R3, R3, 0xfffbffff, RZ, 0xc0, !PT ;  /* 0xfffbffff03037812 */ /* 0x000fc400078ec0ff */
[----:B------:R-:W-:-:S07]  /*188af0*/  LOP3.LUT P5, RZ, R6, 0x80, RZ, 0xc0, !PT ;  /* 0x0000008006ff7812 */ /* 0x000fce00078ac0ff */
[----:B------:R-:W-:-:S04]  /*188b00*/  @P6 LOP3.LUT R3, R3, 0x40000, RZ, 0xfc, !PT ;  /* 0x0004000003036812 */ /* 0x000fc800078efcff */
[----:B------:R-:W-:-:S04]  /*188b10*/  LOP3.LUT R3, R3, 0xfffdffff, RZ, 0xc0, !PT ;  /* 0xfffdffff03037812 */ /* 0x000fc800078ec0ff */
[----:B------:R-:W-:Y:S02]  /*188b20*/  @P4 LOP3.LUT R3, R3, 0x20000, RZ, 0xfc, !PT ;  /* 0x0002000003034812 */ /* 0x000fe400078efcff */
[----:B------:R-:W-:Y:S02]  /*188b30*/  ISETP.LT.AND P4, PT, R44, UR16, !P5 ;  /* 0x000000102c007c0c */ /* 0x000fe4000ef81270 */
[----:B------:R-:W-:Y:S02]  /*188b40*/  LOP3.LUT P3, RZ, R7, 0x80000000, RZ, 0xc0, !PT ;  /* 0x8000000007ff7812 */ /* 0x000fe4000786c0ff */
[----:B------:R-:W-:Y:S02]  /*188b50*/  ISETP.LT.AND P5, PT, R45, UR14, !P5 ;  /* 0x0000000e2d007c0c */ /* 0x000fe4000efa1270 */
[----:B------:R-:W-:Y:S02]  /*188b60*/  LOP3.LUT R3, R3, 0xfffeffff, RZ, 0xc0, !PT ;  /* 0xfffeffff03037812 */ /* 0x000fe400078ec0ff */
[----:B------:R-:W-:-:S05]  /*188b70*/  LOP3.LUT R0, R0, 0xffff7fff, RZ, 0xc0, !PT ;  /* 0xffff7fff00007812 */ /* 0x000fca00078ec0ff */
[----:B------:R-:W-:Y:S02]  /*188b80*/  @P4 LOP3.LUT R3, R3, 0x10000, RZ, 0xfc, !PT ;  /* 0x0001000003034812 */ /* 0x000fe400078efcff */
[----:B------:R-:W-:Y:S02]  /*188b90*/  @P3 LOP3.LUT R0, R0, 0x8000, RZ, 0xfc, !PT ;  /* 0x0000800000003812 */ /* 0x000fe400078efcff */
[----:B------:R-:W-:Y:S02]  /*188ba0*/  LOP3.LUT P3, RZ, R6, 0x20, RZ, 0xc0, !PT ;  /* 0x0000002006ff7812 */ /* 0x000fe4000786c0ff */
[----:B------:R-:W-:-:S04]  /*188bb0*/  LOP3.LUT R3, R3, 0xffff7fff, RZ, 0xc0, !PT ;  /* 0xffff7fff03037812 */ /* 0x000fc800078ec0ff */
[----:B------:R-:W-:Y:S02]  /*188bc0*/  @P5 LOP3.LUT R3, R3, 0x8000, RZ, 0xfc, !PT ;  /* 0x0000800003035812 */ /* 0x000fe400078efcff */
[----:B------:R-:W-:Y:S02]  /*188bd0*/  ISETP.LT.AND P5, PT, R44, UR12, !P3 ;  /* 0x0000000c2c007c0c */ /* 0x000fe4000dfa1270 */
[----:B------:R-:W-:Y:S02]  /*188be0*/  ISETP.LT.AND P3, PT, R45, UR10, !P3 ;  /* 0x0000000a2d007c0c */ /* 0x000fe4000df61270 */
[----:B------:R-:W-:-:S09]  /*188bf0*/  LOP3.LUT R3, R3, 0xffffbfff, RZ, 0xc0, !PT ;  /* 0xffffbfff03037812 */ /* 0x000fd200078ec0ff */
[----:B------:R-:W-:Y:S02]  /*188c00*/  @P5 LOP3.LUT R3, R3, 0x4000, RZ, 0xfc, !PT ;  /* 0x0000400003035812 */ /* 0x000fe400078efcff */
[----:B------:R-:W-:Y:S02]  /*188c10*/  LOP3.LUT P5, RZ, R0, 0x10000, RZ, 0xc0, !PT ;  /* 0x0001000000ff7812 */ /* 0x000fe400078ac0ff */
[----:B------:R-:W-:-:S04]  /*188c20*/  LOP3.LUT R3, R3, 0xffffdfff, RZ, 0xc0, !PT ;  /* 0xffffdfff03037812 */ /* 0x000fc800078ec0ff */
[----:B------:R-:W-:Y:S02]  /*188c30*/  @P3 LOP3.LUT R3, R3, 0x2000, RZ, 0xfc, !PT ;  /* 0x0000200003033812 */ /* 0x000fe400078efcff */
[----:B------:R-:W-:Y:S02]  /*188c40*/  ISETP.LT.AND P3, PT, R44, UR8, !P5 ;  /* 0x000000082c007c0c */ /* 0x000fe4000ef61270 */
[----:B------:R-:W-:-:S11]  /*188c50*/  LOP3.LUT R3, R3, 0xffffefff, RZ, 0xc0, !PT ;  /* 0xffffefff03037812 */ /* 0x000fd600078ec0ff */
[----:B------:R-:W-:Y:S02]  /*188c60*/  @P3 LOP3.LUT R3, R3, 0x1000, RZ, 0xfc, !PT ;  /* 0x0000100003033812 */ /* 0x000fe400078efcff */
[----:B------:R-:W-:Y:S02]  /*188c70*/  ISETP.LT.AND P3, PT, R45, UR6, !P5 ;  /* 0x000000062d007c0c */ /* 0x000fe4000ef61270 */
[----:B------:R-:W-:Y:S02]  /*188c80*/  LOP3.LUT P4, RZ, R0, 0x20000, RZ, 0xc0, !PT ;  /* 0x0002000000ff7812 */ /* 0x000fe4000788c0ff */
[----:B------:R-:W-:-:S09]  /*188c90*/  LOP3.LUT R3, R3, 0xfffff7ff, RZ, 0xc0, !PT ;  /* 0xfffff7ff03037812 */ /* 0x000fd200078ec0ff */
        /* <DEDUP_REMOVED lines=9> */
[----:B------:R-:W-:Y:S02]  /*188d30*/  ISETP.LT.AND P3, PT, R45, UR61, !P3 ;  /* 0x0000003d2d007c0c */ /* 0x000fe4000df61270 */
[----:B------:R-:W-:Y:S02]  /*188d40*/  LOP3.LUT P2, RZ, R7, 0x20000000, RZ, 0xc0, !PT ;  /* 0x2000000007ff7812 */ /* 0x000fe4000784c0ff */
[----:B------:R-:W-:Y:S02]  /*188d50*/  LOP3.LUT R3, R3, 0xfffffeff, RZ, 0xc0, !PT ;  /* 0xfffffeff03037812 */ /* 0x000fe400078ec0ff */
[----:B------:R-:W-:-:S02]  /*188d60*/  LOP3.LUT P1, RZ, R7, 0x8000000, RZ, 0xc0, !PT ;  /* 0x0800000007ff7812 */ /* 0x000fc4000782c0ff */
[----:B------:R-:W-:Y:S02]  /*188d70*/  R2UR.FILL UR6, R50 ;  /* 0x00000000320672ca */ /* 0x000fe400004e0000 */
[----:B------:R-:W-:Y:S02]  /*188d80*/  R2UR.FILL UR4, R49 ;  /* 0x00000000310472ca */ /* 0x000fe400004e0000 */
[----:B------:R-:W-:Y:S02]  /*188d90*/  R2UR.FILL UR8, R51 ;  /* 0x00000000330872ca */ /* 0x000fe400004e0000 */
[----:B------:R-:W-:Y:S02]  /*188da0*/  R2UR.FILL UR10, R52 ;  /* 0x00000000340a72ca */ /* 0x000fe400004e0000 */
[C---:B------:R-:W-:Y:S02]  /*188db0*/  LOP3.LUT P0, RZ, R7.reuse, 0x2000000, RZ, 0xc0, !PT ;  /* 0x0200000007ff7812 */ /* 0x040fe4000780c0ff */
[----:B------:R-:W-:-:S02]  /*188dc0*/  LOP3.LUT P6, RZ, R7, 0x800000, RZ, 0xc0, !PT ;  /* 0x0080000007ff7812 */ /* 0x000fc400078cc0ff */
[----:B------:R-:W-:Y:S02]  /*188dd0*/  R2UR.FILL UR12, R53 ;  /* 0x00000000350c72ca */ /* 0x000fe400004e0000 */
[----:B------:R-:W-:Y:S02]  /*188de0*/  R2UR.FILL UR14, R54 ;  /* 0x00000000360e72ca */ /* 0x000fe400004e0000 */
[----:B------:R-:W-:Y:S02]  /*188df0*/  @P4 LOP3.LUT R3, R3, 0x100, RZ, 0xfc, !PT ;  /* 0x0000010003034812 */ /* 0x000fe400078efcff */
[----:B------:R-:W-:Y:S02]  /*188e00*/  LOP3.LUT P5, RZ, R7, 0x200000, RZ, 0xc0, !PT ;  /* 0x0020000007ff7812 */ /* 0x000fe400078ac0ff */
[----:B------:R-:W-:Y:S02]  /*188e10*/  R2UR.FILL UR16, R38 ;  /* 0x00000000261072ca */ /* 0x000fe400004e0000 */
[----:B------:R-:W-:-:S02]  /*188e20*/  R2UR.FILL UR18, R39 ;  /* 0x00000000271272ca */ /* 0x000fc400004e0000 */
[----:B------:R-:W-:Y:S02]  /*188e30*/  LOP3.LUT R3, R3, 0xffffff7f, RZ, 0xc0, !PT ;  /* 0xffffff7f03037812 */ /* 0x000fe400078ec0ff */
[----:B------:R-:W-:Y:S02]  /*188e40*/  LOP3.LUT P4, RZ, R7, 0x80000, RZ, 0xc0, !PT ;  /* 0x0008000007ff7812 */ /* 0x000fe4000788c0ff */
[----:B------:R-:W-:Y:S02]  /*188e50*/  R2UR.FILL UR20, R59 ;  /* 0x000000003b1472ca */ /* 0x000fe400004e0000 */
[----:B------:R-:W-:Y:S02]  /*188e60*/  R2UR.FILL UR24, R57 ;  /* 0x00000000391872ca */ /* 0x000fe400004e0000 */
[----:B------:R-:W-:Y:S02]  /*188e70*/  @P3 LOP3.LUT R3, R3, 0x80, RZ, 0xfc, !PT ;  /* 0x0000008003033812 */ /* 0x000fe400078efcff */
[----:B------:R-:W-:Y:S01]  /*188e80*/  ISETP.LT.AND P3, PT, R44, UR57, !P2 ;  /* 0x000000392c007c0c */ /* 0x000fe2000d761270 */
[----:B------:R-:W4:Y:S01]  /*188e90*/  LDL.LU R39, [R1+0x7df0] ;  /* 0x007df00001277983 */ /* 0x000f220000300800 */
[----:B------:R-:W-:-:S02]  /*188ea0*/  LOP3.LUT R0, R0, 0xffffbfff, RZ, 0xc0, !PT ;  /* 0xffffbfff00007812 */ /* 0x000fc400078ec0ff */
[----:B------:R-:W-:Y:S01]  /*188eb0*/  LOP3.LUT R3, R3, 0xffffffbf, RZ, 0xc0, !PT ;  /* 0xffffffbf03037812 */ /* 0x000fe200078ec0ff */
[----:B------:R-:W4:Y:S01]  /*188ec0*/  LDL.LU R38, [R1+0x7dec] ;  /* 0x007dec0001267983 */ /* 0x000f220000300800 */
[----:B------:R-:W-:Y:S02]  /*188ed0*/  R2UR.FILL UR26, R55 ;  /* 0x00000000371a72ca */ /* 0x000fe400004e0000 */
[----:B------:R-:W-:Y:S02]  /*188ee0*/  R2UR.FILL UR28, R56 ;  /* 0x00000000381c72ca */ /* 0x000fe400004e0000 */
[----:B------:R-:W-:Y:S02]  /*188ef0*/  R2UR.FILL UR30, R35 ;  /* 0x00000000231e72ca */ /* 0x000fe400004e0000 */
[----:B------:R-:W-:Y:S02]  /*188f00*/  R2UR.FILL UR32, R34 ;  /* 0x00000000222072ca */ /* 0x000fe400004e0000 */
[----:B------:R-:W-:-:S02]  /*188f10*/  R2UR.FILL UR34, R33 ;  /* 0x00000000212272ca */ /* 0x000fc400004e0000 */
[----:B------:R-:W-:Y:S02]  /*188f20*/  R2UR.FILL UR36, R32 ;  /* 0x00000000202472ca */ /* 0x000fe400004e0000 */
[----:B------:R-:W-:Y:S01]  /*188f30*/  MOV.SPILL R2, UR9 ;  /* 0x0000000900027c02 */ /* 0x000fe20009000f00 */
[----:B------:R-:W0:Y:S01]  /*188f40*/  LDCU.64 UR62, c[0x0][0x398] ;  /* 0x00007300ff3e77ac */ /* 0x000e220008000a00 */
[----:B------:R-:W-:Y:S02]  /*188f50*/  @P3 LOP3.LUT R3, R3, 0x40, RZ, 0xfc, !PT ;  /* 0x0000004003033812 */ /* 0x000fe400078efcff */
[----:B------:R-:W-:Y:S02]  /*188f60*/  ISETP.LT.AND P3, PT, R45, UR41, !P2 ;  /* 0x000000292d007c0c */ /* 0x000fe4000d761270 */
[----:B------:R-:W-:Y:S02]  /*188f70*/  ISETP.LT.AND P2, PT, R44, UR7, !P1 ;  /* 0x000000072c007c0c */ /* 0x000fe4000cf41270 */
[----:B------:R-:W-:-:S02]  /*188f80*/  LOP3.LUT R3, R3, 0xffffffdf, RZ, 0xc0, !PT ;  /* 0xffffffdf03037812 */ /* 0x000fc400078ec0ff */
[----:B------:R-:W-:-:S07]  /*188f90*/  ISETP.LT.AND P1, PT, R45, UR5, !P1 ;  /* 0x000000052d007c0c */ /* 0x000fce000cf21270 */
[----:B------:R-:W-:-:S04]  /*188fa0*/  @P3 LOP3.LUT R3, R3, 0x20, RZ, 0xfc, !PT ;  /* 0x0000002003033812 */ /* 0x000fc800078efcff */
[----:B------:R-:W-:-:S04]  /*188fb0*/  LOP3.LUT R3, R3, 0xffffffef, RZ, 0xc0, !PT ;  /* 0xffffffef03037812 */ /* 0x000fc800078ec0ff */
[----:B------:R-:W-:-:S04]  /*188fc0*/  @P2 LOP3.LUT R3, R3, 0x10, RZ, 0xfc, !PT ;  /* 0x0000001003032812 */ /* 0x000fc800078efcff */
[----:B------:R-:W-:Y:S02]  /*188fd0*/  LOP3.LUT R3, R3, 0xfffffff7, RZ, 0xc0, !PT ;  /* 0xfffffff703037812 */ /* 0x000fe400078ec0ff */
[----:B------:R-:W-:Y:S02]  /*188fe0*/  ISETP.LT.AND P2, PT, R44, UR4, !P0 ;  /* 0x000000042c007c0c */ /* 0x000fe4000c741270 */
[----:B------:R-:W-:Y:S02]  /*188ff0*/  LOP3.LUT P3, RZ, R7, 0x20000, RZ, 0xc0, !PT ;  /* 0x0002000007ff7812 */ /* 0x000fe4000786c0ff */
[----:B--2---:R-:W-:Y:S02]  /*189000*/  R2UR UR41, R48 ;  /* 0x00000000302972ca */ /* 0x004fe400000e0000 */
[----:B------:R-:W-:Y:S02]  /*189010*/  @P1 LOP3.LUT R3, R3, 0x8, RZ, 0xfc, !PT ;  /* 0x0000000803031812 */ /* 0x000fe400078efcff */
[----:B------:R-:W-:-:S02]  /*189020*/  ISETP.LT.AND P1, PT, R45, UR6, !P0 ;  /* 0x000000062d007c0c */ /* 0x000fc4000c721270 */
[----:B------:R-:W-:Y:S02]  /*189030*/  ISETP.LT.AND P0, PT, R44, UR8, !P6 ;  /* 0x000000082c007c0c */ /* 0x000fe4000f701270 */
[----:B------:R-:W-:Y:S02]  /*189040*/  ISETP.LT.AND P6, PT, R45, UR10, !P6 ;  /* 0x0000000a2d007c0c */ /* 0x000fe4000f7c1270 */
[----:B------:R-:W-:Y:S01]  /*189050*/  LOP3.LUT R3, R3, 0xfffffffb, RZ, 0xc0, !PT ;  /* 0xfffffffb03037812 */ /* 0x000fe200078ec0ff */
[----:B------:R-:W2:Y:S01]  /*189060*/  LDL.LU R48, [R1+0x2c14] ;  /* 0x002c140001307983 */ /* 0x000ea20000300800 */
[----:B------:R-:W1:Y:S01]  /*189070*/  LDCU.64 UR4, c[0x0][0x398] ;  /* 0x00007300ff0477ac */ /* 0x000e620008000a00 */
[----:B------:R-:W0:Y:S01]  /*189080*/  LDCU.64 UR6, c[0x0][0x398] ;  /* 0x00007300ff0677ac */ /* 0x000e220008000a00 */
[----:B------:R-:W-:Y:S02]  /*189090*/  @P2 LOP3.LUT R3, R3, 0x4, RZ, 0xfc, !PT ;  /* 0x0000000403032812 */ /* 0x000fe400078efcff */
[----:B------:R-:W-:-:S02]  /*1890a0*/  LOP3.LUT P2, RZ, R7, 0x800, RZ, 0xc0, !PT ;  /* 0x0000080007ff7812 */ /* 0x000fc4000784c0ff */
[----:B------:R-:W-:-:S04]  /*1890b0*/  LOP3.LUT R3, R3, 0xfffffffd, RZ, 0xc0, !PT ;  /* 0xfffffffd03037812 */ /* 0x000fc800078ec0ff */
[----:B------:R-:W-:-:S04]  /*1890c0*/  @P1 LOP3.LUT R3, R3, 0x2, RZ, 0xfc, !PT ;  /* 0x0000000203031812 */ /* 0x000fc800078efcff */
[----:B------:R-:W-:-:S03]  /*1890d0*/  LOP3.LUT R3, R3, 0xfffffffe, RZ, 0xc0, !PT ;  /* 0xfffffffe03037812 */ /* 0x000fc600078ec0ff */
[----:B------:R-:W-:Y:S02]  /*1890e0*/  @P2 LOP3.LUT R0, R0, 0x4000, RZ, 0xfc, !PT ;  /* 0x0000400000002812 */ /* 0x000fe400078efcff */
[----:B------:R-:W-:Y:S02]  /*1890f0*/  LOP3.LUT P2, RZ, R7, 0x8000, RZ, 0xc0, !PT ;  /* 0x0000800007ff7812 */ /* 0x000fe4000784c0ff */
[----:B------:R-:W-:Y:S02]  /*189100*/  @P0 LOP3.LUT R3, R3, 0x1, RZ, 0xfc, !PT ;  /* 0x0000000103030812 */ /* 0x000fe400078efcff */
[----:B---3--:R-:W-:-:S04]  /*189110*/  LOP3.LUT R40, R40, 0x7fffffff, RZ, 0xc0, !PT ;  /* 0x7fffffff28287812 */ /* 0x008fc800078ec0ff */
[----:B------:R-:W-:Y:S02]  /*189120*/  @P6 LOP3.LUT R40, R40, 0x80000000, RZ, 0xfc, !PT ;  /* 0x8000000028286812 */ /* 0x000fe400078efcff */
[----:B------:R-:W-:Y:S02]  /*189130*/  ISETP.LT.AND P6, PT, R44, UR12, !P5 ;  /* 0x0000000c2c007c0c */ /* 0x000fe4000efc1270 */
[----:B------:R-:W-:Y:S02]  /*189140*/  ISETP.LT.AND P5, PT, R45, UR14, !P5 ;  /* 0x0000000e2d007c0c */ /* 0x000fe4000efa1270 */
[----:B------:R-:W-:-:S09]  /*189150*/  LOP3.LUT R40, R40, 0xbfffffff, RZ, 0xc0, !PT ;  /* 0xbfffffff28287812 */ /* 0x000fd200078ec0ff */
[----:B------:R-:W-:-:S04]  /*189160*/  @P6 LOP3.LUT R40, R40, 0x40000000, RZ, 0xfc, !PT ;  /* 0x4000000028286812 */ /* 0x000fc800078efcff */
[----:B------:R-:W-:-:S04]  /*189170*/  LOP3.LUT R40, R40, 0xdfffffff, RZ, 0xc0, !PT ;  /* 0xdfffffff28287812 */ /* 0x000fc800078ec0ff */
        /* <DEDUP_REMOVED lines=9> */
[----:B------:R-:W-:Y:S02]  /*189210*/  LOP3.LUT R40, R40, 0xfbffffff, RZ, 0xc0, !PT ;  /* 0xfbffffff28287812 */ /* 0x000fe400078ec0ff */
[----:B------:R-:W-:-:S07]  /*189220*/  LOP3.LUT P0, RZ, R7, 0x20, RZ, 0xc0, !PT ;  /* 0x0000002007ff7812 */ /* 0x000fce000780c0ff */
[----:B------:R-:W-:-:S04]  /*189230*/  @P4 LOP3.LUT R40, R40, 0x4000000, RZ, 0xfc, !PT ;  /* 0x0400000028284812 */ /* 0x000fc800078efcff */
[----:B------:R-:W-:-:S04]  /*189240*/  LOP3.LUT R40, R40, 0xfdffffff, RZ, 0xc0, !PT ;  /* 0xfdffffff28287812 */ /* 0x000fc800078ec0ff */
[----:B------:R-:W-:Y:S02]  /*189250*/  @P3 LOP3.LUT R40, R40, 0x2000000, RZ, 0xfc, !PT ;  /* 0x0200000028283812 */ /* 0x000fe400078efcff */
[----:B------:R-:W-:Y:S02]  /*189260*/  ISETP.LT.AND P3, PT, R44, UR24, !P2 ;  /* 0x000000182c007c0c */ /* 0x000fe4000d761270 */
[----:B------:R-:W-:Y:S02]  /*189270*/  LOP3.LUT P1, RZ, R7, 0x8, RZ, 0xc0, !PT ;  /* 0x0000000807ff7812 */ /* 0x000fe4000782c0ff */
[----:B------:R-:W-:Y:S02]  /*189280*/  LOP3.LUT R0, R0, 0xffffefff, RZ, 0xc0, !PT ;  /* 0xffffefff00007812 */ /* 0x000fe400078ec0ff */
[----:B------:R-:W-:Y:S02]  /*189290*/  ISETP.LT.AND P2, PT, R45, UR26, !P2 ;  /* 0x0000001a2d007c0c */ /* 0x000fe4000d741270 */
[----:B------:R-:W-:-:S02]  /*1892a0*/  LOP3.LUT R40, R40, 0xfeffffff, RZ, 0xc0, !PT ;  /* 0xfeffffff28287812 */ /* 0x000fc400078ec0ff */
[----:B------:R-:W-:-:S04]  /*1892b0*/  @P0 LOP3.LUT R0, R0, 0x1000, RZ, 0xfc, !PT ;  /* 0x0000100000000812 */ /* 0x000fc800078efcff */
[----:B------:R-:W-:Y:S02]  /*1892c0*/  LOP3.LUT R0, R0, 0xffffdfff, RZ, 0xc0, !PT ;  /* 0xffffdfff00007812 */ /* 0x000fe400078ec0ff */
[----:B------:R-:W-:Y:S02]  /*1892d0*/  @P3 LOP3.LUT R40, R40, 0x1000000, RZ, 0xfc, !PT ;  /* 0x0100000028283812 */ /* 0x000fe400078efcff */
[----:B------:R-:W-:Y:S02]  /*1892e0*/  @P1 LOP3.LUT R0, R0, 0x2000, RZ, 0xfc, !PT ;  /* 0x0000200000001812 */ /* 0x000fe400078efcff */
[C---:B------:R-:W-:Y:S02]  /*1892f0*/  LOP3.LUT P1, RZ, R7.reuse, 0x2000, RZ, 0xc0, !PT ;  /* 0x0000200007ff7812 */ /* 0x040fe4000782c0ff */
[----:B------:R-:W-:Y:S02]  /*189300*/  LOP3.LUT R40, R40, 0xff7fffff, RZ, 0xc0, !PT ;  /* 0xff7fffff28287812 */ /* 0x000fe400078ec0ff */
[----:B------:R-:W-:-:S02]  /*189310*/  LOP3.LUT P6, RZ, R7, 0x2, RZ, 0xc0, !PT ;  /* 0x0000000207ff7812 */ /* 0x000fc400078cc0ff */
[----:B------:R-:W-:Y:S02]  /*189320*/  @P2 LOP3.LUT R40, R40, 0x800000, RZ, 0xfc, !PT ;  /* 0x0080000028282812 */ /* 0x000fe400078efcff */
[----:B------:R-:W-:Y:S02]  /*189330*/  ISETP.LT.AND P2, PT, R44, UR28, !P1 ;  /* 0x0000001c2c007c0c */ /* 0x000fe4000cf41270 */
[----:B------:R-:W-:Y:S02]  /*189340*/  ISETP.LT.AND P1, PT, R45, UR30, !P1 ;  /* 0x0000001e2d007c0c */ /* 0x000fe4000cf21270 */
[----:B------:R-:W-:Y:S02]  /*189350*/  LOP3.LUT R0, R0, 0xfffff7ff, RZ, 0xc0, !PT ;  /* 0xfffff7ff00007812 */ /* 0x000fe400078ec0ff */
[----:B------:R-:W-:-:S03]  /*189360*/  LOP3.LUT R40, R40, 0xffbfffff, RZ, 0xc0, !PT ;  /* 0xffbfffff28287812 */ /* 0x000fc600078ec0ff */
[----:B------:R-:W-:-:S04]  /*189370*/  @P6 LOP3.LUT R0, R0, 0x800, RZ, 0xfc, !PT ;  /* 0x0000080000006812 */ /* 0x000fc800078efcff */
        /* <DEDUP_REMOVED lines=48> */
[----:B------:R-:W-:Y:S02]  /*189680*/  LOP3.LUT R40, R40, 0xfffffeff, RZ, 0xc0, !PT ;  /* 0xfffffeff28287812 */ /* 0x000fe400078ec0ff */
[----:B------:R-:W-:-:S07]  /*189690*/  LOP3.LUT P4, RZ, R36, 0x20000000, RZ, 0xc0, !PT ;  /* 0x2000000024ff7812 */ /* 0x000fce000788c0ff */
[----:B------:R-:W-:Y:S02]  /*1896a0*/  @P6 LOP3.LUT R40, R40, 0x100, RZ, 0xfc, !PT ;  /* 0x0000010028286812 */ /* 0x000fe400078efcff */
[----:B------:R-:W-:Y:S02]  /*1896b0*/  ISETP.LT.AND P6, PT, R44, UR60, !P4 ;  /* 0x0000003c2c007c0c */ /* 0x000fe4000e7c1270 */
[----:B------:R-:W-:-:S04]  /*1896c0*/  LOP3.LUT R40, R40, 0xffffff7f, RZ, 0xc0, !PT ;  /* 0xffffff7f28287812 */ /* 0x000fc800078ec0ff */
[----:B------:R-:W-:Y:S02]  /*1896d0*/  @P5 LOP3.LUT R40, R40, 0x80, RZ, 0xfc, !PT ;  /* 0x0000008028285812 */ /* 0x000fe400078efcff */
[----:B------:R-:W-:Y:S02]  /*1896e0*/  ISETP.LT.AND P5, PT, R45, UR64, !P4 ;  /* 0x000000402d007c0c */ /* 0x000fe4000e7a1270 */
[----:B------:R-:W-:Y:S02]  /*1896f0*/  LOP3.LUT R40, R40, 0xffffffbf, RZ, 0xc0, !PT ;  /* 0xffffffbf28287812 */ /* 0x000fe400078ec0ff */
[----:B------:R-:W-:Y:S02]  /*189700*/  LOP3.LUT P3, RZ, R36, 0x8000000, RZ, 0xc0, !PT ;  /* 0x0800000024ff7812 */ /* 0x000fe4000786c0ff */
[----:B------:R-:W-:Y:S02]  /*189710*/  @P6 LOP3.LUT R40, R40, 0x40, RZ, 0xfc, !PT ;  /* 0x0000004028286812 */ /* 0x000fe400078efcff */
[----:B------:R-:W-:-:S02]  /*189720*/  ISETP.LT.AND P4, PT, R44, UR66, !P3 ;  /* 0x000000422c007c0c */ /* 0x000fc4000df81270 */
[----:B------:R-:W-:Y:S02]  /*189730*/  LOP3.LUT R40, R40, 0xffffffdf, RZ, 0xc0, !PT ;  /* 0xffffffdf28287812 */ /* 0x000fe400078ec0ff */
[----:B------:R-:W-:Y:S02]  /*189740*/  ISETP.LT.AND P3, PT, R45, UR68, !P3 ;  /* 0x000000442d007c0c */ /* 0x000fe4000df61270 */
[----:B------:R-:W-:Y:S02]  /*189750*/  @P5 LOP3.LUT R40, R40, 0x20, RZ, 0xfc, !PT ;  /* 0x0000002028285812 */ /* 0x000fe400078efcff */
[----:B------:R-:W-:Y:S02]  /*189760*/  LOP3.LUT P2, RZ, R36, 0x2000000, RZ, 0xc0, !PT ;  /* 0x0200000024ff7812 */ /* 0x000fe4000784c0ff */
[----:B------:R-:W-:-:S04]  /*189770*/  LOP3.LUT R40, R40, 0xffffffef, RZ, 0xc0, !PT ;  /* 0xffffffef28287812 */ /* 0x000fc800078ec0ff */
[----:B------:R-:W-:Y:S02]  /*189780*/  @P4 LOP3.LUT R40, R40, 0x10, RZ, 0xfc, !PT ;  /* 0x0000001028284812 */ /* 0x000fe400078efcff */
[----:B------:R-:W-:Y:S02]  /*189790*/  ISETP.LT.AND P4, PT, R44, UR70, !P2 ;  /* 0x000000462c007c0c */ /* 0x000fe4000d781270 */
[----:B------:R-:W-:Y:S02]  /*1897a0*/  LOP3.LUT R40, R40, 0xfffffff7, RZ, 0xc0, !PT ;  /* 0xfffffff728287812 */ /* 0x000fe400078ec0ff */
[----:B------:R-:W-:Y:S02]  /*1897b0*/  ISETP.LT.AND P2, PT, R45, UR72, !P2 ;  /* 0x000000482d007c0c */ /* 0x000fe4000d741270 */
[----:B------:R-:W-:-:S04]  /*1897c0*/  @P3 LOP3.LUT R40, R40, 0x8, RZ, 0xfc, !PT ;  /* 0x0000000828283812 */ /* 0x000fc800078efcff */
[----:B------:R-:W-:-:S04]  /*1897d0*/  LOP3.LUT R40, R40, 0xfffffffb, RZ, 0xc0, !PT ;  /* 0xfffffffb28287812 */ /* 0x000fc800078ec0ff */
[----:B------:R-:W-:Y:S02]  /*1897e0*/  @P4 LOP3.LUT R40, R40, 0x4, RZ, 0xfc, !PT ;  /* 0x0000000428284812 */ /* 0x000fe400078efcff */
[----:B------:R-:W-:Y:S02]  /*1897f0*/  LOP3.LUT P0, RZ, R36, 0x800000, RZ, 0xc0, !PT ;  /* 0x0080000024ff7812 */ /* 0x000fe4000780c0ff */
[----:B------:R-:W-:Y:S01]  /*189800*/  LOP3.LUT R40, R40, 0xfffffffd, RZ, 0xc0, !PT ;  /* 0xfffffffd28287812 */ /* 0x000fe200078ec0ff */
[----:B-1----:R-:W-:Y:S01]  /*189810*/  UMOV UR14, UR4 ;  /* 0x00000004000e7c82 */ /* 0x002fe20008000000 */
[----:B------:R-:W-:Y:S01]  /*189820*/  UMOV UR61, UR5 ;  /* 0x00000005003d7c82 */ /* 0x000fe20008000000 */
[----:B------:R-:W1:Y:S01]  /*189830*/  LDCU.64 UR4, c[0x0][0x398] ;  /* 0x00007300ff0477ac */ /* 0x000e620008000a00 */
[----:B------:R-:W-:Y:S02]  /*189840*/  @P2 LOP3.LUT R40, R40, 0x2, RZ, 0xfc, !PT ;  /* 0x0000000228282812 */ /* 0x000fe400078efcff */
[----:B------:R-:W-:-:S02]  /*189850*/  ISETP.LT.AND P2, PT, R45, UR76, !P0 ;  /* 0x0000004c2d007c0c */ /* 0x000fc4000c741270 */
[----:B-----5:R-:W-:Y:S01]  /*189860*/  LOP3.LUT R42, R42, 0x7fffffff, RZ, 0xc0, !PT ;  /* 0x7fffffff2a2a7812 */ /* 0x020fe200078ec0ff */
[----:B------:R3:W-:Y:S01]  /*189870*/  STL [R1+0x7b54], R3 ;  /* 0x007b540301007387 */ /* 0x0007e20000100800 */
[----:B------:R-:W-:Y:S02]  /*189880*/  ISETP.LT.AND P4, PT, R44, UR74, !P0 ;  /* 0x0000004a2c007c0c */ /* 0x000fe4000c781270 */
[----:B------:R-:W-:Y:S01]  /*189890*/  LOP3.LUT R40, R40, 0xfffffffe, RZ, 0xc0, !PT ;  /* 0xfffffffe28287812 */ /* 0x000fe200078ec0ff */
[----:B---3--:R-:W-:-:S06]  /*1898a0*/  IMAD.MOV.U32 R3, RZ, RZ, R47 ;  /* 0x000000ffff037224 */ /* 0x008fcc00078e002f */
[----:B------:R-:W-:Y:S02]  /*1898b0*/  @P2 LOP3.LUT R42, R42, 0x80000000, RZ, 0xfc, !PT ;  /* 0x800000002a2a2812 */ /* 0x000fe400078efcff */
[----:B------:R-:W-:Y:S02]  /*1898c0*/  ISETP.GE.AND P2, PT, R45, UR41, PT ;  /* 0x000000292d007c0c */ /* 0x000fe4000bf46270 */
[----:B------:R-:W-:Y:S02]  /*1898d0*/  LOP3.LUT P1, RZ, R0, 0x400, RZ, 0xc0, !PT ;  /* 0x0000040000ff7812 */ /* 0x000fe4000782c0ff */
[----:B------:R-:W-:Y:S02]  /*1898e0*/  @P4 LOP3.LUT R40, R40, 0x1, RZ, 0xfc, !PT ;  /* 0x0000000128284812 */ /* 0x000fe400078efcff */
[----:B------:R-:W-:Y:S02]  /*1898f0*/  LOP3.LUT R42, R42, 0xbfffffff, RZ, 0xc0, !PT ;  /* 0xbfffffff2a2a7812 */ /* 0x000fe400078ec0ff */
[----:B-1----:R-:W-:-:S02]  /*189900*/  ISETP.LT.AND P2, PT, R3, UR5, !P2 ;  /* 0x0000000503007c0c */ /* 0x002fc4000d741270 */
[----:B------:R-:W-:Y:S02]  /*189910*/  ISETP.LT.AND P4, PT, R45, UR4, !P1 ;  /* 0x000000042d007c0c */ /* 0x000fe4000cf81270 */
[----:B0-----:R-:W-:Y:S02]  /*189920*/  ISETP.LT.AND P1, PT, R44, UR6, !P1 ;  /* 0x000000062c007c0c */ /* 0x001fe4000cf21270 */
[----:B--2---:R-:W-:Y:S02]  /*189930*/  R2UR UR9, R48 ;  /* 0x00000000300972ca */ /* 0x004fe400000e0000 */
[C---:B------:R-:W-:Y:S01]  /*189940*/  LOP3.LUT P3, RZ, R36.reuse, 0x200000, RZ, 0xc0, !PT ;  /* 0x0020000024ff7812 */ /* 0x040fe2000786c0ff */
[----:B------:R-:W-:Y:S01]  /*189950*/  UMOV UR8, UR62 ;  /* 0x0000003e00087c82 */ /* 0x000fe20008000000 */
[----:B------:R-:W-:Y:S02]  /*189960*/  R2UR UR22, R31 ;  /* 0x000000001f1672ca */ /* 0x000fe400000e0000 */
[----:B------:R-:W-:-:S02]  /*189970*/  LOP3.LUT P0, RZ, R36, 0x80000, RZ, 0xc0, !PT ;  /* 0x0008000024ff7812 */ /* 0x000fc4000780c0ff */
[----:B------:R-:W-:Y:S02]  /*189980*/  MOV.SPILL R9, UR17 ;  /* 0x0000001100097c02 */ /* 0x000fe40009000f00 */
[----:B------:R-:W-:Y:S02]  /*189990*/  LOP3.LUT P5, RZ, R36, 0x20000, RZ, 0xc0, !PT ;  /* 0x0002000024ff7812 */ /* 0x000fe400078ac0ff */
[----:B------:R-:W-:Y:S01]  /*1899a0*/  MOV.SPILL R11, UR21 ;  /* 0x00000015000b7c02 */ /* 0x000fe20009000f00 */
[----:B------:R-:W-:Y:S01]  /*1899b0*/  UMOV UR57, UR63 ;  /* 0x0000003f00397c82 */ /* 0x000fe20008000000 */
[----:B------:R-:W-:Y:S02]  /*1899c0*/  MOV.SPILL R10, UR19 ;  /* 0x00000013000a7c02 */ /* 0x000fe40009000f00 */
[----:B------:R-:W-:Y:S02]  /*1899d0*/  @P2 LOP3.LUT R42, R42, 0x40000000, RZ, 0xfc, !PT ;  /* 0x400000002a2a2812 */ /* 0x000fe400078efcff */
[----:B------:R-:W-:-:S02]  /*1899e0*/  ISETP.LT.AND P6, PT, R44, UR47, !P3 ;  /* 0x0000002f2c007c0c */ /* 0x000fc4000dfc1270 */
[----:B------:R-:W-:Y:S01]  /*1899f0*/  R2UR UR62, R30 ;  /* 0x000000001e3e72ca */ /* 0x000fe200000e0000 */
[----:B------:R-:W0:Y:S01]  /*189a00*/  LDCU.64 UR16, c[0x0][0x398] ;  /* 0x00007300ff1077ac */ /* 0x000e220008000a00 */
[----:B------:R-:W-:Y:S02]  /*189a10*/  LOP3.LUT R42, R42, 0xdfffffff, RZ, 0xc0, !PT ;  /* 0xdfffffff2a2a7812 */ /* 0x000fe400078ec0ff */
[----:B------:R-:W-:Y:S01]  /*189a20*/  R2UR UR18, R28 ;  /* 0x000000001c1272ca */ /* 0x000fe200000e0000 */
[----:B------:R-:W1:Y:S01]  /*189a30*/  LDCU.64 UR40, c[0x0][0x398] ;  /* 0x00007300ff2877ac */ /* 0x000e620008000a00 */
[----:B------:R-:W2:Y:S01]  /*189a40*/  LDCU.64 UR4, c[0x0][0x398] ;  /* 0x00007300ff0477ac */ /* 0x000ea20008000a00 */
[----:B------:R-:W-:-:S04]  /*189a50*/  @P4 LOP3.LUT R42, R42, 0x20000000, RZ, 0xfc, !PT ;  /* 0x200000002a2a4812 */ /* 0x000fc800078efcff */
[----:B------:R-:W-:-:S04]  /*189a60*/  LOP3.LUT R42, R42, 0xefffffff, RZ, 0xc0, !PT ;  /* 0xefffffff2a2a7812 */ /* 0x000fc800078ec0ff */
[----:B------:R-:W-:Y:S02]  /*189a70*/  @P1 LOP3.LUT R42, R42, 0x10000000, RZ, 0xfc, !PT ;  /* 0x100000002a2a1812 */ /* 0x000fe400078efcff */
[----:B------:R-:W-:-:S04]  /*189a80*/  ISETP.GE.AND P1, PT, R44, UR9, PT ;  /* 0x000000092c007c0c */ /* 0x000fc8000bf26270 */
[----:B------:R-:W-:Y:S02]  /*189a90*/  ISETP.LT.AND P1, PT, R3, UR7, !P1 ;  /* 0x0000000703007c0c */ /* 0x000fe4000cf21270 */
[----:B------:R-:W-:-:S11]  /*189aa0*/  LOP3.LUT R42, R42, 0xfbffffff, RZ, 0xc0, !PT ;  /* 0xfbffffff2a2a7812 */ /* 0x000fd600078ec0ff */
[----:B------:R-:W-:Y:S02]  /*189ab0*/  @P1 LOP3.LUT R42, R42, 0x4000000, RZ, 0xfc, !PT ;  /* 0x040000002a2a1812 */ /* 0x000fe400078efcff */
[----:B------:R-:W-:Y:S02]  /*189ac0*/  ISETP.LT.AND P1, PT, R45, UR8, !P3 ;  /* 0x000000082d007c0c */ /* 0x000fe4000df21270 */
[----:B------:R-:W-:-:S04]  /*189ad0*/  LOP3.LUT R42, R42, 0xf7ffffff, RZ, 0xc0, !PT ;  /* 0xf7ffffff2a2a7812 */ /* 0x000fc800078ec0ff */
[----:B------:R-:W-:-:S04]  /*189ae0*/  @P6 LOP3.LUT R42, R42, 0x8000000, RZ, 0xfc, !PT ;  /* 0x080000002a2a6812 */ /* 0x000fc800078efcff */
[----:B------:R-:W-:-:S04]  /*189af0*/  LOP3.LUT R42, R42, 0xfdffffff, RZ, 0xc0, !PT ;  /* 0xfdffffff2a2a7812 */ /* 0x000fc800078ec0ff */
[----:B------:R-:W-:Y:S02]  /*189b00*/  @P1 LOP3.LUT R42, R42, 0x2000000, RZ, 0xfc, !PT ;  /* 0x020000002a2a1812 */ /* 0x000fe400078efcff */
[----:B------:R-:W-:Y:S02]  /*189b10*/  ISETP.LT.AND P1, PT, R44, UR22, !P0 ;  /* 0x000000162c007c0c */ /* 0x000fe4000c721270 */
[----:B------:R-:W-:Y:S02]  /*189b20*/  ISETP.LT.AND P0, PT, R45, UR14, !P0 ;  /* 0x0000000e2d007c0c */ /* 0x000fe4000c701270 */
[----:B------:R-:W-:-:S09]  /*189b30*/  LOP3.LUT R42, R42, 0xfeffffff, RZ, 0xc0, !PT ;  /* 0xfeffffff2a2a7812 */ /* 0x000fd200078ec0ff */
[----:B------:R-:W-:Y:S02]  /*189b40*/  @P1 LOP3.LUT R42, R42, 0x1000000, RZ, 0xfc, !PT ;  /* 0x010000002a2a1812 */ /* 0x000fe400078efcff */
[----:B------:R-:W-:Y:S02]  /*189b50*/  ISETP.LT.AND P1, PT, R44, UR62, !P5 ;  /* 0x0000003e2c007c0c */ /* 0x000fe4000ef21270 */
[----:B------:R-:W-:-:S04]  /*189b60*/  LOP3.LUT R42, R42, 0xff7fffff, RZ, 0xc0, !PT ;  /* 0xff7fffff2a2a7812 */ /* 0x000fc800078ec0ff */
[----:B------:R-:W-:Y:S01]  /*189b70*/  @P0 LOP3.LUT R42, R42, 0x800000, RZ, 0xfc, !PT ;  /* 0x008000002a2a0812 */ /* 0x000fe200078efcff */
[----:B0-----:R-:W-:-:S03]  /*189b80*/  UMOV UR21, UR16 ;  /* 0x0000001000157c82 */ /* 0x001fc60008000000 */
[----:B------:R-:W-:-:S04]  /*189b90*/  LOP3.LUT R42, R42, 0xffbfffff, RZ, 0xc0, !PT ;  /* 0xffbfffff2a2a7812 */ /* 0x000fc800078ec0ff */
[----:B------:R-:W-:Y:S02]  /*189ba0*/  @P1 LOP3.LUT R42, R42, 0x400000, RZ, 0xfc, !PT ;  /* 0x004000002a2a1812 */ /* 0x000fe400078efcff */
[----:B------:R-:W-:Y:S01]  /*189bb0*/  ISETP.LT.AND P1, PT, R45, UR21, !P5 ;  /* 0x000000152d007c0c */ /* 0x000fe2000ef21270 */
[----:B------:R-:W-:Y:S01]  /*189bc0*/  UMOV UR10, UR17 ;  /* 0x00000011000a7c82 */ /* 0x000fe20008000000 */
[----:B------:R-:W0:Y:S01]  /*189bd0*/  LDCU.64 UR16, c[0x0][0x398] ;  /* 0x00007300ff1077ac */ /* 0x000e220008000a00 */
[----:B------:R-:W-:Y:S02]  /*189be0*/  LOP3.LUT R42, R42, 0xffdfffff, RZ, 0xc0, !PT ;  /* 0xffdfffff2a2a7812 */ /* 0x000fe400078ec0ff */
[----:B------:R-:W-:-:S08]  /*189bf0*/  LOP3.LUT P2, RZ, R36, 0x8000, RZ, 0xc0, !PT ;  /* 0x0000800024ff7812 */ /* 0x000fd0000784c0ff */
[----:B------:R-:W-:Y:S02]  /*189c00*/  @P1 LOP3.LUT R42, R42, 0x200000, RZ, 0xfc, !PT ;  /* 0x002000002a2a1812 */ /* 0x000fe400078efcff */
[----:B------:R-:W-:Y:S02]  /*189c10*/  ISETP.LT.AND P1, PT, R44, UR45, !P2 ;  /* 0x0000002d2c007c0c */ /* 0x000fe4000d721270 */
[----:B------:R-:W-:Y:S01]  /*189c20*/  LOP3.LUT R42, R42, 0xffefffff, RZ, 0xc0, !PT ;  /* 0xffefffff2a2a7812 */ /* 0x000fe200078ec0ff */
[----:B0-----:R-:W-:Y:S01]  /*189c30*/  UMOV UR20, UR16 ;  /* 0x0000001000147c82 */ /* 0x001fe20008000000 */
[----:B------:R-:W-:-:S09]  /*189c40*/  R2UR UR63, R29 ;  /* 0x000000001d3f72ca */ /* 0x000fd200000e0000 */
[----:B------:R-:W-:Y:S02]  /*189c50*/  @P1 LOP3.LUT R42, R42, 0x100000, RZ, 0xfc, !PT ;  /* 0x001000002a2a1812 */ /* 0x000fe400078efcff */
[----:B------:R-:W-:Y:S01]  /*189c60*/  ISETP.LT.AND P1, PT, R45, UR20, !P2 ;  /* 0x000000142d007c0c */ /* 0x000fe2000d721270 */
[----:B------:R-:W-:Y:S01]  /*189c70*/  UMOV UR12, UR17 ;  /* 0x00000011000c7c82 */ /* 0x000fe20008000000 */
[----:B------:R-:W0:Y:S01]  /*189c80*/  LDCU.64 UR16, c[0x0][0x398] ;  /* 0x00007300ff1077ac */ /* 0x000e220008000a00 */
[----:B------:R-:W-:Y:S02]  /*189c90*/  LOP3.LUT R42, R42, 0xfff7ffff, RZ, 0xc0, !PT ;  /* 0xfff7ffff2a2a7812 */ /* 0x000fe400078ec0ff */
[C---:B------:R-:W-:Y:S02]  /*189ca0*/  LOP3.LUT P4, RZ, R36.reuse, 0x4000, RZ, 0xc0, !PT ;  /* 0x0000400024ff7812 */ /* 0x040fe4000788c0ff */
[C---:B------:R-:W-:Y:S02]  /*189cb0*/  LOP3.LUT P3, RZ, R36.reuse, 0x2000, RZ, 0xc0, !PT ;  /* 0x0000200024ff7812 */ /* 0x040fe4000786c0ff */
[----:B------:R-:W-:Y:S01]  /*189cc0*/  MOV.SPILL R8, UR15 ;  /* 0x0000000f00087c02 */ /* 0x000fe20009000f00 */
[----:B--2---:R-:W-:Y:S01]  /*189cd0*/  UMOV UR38, UR5 ;  /* 0x0000000500267c82 */ /* 0x004fe20008000000 */
[----:B------:R-:W-:-:S02]  /*189ce0*/  LOP3.LUT P6, RZ, R36, 0x1000, RZ, 0xc0, !PT ;  /* 0x0000100024ff7812 */ /* 0x000fc400078cc0ff */
[----:B------:R-:W-:Y:S02]  /*189cf0*/  R2UR UR14, R26 ;  /* 0x000000001a0e72ca */ /* 0x000fe400000e0000 */
[C---:B------:R-:W-:Y:S02]  /*189d00*/  LOP3.LUT P0, RZ, R36.reuse, 0x800, RZ, 0xc0, !PT ;  /* 0x0000080024ff7812 */ /* 0x040fe4000780c0ff */
[----:B------:R-:W-:Y:S02]  /*189d10*/  R2UR UR62, R25 ;  /* 0x00000000193e72ca */ /* 0x000fe400000e0000 */
[----:B------:R-:W-:Y:S02]  /*189d20*/  LOP3.LUT P5, RZ, R36, 0x400, RZ, 0xc0, !PT ;  /* 0x0000040024ff7812 */ /* 0x000fe400078ac0ff */
[----:B------:R-:W-:Y:S02]  /*189d30*/  @P1 LOP3.LUT R42, R42, 0x80000, RZ, 0xfc, !PT ;  /* 0x000800002a2a1812 */ /* 0x000fe400078efcff */
[----:B------:R-:W-:Y:S01]  /*189d40*/  ISETP.LT.AND P1, PT, R44, UR63, !P4 ;  /* 0x0000003f2c007c0c */ /* 0x000fe2000e721270 */
[----:B------:R-:W2:Y:S01]  /*189d50*/  LDCU.64 UR20, c[0x0][0x398] ;  /* 0x00007300ff1477ac */ /* 0x000ea20008000a00 */
[----:B------:R-:W-:Y:S01]  /*189d60*/  LOP3.LUT R42, R42, 0xfffbffff, RZ, 0xc0, !PT ;  /* 0xfffbffff2a2a7812 */ /* 0x000fe200078ec0ff */
[----:B0-----:R-:W-:-:S10]  /*189d70*/  UMOV UR19, UR16 ;  /* 0x0000001000137c82 */ /* 0x001fd40008000000 */
[----:B------:R-:W-:Y:S02]  /*189d80*/  @P1 LOP3.LUT R42, R42, 0x40000, RZ, 0xfc, !PT ;  /* 0x000400002a2a1812 */ /* 0x000fe400078efcff */
[----:B------:R-:W-:Y:S02]  /*189d90*/  ISETP.LT.AND P1, PT, R45, UR19, !P4 ;  /* 0x000000132d007c0c */ /* 0x000fe4000e721270 */
[----:B------:R-:W-:-:S11]  /*189da0*/  LOP3.LUT R42, R42, 0xfffdffff, RZ, 0xc0, !PT ;  /* 0xfffdffff2a2a7812 */ /* 0x000fd600078ec0ff */
[----:B------:R-:W-:Y:S02]  /*189db0*/  @P1 LOP3.LUT R42, R42, 0x20000, RZ, 0xfc, !PT ;  /* 0x000200002a2a1812 */ /* 0x000fe400078efcff */
[----:B------:R-:W-:Y:S01]  /*189dc0*/  ISETP.LT.AND P1, PT, R44, UR18, !P3 ;  /* 0x000000122c007c0c */ /* 0x000fe2000df21270 */
[----:B------:R-:W-:Y:S01]  /*189dd0*/  UMOV UR42, UR17 ;  /* 0x00000011002a7c82 */ /* 0x000fe20008000000 */
[----:B------:R-:W-:Y:S01]  /*189de0*/  LOP3.LUT R42, R42, 0xfffeffff, RZ, 0xc0, !PT ;  /* 0xfffeffff2a2a7812 */ /* 0x000fe200078ec0ff */
[----:B-1----:R-:W-:Y:S01]  /*189df0*/  UMOV UR17, UR40 ;  /* 0x0000002800117c82 */ /* 0x002fe20008000000 */
[----:B------:R-:W-:-:S09]  /*189e00*/  R2UR UR16, R27 ;  /* 0x000000001b1072ca */ /* 0x000fd200000e0000 */
[----:B------:R-:W-:Y:S02]  /*189e10*/  @P1 LOP3.LUT R42, R42, 0x10000, RZ, 0xfc, !PT ;  /* 0x000100002a2a1812 */ /* 0x000fe400078efcff */
[----:B------:R-:W-:Y:S01]  /*189e20*/  ISETP.LT.AND P1, PT, R45, UR17, !P3 ;  /* 0x000000112d007c0c */ /* 0x000fe2000df21270 */
[----:B------:R-:W-:Y:S01]  /*189e30*/  UMOV UR15, UR4 ;  /* 0x00000004000f7c82 */ /* 0x000fe20008000000 */
[----:B------:R-:W0:Y:S01]  /*189e40*/  LDCU.64 UR4, c[0x0][0x398] ;  /* 0x00007300ff0477ac */ /* 0x000e220008000a00 */
[----:B------:R-:W-:-:S10]  /*189e50*/  LOP3.LUT R42, R42, 0xffff7fff, RZ, 0xc0, !PT ;  /* 0xffff7fff2a2a7812 */ /* 0x000fd400078ec0ff */
[----:B------:R-:W-:Y:S02]  /*189e60*/  @P1 LOP3.LUT R42, R42, 0x8000, RZ, 0xfc, !PT ;  /* 0x000080002a2a1812 */ /* 0x000fe400078efcff */
[----:B------:R-:W-:Y:S02]  /*189e70*/  ISETP.LT.AND P1, PT, R44, UR16, !P6 ;  /* 0x000000102c007c0c */ /* 0x000fe4000f721270 */
[----:B------:R-:W-:Y:S01]  /*189e80*/  LOP3.LUT R42, R42, 0xffffbfff, RZ, 0xc0, !PT ;  /* 0xffffbfff2a2a7812 */ /* 0x000fe200078ec0ff */
[----:B0-----:R-:W-:Y:S01]  /*189e90*/  UMOV UR9, UR4 ;  /* 0x0000000400097c82 */ /* 0x001fe20008000000 */
[----:B------:R-:W-:Y:S01]  /*189ea0*/  UMOV UR36, UR5 ;  /* 0x0000000500247c82 */ /* 0x000fe20008000000 */
[----:B------:R-:W0:Y:S08]  /*189eb0*/  LDCU.64 UR4, c[0x0][0x398] ;  /* 0x00007300ff0477ac */ /* 0x000e300008000a00 */
[----:B------:R-:W-:-:S02]  /*189ec0*/  @P1 LOP3.LUT R42, R42, 0x4000, RZ, 0xfc, !PT ;  /* 0x000040002a2a1812 */ /* 0x000fc400078efcff */
[----:B------:R-:W-:Y:S02]  /*189ed0*/  ISETP.LT.AND P1, PT, R45, UR15, !P6 ;  /* 0x0000000f2d007c0c */ /* 0x000fe4000f721270 */
[----:B------:R-:W-:Y:S02]  /*189ee0*/  ISETP.LT.AND P6, PT, R44, UR14, !P0 ;  /* 0x0000000e2c007c0c */ /* 0x000fe4000c7c1270 */
[----:B------:R-:W-:-:S09]  /*189ef0*/  LOP3.LUT R42, R42, 0xffffdfff, RZ, 0xc0, !PT ;  /* 0xffffdfff2a2a7812 */ /* 0x000fd200078ec0ff */
[----:B------:R-:W-:Y:S02]  /*189f00*/  @P1 LOP3.LUT R42, R42, 0x2000, RZ, 0xfc, !PT ;  /* 0x000020002a2a1812 */ /* 0x000fe400078efcff */
[----:B------:R-:W-:Y:S01]  /*189f10*/  ISETP.LT.AND P1, PT, R45, UR9, !P0 ;  /* 0x000000092d007c0c */ /* 0x000fe2000c721270 */
[----:B0-----:R-:W-:Y:S01]  /*189f20*/  UMOV UR8, UR4 ;  /* 0x0000000400087c82 */ /* 0x001fe20008000000 */
[----:B------:R-:W-:Y:S01]  /*189f30*/  LOP3.LUT R42, R42, 0xffffefff, RZ, 0xc0, !PT ;  /* 0xffffefff2a2a7812 */ /* 0x000fe200078ec0ff */
[----:B------:R-:W-:Y:S01]  /*189f40*/  UMOV UR47, UR5 ;  /* 0x00000005002f7c82 */ /* 0x000fe20008000000 */
[----:B------:R-:W0:Y:S02]  /*189f50*/  LDCU.64 UR4, c[0x0][0x398] ;  /* 0x00007300ff0477ac */ /* 0x000e240008000a00 */
[----:B------:R-:W-:Y:S02]  /*189f60*/  @P6 LOP3.LUT R42, R42, 0x1000, RZ, 0xfc, !PT ;  /* 0x000010002a2a6812 */ /* 0x000fe400078efcff */
[----:B------:R-:W-:-:S02]  /*189f70*/  ISETP.LT.AND P6, PT, R44, UR62, !P5 ;  /* 0x0000003e2c007c0c */ /* 0x000fc4000efc1270 */
[----:B------:R-:W-:-:S04]  /*189f80*/  LOP3.LUT R42, R42, 0xfffff7ff, RZ, 0xc0, !PT ;  /* 0xfffff7ff2a2a7812 */ /* 0x000fc800078ec0ff */
[----:B------:R-:W-:Y:S02]  /*189f90*/  @P1 LOP3.LUT R42, R42, 0x800, RZ, 0xfc, !PT ;  /* 0x000008002a2a1812 */ /* 0x000fe400078efcff */
[----:B------:R-:W-:Y:S02]  /*189fa0*/  ISETP.LT.AND P1, PT, R45, UR8, !P5 ;  /* 0x000000082d007c0c */ /* 0x000fe4000ef21270 */
[----:B------:R-:W-:Y:S02]  /*189fb0*/  LOP3.LUT R42, R42, 0xfffffbff, RZ, 0xc0, !PT ;  /* 0xfffffbff2a2a7812 */ /* 0x000fe400078ec0ff */
[----:B------:R-:W-:Y:S02]  /*189fc0*/  LOP3.LUT P2, RZ, R36, 0x200, RZ, 0xc0, !PT ;  /* 0x0000020024ff7812 */ /* 0x000fe4000784c0ff */
[----:B------:R-:W-:Y:S01]  /*189fd0*/  @P6 LOP3.LUT R42, R42, 0x400, RZ, 0xfc, !PT ;  /* 0x000004002a2a6812 */ /* 0x000fe200078efcff */
[----:B0-----:R-:W-:Y:S01]  /*189fe0*/  UMOV UR7, UR4 ;  /* 0x0000000400077c82 */ /* 0x001fe20008000000 */
[----:B------:R-:W-:Y:S01]  /*189ff0*/  UMOV UR34, UR5 ;  /* 0x0000000500227c82 */ /* 0x000fe20008000000 */
[----:B------:R-:W0:Y:S01]  /*18a000*/  LDCU.64 UR4, c[0x0][0x398] ;  /* 0x00007300ff0477ac */ /* 0x000e220008000a00 */
[----:B------:R-:W-:-:S02]  /*18a010*/  ISETP.LT.AND P6, PT, R44, UR49, !P2 ;  /* 0x000000312c007c0c */ /* 0x000fc4000d7c1270 */
[----:B------:R-:W-:Y:S02]  /*18a020*/  LOP3.LUT R42, R42, 0xfffffdff, RZ, 0xc0, !PT ;  /* 0xfffffdff2a2a7812 */ /* 0x000fe400078ec0ff */
[----:B------:R-:W-:Y:S02]  /*18a030*/  R2UR UR63, R24 ;  /* 0x00000000183f72ca */ /* 0x000fe400000e0000 */
[----:B------:R-:W-:Y:S02]  /*18a040*/  @P1 LOP3.LUT R42, R42, 0x200, RZ, 0xfc, !PT ;  /* 0x000002002a2a1812 */ /* 0x000fe400078efcff */
[----:B------:R-:W-:Y:S02]  /*18a050*/  ISETP.LT.AND P1, PT, R45, UR7, !P2 ;  /* 0x000000072d007c0c */ /* 0x000fe4000d721270 */
[----:B------:R-:W-:Y:S02]  /*18a060*/  LOP3.LUT R42, R42, 0xfffffeff, RZ, 0xc0, !PT ;  /* 0xfffffeff2a2a7812 */ /* 0x000fe400078ec0ff */
[----:B------:R-:W-:-:S02]  /*18a070*/  LOP3.LUT P4, RZ, R36, 0x100, RZ, 0xc0, !PT ;  /* 0x0000010024ff7812 */ /* 0x000fc4000788c0ff */
[----:B------:R-:W-:-:S03]  /*18a080*/  @P6 LOP3.LUT R42, R42, 0x100, RZ, 0xfc, !PT ;  /* 0x000001002a2a6812 */ /* 0x000fc600078efcff */
[----:B------:R-:W-:Y:S01]  /*18a090*/  ISETP.LT.AND P6, PT, R44, UR63, !P4 ;  /* 0x0000003f2c007c0c */ /* 0x000fe2000e7c1270 */
[----:B--2---:R-:W-:Y:S01]  /*18a0a0*/  UMOV UR45, UR21 ;  /* 0x00000015002d7c82 */ /* 0x004fe20008000000 */
[----:B0-----:R-:W-:Y:S01]  /*18a0b0*/  UMOV UR58, UR5 ;  /* 0x00000005003a7c82 */ /* 0x001fe20008000000 */
[----:B------:R-:W-:Y:S01]  /*18a0c0*/  LOP3.LUT R42, R42, 0xffffff7f, RZ, 0xc0, !PT ;  /* 0xffffff7f2a2a7812 */ /* 0x000fe200078ec0ff */
[----:B------:R-:W-:Y:S01]  /*18a0d0*/  UMOV UR5, UR20 ;  /* 0x0000001400057c82 */ /* 0x000fe20008000000 */
[----:B------:R-:W0:Y:S01]  /*18a0e0*/  LDCU.64 UR20, c[0x0][0x398] ;  /* 0x00007300ff1477ac */ /* 0x000e220008000a00 */
[----:B------:R-:W-:Y:S01]  /*18a0f0*/  UMOV UR6, UR4 ;  /* 0x0000000400067c82 */ /* 0x000fe20008000000 */
[----:B------:R-:W-:Y:S02]  /*18a100*/  @P1 LOP3.LUT R42, R42, 0x80, RZ, 0xfc, !PT ;  /* 0x000000802a2a1812 */ /* 0x000fe400078efcff */
[----:B------:R-:W-:Y:S02]  /*18a110*/  ISETP.LT.AND P1, PT, R45, UR6, !P4 ;  /* 0x000000062d007c0c */ /* 0x000fe4000e721270 */
[----:B------:R-:W-:-:S02]  /*18a120*/  LOP3.LUT R42, R42, 0xffffffbf, RZ, 0xc0, !PT ;  /* 0xffffffbf2a2a7812 */ /* 0x000fc400078ec0ff */
[----:B------:R-:W-:Y:S02]  /*18a130*/  LOP3.LUT P3, RZ, R36, 0x80, RZ, 0xc0, !PT ;  /* 0x0000008024ff7812 */ /* 0x000fe4000786c0ff */
[----:B------:R-:W-:Y:S02]  /*18a140*/  @P6 LOP3.LUT R42, R42, 0x40, RZ, 0xfc, !PT ;  /* 0x000000402a2a6812 */ /* 0x000fe400078efcff */
[----:B------:R-:W-:Y:S02]  /*18a150*/  ISETP.LT.AND P6, PT, R44, UR31, !P3 ;  /* 0x0000001f2c007c0c */ /* 0x000fe4000dfc1270 */
[----:B------:R-:W-:Y:S01]  /*18a160*/  LOP3.LUT R42, R42, 0xffffffdf, RZ, 0xc0, !PT ;  /* 0xffffffdf2a2a7812 */ /* 0x000fe200078ec0ff */
[----:B0-----:R-:W-:Y:S01]  /*18a170*/  UMOV UR4, UR20 ;  /* 0x0000001400047c82 */ /* 0x001fe20008000000 */
[----:B------:R-:W-:Y:S02]  /*18a180*/  UMOV UR54, UR21 ;  /* 0x0000001500367c82 */ /* 0x000fe40008000000 */
[----:B------:R-:W-:Y:S01]  /*18a190*/  @P1 LOP3.LUT R42, R42, 0x20, RZ, 0xfc, !PT ;  /* 0x000000202a2a1812 */ /* 0x000fe200078efcff */
[----:B------:R-:W0:Y:S01]  /*18a1a0*/  LDCU.64 UR20, c[0x0][0x398] ;  /* 0x00007300ff1477ac */ /* 0x000e220008000a00 */
[----:B------:R-:W-:-:S02]  /*18a1b0*/  ISETP.LT.AND P1, PT, R45, UR5, !P3 ;  /* 0x000000052d007c0c */ /* 0x000fc4000df21270 */
[----:B------:R-:W-:Y:S02]  /*18a1c0*/  LOP3.LUT R42, R42, 0xffffffef, RZ, 0xc0, !PT ;  /* 0xffffffef2a2a7812 */ /* 0x000fe400078ec0ff */
[----:B------:R-:W-:Y:S02]  /*18a1d0*/  LOP3.LUT P0, RZ, R36, 0x40, RZ, 0xc0, !PT ;  /* 0x0000004024ff7812 */ /* 0x000fe4000780c0ff */
[----:B------:R-:W-:Y:S02]  /*18a1e0*/  @P6 LOP3.LUT R42, R42, 0x10, RZ, 0xfc, !PT ;  /* 0x000000102a2a6812 */ /* 0x000fe400078efcff */
[----:B------:R-:W-:Y:S02]  /*18a1f0*/  ISETP.LT.AND P6, PT, R44, UR55, !P0 ;  /* 0x000000372c007c0c */ /* 0x000fe4000c7c1270 */
[----:B------:R-:W-:-:S04]  /*18a200*/  LOP3.LUT R42, R42, 0xfffffff7, RZ, 0xc0, !PT ;  /* 0xfffffff72a2a7812 */ /* 0x000fc800078ec0ff */
[----:B------:R-:W-:Y:S02]  /*18a210*/  @P1 LOP3.LUT R42, R42, 0x8, RZ, 0xfc, !PT ;  /* 0x000000082a2a1812 */ /* 0x000fe400078efcff */
[----:B------:R-:W-:Y:S01]  /*18a220*/  ISETP.LT.AND P1, PT, R45, UR4, !P0 ;  /* 0x000000042d007c0c */ /* 0x000fe2000c721270 */
[----:B0-----:R-:W-:Y:S01]  /*18a230*/  UMOV UR18, UR20 ;  /* 0x0000001400127c82 */ /* 0x001fe20008000000 */
[----:B------:R-:W-:Y:S01]  /*18a240*/  UMOV UR40, UR21 ;  /* 0x0000001500287c82 */ /* 0x000fe20008000000 */
[----:B------:R-:W0:Y:S01]  /*18a250*/  LDCU.64 UR20, c[0x0][0x398] ;  /* 0x00007300ff1477ac */ /* 0x000e220008000a00 */
[----:B------:R-:W-:-:S04]  /*18a260*/  LOP3.LUT R42, R42, 0xfffffffb, RZ, 0xc0, !PT ;  /* 0xfffffffb2a2a7812 */ /* 0x000fc800078ec0ff */
[----:B------:R-:W-:Y:S02]  /*18a270*/  @P6 LOP3.LUT R42, R42, 0x4, RZ, 0xfc, !PT ;  /* 0x000000042a2a6812 */ /* 0x000fe400078efcff */
[----:B------:R-:W-:Y:S02]  /*18a280*/  R2UR UR17, R23 ;  /* 0x00000000171172ca */ /* 0x000fe400000e0000 */
[----:B------:R-:W-:Y:S02]  /*18a290*/  LOP3.LUT P5, RZ, R36, 0x20, RZ, 0xc0, !PT ;  /* 0x0000002024ff7812 */ /* 0x000fe400078ac0ff */
[----:B------:R-:W-:-:S04]  /*18a2a0*/  LOP3.LUT R42, R42, 0xfffffffd, RZ, 0xc0, !PT ;  /* 0xfffffffd2a2a7812 */ /* 0x000fc800078ec0ff */
[----:B------:R-:W-:Y:S02]  /*18a2b0*/  @P1 LOP3.LUT R42, R42, 0x2, RZ, 0xfc, !PT ;  /* 0x000000022a2a1812 */ /* 0x000fe400078efcff */
[----:B------:R-:W-:Y:S02]  /*18a2c0*/  ISETP.LT.AND P1, PT, R45, UR18, !P5 ;  /* 0x000000122d007c0c */ /* 0x000fe4000ef21270 */
[----:B------:R-:W-:Y:S02]  /*18a2d0*/  LOP3.LUT P2, RZ, R36, 0x10, RZ, 0xc0, !PT ;  /* 0x0000001024ff7812 */ /* 0x000fe4000784c0ff */
[C---:B------:R-:W-:Y:S01]  /*18a2e0*/  ISETP.LT.AND P6, PT, R44.reuse, UR51, !P5 ;  /* 0x000000332c007c0c */ /* 0x040fe2000efc1270 */
[----:B0-----:R-:W-:Y:S01]  /*18a2f0*/  UMOV UR16, UR20 ;  /* 0x0000001400107c82 */ /* 0x001fe20008000000 */
[----:B------:R-:W-:Y:S01]  /*18a300*/  UMOV UR48, UR21 ;  /* 0x0000001500307c82 */ /* 0x000fe20008000000 */
[----:B------:R-:W0:Y:S01]  /*18a310*/  LDCU.64 UR20, c[0x0][0x398] ;  /* 0x00007300ff1477ac */ /* 0x000e220008000a00 */
[----:B------:R-:W-:-:S02]  /*18a320*/  ISETP.LT.AND P5, PT, R44, UR17, !P2 ;  /* 0x000000112c007c0c */ /* 0x000fc4000d7a1270 */
[----:B------:R-:W-:Y:S02]  /*18a330*/  LOP3.LUT R43, R43, 0x7fffffff, RZ, 0xc0, !PT ;  /* 0x7fffffff2b2b7812 */ /* 0x000fe400078ec0ff */
[----:B------:R-:W-:Y:S02]  /*18a340*/  LOP3.LUT P4, RZ, R36, 0x8, RZ, 0xc0, !PT ;  /* 0x0000000824ff7812 */ /* 0x000fe4000788c0ff */
[----:B------:R-:W-:Y:S02]  /*18a350*/  R2UR UR14, R22 ;  /* 0x00000000160e72ca */ /* 0x000fe400000e0000 */
[----:B------:R-:W-:Y:S02]  /*18a360*/  LOP3.LUT P3, RZ, R36, 0x4, RZ, 0xc0, !PT ;  /* 0x0000000424ff7812 */ /* 0x000fe4000786c0ff */
[----:B------:R-:W-:Y:S02]  /*18a370*/  R2UR UR8, R21 ;  /* 0x00000000150872ca */ /* 0x000fe400000e0000 */
[----:B------:R-:W-:-:S02]  /*18a380*/  @P1 LOP3.LUT R43, R43, 0x80000000, RZ, 0xfc, !PT ;  /* 0x800000002b2b1812 */ /* 0x000fc400078efcff */
[----:B------:R-:W-:Y:S02]  /*18a390*/  ISETP.LT.AND P1, PT, R45, UR16, !P2 ;  /* 0x000000102d007c0c */ /* 0x000fe4000d721270 */
[----:B------:R-:W-:Y:S02]  /*18a3a0*/  LOP3.LUT P0, RZ, R36, 0x2, RZ, 0xc0, !PT ;  /* 0x0000000224ff7812 */ /* 0x000fe4000780c0ff */
[----:B------:R-:W-:Y:S02]  /*18a3b0*/  R2UR UR62, R20 ;  /* 0x00000000143e72ca */ /* 0x000fe400000e0000 */
[----:B------:R-:W-:Y:S02]  /*18a3c0*/  LOP3.LUT R43, R43, 0xbfffffff, RZ, 0xc0, !PT ;  /* 0xbfffffff2b2b7812 */ /* 0x000fe400078ec0ff */
[----:B------:R-:W-:Y:S02]  /*18a3d0*/  LOP3.LUT R42, R42, 0xfffffffe, RZ, 0xc0, !PT ;  /* 0xfffffffe2a2a7812 */ /* 0x000fe400078ec0ff */
[----:B------:R-:W-:-:S02]  /*18a3e0*/  R2UR UR63, R19 ;  /* 0x00000000133f72ca */ /* 0x000fc400000e0000 */
[----:B------:R-:W-:Y:S02]  /*18a3f0*/  LOP3.LUT R0, R0, 0xfffffdff, RZ, 0xc0, !PT ;  /* 0xfffffdff00007812 */ /* 0x000fe400078ec0ff */
[----:B------:R-:W-:Y:S02]  /*18a400*/  @P5 LOP3.LUT R43, R43, 0x40000000, RZ, 0xfc, !PT ;  /* 0x400000002b2b5812 */ /* 0x000fe400078efcff */
[----:B------:R-:W-:Y:S01]  /*18a410*/  ISETP.LT.AND P5, PT, R44, UR59, !P4 ;  /* 0x0000003b2c007c0c */ /* 0x000fe2000e7a1270 */
[----:B------:R-:W1:Y:S01]  /*18a420*/  LDCU.64 UR18, c[0x0][0x398] ;  /* 0x00007300ff1277ac */ /* 0x000e620008000a00 */
[----:B0-----:R-:W-:Y:S01]  /*18a430*/  UMOV UR15, UR20 ;  /* 0x00000014000f7c82 */ /* 0x001fe20008000000 */
[----:B------:R-:W-:Y:S01]  /*18a440*/  UMOV UR50, UR21 ;  /* 0x0000001500327c82 */ /* 0x000fe20008000000 */
[----:B------:R-:W0:Y:S01]  /*18a450*/  LDCU.64 UR20, c[0x0][0x398] ;  /* 0x00007300ff1477ac */ /* 0x000e220008000a00 */
[----:B------:R-:W-:Y:S01]  /*18a460*/  LOP3.LUT R43, R43, 0xdfffffff, RZ, 0xc0, !PT ;  /* 0xdfffffff2b2b7812 */ /* 0x000fe200078ec0ff */
[----:B------:R-:W2:Y:S03]  /*18a470*/  LDCU.64 UR16, c[0x0][0x398] ;  /* 0x00007300ff1077ac */ /* 0x000ea60008000a00 */
[----:B------:R-:W-:-:S02]  /*18a480*/  @P1 LOP3.LUT R43, R43, 0x20000000, RZ, 0xfc, !PT ;  /* 0x200000002b2b1812 */ /* 0x000fc400078efcff */
[----:B------:R-:W-:Y:S02]  /*18a490*/  ISETP.LT.AND P1, PT, R45, UR15, !P4 ;  /* 0x0000000f2d007c0c */ /* 0x000fe4000e721270 */
[----:B------:R-:W-:Y:S02]  /*18a4a0*/  LOP3.LUT R43, R43, 0xefffffff, RZ, 0xc0, !PT ;  /* 0xefffffff2b2b7812 */ /* 0x000fe400078ec0ff */
[----:B------:R-:W-:Y:S02]  /*18a4b0*/  ISETP.LT.AND P4, PT, R44, UR14, !P3 ;  /* 0x0000000e2c007c0c */ /* 0x000fe4000df81270 */
[----:B------:R-:W-:Y:S02]  /*18a4c0*/  @P6 LOP3.LUT R42, R42, 0x1, RZ, 0xfc, !PT ;  /* 0x000000012a2a6812 */ /* 0x000fe400078efcff */
[----:B------:R-:W-:Y:S02]  /*18a4d0*/  @P5 LOP3.LUT R43, R43, 0x10000000, RZ, 0xfc, !PT ;  /* 0x100000002b2b5812 */ /* 0x000fe400078efcff */
[----:B------:R-:W-:Y:S01]  /*18a4e0*/  LOP3.LUT P2, RZ, R37, 0x80000000, RZ, 0xc0, !PT ;  /* 0x8000000025ff7812 */ /* 0x000fe2000784c0ff */
[----:B-1----:R-:W-:Y:S01]  /*18a4f0*/  UMOV UR22, UR18 ;  /* 0x0000001200167c82 */ /* 0x002fe20008000000 */
[----:B------:R-:W1:Y:S01]  /*18a500*/  LDCU.64 UR14, c[0x0][0x398] ;  /* 0x00007300ff0e77ac */ /* 0x000e620008000a00 */
[----:B------:R-:W-:Y:S01]  /*18a510*/  LOP3.LUT R43, R43, 0xf7ffffff, RZ, 0xc0, !PT ;  /* 0xf7ffffff2b2b7812 */ /* 0x000fe200078ec0ff */
[----:B0-----:R-:W-:Y:S01]  /*18a520*/  UMOV UR9, UR20 ;  /* 0x0000001400097c82 */ /* 0x001fe20008000000 */
[----:B------:R-:W-:Y:S01]  /*18a530*/  UMOV UR46, UR21 ;  /* 0x00000015002e7c82 */ /* 0x000fe20008000000 */
[----:B------:R-:W0:Y:S01]  /*18a540*/  LDCU.64 UR20, c[0x0][0x398] ;  /* 0x00007300ff1477ac */ /* 0x000e220008000a00 */
[----:B------:R-:W-:-:S02]  /*18a550*/  @P1 LOP3.LUT R43, R43, 0x8000000, RZ, 0xfc, !PT ;  /* 0x080000002b2b1812 */ /* 0x000fc400078efcff */
[----:B------:R-:W-:Y:S02]  /*18a560*/  ISETP.LT.AND P1, PT, R45, UR9, !P3 ;  /* 0x000000092d007c0c */ /* 0x000fe4000df21270 */
[----:B------:R-:W-:-:S04]  /*18a570*/  LOP3.LUT R43, R43, 0xfbffffff, RZ, 0xc0, !PT ;  /* 0xfbffffff2b2b7812 */ /* 0x000fc800078ec0ff */
[----:B------:R-:W-:-:S04]  /*18a580*/  @P4 LOP3.LUT R43, R43, 0x4000000, RZ, 0xfc, !PT ;  /* 0x040000002b2b4812 */ /* 0x000fc800078efcff */
[----:B------:R-:W-:-:S04]  /*18a590*/  LOP3.LUT R43, R43, 0xfdffffff, RZ, 0xc0, !PT ;  /* 0xfdffffff2b2b7812 */ /* 0x000fc800078ec0ff */
[----:B------:R-:W-:Y:S01]  /*18a5a0*/  @P1 LOP3.LUT R43, R43, 0x2000000, RZ, 0xfc, !PT ;  /* 0x020000002b2b1812 */ /* 0x000fe200078efcff */
[----:B0-----:R-:W-:Y:S01]  /*18a5b0*/  UMOV UR7, UR20 ;  /* 0x0000001400077c82 */ /* 0x001fe20008000000 */
[----:B------:R-:W-:Y:S01]  /*18a5c0*/  UMOV UR49, UR21 ;  /* 0x0000001500317c82 */ /* 0x000fe20008000000 */
[----:B------:R-:W-:Y:S01]  /*18a5d0*/  ISETP.LT.AND P1, PT, R44, UR8, !P0 ;  /* 0x000000082c007c0c */ /* 0x000fe2000c721270 */
[----:B------:R-:W0:Y:S01]  /*18a5e0*/  LDCU.64 UR20, c[0x0][0x398] ;  /* 0x00007300ff1477ac */ /* 0x000e220008000a00 */
[----:B------:R-:W-:Y:S02]  /*18a5f0*/  ISETP.LT.AND P0, PT, R45, UR7, !P0 ;  /* 0x000000072d007c0c */ /* 0x000fe4000c701270 */
[----:B------:R-:W-:Y:S02]  /*18a600*/  LOP3.LUT R43, R43, 0xfeffffff, RZ, 0xc0, !PT ;  /* 0xfeffffff2b2b7812 */ /* 0x000fe400078ec0ff */
[----:B------:R-:W-:Y:S02]  /*18a610*/  LOP3.LUT P3, RZ, R37, 0x10000000, RZ, 0xc0, !PT ;  /* 0x1000000025ff7812 */ /* 0x000fe4000786c0ff */
[----:B------:R-:W-:-:S02]  /*18a620*/  LOP3.LUT P6, RZ, R36, 0x1, RZ, 0xc0, !PT ;  /* 0x0000000124ff7812 */ /* 0x000fc400078cc0ff */
[C---:B------:R-:W-:Y:S02]  /*18a630*/  LOP3.LUT P5, RZ, R37.reuse, 0x40000000, RZ, 0xc0, !PT ;  /* 0x4000000025ff7812 */ /* 0x040fe400078ac0ff */
[----:B------:R-:W-:Y:S01]  /*18a640*/  LOP3.LUT P4, RZ, R37, 0x20000000, RZ, 0xc0, !PT ;  /* 0x2000000025ff7812 */ /* 0x000fe2000788c0ff */
[----:B--2---:R-:W-:Y:S01]  /*18a650*/  UMOV UR60, UR17 ;  /* 0x00000011003c7c82 */ /* 0x004fe20008000000 */
[----:B------:R-:W2:Y:S01]  /*18a660*/  LDCU.64 UR8, c[0x0][0x398] ;  /* 0x00007300ff0877ac */ /* 0x000ea20008000a00 */
[----:B------:R-:W-:Y:S02]  /*18a670*/  @P1 LOP3.LUT R43, R43, 0x1000000, RZ, 0xfc, !PT ;  /* 0x010000002b2b1812 */ /* 0x000fe400078efcff */
[----:B------:R-:W-:Y:S02]  /*18a680*/  ISETP.LT.AND P1, PT, R44, UR62, !P6 ;  /* 0x0000003e2c007c0c */ /* 0x000fe4000f721270 */
[----:B------:R-:W-:Y:S01]  /*18a690*/  LOP3.LUT R43, R43, 0xff7fffff, RZ, 0xc0, !PT ;  /* 0xff7fffff2b2b7812 */ /* 0x000fe200078ec0ff */
[----:B0-----:R-:W-:Y:S01]  /*18a6a0*/  UMOV UR6, UR20 ;  /* 0x0000001400067c82 */ /* 0x001fe20008000000 */
[----:B------:R-:W-:Y:S01]  /*18a6b0*/  UMOV UR30, UR21 ;  /* 0x00000015001e7c82 */ /* 0x000fe20008000000 */
[----:B------:R-:W0:Y:S01]  /*18a6c0*/  LDCU.64 UR20, c[0x0][0x398] ;  /* 0x00007300ff1477ac */ /* 0x000e220008000a00 */
[----:B------:R-:W-:-:S02]  /*18a6d0*/  @P0 LOP3.LUT R43, R43, 0x800000, RZ, 0xfc, !PT ;  /* 0x008000002b2b0812 */ /* 0x000fc400078efcff */
[----:B------:R-:W-:Y:S02]  /*18a6e0*/  @P3 LOP3.LUT R0, R0, 0x200, RZ, 0xfc, !PT ;  /* 0x0000020000003812 */ /* 0x000fe400078efcff */
[----:B------:R-:W-:Y:S02]  /*18a6f0*/  ISETP.LT.AND P3, PT, R45, UR6, !P6 ;  /* 0x000000062d007c0c */ /* 0x000fe4000f761270 */
[----:B------:R-:W-:Y:S02]  /*18a700*/  LOP3.LUT R43, R43, 0xffbfffff, RZ, 0xc0, !PT ;  /* 0xffbfffff2b2b7812 */ /* 0x000fe400078ec0ff */
[----:B------:R-:W-:Y:S01]  /*18a710*/  ISETP.LT.AND P6, PT, R44, UR63, !P2 ;  /* 0x0000003f2c007c0c */ /* 0x000fe2000d7c1270 */
[----:B0-----:R-:W-:Y:S01]  /*18a720*/  UMOV UR5, UR20 ;  /* 0x0000001400057c82 */ /* 0x001fe20008000000 */
[----:B------:R-:W-:Y:S01]  /*18a730*/  @P1 LOP3.LUT R43, R43, 0x400000, RZ, 0xfc, !PT ;  /* 0x004000002b2b1812 */ /* 0x000fe200078efcff */
[----:B------:R-:W-:Y:S01]  /*18a740*/  UMOV UR31, UR21 ;  /* 0x00000015001f7c82 */ /* 0x000fe20008000000 */
[----:B------:R-:W0:Y:S01]  /*18a750*/  LDCU.64 UR20, c[0x0][0x398] ;  /* 0x00007300ff1477ac */ /* 0x000e220008000a00 */
[----:B------:R-:W-:-:S02]  /*18a760*/  LOP3.LUT P0, RZ, R37, 0x8000000, RZ, 0xc0, !PT ;  /* 0x0800000025ff7812 */ /* 0x000fc4000780c0ff */
[----:B------:R-:W-:Y:S01]  /*18a770*/  LOP3.LUT R43, R43, 0xffdfffff, RZ, 0xc0, !PT ;  /* 0xffdfffff2b2b7812 */ /* 0x000fe200078ec0ff */
[----:B--2---:R-:W-:Y:S01]  /*18a780*/  UMOV UR7, UR8 ;  /* 0x0000000800077c82 */ /* 0x004fe20008000000 */
[----:B------:R-:W-:Y:S01]  /*18a790*/  UMOV UR44, UR9 ;  /* 0x00000009002c7c82 */ /* 0x000fe20008000000 */
[----:B------:R-:W-:Y:S02]  /*18a7a0*/  LOP3.LUT P1, RZ, R37, 0x4000000, RZ, 0xc0, !PT ;  /* 0x0400000025ff7812 */ /* 0x000fe4000782c0ff */
[----:B------:R-:W-:Y:S02]  /*18a7b0*/  @P3 LOP3.LUT R43, R43, 0x200000, RZ, 0xfc, !PT ;  /* 0x002000002b2b3812 */ /* 0x000fe400078efcff */
[----:B------:R-:W-:Y:S01]  /*18a7c0*/  ISETP.LT.AND P3, PT, R45, UR5, !P2 ;  /* 0x000000052d007c0c */ /* 0x000fe2000d761270 */
[----:B------:R-:W2:Y:S01]  /*18a7d0*/  LDCU.64 UR8, c[0x0][0x398] ;  /* 0x00007300ff0877ac */ /* 0x000ea20008000a00 */
[----:B------:R-:W3:Y:S01]  /*18a7e0*/  LDCU.64 UR62, c[0x0][0x398] ;  /* 0x00007300ff3e77ac */ /* 0x000ee20008000a00 */
[----:B------:R-:W-:-:S04]  /*18a7f0*/  LOP3.LUT R43, R43, 0xffefffff, RZ, 0xc0, !PT ;  /* 0xffefffff2b2b7812 */ /* 0x000fc800078ec0ff */
[----:B------:R-:W-:-:S04]  /*18a800*/  @P6 LOP3.LUT R43, R43, 0x100000, RZ, 0xfc, !PT ;  /* 0x001000002b2b6812 */ /* 0x000fc800078efcff */
[----:B------:R-:W-:-:S04]  /*18a810*/  LOP3.LUT R43, R43, 0xfff7ffff, RZ, 0xc0, !PT ;  /* 0xfff7ffff2b2b7812 */ /* 0x000fc800078ec0ff */
[----:B------:R-:W-:Y:S02]  /*18a820*/  @P3 LOP3.LUT R43, R43, 0x80000, RZ, 0xfc, !PT ;  /* 0x000800002b2b3812 */ /* 0x000fe400078efcff */
[----:B------:R-:W-:Y:S02]  /*18a830*/  ISETP.LT.AND P3, PT, R44, UR53, !P5 ;  /* 0x000000352c007c0c */ /* 0x000fe4000ef61270 */
[----:B------:R-:W-:Y:S01]  /*18a840*/  LOP3.LUT R43, R43, 0xfffbffff, RZ, 0xc0, !PT ;  /* 0xfffbffff2b2b7812 */ /* 0x000fe200078ec0ff */
[----:B0-----:R-:W-:-:S10]  /*18a850*/  UMOV UR4, UR20 ;  /* 0x0000001400047c82 */ /* 0x001fd40008000000 */
[----:B------:R-:W-:Y:S02]  /*18a860*/  @P3 LOP3.LUT R43, R43, 0x40000, RZ, 0xfc, !PT ;  /* 0x000400002b2b3812 */ /* 0x000fe400078efcff */
[----:B------:R-:W-:Y:S02]  /*18a870*/  ISETP.LT.AND P3, PT, R45, UR4, !P5 ;  /* 0x000000042d007c0c */ /* 0x000fe4000ef61270 */
[----:B------:R-:W-:-:S11]  /*18a880*/  LOP3.LUT R43, R43, 0xfffdffff, RZ, 0xc0, !PT ;  /* 0xfffdffff2b2b7812 */ /* 0x000fd600078ec0ff */
[----:B------:R-:W-:Y:S02]  /*18a890*/  @P3 LOP3.LUT R43, R43, 0x20000, RZ, 0xfc, !PT ;  /* 0x000200002b2b3812 */ /* 0x000fe400078efcff */
[----:B------:R-:W-:Y:S02]  /*18a8a0*/  ISETP.LT.AND P3, PT, R44, UR65, !P4 ;  /* 0x000000412c007c0c */ /* 0x000fe4000e761270 */
[----:B------:R-:W-:Y:S01]  /*18a8b0*/  ISETP.LT.AND P4, PT, R45, UR22, !P4 ;  /* 0x000000162d007c0c */ /* 0x000fe2000e781270 */
[----:B------:R-:W-:Y:S01]  /*18a8c0*/  UMOV UR20, UR16 ;  /* 0x0000001000147c82 */ /* 0x000fe20008000000 */
[----:B------:R-:W-:Y:S01]  /*18a8d0*/  LOP3.LUT R43, R43, 0xfffeffff, RZ, 0xc0, !PT ;  /* 0xfffeffff2b2b7812 */ /* 0x000fe200078ec0ff */
[----:B------:R-:W0:Y:S01]  /*18a8e0*/  LDCU.64 UR16, c[0x0][0x398] ;  /* 0x00007300ff1077ac */ /* 0x000e220008000a00 */
[C---:B------:R-:W-:Y:S02]  /*18a8f0*/  LOP3.LUT P2, RZ, R37.reuse, 0x2000000, RZ, 0xc0, !PT ;  /* 0x0200000025ff7812 */ /* 0x040fe4000784c0ff */
[C---:B------:R-:W-:Y:S01]  /*18a900*/  LOP3.LUT P6, RZ, R37.reuse, 0x1000000, RZ, 0xc0, !PT ;  /* 0x0100000025ff7812 */ /* 0x040fe200078cc0ff */
[----:B--2---:R-:W-:Y:S01]  /*18a910*/  UMOV UR6, UR8 ;  /* 0x0000000800067c82 */ /* 0x004fe20008000000 */
[----:B------:R-:W-:Y:S01]  /*18a920*/  LOP3.LUT P5, RZ, R37, 0x800000, RZ, 0xc0, !PT ;  /* 0x0080000025ff7812 */ /* 0x000fe200078ac0ff */
[----:B---3--:R-:W-:Y:S01]  /*18a930*/  UMOV UR5, UR62 ;  /* 0x0000003e00057c82 */ /* 0x008fe20008000000 */
[----:B------:R-:W-:Y:S01]  /*18a940*/  UMOV UR56, UR63 ;  /* 0x0000003f00387c82 */ /* 0x000fe20008000000 */
[----:B------:R-:W2:Y:S01]  /*18a950*/  LDCU.64 UR62, c[0x0][0x398] ;  /* 0x00007300ff3e77ac */ /* 0x000ea20008000a00 */
[----:B------:R-:W3:Y:S01]  /*18a960*/  LDCU.64 UR64, c[0x0][0x398] ;  /* 0x00007300ff4077ac */ /* 0x000ee20008000a00 */
[----:B------:R-:W-:-:S02]  /*18a970*/  @P3 LOP3.LUT R43, R43, 0x10000, RZ, 0xfc, !PT ;  /* 0x000100002b2b3812 */ /* 0x000fc400078efcff */
[----:B------:R-:W-:Y:S02]  /*18a980*/  LOP3.LUT P3, RZ, R0, 0x200, RZ, 0xc0, !PT ;  /* 0x0000020000ff7812 */ /* 0x000fe4000786c0ff */
[----:B------:R-:W-:-:S04]  /*18a990*/  LOP3.LUT R43, R43, 0xffff7fff, RZ, 0xc0, !PT ;  /* 0xffff7fff2b2b7812 */ /* 0x000fc800078ec0ff */
[----:B------:R-:W-:Y:S02]  /*18a9a0*/  @P4 LOP3.LUT R43, R43, 0x8000, RZ, 0xfc, !PT ;  /* 0x000080002b2b4812 */ /* 0x000fe400078efcff */
[----:B------:R-:W-:Y:S02]  /*18a9b0*/  ISETP.LT.AND P4, PT, R44, UR67, !P3 ;  /* 0x000000432c007c0c */ /* 0x000fe4000df81270 */
[----:B------:R-:W-:Y:S01]  /*18a9c0*/  ISETP.LT.AND P3, PT, R45, UR20, !P3 ;  /* 0x000000142d007c0c */ /* 0x000fe2000df61270 */
[----:B0-----:R-:W-:Y:S01]  /*18a9d0*/  UMOV UR18, UR16 ;  /* 0x0000001000127c82 */ /* 0x001fe20008000000 */
[----:B------:R-:W-:Y:S02]  /*18a9e0*/  LOP3.LUT R43, R43, 0xffffbfff, RZ, 0xc0, !PT ;  /* 0xffffbfff2b2b7812 */ /* 0x000fe400078ec0ff */
[----:B------:R-:W-:Y:S02]  /*18a9f0*/  LOP3.LUT R0, R0, 0xfffffeff, RZ, 0xc0, !PT ;  /* 0xfffffeff00007812 */ /* 0x000fe400078ec0ff */
[----:B------:R-:W-:Y:S01]  /*18aa00*/  R2UR UR8, R17 ;  /* 0x00000000110872ca */ /* 0x000fe200000e0000 */
[----:B------:R-:W-:Y:S01]  /*18aa10*/  UMOV UR32, UR9 ;  /* 0x0000000900207c82 */ /* 0x000fe20008000000 */
[----:B--2---:R-:W-:Y:S01]  /*18aa20*/  UMOV UR4, UR62 ;  /* 0x0000003e00047c82 */ /* 0x004fe20008000000 */
[----:B------:R-:W0:Y:S02]  /*18aa30*/  LDCU.64 UR66, c[0x0][0x398] ;  /* 0x00007300ff4277ac */ /* 0x000e240008000a00 */
[----:B------:R-:W-:-:S04]  /*18aa40*/  @P4 LOP3.LUT R43, R43, 0x4000, RZ, 0xfc, !PT ;  /* 0x000040002b2b4812 */ /* 0x000fc800078efcff */
[----:B------:R-:W-:-:S04]  /*18aa50*/  LOP3.LUT R43, R43, 0xffffdfff, RZ, 0xc0, !PT ;  /* 0xffffdfff2b2b7812 */ /* 0x000fc800078ec0ff */
[----:B------:R-:W-:Y:S02]  /*18aa60*/  @P3 LOP3.LUT R43, R43, 0x2000, RZ, 0xfc, !PT ;  /* 0x000020002b2b3812 */ /* 0x000fe400078efcff */
[----:B------:R-:W-:Y:S01]  /*18aa70*/  ISETP.LT.AND P3, PT, R44, UR69, !P0 ;  /* 0x000000452c007c0c */ /* 0x000fe2000c761270 */
[----:B-1----:R-:W-:Y:S01]  /*18aa80*/  UMOV UR16, UR14 ;  /* 0x0000000e00107c82 */ /* 0x002fe20008000000 */
[----:B------:R-:W-:Y:S02]  /*18aa90*/  LOP3.LUT R43, R43, 0xffffefff, RZ, 0xc0, !PT ;  /* 0xffffefff2b2b7812 */ /* 0x000fe400078ec0ff */
[----:B------:R-:W-:Y:S02]  /*18aaa0*/  LOP3.LUT P4, RZ, R37, 0x400000, RZ, 0xc0, !PT ;  /* 0x0040000025ff7812 */ /* 0x000fe4000788c0ff */
[----:B------:R-:W-:Y:S02]  /*18aab0*/  R2UR.FILL UR9, R2 ;  /* 0x00000000020972ca */ /* 0x000fe400004e0000 */
[----:B------:R-:W-:Y:S01]  /*18aac0*/  LOP3.LUT R46, R46, 0x7fffffff, RZ, 0xc0, !PT ;  /* 0x7fffffff2e2e7812 */ /* 0x000fe200078ec0ff */
[----:B------:R-:W1:Y:S04]  /*18aad0*/  LDCU.64 UR68, c[0x0][0x398] ;  /* 0x00007300ff4477ac */ /* 0x000e680008000a00 */
[----:B------:R-:W-:-:S02]  /*18aae0*/  @P3 LOP3.LUT R43, R43, 0x1000, RZ, 0xfc, !PT ;  /* 0x000010002b2b3812 */ /* 0x000fc400078efcff */
[----:B------:R-:W-:Y:S02]  /*18aaf0*/  ISETP.LT.AND P3, PT, R45, UR18, !P0 ;  /* 0x000000122d007c0c */ /* 0x000fe4000c761270 */
[----:B------:R-:W-:Y:S02]  /*18ab00*/  LOP3.LUT P0, RZ, R37, 0x100000, RZ, 0xc0, !PT ;  /* 0x0010000025ff7812 */ /* 0x000fe4000780c0ff */
[----:B------:R-:W-:-:S11]  /*18ab10*/  LOP3.LUT R43, R43, 0xfffff7ff, RZ, 0xc0, !PT ;  /* 0xfffff7ff2b2b7812 */ /* 0x000fd600078ec0ff */
[----:B------:R-:W-:Y:S02]  /*18ab20*/  @P0 LOP3.LUT R0, R0, 0x100, RZ, 0xfc, !PT ;  /* 0x0000010000000812 */ /* 0x000fe400078efcff */
[----:B------:R-:W-:Y:S02]  /*18ab30*/  ISETP.LT.AND P0, PT, R44, UR71, !P1 ;  /* 0x000000472c007c0c */ /* 0x000fe4000cf01270 */
[----:B------:R-:W-:Y:S02]  /*18ab40*/  @P3 LOP3.LUT R43, R43, 0x800, RZ, 0xfc, !PT ;  /* 0x000008002b2b3812 */ /* 0x000fe400078efcff */
[----:B------:R-:W-:Y:S02]  /*18ab50*/  R2UR UR14, R18 ;  /* 0x00000000120e72ca */ /* 0x000fe400000e0000 */
[----:B------:R-:W-:Y:S01]  /*18ab60*/  LOP3.LUT R0, R0, 0xffffff7f, RZ, 0xc0, !PT ;  /* 0xffffff7f00007812 */ /* 0x000fe200078ec0ff */
[----:B------:R-:W2:Y:S01]  /*18ab70*/  LDCU.64 UR70, c[0x0][0x398] ;  /* 0x00007300ff4677ac */ /* 0x000ea20008000a00 */
[----:B------:R-:W-:-:S05]  /*18ab80*/  LOP3.LUT R43, R43, 0xfffffbff, RZ, 0xc0, !PT ;  /* 0xfffffbff2b2b7812 */ /* 0x000fca00078ec0ff */
[----:B------:R-:W-:Y:S02]  /*18ab90*/  @P0 LOP3.LUT R43, R43, 0x400, RZ, 0xfc, !PT ;  /* 0x000004002b2b0812 */ /* 0x000fe400078efcff */
[----:B------:R-:W-:Y:S02]  /*18aba0*/  ISETP.LT.AND P0, PT, R45, UR16, !P1 ;  /* 0x000000102d007c0c */ /* 0x000fe4000cf01270 */
[----:B------:R-:W-:Y:S02]  /*18abb0*/  ISETP.LT.AND P1, PT, R44, UR73, !P2 ;  /* 0x000000492c007c0c */ /* 0x000fe4000d721270 */
[----:B------:R-:W-:Y:S02]  /*18abc0*/  LOP3.LUT P3, RZ, R37, 0x80000, RZ, 0xc0, !PT ;  /* 0x0008000025ff7812 */ /* 0x000fe4000786c0ff */
[----:B------:R-:W-:Y:S01]  /*18abd0*/  LOP3.LUT R43, R43, 0xfffffdff, RZ, 0xc0, !PT ;  /* 0xfffffdff2b2b7812 */ /* 0x000fe200078ec0ff */
[----:B------:R-:W-:Y:S01]  /*18abe0*/  UMOV UR52, UR15 ;  /* 0x0000000f00347c82 */ /* 0x000fe20008000000 */
[----:B------:R-:W5:Y:S05]  /*18abf0*/  LDCU.64 UR72, c[0x0][0x398] ;  /* 0x00007300ff4877ac */ /* 0x000f6a0008000a00 */
[----:B------:R-:W-:-:S02]  /*18ac00*/  @P0 LOP3.LUT R43, R43, 0x200, RZ, 0xfc, !PT ;  /* 0x000002002b2b0812 */ /* 0x000fc400078efcff */
[----:B------:R-:W-:Y:S02]  /*18ac10*/  ISETP.LT.AND P0, PT, R45, UR7, !P2 ;  /* 0x000000072d007c0c */ /* 0x000fe4000d701270 */
[----:B------:R-:W-:-:S04]  /*18ac20*/  LOP3.LUT R43, R43, 0xfffffeff, RZ, 0xc0, !PT ;  /* 0xfffffeff2b2b7812 */ /* 0x000fc800078ec0ff */
[----:B------:R-:W-:Y:S02]  /*18ac30*/  @P1 LOP3.LUT R43, R43, 0x100, RZ, 0xfc, !PT ;  /* 0x000001002b2b1812 */ /* 0x000fe400078efcff */
[----:B------:R-:W-:Y:S02]  /*18ac40*/  ISETP.LT.AND P1, PT, R44, UR75, !P6 ;  /* 0x0000004b2c007c0c */ /* 0x000fe4000f721270 */
[----:B------:R-:W-:Y:S02]  /*18ac50*/  LOP3.LUT P2, RZ, R37, 0x40000, RZ, 0xc0, !PT ;  /* 0x0004000025ff7812 */ /* 0x000fe4000784c0ff */
[----:B------:R-:W-:Y:S02]  /*18ac60*/  R2UR.FILL UR15, R8 ;  /* 0x00000000080f72ca */ /* 0x000fe400004e0000 */
[----:B------:R-:W-:Y:S01]  /*18ac70*/  LOP3.LUT R43, R43, 0xffffff7f, RZ, 0xc0, !PT ;  /* 0xffffff7f2b2b7812 */ /* 0x000fe200078ec0ff */
[----:B------:R-:W-:Y:S01]  /*18ac80*/  UMOV UR59, UR17 ;  /* 0x00000011003b7c82 */ /* 0x000fe20008000000 */
[----:B------:R-:W0:Y:S02]  /*18ac90*/  LDCU.64 UR74, c[0x0][0x398] ;  /* 0x00007300ff4a77ac */ /* 0x000e240008000a00 */
[----:B------:R-:W-:-:S02]  /*18aca0*/  @P0 LOP3.LUT R43, R43, 0x80, RZ, 0xfc, !PT ;  /* 0x000000802b2b0812 */ /* 0x000fc400078efcff */
[----:B------:R-:W-:Y:S02]  /*18acb0*/  ISETP.LT.AND P0, PT, R45, UR6, !P6 ;  /* 0x000000062d007c0c */ /* 0x000fe4000f701270 */
[----:B------:R-:W-:Y:S02]  /*18acc0*/  LOP3.LUT R43, R43, 0xffffffbf, RZ, 0xc0, !PT ;  /* 0xffffffbf2b2b7812 */ /* 0x000fe400078ec0ff */
[----:B------:R-:W-:Y:S02]  /*18acd0*/  ISETP.LT.AND P6, PT, R44, UR77, !P5 ;  /* 0x0000004d2c007c0c */ /* 0x000fe4000efc1270 */
[----:B------:R-:W-:Y:S01]  /*18ace0*/  R2UR.FILL UR17, R9 ;  /* 0x00000000091172ca */ /* 0x000fe200004e0000 */
[----:B------:R-:W-:Y:S01]  /*18acf0*/  UMOV UR51, UR19 ;  /* 0x0000001300337c82 */ /* 0x000fe20008000000 */
[----:B------:R-:W-:Y:S01]  /*18ad00*/  @P1 LOP3.LUT R43, R43, 0x40, RZ, 0xfc, !PT ;  /* 0x000000402b2b1812 */ /* 0x000fe200078efcff */
[----:B------:R-:W0:Y:S01]  /*18ad10*/  LDCU.64 UR76, c[0x0][0x398] ;  /* 0x00007300ff4c77ac */ /* 0x000e220008000a00 */
[----:B------:R-:W-:Y:S01]  /*18ad20*/  UMOV UR55, UR21 ;  /* 0x0000001500377c82 */ /* 0x000fe20008000000 */
[----:B------:R-:W0:Y:S01]  /*18ad30*/  LDCU.64 UR6, c[0x0][0x398] ;  /* 0x00007300ff0677ac */ /* 0x000e220008000a00 */
[----:B------:R-:W-:-:S04]  /*18ad40*/  LOP3.LUT R43, R43, 0xffffffdf, RZ, 0xc0, !PT ;  /* 0xffffffdf2b2b7812 */ /* 0x000fc800078ec0ff */
[----:B------:R-:W-:Y:S02]  /*18ad50*/  @P0 LOP3.LUT R43, R43, 0x20, RZ, 0xfc, !PT ;  /* 0x000000202b2b0812 */ /* 0x000fe400078efcff */
[----:B------:R-:W-:Y:S02]  /*18ad60*/  ISETP.LT.AND P0, PT, R45, UR5, !P5 ;  /* 0x000000052d007c0c */ /* 0x000fe4000ef01270 */
[----:B------:R-:W-:-:S04]  /*18ad70*/  LOP3.LUT R43, R43, 0xffffffef, RZ, 0xc0, !PT ;  /* 0xffffffef2b2b7812 */ /* 0x000fc800078ec0ff */
[----:B------:R-:W-:-:S04]  /*18ad80*/  @P6 LOP3.LUT R43, R43, 0x10, RZ, 0xfc, !PT ;  /* 0x000000102b2b6812 */ /* 0x000fc800078efcff */
[----:B------:R-:W-:-:S04]  /*18ad90*/  LOP3.LUT R43, R43, 0xfffffff7, RZ, 0xc0, !PT ;  /* 0xfffffff72b2b7812 */ /* 0x000fc800078ec0ff */
[----:B------:R-:W-:Y:S02]  /*18ada0*/  @P0 LOP3.LUT R43, R43, 0x8, RZ, 0xfc, !PT ;  /* 0x000000082b2b0812 */ /* 0x000fe400078efcff */
[----:B------:R-:W-:Y:S02]  /*18adb0*/  ISETP.LT.AND P0, PT, R44, UR14, !P4 ;  /* 0x0000000e2c007c0c */ /* 0x000fe4000e701270 */
[----:B------:R-:W-:Y:S02]  /*18adc0*/  LOP3.LUT P1, RZ, R37, 0x10000, RZ, 0xc0, !PT ;  /* 0x0001000025ff7812 */ /* 0x000fe4000782c0ff */
[----:B------:R-:W-:-:S09]  /*18add0*/  LOP3.LUT R43, R43, 0xfffffffb, RZ, 0xc0, !PT ;  /* 0xfffffffb2b2b7812 */ /* 0x000fd200078ec0ff */
[----:B------:R-:W-:Y:S02]  /*18ade0*/  @P0 LOP3.LUT R43, R43, 0x4, RZ, 0xfc, !PT ;  /* 0x000000042b2b0812 */ /* 0x000fe400078efcff */
[----:B------:R-:W-:Y:S02]  /*18adf0*/  ISETP.LT.AND P0, PT, R45, UR4, !P4 ;  /* 0x000000042d007c0c */ /* 0x000fe4000e701270 */
[----:B------:R-:W-:Y:S02]  /*18ae00*/  @P1 LOP3.LUT R0, R0, 0x80, RZ, 0xfc, !PT ;  /* 0x0000008000001812 */ /* 0x000fe400078efcff */
[----:B------:R-:W-:Y:S02]  /*18ae10*/  LOP3.LUT P1, RZ, R37, 0x200000, RZ, 0xc0, !PT ;  /* 0x0020000025ff7812 */ /* 0x000fe4000782c0ff */
[----:B------:R-:W-:Y:S02]  /*18ae20*/  LOP3.LUT R43, R43, 0xfffffffd, RZ, 0xc0, !PT ;  /* 0xfffffffd2b2b7812 */ /* 0x000fe400078ec0ff */
[----:B------:R-:W-:-:S02]  /*18ae30*/  LOP3.LUT P6, RZ, R37, 0x8000, RZ, 0xc0, !PT ;  /* 0x0000800025ff7812 */ /* 0x000fc400078cc0ff */
[----:B------:R-:W-:Y:S02]  /*18ae40*/  LOP3.LUT R0, R0, 0xffffffbf, RZ, 0xc0, !PT ;  /* 0xffffffbf00007812 */ /* 0x000fe400078ec0ff */
[----:B------:R-:W-:Y:S02]  /*18ae50*/  R2UR.FILL UR19, R10 ;  /* 0x000000000a1372ca */ /* 0x000fe400004e0000 */
[----:B------:R-:W-:Y:S01]  /*18ae60*/  R2UR.FILL UR21, R11 ;  /* 0x000000000b1572ca */ /* 0x000fe200004e0000 */
[----:B------:R-:W0:Y:S01]  /*18ae70*/  LDCU.64 UR4, c[0x0][0x398] ;  /* 0x00007300ff0477ac */ /* 0x000e220008000a00 */
[----:B------:R-:W-:Y:S02]  /*18ae80*/  @P0 LOP3.LUT R43, R43, 0x2, RZ, 0xfc, !PT ;  /* 0x000000022b2b0812 */ /* 0x000fe400078efcff */
[----:B------:R-:W-:Y:S02]  /*18ae90*/  ISETP.LT.AND P0, PT, R44, UR8, !P1 ;  /* 0x000000082c007c0c */ /* 0x000fe4000cf01270 */
[----:B---3--:R-:W-:-:S02]  /*18aea0*/  ISETP.LT.AND P1, PT, R45, UR64, !P1 ;  /* 0x000000402d007c0c */ /* 0x008fc4000cf21270 */
[----:B------:R-:W-:Y:S02]  /*18aeb0*/  LOP3.LUT R43, R43, 0xfffffffe, RZ, 0xc0, !PT ;  /* 0xfffffffe2b2b7812 */ /* 0x000fe400078ec0ff */
[----:B------:R-:W-:-:S07]  /*18aec0*/  @P6 LOP3.LUT R0, R0, 0x40, RZ, 0xfc, !PT ;  /* 0x0000004000006812 */ /* 0x000fce00078efcff */
[----:B------:R-:W-:Y:S02]  /*18aed0*/  @P0 LOP3.LUT R43, R43, 0x1, RZ, 0xfc, !PT ;  /* 0x000000012b2b0812 */ /* 0x000fe400078efcff */
[----:B------:R-:W-:Y:S02]  /*18aee0*/  LOP3.LUT P0, RZ, R0, 0x100, RZ, 0xc0, !PT ;  /* 0x0000010000ff7812 */ /* 0x000fe4000780c0ff */
[----:B------:R-:W-:Y:S02]  /*18aef0*/  @P1 LOP3.LUT R46, R46, 0x80000000, RZ, 0xfc, !PT ;  /* 0x800000002e2e1812 */ /* 0x000fe400078efcff */
[----:B------:R-:W-:Y:S02]  /*18af00*/  ISETP.LT.AND P1, PT, R44, UR9, !P0 ;  /* 0x000000092c007c0c */ /* 0x000fe4000c721270 */
[----:B0-----:R-:W-:Y:S02]  /*18af10*/  ISETP.LT.AND P0, PT, R45, UR66, !P0 ;  /* 0x000000422d007c0c */ /* 0x001fe4000c701270 */
[----:B------:R-:W-:-:S02]  /*18af20*/  LOP3.LUT R46, R46, 0xbfffffff, RZ, 0xc0, !PT ;  /* 0xbfffffff2e2e7812 */ /* 0x000fc400078ec0ff */
[C---:B------:R-:W-:Y:S02]  /*18af30*/  LOP3.LUT P6, RZ, R37.reuse, 0x20000, RZ, 0xc0, !PT ;  /* 0x0002000025ff7812 */ /* 0x040fe400078cc0ff */
[C---:B------:R-:W-:Y:S02]  /*18af40*/  LOP3.LUT P5, RZ, R37.reuse, 0x4000, RZ, 0xc0, !PT ;  /* 0x0000400025ff7812 */ /* 0x040fe400078ac0ff */
[----:B------:R-:W-:Y:S01]  /*18af50*/  LOP3.LUT P4, RZ, R37, 0x2000, RZ, 0xc0, !PT ;  /* 0x0000200025ff7812 */ /* 0x000fe2000788c0ff */
[----:B------:R-:W0:Y:S02]  /*18af60*/  LDCU.64 UR8, c[0x0][0x398] ;  /* 0x00007300ff0877ac */ /* 0x000e240008000a00 */
[----:B------:R-:W-:Y:S02]  /*18af70*/  @P1 LOP3.LUT R46, R46, 0x40000000, RZ, 0xfc, !PT ;  /* 0x400000002e2e1812 */ /* 0x000fe400078efcff */
[----:B------:R-:W-:Y:S02]  /*18af80*/  ISETP.LT.AND P1, PT, R44, UR11, !P3 ;  /* 0x0000000b2c007c0c */ /* 0x000fe4000df21270 */
[----:B------:R-:W-:-:S04]  /*18af90*/  LOP3.LUT R46, R46, 0xdfffffff, RZ, 0xc0, !PT ;  /* 0xdfffffff2e2e7812 */ /* 0x000fc800078ec0ff */
[----:B------:R-:W-:-:S04]  /*18afa0*/  @P0 LOP3.LUT R46, R46, 0x20000000, RZ, 0xfc, !PT ;  /* 0x200000002e2e0812 */ /* 0x000fc800078efcff */
[----:B------:R-:W-:-:S04]  /*18afb0*/  LOP3.LUT R46, R46, 0xefffffff, RZ, 0xc0, !PT ;  /* 0xefffffff2e2e7812 */ /* 0x000fc800078ec0ff */
[----:B------:R-:W-:Y:S02]  /*18afc0*/  @P1 LOP3.LUT R46, R46, 0x10000000, RZ, 0xfc, !PT ;  /* 0x100000002e2e1812 */ /* 0x000fe400078efcff */
[----:B-1----:R-:W-:Y:S02]  /*18afd0*/  ISETP.LT.AND P1, PT, R45, UR68, !P3 ;  /* 0x000000442d007c0c */ /* 0x002fe4000df21270 */
[----:B------:R-:W-:-:S11]  /*18afe0*/  LOP3.LUT R46, R46, 0xf7ffffff, RZ, 0xc0, !PT ;  /* 0xf7ffffff2e2e7812 */ /* 0x000fd600078ec0ff */
[----:B------:R-:W-:Y:S02]  /*18aff0*/  @P1 LOP3.LUT R46, R46, 0x8000000, RZ, 0xfc, !PT ;  /* 0x080000002e2e1812 */ /* 0x000fe400078efcff */
[----:B------:R-:W-:Y:S02]  /*18b000*/  ISETP.LT.AND P1, PT, R44, UR13, !P2 ;  /* 0x0000000d2c007c0c */ /* 0x000fe4000d721270 */
[----:B------:R-:W-:-:S11]  /*18b010*/  LOP3.LUT R46, R46, 0xfbffffff, RZ, 0xc0, !PT ;  /* 0xfbffffff2e2e7812 */ /* 0x000fd600078ec0ff */
[----:B------:R-:W-:Y:S02]  /*18b020*/  @P1 LOP3.LUT R46, R46, 0x4000000, RZ, 0xfc, !PT ;  /* 0x040000002e2e1812 */ /* 0x000fe400078efcff */
[----:B--2---:R-:W-:Y:S02]  /*18b030*/  ISETP.LT.AND P1, PT, R45, UR70, !P2 ;  /* 0x000000462d007c0c */ /* 0x004fe4000d721270 */
[----:B------:R-:W-:-:S11]  /*18b040*/  LOP3.LUT R46, R46, 0xfdffffff, RZ, 0xc0, !PT ;  /* 0xfdffffff2e2e7812 */ /* 0x000fd600078ec0ff */
[----:B------:R-:W-:Y:S02]  /*18b050*/  @P1 LOP3.LUT R46, R46, 0x2000000, RZ, 0xfc, !PT ;  /* 0x020000002e2e1812 */ /* 0x000fe400078efcff */
[----:B------:R-:W-:Y:S02]  /*18b060*/  ISETP.LT.AND P1, PT, R44, UR15, !P6 ;  /* 0x0000000f2c007c0c */ /* 0x000fe4000f721270 */
[----:B-----5:R-:W-:Y:S02]  /*18b070*/  ISETP.LT.AND P6, PT, R45, UR72, !P6 ;  /* 0x000000482d007c0c */ /* 0x020fe4000f7c1270 */
[C---:B------:R-:W-:Y:S02]  /*18b080*/  LOP3.LUT P0, RZ, R37.reuse, 0x1000, RZ, 0xc0, !PT ;  /* 0x0000100025ff7812 */ /* 0x040fe4000780c0ff */
[----:B------:R-:W-:Y:S01]  /*18b090*/  LOP3.LUT R46, R46, 0xfeffffff, RZ, 0xc0, !PT ;  /* 0xfeffffff2e2e7812 */ /* 0x000fe200078ec0ff */
[----:B------:R-:W-:Y:S01]  /*18b0a0*/  UMOV UR66, UR10 ;  /* 0x0000000a00427c82 */ /* 0x000fe20008000000 */
[C---:B------:R-:W-:Y:S01]  /*18b0b0*/  LOP3.LUT P3, RZ, R37.reuse, 0x800, RZ, 0xc0, !PT ;  /* 0x0000080025ff7812 */ /* 0x040fe2000786c0ff */
[----:B------:R-:W1:Y:S01]  /*18b0c0*/  LDCU.64 UR10, c[0x0][0x398] ;  /* 0x00007300ff0a77ac */ /* 0x000e620008000a00 */
[----:B------:R-:W-:Y:S01]  /*18b0d0*/  UMOV UR64, UR12 ;  /* 0x0000000c00407c82 */ /* 0x000fe20008000000 */
[----:B------:R-:W-:Y:S01]  /*18b0e0*/  LOP3.LUT P2, RZ, R37, 0x400, RZ, 0xc0, !PT ;  /* 0x0000040025ff7812 */ /* 0x000fe2000784c0ff */
[----:B------:R-:W2:Y:S01]  /*18b0f0*/  LDCU.64 UR12, c[0x0][0x398] ;  /* 0x00007300ff0c77ac */ /* 0x000ea20008000a00 */
[----:B------:R-:W-:Y:S01]  /*18b100*/  R2UR UR68, R16 ;  /* 0x00000000104472ca */ /* 0x000fe200000e0000 */
[----:B------:R-:W3:Y:S01]  /*18b110*/  LDCU.64 UR14, c[0x0][0x398] ;  /* 0x00007300ff0e77ac */ /* 0x000ee20008000a00 */
[----:B------:R-:W-:-:S02]  /*18b120*/  @P1 LOP3.LUT R46, R46, 0x1000000, RZ, 0xfc, !PT ;  /* 0x010000002e2e1812 */ /* 0x000fc400078efcff */
[----:B------:R-:W-:Y:S02]  /*18b130*/  LOP3.LUT P1, RZ, R0, 0x80, RZ, 0xc0, !PT ;  /* 0x0000008000ff7812 */ /* 0x000fe4000782c0ff */
[----:B------:R-:W-:-:S04]  /*18b140*/  LOP3.LUT R46, R46, 0xff7fffff, RZ, 0xc0, !PT ;  /* 0xff7fffff2e2e7812 */ /* 0x000fc800078ec0ff */
[----:B------:R-:W-:Y:S02]  /*18b150*/  @P6 LOP3.LUT R46, R46, 0x800000, RZ, 0xfc, !PT ;  /* 0x008000002e2e6812 */ /* 0x000fe400078efcff */
[----:B------:R-:W-:Y:S02]  /*18b160*/  ISETP.LT.AND P6, PT, R44, UR17, !P1 ;  /* 0x000000112c007c0c */ /* 0x000fe4000cfc1270 */
[----:B------:R-:W-:Y:S01]  /*18b170*/  ISETP.LT.AND P1, PT, R45, UR74, !P1 ;  /* 0x0000004a2d007c0c */ /* 0x000fe2000cf21270 */
[----:B------:R-:W5:Y:S01]  /*18b180*/  LDCU.64 UR16, c[0x0][0x398] ;  /* 0x00007300ff1077ac */ /* 0x000f620008000a00 */
        /* <DEDUP_REMOVED lines=8> */
[----:B------:R-:W-:Y:S01]  /*18b210*/  LOP3.LUT R46, R46, 0xffefffff, RZ, 0xc0, !PT ;  /* 0xffefffff2e2e7812 */ /* 0x000fe200078ec0ff */
[----:B------:R-:W0:Y:S06]  /*18b220*/  LDCU.64 UR18, c[0x0][0x398] ;  /* 0x00007300ff1277ac */ /* 0x000e2c0008000a00 */
[----:B------:R-:W-:-:S02]  /*18b230*/  @P1 LOP3.LUT R46, R46, 0x100000, RZ, 0xfc, !PT ;  /* 0x001000002e2e1812 */ /* 0x000fc400078efcff */
[----:B------:R-:W-:Y:S02]  /*18b240*/  ISETP.LT.AND P1, PT, R44, UR21, !P5 ;  /* 0x000000152c007c0c */ /* 0x000fe4000ef21270 */
[----:B------:R-:W-:Y:S02]  /*18b250*/  LOP3.LUT R46, R46, 0xfff7ffff, RZ, 0xc0, !PT ;  /* 0xfff7ffff2e2e7812 */ /* 0x000fe400078ec0ff */
[----:B------:R-:W-:Y:S01]  /*18b260*/  ISETP.LT.AND P5, PT, R45, UR4, !P5 ;  /* 0x000000042d007c0c */ /* 0x000fe2000efa1270 */
[----:B------:R-:W0:Y:S01]  /*18b270*/  LDCU.64 UR20, c[0x0][0x398] ;  /* 0x00007300ff1477ac */ /* 0x000e220008000a00 */
[----:B------:R-:W-:-:S04]  /*18b280*/  @P6 LOP3.LUT R46, R46, 0x80000, RZ, 0xfc, !PT ;  /* 0x000800002e2e6812 */ /* 0x000fc800078efcff */
[----:B------:R-:W-:-:S04]  /*18b290*/  LOP3.LUT R46, R46, 0xfffbffff, RZ, 0xc0, !PT ;  /* 0xfffbffff2e2e7812 */ /* 0x000fc800078ec0ff */
[----:B------:R-:W-:Y:S02]  /*18b2a0*/  @P1 LOP3.LUT R46, R46, 0x40000, RZ, 0xfc, !PT ;  /* 0x000400002e2e1812 */ /* 0x000fe400078efcff */
[----:B------:R-:W-:Y:S02]  /*18b2b0*/  ISETP.LT.AND P1, PT, R44, UR23, !P4 ;  /* 0x000000172c007c0c */ /* 0x000fe4000e721270 */
[----:B------:R-:W-:Y:S02]  /*18b2c0*/  LOP3.LUT R46, R46, 0xfffdffff, RZ, 0xc0, !PT ;  /* 0xfffdffff2e2e7812 */ /* 0x000fe400078ec0ff */
[----:B------:R-:W-:Y:S02]  /*18b2d0*/  ISETP.LT.AND P4, PT, R45, UR6, !P4 ;  /* 0x000000062d007c0c */ /* 0x000fe4000e781270 */
[----:B------:R-:W-:Y:S01]  /*18b2e0*/  LOP3.LUT P6, RZ, R37, 0x100, RZ, 0xc0, !PT ;  /* 0x0000010025ff7812 */ /* 0x000fe200078cc0ff */
[----:B------:R-:W-:Y:S01]  /*18b2f0*/  STL [R1+0x7b58], R40 ;  /* 0x007b582801007387 */ /* 0x000fe20000100800 */
[----:B------:R-:W-:Y:S01]  /*18b300*/  @P5 LOP3.LUT R46, R46, 0x20000, RZ, 0xfc, !PT ;  /* 0x000200002e2e5812 */ /* 0x000fe200078efcff */
[----:B------:R-:W1:Y:S03]  /*18b310*/  LDCU.64 UR22, c[0x0][0x398] ;  /* 0x00007300ff1677ac */ /* 0x000e660008000a00 */
[----:B------:R-:W-:-:S02]  /*18b320*/  LOP3.LUT R46, R46, 0xfffeffff, RZ, 0xc0, !PT ;  /* 0xfffeffff2e2e7812 */ /* 0x000fc400078ec0ff */
[----:B------:R-:W-:Y:S01]  /*18b330*/  ISETP.LT.AND P5, PT, R44, UR25, !P0 ;  /* 0x000000192c007c0c */ /* 0x000fe2000c7a1270 */
[----:B------:R-:W-:Y:S01]  /*18b340*/  STL [R1+0x7d20], R3 ;  /* 0x007d200301007387 */ /* 0x000fe20000100800 */
[----:B------:R-:W-:Y:S01]  /*18b350*/  @P1 LOP3.LUT R46, R46, 0x10000, RZ, 0xfc, !PT ;  /* 0x000100002e2e1812 */ /* 0x000fe200078efcff */
[----:B------:R-:W1:Y:S03]  /*18b360*/  LDCU.64 UR24, c[0x0][0x398] ;  /* 0x00007300ff1877ac */ /* 0x000e660008000a00 */
[----:B------:R-:W-:-:S04]  /*18b370*/  LOP3.LUT R46, R46, 0xffff7fff, RZ, 0xc0, !PT ;  /* 0xffff7fff2e2e7812 */ /* 0x000fc800078ec0ff */
[----:B------:R-:W-:Y:S02]  /*18b380*/  @P4 LOP3.LUT R46, R46, 0x8000, RZ, 0xfc, !PT ;  /* 0x000080002e2e4812 */ /* 0x000fe400078efcff */
[----:B0-----:R-:W-:Y:S02]  /*18b390*/  ISETP.LT.AND P4, PT, R45, UR8, !P0 ;  /* 0x000000082d007c0c */ /* 0x001fe4000c781270 */
[----:B------:R-:W-:-:S04]  /*18b3a0*/  LOP3.LUT R46, R46, 0xffffbfff, RZ, 0xc0, !PT ;  /* 0xffffbfff2e2e7812 */ /* 0x000fc800078ec0ff */
[----:B------:R-:W-:-:S04]  /*18b3b0*/  @P5 LOP3.LUT R46, R46, 0x4000, RZ, 0xfc, !PT ;  /* 0x000040002e2e5812 */ /* 0x000fc800078efcff */
[----:B------:R-:W-:-:S04]  /*18b3c0*/  LOP3.LUT R46, R46, 0xffffdfff, RZ, 0xc0, !PT ;  /* 0xffffdfff2e2e7812 */ /* 0x000fc800078ec0ff */
[----:B------:R-:W-:Y:S02]  /*18b3d0*/  @P4 LOP3.LUT R46, R46, 0x2000, RZ, 0xfc, !PT ;  /* 0x000020002e2e4812 */ /* 0x000fe400078efcff */
[----:B------:R-:W-:Y:S02]  /*18b3e0*/  ISETP.LT.AND P4, PT, R44, UR27, !P3 ;  /* 0x0000001b2c007c0c */ /* 0x000fe4000df81270 */
[C---:B------:R-:W-:Y:S02]  /*18b3f0*/  LOP3.LUT P1, RZ, R37.reuse, 0x80, RZ, 0xc0, !PT ;  /* 0x0000008025ff7812 */ /* 0x040fe4000782c0ff */
[C---:B------:R-:W-:Y:S02]  /*18b400*/  LOP3.LUT P0, RZ, R37.reuse, 0x40, RZ, 0xc0, !PT ;  /* 0x0000004025ff7812 */ /* 0x040fe4000780c0ff */
[----:B------:R-:W-:Y:S02]  /*18b410*/  LOP3.LUT R46, R46, 0xffffefff, RZ, 0xc0, !PT ;  /* 0xffffefff2e2e7812 */ /* 0x000fe400078ec0ff */
[----:B------:R-:W-:Y:S01]  /*18b420*/  LOP3.LUT P5, RZ, R37, 0x20, RZ, 0xc0, !PT ;  /* 0x0000002025ff7812 */ /* 0x000fe200078ac0ff */
[----:B------:R-:W-:Y:S01]  /*18b430*/  STL [R1+0x7b5c], R42 ;  /* 0x007b5c2a01007387 */ /* 0x000fe20000100800 */
[----:B------:R-:W-:-:S02]  /*18b440*/  R2UR UR8, R15 ;  /* 0x000000000f0872ca */ /* 0x000fc400000e0000 */
[----:B----4-:R-:W-:Y:S01]  /*18b450*/  LOP3.LUT R38, R38, 0x7fffffff, RZ, 0xc0, !PT ;  /* 0x7fffffff26267812 */ /* 0x010fe200078ec0ff */
[----:B------:R-:W0:Y:S01]  /*18b460*/  LDCU.64 UR26, c[0x0][0x398] ;  /* 0x00007300ff1a77ac */ /* 0x000e220008000a00 */
[----:B------:R-:W-:Y:S02]  /*18b470*/  @P4 LOP3.LUT R46, R46, 0x1000, RZ, 0xfc, !PT ;  /* 0x000010002e2e4812 */ /* 0x000fe400078efcff */
[----:B-1----:R-:W-:Y:S02]  /*18b480*/  ISETP.LT.AND P4, PT, R45, UR10, !P3 ;  /* 0x0000000a2d007c0c */ /* 0x002fe4000df81270 */
[----:B------:R-:W-:Y:S02]  /*18b490*/  ISETP.LT.AND P3, PT, R44, UR29, !P2 ;  /* 0x0000001d2c007c0c */ /* 0x000fe4000d761270 */
[----:B------:R-:W-:Y:S02]  /*18b4a0*/  @P1 LOP3.LUT R0, R0, 0x20, RZ, 0xfc, !PT ;  /* 0x0000002000001812 */ /* 0x000fe400078efcff */
[----:B------:R-:W-:Y:S01]  /*18b4b0*/  LOP3.LUT R46, R46, 0xfffff7ff, RZ, 0xc0, !PT ;  /* 0xfffff7ff2e2e7812 */ /* 0x000fe200078ec0ff */
[----:B------:R-:W-:Y:S01]  /*18b4c0*/  STL [R1+0x7b60], R43 ;  /* 0x007b602b01007387 */ /* 0x000fe20000100800 */
[----:B------:R-:W-:Y:S01]  /*18b4d0*/  R2UR UR6, R14 ;  /* 0x000000000e0672ca */ /* 0x000fe200000e0000 */
[----:B------:R-:W1:Y:S04]  /*18b4e0*/  LDCU.64 UR28, c[0x0][0x398] ;  /* 0x00007300ff1c77ac */ /* 0x000e680008000a00 */
[----:B------:R-:W-:-:S04]  /*18b4f0*/  @P4 LOP3.LUT R46, R46, 0x800, RZ, 0xfc, !PT ;  /* 0x000008002e2e4812 */ /* 0x000fc800078efcff */
[----:B------:R-:W-:-:S04]  /*18b500*/  LOP3.LUT R46, R46, 0xfffffbff, RZ, 0xc0, !PT ;  /* 0xfffffbff2e2e7812 */ /* 0x000fc800078ec0ff */
[----:B------:R-:W-:Y:S02]  /*18b510*/  @P3 LOP3.LUT R46, R46, 0x400, RZ, 0xfc, !PT ;  /* 0x000004002e2e3812 */ /* 0x000fe400078efcff */
[----:B--2---:R-:W-:Y:S02]  /*18b520*/  ISETP.LT.AND P3, PT, R45, UR12, !P2 ;  /* 0x0000000c2d007c0c */ /* 0x004fe4000d761270 */
[----:B------:R-:W-:Y:S02]  /*18b530*/  LOP3.LUT P1, RZ, R37, 0x200, RZ, 0xc0, !PT ;  /* 0x0000020025ff7812 */ /* 0x000fe4000782c0ff */
[----:B------:R-:W-:Y:S02]  /*18b540*/  LOP3.LUT R46, R46, 0xfffffdff, RZ, 0xc0, !PT ;  /* 0xfffffdff2e2e7812 */ /* 0x000fe400078ec0ff */
[----:B------:R-:W-:Y:S02]  /*18b550*/  ISETP.LT.AND P2, PT, R44, UR68, !P1 ;  /* 0x000000442c007c0c */ /* 0x000fe4000cf41270 */
[----:B---3--:R-:W-:-:S05]  /*18b560*/  ISETP.LT.AND P1, PT, R45, UR14, !P1 ;  /* 0x0000000e2d007c0c */ /* 0x008fca000cf21270 */
[----:B------:R-:W-:-:S04]  /*18b570*/  @P3 LOP3.LUT R46, R46, 0x200, RZ, 0xfc, !PT ;  /* 0x000002002e2e3812 */ /* 0x000fc800078efcff */
[----:B------:R-:W-:-:S04]  /*18b580*/  LOP3.LUT R46, R46, 0xfffffeff, RZ, 0xc0, !PT ;  /* 0xfffffeff2e2e7812 */ /* 0x000fc800078ec0ff */
[----:B------:R-:W-:-:S04]  /*18b590*/  @P2 LOP3.LUT R46, R46, 0x100, RZ, 0xfc, !PT ;  /* 0x000001002e2e2812 */ /* 0x000fc800078efcff */
[----:B------:R-:W-:-:S04]  /*18b5a0*/  LOP3.LUT R46, R46, 0xffffff7f, RZ, 0xc0, !PT ;  /* 0xffffff7f2e2e7812 */ /* 0x000fc800078ec0ff */
[----:B------:R-:W-:Y:S02]  /*18b5b0*/  @P1 LOP3.LUT R46, R46, 0x80, RZ, 0xfc, !PT ;  /* 0x000000802e2e1812 */ /* 0x000fe400078efcff */
[----:B------:R-:W-:Y:S02]  /*18b5c0*/  ISETP.LT.AND P1, PT, R44, UR33, !P6 ;  /* 0x000000212c007c0c */ /* 0x000fe4000f721270 */
[----:B-----5:R-:W-:Y:S02]  /*18b5d0*/  ISETP.LT.AND P6, PT, R45, UR16, !P6 ;  /* 0x000000102d007c0c */ /* 0x020fe4000f7c1270 */
[----:B------:R-:W-:-:S09]  /*18b5e0*/  LOP3.LUT R46, R46, 0xffffffbf, RZ, 0xc0, !PT ;  /* 0xffffffbf2e2e7812 */ /* 0x000fd200078ec0ff */
[----:B------:R-:W-:Y:S02]  /*18b5f0*/  @P1 LOP3.LUT R46, R46, 0x40, RZ, 0xfc, !PT ;  /* 0x000000402e2e1812 */ /* 0x000fe400078efcff */
[----:B------:R-:W-:Y:S02]  /*18b600*/  LOP3.LUT P1, RZ, R0, 0x20, RZ, 0xc0, !PT ;  /* 0x0000002000ff7812 */ /* 0x000fe4000782c0ff */
        /* <DEDUP_REMOVED lines=9> */
[----:B------:R-:W-:-:S11]  /*18b6a0*/  LOP3.LUT R46, R46, 0xfffffffb, RZ, 0xc0, !PT ;  /* 0xfffffffb2e2e7812 */ /* 0x000fd600078ec0ff */
[----:B------:R-:W-:Y:S02]  /*18b6b0*/  @P1 LOP3.LUT R46, R46, 0x4, RZ, 0xfc, !PT ;  /* 0x000000042e2e1812 */ /* 0x000fe400078efcff */
[----:B------:R-:W-:Y:S02]  /*18b6c0*/  ISETP.LT.AND P1, PT, R45, UR20, !P0 ;  /* 0x000000142d007c0c */ /* 0x000fe4000c721270 */
[----:B------:R-:W-:-:S11]  /*18b6d0*/  LOP3.LUT R46, R46, 0xfffffffd, RZ, 0xc0, !PT ;  /* 0xfffffffd2e2e7812 */ /* 0x000fd600078ec0ff */
[----:B------:R-:W-:Y:S02]  /*18b6e0*/  @P1 LOP3.LUT R46, R46, 0x2, RZ, 0xfc, !PT ;  /* 0x000000022e2e1812 */ /* 0x000fe400078efcff */
[----:B------:R-:W-:Y:S02]  /*18b6f0*/  ISETP.LT.AND P1, PT, R44, UR39, !P5 ;  /* 0x000000272c007c0c */ /* 0x000fe4000ef21270 */
[----:B------:R-:W-:-:S11]  /*18b700*/  LOP3.LUT R46, R46, 0xfffffffe, RZ, 0xc0, !PT ;  /* 0xfffffffe2e2e7812 */ /* 0x000fd600078ec0ff */
[----:B------:R-:W-:-:S05]  /*18b710*/  @P1 LOP3.LUT R46, R46, 0x1, RZ, 0xfc, !PT ;  /* 0x000000012e2e1812 */ /* 0x000fca00078efcff */
[----:B------:R2:W-:Y:S04]  /*18b720*/  STL [R1+0x7b64], R46 ;  /* 0x007b642e01007387 */ /* 0x0005e80000100800 */
[----:B--2---:R-:W2:Y:S01]  /*18b730*/  LDL R46, [R1+0x1d74] ;  /* 0x001d7400012e7983 */ /* 0x004ea20000100800 */
[----:B------:R-:W-:Y:S02]  /*18b740*/  ISETP.LT.AND P5, PT, R45, UR22, !P5 ;  /* 0x000000162d007c0c */ /* 0x000fe4000efa1270 */
[----:B------:R-:W-:-:S11]  /*18b750*/  LOP3.LUT P4, RZ, R37, 0x10, RZ, 0xc0, !PT ;  /* 0x0000001025ff7812 */ /* 0x000fd6000788c0ff */
[----:B------:R-:W-:Y:S02]  /*18b760*/  @P5 LOP3.LUT R38, R38, 0x80000000, RZ, 0xfc, !PT ;  /* 0x8000000026265812 */ /* 0x000fe400078efcff */
[----:B------:R-:W-:Y:S02]  /*18b770*/  ISETP.LT.AND P5, PT, R44, UR8, !P4 ;  /* 0x000000082c007c0c */ /* 0x000fe4000e7a1270 */
[----:B------:R-:W-:Y:S02]  /*18b780*/  LOP3.LUT R38, R38, 0xbfffffff, RZ, 0xc0, !PT ;  /* 0xbfffffff26267812 */ /* 0x000fe400078ec0ff */
[----:B------:R-:W-:-:S09]  /*18b790*/  LOP3.LUT P3, RZ, R37, 0x8, RZ, 0xc0, !PT ;  /* 0x0000000825ff7812 */ /* 0x000fd2000786c0ff */
[----:B------:R-:W-:-:S04]  /*18b7a0*/  @P5 LOP3.LUT R38, R38, 0x40000000, RZ, 0xfc, !PT ;  /* 0x4000000026265812 */ /* 0x000fc800078efcff */
[----:B------:R-:W-:Y:S02]  /*18b7b0*/  LOP3.LUT R38, R38, 0xdfffffff, RZ, 0xc0, !PT ;  /* 0xdfffffff26267812 */ /* 0x000fe400078ec0ff */
[C---:B------:R-:W-:Y:S01]  /*18b7c0*/  LOP3.LUT P2, RZ, R37.reuse, 0x4, RZ, 0xc0, !PT ;  /* 0x0000000425ff7812 */ /* 0x040fe2000784c0ff */
[----:B------:R-:W-:Y:S01]  /*18b7d0*/  UMOV UR68, UR31 ;  /* 0x0000001f00447c82 */ /* 0x000fe20008000000 */
[----:B------:R-:W-:Y:S01]  /*18b7e0*/  UMOV UR70, UR30 ;  /* 0x0000001e00467c82 */ /* 0x000fe20008000000 */
[----:B------:R-:W3:Y:S01]  /*18b7f0*/  LDCU.64 UR30, c[0x0][0x398] ;  /* 0x00007300ff1e77ac */ /* 0x000ee20008000a00 */
[----:B------:R-:W-:Y:S01]  /*18b800*/  UMOV UR72, UR66 ;  /* 0x0000004200487c82 */ /* 0x000fe20008000000 */
[----:B------:R-:W-:Y:S01]  /*18b810*/  UMOV UR66, UR32 ;  /* 0x0000002000427c82 */ /* 0x000fe20008000000 */
[----:B------:R-:W4:Y:S01]  /*18b820*/  LDCU.64 UR32, c[0x0][0x398] ;  /* 0x00007300ff2077ac */ /* 0x000f220008000a00 */
[C---:B------:R-:W-:Y:S01]  /*18b830*/  LOP3.LUT P0, RZ, R37.reuse, 0x2, RZ, 0xc0, !PT ;  /* 0x0000000225ff7812 */ /* 0x040fe2000780c0ff */
[----:B------:R-:W-:Y:S01]  /*18b840*/  UMOV UR76, UR64 ;  /* 0x00000040004c7c82 */ /* 0x000fe20008000000 */
[----:B------:R-:W-:Y:S01]  /*18b850*/  UMOV UR64, UR34 ;  /* 0x0000002200407c82 */ /* 0x000fe20008000000 */
[----:B------:R-:W5:Y:S01]  /*18b860*/  LDCU.64 UR34, c[0x0][0x398] ;  /* 0x00007300ff2277ac */ /* 0x000f620008000a00 */
[----:B------:R-:W-:Y:S01]  /*18b870*/  UMOV UR74, UR36 ;  /* 0x00000024004a7c82 */ /* 0x000fe20008000000 */
[----:B------:R-:W0:Y:S01]  /*18b880*/  LDCU.64 UR36, c[0x0][0x398] ;  /* 0x00007300ff2477ac */ /* 0x000e220008000a00 */
[----:B------:R-:W-:Y:S01]  /*18b890*/  LOP3.LUT P1, RZ, R37, 0x1, RZ, 0xc0, !PT ;  /* 0x0000000125ff7812 */ /* 0x000fe2000782c0ff */
[----:B------:R-:W-:Y:S01]  /*18b8a0*/  UMOV UR4, UR38 ;  /* 0x0000002600047c82 */ /* 0x000fe20008000000 */
[----:B------:R-:W0:Y:S01]  /*18b8b0*/  LDCU.64 UR38, c[0x0][0x398] ;  /* 0x00007300ff2677ac */ /* 0x000e220008000a00 */
[----:B------:R-:W-:Y:S01]  /*18b8c0*/  UMOV UR22, UR41 ;  /* 0x0000002900167c82 */ /* 0x000fe20008000000 */
[----:B------:R-:W-:Y:S01]  /*18b8d0*/  UMOV UR16, UR40 ;  /* 0x0000002800107c82 */ /* 0x000fe20008000000 */
[----:B------:R-:W0:Y:S01]  /*18b8e0*/  LDCU.64 UR40, c[0x0][0x398] ;  /* 0x00007300ff2877ac */ /* 0x000e220008000a00 */
[----:B------:R-:W-:Y:S01]  /*18b8f0*/  UMOV UR18, UR42 ;  /* 0x0000002a00127c82 */ /* 0x000fe20008000000 */
[----:B------:R-:W-:Y:S01]  /*18b900*/  UMOV UR10, UR4 ;  /* 0x00000004000a7c82 */ /* 0x000fe20008000000 */
[----:B------:R-:W-:Y:S01]  /*18b910*/  UMOV UR20, UR72 ;  /* 0x0000004800147c82 */ /* 0x000fe20008000000 */
[----:B------:R-:W-:Y:S01]  /*18b920*/  UMOV UR4, UR45 ;  /* 0x0000002d00047c82 */ /* 0x000fe20008000000 */
[----:B------:R-:W-:Y:S01]  /*18b930*/  UMOV UR72, UR44 ;  /* 0x0000002c00487c82 */ /* 0x000fe20008000000 */
[----:B------:R-:W0:Y:S01]  /*18b940*/  LDCU.64 UR44, c[0x0][0x398] ;  /* 0x00007300ff2c77ac */ /* 0x000e220008000a00 */
[----:B------:R-:W-:Y:S01]  /*18b950*/  UMOV UR8, UR47 ;  /* 0x0000002f00087c82 */ /* 0x000fe20008000000 */
[----:B------:R-:W-:Y:S01]  /*18b960*/  UMOV UR14, UR49 ;  /* 0x00000031000e7c82 */ /* 0x000fe20008000000 */
[----:B------:R-:W-:Y:S01]  /*18b970*/  UMOV UR12, UR48 ;  /* 0x00000030000c7c82 */ /* 0x000fe20008000000 */
[----:B------:R-:W0:Y:S01]  /*18b980*/  LDCU.64 UR48, c[0x0][0x398] ;  /* 0x00007300ff3077ac */ /* 0x000e220008000a00 */
[----:B------:R-:W-:Y:S01]  /*18b990*/  UMOV UR53, UR63 ;  /* 0x0000003f00357c82 */ /* 0x000fe20008000000 */
[----:B------:R-:W-:-:S02]  /*18b9a0*/  LOP3.LUT P5, RZ, R0, 0x8, RZ, 0xc0, !PT ;  /* 0x0000000800ff7812 */ /* 0x000fc400078ac0ff */
[----:B------:R-:W-:Y:S02]  /*18b9b0*/  LOP3.LUT P6, RZ, R0, 0x10, RZ, 0xc0, !PT ;  /* 0x0000001000ff7812 */ /* 0x000fe400078cc0ff */
[----:B--2---:R-:W-:-:S13]  /*18b9c0*/  ISETP.LT.AND P4, PT, R46, UR24, !P4 ;  /* 0x000000182e007c0c */ /* 0x004fda000e781270 */
[----:B------:R-:W-:Y:S02]  /*18b9d0*/  @P4 LOP3.LUT R38, R38, 0x20000000, RZ, 0xfc, !PT ;  /* 0x2000000026264812 */ /* 0x000fe400078efcff */
[----:B------:R-:W-:Y:S02]  /*18b9e0*/  ISETP.LT.AND P4, PT, R44, UR43, !P3 ;  /* 0x0000002b2c007c0c */ /* 0x000fe4000df81270 */
[----:B0-----:R-:W-:Y:S01]  /*18b9f0*/  ISETP.LT.AND P3, PT, R46, UR26, !P3 ;  /* 0x0000001a2e007c0c */ /* 0x001fe2000df61270 */
[----:B------:R-:W0:Y:S01]  /*18ba00*/  LDCU.64 UR42, c[0x0][0x398] ;  /* 0x00007300ff2a77ac */ /* 0x000e220008000a00 */
[----:B------:R-:W-:-:S09]  /*18ba10*/  LOP3.LUT R38, R38, 0xefffffff, RZ, 0xc0, !PT ;  /* 0xefffffff26267812 */ /* 0x000fd200078ec0ff */
[----:B------:R-:W-:-:S04]  /*18ba20*/  @P4 LOP3.LUT R38, R38, 0x10000000, RZ, 0xfc, !PT ;  /* 0x1000000026264812 */ /* 0x000fc800078efcff */
[----:B------:R-:W-:-:S04]  /*18ba30*/  LOP3.LUT R38, R38, 0xf7ffffff, RZ, 0xc0, !PT ;  /* 0xf7ffffff26267812 */ /* 0x000fc800078ec0ff */
[----:B------:R-:W-:Y:S02]  /*18ba40*/  @P3 LOP3.LUT R38, R38, 0x8000000, RZ, 0xfc, !PT ;  /* 0x0800000026263812 */ /* 0x000fe400078efcff */
[----:B------:R-:W-:Y:S02]  /*18ba50*/  ISETP.LT.AND P3, PT, R44, UR6, !P2 ;  /* 0x000000062c007c0c */ /* 0x000fe4000d761270 */
[----:B-1----:R-:W-:Y:S02]  /*18ba60*/  ISETP.LT.AND P2, PT, R46, UR28, !P2 ;  /* 0x0000001c2e007c0c */ /* 0x002fe4000d741270 */
[----:B------:R-:W-:-:S09]  /*18ba70*/  LOP3.LUT R38, R38, 0xfbffffff, RZ, 0xc0, !PT ;  /* 0xfbffffff26267812 */ /* 0x000fd200078ec0ff */
[----:B------:R-:W-:-:S04]  /*18ba80*/  @P3 LOP3.LUT R38, R38, 0x4000000, RZ, 0xfc, !PT ;  /* 0x0400000026263812 */ /* 0x000fc800078efcff */
[----:B------:R-:W-:-:S04]  /*18ba90*/  LOP3.LUT R38, R38, 0xfdffffff, RZ, 0xc0, !PT ;  /* 0xfdffffff26267812 */ /* 0x000fc800078ec0ff */
[----:B------:R-:W-:Y:S02]  /*18baa0*/  @P2 LOP3.LUT R38, R38, 0x2000000, RZ, 0xfc, !PT ;  /* 0x0200000026262812 */ /* 0x000fe400078efcff */
[----:B---3--:R-:W-:Y:S02]  /*18bab0*/  ISETP.LT.AND P2, PT, R44, UR30, !P0 ;  /* 0x0000001e2c007c0c */ /* 0x008fe4000c741270 */
[----:B----4-:R-:W-:Y:S02]  /*18bac0*/  ISETP.LT.AND P0, PT, R46, UR32, !P0 ;  /* 0x000000202e007c0c */ /* 0x010fe4000c701270 */
[----:B------:R-:W-:-:S09]  /*18bad0*/  LOP3.LUT R38, R38, 0xfeffffff, RZ, 0xc0, !PT ;  /* 0xfeffffff26267812 */ /* 0x000fd200078ec0ff */
[----:B------:R-:W-:-:S04]  /*18bae0*/  @P2 LOP3.LUT R38, R38, 0x1000000, RZ, 0xfc, !PT ;  /* 0x0100000026262812 */ /* 0x000fc800078efcff */
[----:B------:R-:W-:-:S04]  /*18baf0*/  LOP3.LUT R38, R38, 0xff7fffff, RZ, 0xc0, !PT ;  /* 0xff7fffff26267812 */ /* 0x000fc800078ec0ff */
[----:B------:R-:W-:Y:S02]  /*18bb00*/  @P0 LOP3.LUT R38, R38, 0x800000, RZ, 0xfc, !PT ;  /* 0x0080000026260812 */ /* 0x000fe400078efcff */
[----:B-----5:R-:W-:Y:S02]  /*18bb10*/  ISETP.LT.AND P0, PT, R44, UR34, !P1 ;  /* 0x000000222c007c0c */ /* 0x020fe4000cf01270 */
        /* <DEDUP_REMOVED lines=9> */
[----:B------:R-:W-:Y:S01]  /*18bbb0*/  LOP3.LUT P2, RZ, R0, 0x1, RZ, 0xc0, !PT ;  /* 0x0000000100ff7812 */ /* 0x000fe2000784c0ff */
[----:B------:R-:W-:Y:S01]  /*18bbc0*/  UMOV UR6, UR46 ;  /* 0x0000002e00067c82 */ /* 0x000fe20008000000 */
[----:B------:R-:W1:Y:S05]  /*18bbd0*/  LDCU.64 UR46, c[0x0][0x398] ;  /* 0x00007300ff2e77ac */ /* 0x000e6a0008000a00 */
[----:B------:R-:W-:-:S02]  /*18bbe0*/  @P1 LOP3.LUT R38, R38, 0x100000, RZ, 0xfc, !PT ;  /* 0x0010000026261812 */ /* 0x000fc400078efcff */
[----:B0-----:R-:W-:Y:S02]  /*18bbf0*/  ISETP.LT.AND P1, PT, R44, UR42, !P2 ;  /* 0x0000002a2c007c0c */ /* 0x001fe4000d721270 */
[----:B------:R-:W-:-:S04]  /*18bc00*/  LOP3.LUT R38, R38, 0xfff7ffff, RZ, 0xc0, !PT ;  /* 0xfff7ffff26267812 */ /* 0x000fc800078ec0ff */
[----:B------:R-:W-:Y:S02]  /*18bc10*/  @P0 LOP3.LUT R38, R38, 0x80000, RZ, 0xfc, !PT ;  /* 0x0008000026260812 */ /* 0x000fe400078efcff */
[----:B------:R-:W-:Y:S02]  /*18bc20*/  ISETP.LT.AND P0, PT, R46, UR44, !P2 ;  /* 0x0000002c2e007c0c */ /* 0x000fe4000d701270 */
[----:B------:R-:W-:Y:S02]  /*18bc30*/  LOP3.LUT R38, R38, 0xfffbffff, RZ, 0xc0, !PT ;  /* 0xfffbffff26267812 */ /* 0x000fe400078ec0ff */
[----:B------:R-:W-:Y:S01]  /*18bc40*/  LOP3.LUT P3, RZ, R0, 0x2, RZ, 0xc0, !PT ;  /* 0x0000000200ff7812 */ /* 0x000fe2000786c0ff */
[----:B------:R-:W-:Y:S01]  /*18bc50*/  UMOV UR40, UR18 ;  /* 0x0000001200287c82 */ /* 0x000fe20008000000 */
[----:B------:R-:W-:Y:S01]  /*18bc60*/  UMOV UR32, UR51 ;  /* 0x0000003300207c82 */ /* 0x000fe20008000000 */
[----:B------:R-:W-:Y:S01]  /*18bc70*/  UMOV UR18, UR50 ;  /* 0x0000003200127c82 */ /* 0x000fe20008000000 */
[----:B------:R-:W-:Y:S01]  /*18bc80*/  @P1 LOP3.LUT R38, R38, 0x40000, RZ, 0xfc, !PT ;  /* 0x0004000026261812 */ /* 0x000fe200078efcff */
[----:B------:R-:W0:Y:S01]  /*18bc90*/  LDCU.64 UR50, c[0x0][0x398] ;  /* 0x00007300ff3277ac */ /* 0x000e220008000a00 */
[----:B-1----:R-:W-:-:S02]  /*18bca0*/  ISETP.LT.AND P1, PT, R44, UR46, !P3 ;  /* 0x0000002e2c007c0c */ /* 0x002fc4000df21270 */
[----:B------:R-:W-:Y:S01]  /*18bcb0*/  LOP3.LUT R38, R38, 0xfffdffff, RZ, 0xc0, !PT ;  /* 0xfffdffff26267812 */ /* 0x000fe200078ec0ff */
[----:B------:R-:W-:Y:S01]  /*18bcc0*/  UMOV UR42, UR76 ;  /* 0x0000004c002a7c82 */ /* 0x000fe20008000000 */
[----:B------:R-:W-:Y:S01]  /*18bcd0*/  UMOV UR44, UR74 ;  /* 0x0000004a002c7c82 */ /* 0x000fe20008000000 */
[----:B------:R-:W-:Y:S01]  /*18bce0*/  UMOV UR74, UR53 ;  /* 0x00000035004a7c82 */ /* 0x000fe20008000000 */
[----:B------:R-:W-:Y:S01]  /*18bcf0*/  @P0 LOP3.LUT R38, R38, 0x20000, RZ, 0xfc, !PT ;  /* 0x0002000026260812 */ /* 0x000fe200078efcff */
[----:B------:R-:W-:Y:S01]  /*18bd00*/  UMOV UR76, UR52 ;  /* 0x00000034004c7c82 */ /* 0x000fe20008000000 */
[----:B------:R-:W1:Y:S01]  /*18bd10*/  LDCU.64 UR52, c[0x0][0x398] ;  /* 0x00007300ff3477ac */ /* 0x000e620008000a00 */
[----:B------:R-:W-:Y:S02]  /*18bd20*/  ISETP.LT.AND P2, PT, R46, UR48, !P3 ;  /* 0x000000302e007c0c */ /* 0x000fe4000df41270 */
[----:B------:R-:W-:Y:S01]  /*18bd30*/  LOP3.LUT R38, R38, 0xfffeffff, RZ, 0xc0, !PT ;  /* 0xfffeffff26267812 */ /* 0x000fe200078ec0ff */
[----:B------:R-:W-:Y:S01]  /*18bd40*/  UMOV UR46, UR20 ;  /* 0x00000014002e7c82 */ /* 0x000fe20008000000 */
[----:B------:R-:W-:Y:S01]  /*18bd50*/  LOP3.LUT P4, RZ, R0, 0x4, RZ, 0xc0, !PT ;  /* 0x0000000400ff7812 */ /* 0x000fe2000788c0ff */
[----:B------:R-:W-:Y:S01]  /*18bd60*/  UMOV UR20, UR8 ;  /* 0x0000000800147c82 */ /* 0x000fe20008000000 */
[----:B------:R-:W-:Y:S01]  /*18bd70*/  @P1 LOP3.LUT R38, R38, 0x10000, RZ, 0xfc, !PT ;  /* 0x0001000026261812 */ /* 0x000fe200078efcff */
[----:B------:R-:W-:Y:S01]  /*18bd80*/  UMOV UR28, UR55 ;  /* 0x00000037001c7c82 */ /* 0x000fe20008000000 */
[----:B------:R-:W-:Y:S01]  /*18bd90*/  UMOV UR8, UR54 ;  /* 0x0000003600087c82 */ /* 0x000fe20008000000 */
[----:B------:R-:W2:Y:S01]  /*18bda0*/  LDCU.64 UR54, c[0x0][0x398] ;  /* 0x00007300ff3677ac */ /* 0x000ea20008000a00 */
[----:B0-----:R-:W-:-:S02]  /*18bdb0*/  ISETP.LT.AND P3, PT, R44, UR50, !P4 ;  /* 0x000000322c007c0c */ /* 0x001fc4000e761270 */
[----:B------:R-:W-:Y:S01]  /*18bdc0*/  LOP3.LUT R38, R38, 0xffff7fff, RZ, 0xc0, !PT ;  /* 0xffff7fff26267812 */ /* 0x000fe200078ec0ff */
[----:B------:R-:W-:Y:S01]  /*18bdd0*/  UMOV UR38, UR22 ;  /* 0x0000001600267c82 */ /* 0x000fe20008000000 */
[----:B------:R-:W-:Y:S01]  /*18bde0*/  UMOV UR22, UR12 ;  /* 0x0000000c00167c82 */ /* 0x000fe20008000000 */
[----:B------:R-:W-:Y:S01]  /*18bdf0*/  UMOV UR12, UR64 ;  /* 0x00000040000c7c82 */ /* 0x000fe20008000000 */
[----:B------:R-:W-:Y:S01]  /*18be00*/  @P2 LOP3.LUT R38, R38, 0x8000, RZ, 0xfc, !PT ;  /* 0x0000800026262812 */ /* 0x000fe200078efcff */
[----:B------:R-:W-:Y:S01]  /*18be10*/  UMOV UR64, UR56 ;  /* 0x0000003800407c82 */ /* 0x000fe20008000000 */
[----:B------:R-:W-:Y:S01]  /*18be20*/  UMOV UR50, UR57 ;  /* 0x0000003900327c82 */ /* 0x000fe20008000000 */
[----:B------:R-:W0:Y:S01]  /*18be30*/  LDCU.64 UR56, c[0x0][0x398] ;  /* 0x00007300ff3877ac */ /* 0x000e220008000a00 */
[----:B-1----:R-:W-:Y:S02]  /*18be40*/  ISETP.LT.AND P2, PT, R46, UR52, !P4 ;  /* 0x000000342e007c0c */ /* 0x002fe4000e741270 */
[----:B------:R-:W-:Y:S01]  /*18be50*/  LOP3.LUT R38, R38, 0xffffbfff, RZ, 0xc0, !PT ;  /* 0xffffbfff26267812 */ /* 0x000fe200078ec0ff */
[----:B------:R-:W-:-:S03]  /*18be60*/  UMOV UR24, UR14 ;  /* 0x0000000e00187c82 */ /* 0x000fc60008000000 */
[----:B------:R-:W-:Y:S01]  /*18be70*/  @P3 LOP3.LUT R38, R38, 0x4000, RZ, 0xfc, !PT ;  /* 0x0000400026263812 */ /* 0x000fe200078efcff */
[----:B------:R-:W-:Y:S01]  /*18be80*/  UMOV UR14, UR68 ;  /* 0x00000044000e7c82 */ /* 0x000fe20008000000 */
[----:B--2---:R-:W-:Y:S02]  /*18be90*/  ISETP.LT.AND P3, PT, R44, UR54, !P5 ;  /* 0x000000362c007c0c */ /* 0x004fe4000ef61270 */
[----:B------:R-:W-:Y:S01]  /*18bea0*/  LOP3.LUT R38, R38, 0xffffdfff, RZ, 0xc0, !PT ;  /* 0xffffdfff26267812 */ /* 0x000fe200078ec0ff */
[----:B------:R-:W-:Y:S01]  /*18beb0*/  UMOV UR68, UR66 ;  /* 0x0000004200447c82 */ /* 0x000fe20008000000 */
[----:B------:R-:W-:Y:S01]  /*18bec0*/  UMOV UR66, UR59 ;  /* 0x0000003b00427c82 */ /* 0x000fe20008000000 */
[----:B------:R-:W-:Y:S01]  /*18bed0*/  UMOV UR36, UR58 ;  /* 0x0000003a00247c82 */ /* 0x000fe20008000000 */
[----:B------:R-:W1:Y:S01]  /*18bee0*/  LDCU.64 UR58, c[0x0][0x398] ;  /* 0x00007300ff3a77ac */ /* 0x000e620008000a00 */
[----:B------:R-:W-:Y:S01]  /*18bef0*/  @P2 LOP3.LUT R38, R38, 0x2000, RZ, 0xfc, !PT ;  /* 0x0000200026262812 */ /* 0x000fe200078efcff */
[----:B------:R-:W-:Y:S01]  /*18bf00*/  UMOV UR30, UR70 ;  /* 0x00000046001e7c82 */ /* 0x000fe20008000000 */
[----:B0-----:R-:W-:-:S02]  /*18bf10*/  ISETP.LT.AND P2, PT, R46, UR56, !P5 ;  /* 0x000000382e007c0c */ /* 0x001fc4000ef41270 */
[----:B------:R-:W-:Y:S01]  /*18bf20*/  LOP3.LUT R38, R38, 0xffffefff, RZ, 0xc0, !PT ;  /* 0xffffefff26267812 */ /* 0x000fe200078ec0ff */
[----:B------:R-:W-:Y:S01]  /*18bf30*/  UMOV UR70, UR60 ;  /* 0x0000003c00467c82 */ /* 0x000fe20008000000 */
[----:B------:R-:W-:Y:S01]  /*18bf40*/  UMOV UR48, UR61 ;  /* 0x0000003d00307c82 */ /* 0x000fe20008000000 */
[----:B------:R-:W0:Y:S01]  /*18bf50*/  LDCU.64 UR60, c[0x0][0x398] ;  /* 0x00007300ff3c77ac */ /* 0x000e220008000a00 */
[----:B------:R-:W-:Y:S02]  /*18bf60*/  @P3 LOP3.LUT R38, R38, 0x1000, RZ, 0xfc, !PT ;  /* 0x0000100026263812 */ /* 0x000fe400078efcff */
[----:B------:R-:W-:Y:S01]  /*18bf70*/  LOP3.LUT P3, RZ, R6, 0x1, RZ, 0xc0, !PT ;  /* 0x0000000106ff7812 */ /* 0x000fe2000786c0ff */
[----:B------:R-:W-:Y:S01]  /*18bf80*/  UMOV UR26, UR6 ;  /* 0x00000006001a7c82 */ /* 0x000fe20008000000 */
[----:B------:R-:W2:Y:S01]  /*18bf90*/  LDCU UR6, c[0x0][0x398] ;  /* 0x00007300ff0677ac */ /* 0x000ea20008000800 */
[----:B------:R-:W-:-:S04]  /*18bfa0*/  LOP3.LUT R38, R38, 0xfffff7ff, RZ, 0xc0, !PT ;  /* 0xfffff7ff26267812 */ /* 0x000fc800078ec0ff */
[----:B------:R-:W-:Y:S02]  /*18bfb0*/  @P2 LOP3.LUT R38, R38, 0x800, RZ, 0xfc, !PT ;  /* 0x0000080026262812 */ /* 0x000fe400078efcff */
[----:B-1----:R-:W-:Y:S01]  /*18bfc0*/  ISETP.LT.AND P2, PT, R44, UR58, !P6 ;  /* 0x0000003a2c007c0c */ /* 0x002fe2000f741270 */
[----:B------:R-:W-:Y:S01]  /*18bfd0*/  UMOV UR34, UR4 ;  /* 0x0000000400227c82 */ /* 0x000fe20008000000 */
[----:B------:R-:W-:Y:S01]  /*18bfe0*/  LOP3.LUT R58, R58, 0xbfffffff, RZ, 0xc0, !PT ;  /* 0xbfffffff3a3a7812 */ /* 0x000fe200078ec0ff */
[----:B------:R-:W1:Y:S01]  /*18bff0*/  LDCU UR4, c[0x0][0x398] ;  /* 0x00007300ff0477ac */ /* 0x000e620008000800 */
[----:B------:R-:W-:Y:S02]  /*18c000*/  LOP3.LUT R38, R38, 0xfffffbff, RZ, 0xc0, !PT ;  /* 0xfffffbff26267812 */ /* 0x000fe400078ec0ff */
[----:B------:R-:W-:Y:S02]  /*18c010*/  LOP3.LUT P0, RZ, R6, 0x100, RZ, 0xc0, !PT ;  /* 0x0000010006ff7812 */ /* 0x000fe4000780c0ff */
[----:B------:R-:W-:-:S02]  /*18c020*/  @P3 LOP3.LUT R58, R58, 0x40000000, RZ, 0xfc, !PT ;  /* 0x400000003a3a3812 */ /* 0x000fc400078efcff */
[----:B------:R-:W-:Y:S02]  /*18c030*/  LOP3.LUT P1, RZ, R6, 0x40, RZ, 0xc0, !PT ;  /* 0x0000004006ff7812 */ /* 0x000fe4000782c0ff */
[----:B0-----:R-:W-:Y:S02]  /*18c040*/  ISETP.LT.AND P3, PT, R46, UR60, !P6 ;  /* 0x0000003c2e007c0c */ /* 0x001fe4000f761270 */
[----:B------:R-:W-:Y:S02]  /*18c050*/  LOP3.LUT P4, RZ, R6, 0x10, RZ, 0xc0, !PT ;  /* 0x0000001006ff7812 */ /* 0x000fe4000788c0ff */
[----:B------:R-:W-:Y:S02]  /*18c060*/  LOP3.LUT R39, R39, 0x7fffffff, RZ, 0xc0, !PT ;  /* 0x7fffffff27277812 */ /* 0x000fe400078ec0ff */
[----:B------:R-:W-:Y:S02]  /*18c070*/  LOP3.LUT R41, R41, 0x7fffffff, RZ, 0xc0, !PT ;  /* 0x7fffffff29297812 */ /* 0x000fe400078ec0ff */
[----:B--2---:R-:W-:-:S02]  /*18c080*/  ISETP.LT.AND P5, PT, R44, UR6, !P0 ;  /* 0x000000062c007c0c */ /* 0x004fc4000c7a1270 */
[----:B------:R-:W-:Y:S01]  /*18c090*/  @P2 LOP3.LUT R38, R38, 0x400, RZ, 0xfc, !PT ;  /* 0x0000040026262812 */ /* 0x000fe200078efcff */
[----:B------:R-:W0:Y:S01]  /*18c0a0*/  LDCU UR6, c[0x0][0x398] ;  /* 0x00007300ff0677ac */ /* 0x000e220008000800 */
[----:B------:R-:W-:Y:S01]  /*18c0b0*/  STL [R1+0x7c44], R37 ;  /* 0x007c442501007387 */ /* 0x000fe20000100800 */
[----:B------:R-:W-:Y:S02]  /*18c0c0*/  R2UR.FILL UR62, R12 ;  /* 0x000000000c3e72ca */ /* 0x000fe400004e0000 */
[----:B------:R-:W-:Y:S02]  /*18c0d0*/  LOP3.LUT R38, R38, 0xfffffeff, RZ, 0xc0, !PT ;  /* 0xfffffeff26267812 */ /* 0x000fe400078ec0ff */
[----:B------:R-:W-:Y:S01]  /*18c0e0*/  R2UR.FILL UR63, R13 ;  /* 0x000000000d3f72ca */ /* 0x000fe200004e0000 */
[----:B------:R-:W-:Y:S01]  /*18c0f0*/  UMOV UR54, UR20 ;  /* 0x0000001400367c82 */ /* 0x000fe20008000000 */
[----:B------:R-:W-:Y:S02]  /*18c100*/  LOP3.LUT P6, RZ, R6, 0x4, RZ, 0xc0, !PT ;  /* 0x0000000406ff7812 */ /* 0x000fe400078cc0ff */
[----:B------:R-:W-:-:S02]  /*18c110*/  @P3 LOP3.LUT R38, R38, 0x100, RZ, 0xfc, !PT ;  /* 0x0000010026263812 */ /* 0x000fc400078efcff */
[----:B-1----:R-:W-:Y:S01]  /*18c120*/  ISETP.LT.AND P3, PT, R46, UR4, !P0 ;  /* 0x000000042e007c0c */ /* 0x002fe2000c761270 */
[----:B------:R-:W1:Y:S01]  /*18c130*/  LDCU UR4, c[0x0][0x398] ;  /* 0x00007300ff0477ac */ /* 0x000e620008000800 */
[----:B------:R-:W-:Y:S02]  /*18c140*/  LOP3.LUT P2, RZ, R7, 0x40000000, RZ, 0xc0, !PT ;  /* 0x4000000007ff7812 */ /* 0x000fe4000784c0ff */
[----:B------:R-:W-:Y:S01]  /*18c150*/  LOP3.LUT R38, R38, 0xfffffdff, RZ, 0xc0, !PT ;  /* 0xfffffdff26267812 */ /* 0x000fe200078ec0ff */
[----:B------:R-:W-:Y:S01]  /*18c160*/  STL [R1+0x7c48], R6 ;  /* 0x007c480601007387 */ /* 0x000fe20000100800 */
[----:B------:R-:W2:Y:S01]  /*18c170*/  LDCU UR20, c[0x0][0x398] ;  /* 0x00007300ff1477ac */ /* 0x000ea20008000800 */
[----:B------:R-:W3:Y:S01]  /*18c180*/  LDCU UR60, c[0x0][0x398] ;  /* 0x00007300ff3c77ac */ /* 0x000ee20008000800 */
[----:B------:R-:W-:Y:S01]  /*18c190*/  @P5 LOP3.LUT R38, R38, 0x200, RZ, 0xfc, !PT ;  /* 0x0000020026265812 */ /* 0x000fe200078efcff */
[----:B------:R-:W4:Y:S01]  /*18c1a0*/  LDCU UR58, c[0x0][0x398] ;  /* 0x00007300ff3a77ac */ /* 0x000f220008000800 */
[----:B0-----:R-:W-:Y:S01]  /*18c1b0*/  ISETP.LT.AND P5, PT, R44, UR6, !P1 ;  /* 0x000000062c007c0c */ /* 0x001fe2000cfa1270 */
[----:B------:R-:W0:Y:S01]  /*18c1c0*/  LDCU UR6, c[0x0][0x398] ;  /* 0x00007300ff0677ac */ /* 0x000e220008000800 */
[----:B------:R-:W-:-:S04]  /*18c1d0*/  LOP3.LUT R38, R38, 0xffffff7f, RZ, 0xc0, !PT ;  /* 0xffffff7f26267812 */ /* 0x000fc800078ec0ff */
[----:B------:R-:W-:Y:S02]  /*18c1e0*/  @P3 LOP3.LUT R38, R38, 0x80, RZ, 0xfc, !PT ;  /* 0x0000008026263812 */ /* 0x000fe400078efcff */
[----:B-1----:R-:W-:Y:S01]  /*18c1f0*/  ISETP.LT.AND P3, PT, R46, UR4, !P1 ;  /* 0x000000042e007c0c */ /* 0x002fe2000cf61270 */
[----:B------:R-:W1:Y:S01]  /*18c200*/  LDCU UR4, c[0x0][0x398] ;  /* 0x00007300ff0477ac */ /* 0x000e620008000800 */
[----:B------:R-:W-:-:S04]  /*18c210*/  LOP3.LUT R38, R38, 0xffffffbf, RZ, 0xc0, !PT ;  /* 0xffffffbf26267812 */ /* 0x000fc800078ec0ff */
[----:B------:R-:W-:Y:S02]  /*18c220*/  @P5 LOP3.LUT R38, R38, 0x40, RZ, 0xfc, !PT ;  /* 0x0000004026265812 */ /* 0x000fe400078efcff */
[----:B0-----:R-:W-:Y:S02]  /*18c230*/  ISETP.LT.AND P5, PT, R44, UR6, !P4 ;  /* 0x000000062c007c0c */ /* 0x001fe4000e7a1270 */
[----:B------:R-:W-:Y:S01]  /*18c240*/  LOP3.LUT R38, R38, 0xffffffdf, RZ, 0xc0, !PT ;  /* 0xffffffdf26267812 */ /* 0x000fe200078ec0ff */
[----:B------:R-:W0:Y:S03]  /*18c250*/  LDCU UR6, c[0x0][0x398] ;  /* 0x00007300ff0677ac */ /* 0x000e260008000800 */
[----:B------:R-:W-:Y:S02]  /*18c260*/  @P3 LOP3.LUT R38, R38, 0x20, RZ, 0xfc, !PT ;  /* 0x0000002026263812 */ /* 0x000fe400078efcff */
[----:B-1----:R-:W-:-:S02]  /*18c270*/  ISETP.LT.AND P3, PT, R46, UR4, !P4 ;  /* 0x000000042e007c0c */ /* 0x002fc4000e761270 */
[----:B------:R-:W-:Y:S01]  /*18c280*/  LOP3.LUT R38, R38, 0xffffffef, RZ, 0xc0, !PT ;  /* 0xffffffef26267812 */ /* 0x000fe200078ec0ff */
[----:B------:R-:W1:Y:S03]  /*18c290*/  LDCU UR4, c[0x0][0x398] ;  /* 0x00007300ff0477ac */ /* 0x000e660008000800 */
[----:B------:R-:W-:-:S04]  /*18c2a0*/  @P5 LOP3.LUT R38, R38, 0x10, RZ, 0xfc, !PT ;  /* 0x0000001026265812 */ /* 0x000fc800078efcff */
[----:B------:R-:W-:-:S04]  /*18c2b0*/  LOP3.LUT R38, R38, 0xfffffff7, RZ, 0xc0, !PT ;  /* 0xfffffff726267812 */ /* 0x000fc800078ec0ff */
[----:B------:R-:W-:Y:S02]  /*18c2c0*/  @P3 LOP3.LUT R38, R38, 0x8, RZ, 0xfc, !PT ;  /* 0x0000000826263812 */ /* 0x000fe400078efcff */
[----:B0-----:R-:W-:Y:S01]  /*18c2d0*/  ISETP.LT.AND P3, PT, R44, UR6, !P6 ;  /* 0x000000062c007c0c */ /* 0x001fe2000f761270 */
[----:B------:R-:W0:Y:S01]  /*18c2e0*/  LDCU UR6, c[0x0][0x398] ;  /* 0x00007300ff0677ac */ /* 0x000e220008000800 */
[----:B------:R-:W-:Y:S02]  /*18c2f0*/  LOP3.LUT R38, R38, 0xfffffffb, RZ, 0xc0, !PT ;  /* 0xfffffffb26267812 */ /* 0x000fe400078ec0ff */
[----:B-1----:R-:W-:Y:S01]  /*18c300*/  ISETP.LT.AND P6, PT, R46, UR4, !P6 ;  /* 0x000000042e007c0c */ /* 0x002fe2000f7c1270 */
[----:B------:R-:W1:Y:S08]  /*18c310*/  LDCU UR4, c[0x0][0x398] ;  /* 0x00007300ff0477ac */ /* 0x000e700008000800 */
[----:B------:R-:W-:-:S04]  /*18c320*/  @P3 LOP3.LUT R38, R38, 0x4, RZ, 0xfc, !PT ;  /* 0x0000000426263812 */ /* 0x000fc800078efcff */
[----:B------:R-:W-:-:S04]  /*18c330*/  LOP3.LUT R38, R38, 0xfffffffd, RZ, 0xc0, !PT ;  /* 0xfffffffd26267812 */ /* 0x000fc800078ec0ff */
[----:B------:R-:W-:Y:S02]  /*18c340*/  @P6 LOP3.LUT R38, R38, 0x2, RZ, 0xfc, !PT ;  /* 0x0000000226266812 */ /* 0x000fe400078efcff */
[----:B------:R-:W-:Y:S02]  /*18c350*/  LOP3.LUT P6, RZ, R7, 0x100000, RZ, 0xc0, !PT ;  /* 0x0010000007ff7812 */ /* 0x000fe400078cc0ff */
[C---:B------:R-:W-:Y:S02]  /*18c360*/  LOP3.LUT P3, RZ, R58.reuse, 0x40000000, RZ, 0xc0, !PT ;  /* 0x400000003aff7812 */ /* 0x040fe4000786c0ff */
[----:B------:R-:W-:Y:S02]  /*18c370*/  LOP3.LUT R58, R58, 0xdfffffff, RZ, 0xc0, !PT ;  /* 0xdfffffff3a3a7812 */ /* 0x000fe400078ec0ff */
[----:B------:R-:W-:-:S07]  /*18c380*/  LOP3.LUT R38, R38, 0xfffffffe, RZ, 0xc0, !PT ;  /* 0xfffffffe26267812 */ /* 0x000fce00078ec0ff */
[----:B------:R-:W-:Y:S02]  /*18c390*/  @P6 LOP3.LUT R58, R58, 0x20000000, RZ, 0xfc, !PT ;  /* 0x200000003a3a6812 */ /* 0x000fe400078efcff */
[----:B0-----:R-:W-:Y:S01]  /*18c3a0*/  ISETP.LT.AND P6, PT, R44, UR6, !P3 ;  /* 0x000000062c007c0c */ /* 0x001fe2000dfc1270 */
[----:B------:R-:W0:-:S12]  /*18c3b0*/  LDCU UR6, c[0x0][0x398] ;  /* 0x00007300ff0677ac */ /* 0x000e180008000800 */
[----:B------:R-:W-:Y:S02]  /*18c3c0*/  @P6 LOP3.LUT R38, R38, 0x1, RZ, 0xfc, !PT ;  /* 0x0000000126266812 */ /* 0x000fe400078efcff */
[----:B-1----:R-:W-:Y:S01]  /*18c3d0*/  ISETP.LT.AND P6, PT, R46, UR4, !P3 ;  /* 0x000000042e007c0c */ /* 0x002fe2000dfc1270 */
[----:B------:R-:W1:-:S12]  /*18c3e0*/  LDCU UR4, c[0x0][0x398] ;  /* 0x00007300ff0477ac */ /* 0x000e580008000800 */
[----:B------:R-:W-:Y:S02]  /*18c3f0*/  @P6 LOP3.LUT R39, R39, 0x80000000, RZ, 0xfc, !PT ;  /* 0x8000000027276812 */ /* 0x000fe400078efcff */
[----:B0-----:R-:W-:Y:S01]  /*18c400*/  ISETP.LT.AND P6, PT, R44, UR6, !P2 ;  /* 0x000000062c007c0c */ /* 0x001fe2000d7c1270 */
[----:B------:R-:W0:Y:S01]  /*18c410*/  LDCU UR6, c[0x0][0x398] ;  /* 0x00007300ff0677ac */ /* 0x000e220008000800 */
[----:B------:R-:W-:-:S11]  /*18c420*/  LOP3.LUT R39, R39, 0xbfffffff, RZ, 0xc0, !PT ;  /* 0xbfffffff27277812 */ /* 0x000fd600078ec0ff */
[----:B------:R-:W-:Y:S02]  /*18c430*/  @P6 LOP3.LUT R39, R39, 0x40000000, RZ, 0xfc, !PT ;  /* 0x4000000027276812 */ /* 0x000fe400078efcff */
[----:B-1----:R-:W-:Y:S02]  /*18c440*/  ISETP.LT.AND P6, PT, R46, UR4, !P2 ;  /* 0x000000042e007c0c */ /* 0x002fe4000d7c1270 */
[----:B------:R-:W-:Y:S01]  /*18c450*/  LOP3.LUT P0, RZ, R7, 0x10000000, RZ, 0xc0, !PT ;  /* 0x1000000007ff7812 */ /* 0x000fe2000780c0ff */
[----:B------:R-:W1:Y:S01]  /*18c460*/  LDCU UR4, c[0x0][0x398] ;  /* 0x00007300ff0477ac */ /* 0x000e620008000800 */
[----:B------:R-:W-:-:S09]  /*18c470*/  LOP3.LUT R39, R39, 0xdfffffff, RZ, 0xc0, !PT ;  /* 0xdfffffff27277812 */ /* 0x000fd200078ec0ff */
        /* <DEDUP_REMOVED lines=23> */
[----:B-1----:R-:W-:Y:S01]  /*18c5f0*/  ISETP.LT.AND P6, PT, R46, UR4, !P5 ;  /* 0x000000042e007c0c */ /* 0x002fe2000efc1270 */
[----:B------:R-:W1:Y:S01]  /*18c600*/  LDCU UR4, c[0x0][0x398] ;  /* 0x00007300ff0477ac */ /* 0x000e620008000800 */
[----:B------:R-:W-:Y:S02]  /*18c610*/  LOP3.LUT P4, RZ, R7, 0x400000, RZ, 0xc0, !PT ;  /* 0x0040000007ff7812 */ /* 0x000fe4000788c0ff */
[----:B------:R-:W-:-:S09]  /*18c620*/  LOP3.LUT R39, R39, 0xff7fffff, RZ, 0xc0, !PT ;  /* 0xff7fffff27277812 */ /* 0x000fd200078ec0ff */
[----:B------:R-:W-:Y:S02]  /*18c630*/  @P6 LOP3.LUT R39, R39, 0x800000, RZ, 0xfc, !PT ;  /* 0x0080000027276812 */ /* 0x000fe400078efcff */
[----:B0-----:R-:W-:Y:S01]  /*18c640*/  ISETP.LT.AND P6, PT, R44, UR6, !P4 ;  /* 0x000000062c007c0c */ /* 0x001fe2000e7c1270 */
[----:B------:R-:W0:Y:S01]  /*18c650*/  LDCU UR6, c[0x0][0x398] ;  /* 0x00007300ff0677ac */ /* 0x000e220008000800 */
[----:B------:R-:W-:Y:S02]  /*18c660*/  LOP3.LUT R39, R39, 0xffbfffff, RZ, 0xc0, !PT ;  /* 0xffbfffff27277812 */ /* 0x000fe400078ec0ff */
[----:B-1----:R-:W-:Y:S01]  /*18c670*/  ISETP.LT.AND P4, PT, R46, UR4, !P4 ;  /* 0x000000042e007c0c */ /* 0x002fe2000e781270 */
[----:B------:R-:W1:Y:S08]  /*18c680*/  LDCU UR4, c[0x0][0x398] ;  /* 0x00007300ff0477ac */ /* 0x000e700008000800 */
[----:B------:R-:W-:-:S02]  /*18c690*/  @P6 LOP3.LUT R39, R39, 0x400000, RZ, 0xfc, !PT ;  /* 0x0040000027276812 */ /* 0x000fc400078efcff */
[----:B------:R-:W-:Y:S02]  /*18c6a0*/  LOP3.LUT P6, RZ, R58, 0x20000000, RZ, 0xc0, !PT ;  /* 0x200000003aff7812 */ /* 0x000fe400078cc0ff */
[----:B------:R-:W-:-:S04]  /*18c6b0*/  LOP3.LUT R39, R39, 0xffdfffff, RZ, 0xc0, !PT ;  /* 0xffdfffff27277812 */ /* 0x000fc800078ec0ff */
[----:B------:R-:W-:Y:S02]  /*18c6c0*/  @P4 LOP3.LUT R39, R39, 0x200000, RZ, 0xfc, !PT ;  /* 0x0020000027274812 */ /* 0x000fe400078efcff */
[----:B0-----:R-:W-:Y:S01]  /*18c6d0*/  ISETP.LT.AND P4, PT, R44, UR6, !P6 ;  /* 0x000000062c007c0c */ /* 0x001fe2000f781270 */
[----:B------:R-:W0:Y:S01]  /*18c6e0*/  LDCU UR6, c[0x0][0x398] ;  /* 0x00007300ff0677ac */ /* 0x000e220008000800 */
[----:B-1----:R-:W-:Y:S02]  /*18c6f0*/  ISETP.LT.AND P6, PT, R46, UR4, !P6 ;  /* 0x000000042e007c0c */ /* 0x002fe4000f7c1270 */
[----:B------:R-:W-:Y:S02]  /*18c700*/  LOP3.LUT R39, R39, 0xffefffff, RZ, 0xc0, !PT ;  /* 0xffefffff27277812 */ /* 0x000fe400078ec0ff */
[----:B------:R-:W-:Y:S01]  /*18c710*/  LOP3.LUT P3, RZ, R7, 0x40000, RZ, 0xc0, !PT ;  /* 0x0004000007ff7812 */ /* 0x000fe2000786c0ff */
[----:B------:R-:W1:Y:S06]  /*18c720*/  LDCU UR4, c[0x0][0x398] ;  /* 0x00007300ff0477ac */ /* 0x000e6c0008000800 */
[----:B------:R-:W-:-:S04]  /*18c730*/  @P4 LOP3.LUT R39, R39, 0x100000, RZ, 0xfc, !PT ;  /* 0x0010000027274812 */ /* 0x000fc800078efcff */
[----:B------:R-:W-:-:S04]  /*18c740*/  LOP3.LUT R39, R39, 0xfff7ffff, RZ, 0xc0, !PT ;  /* 0xfff7ffff27277812 */ /* 0x000fc800078ec0ff */
        /* <DEDUP_REMOVED lines=21> */
[----:B-1----:R-:W-:Y:S01]  /*18c8a0*/  ISETP.LT.AND P0, PT, R46, UR4, !P0 ;  /* 0x000000042e007c0c */ /* 0x002fe2000c701270 */
[----:B------:R-:W1:Y:S01]  /*18c8b0*/  LDCU UR4, c[0x0][0x398] ;  /* 0x00007300ff0477ac */ /* 0x000e620008000800 */
[----:B------:R-:W-:Y:S02]  /*18c8c0*/  LOP3.LUT R39, R39, 0xffffbfff, RZ, 0xc0, !PT ;  /* 0xffffbfff27277812 */ /* 0x000fe400078ec0ff */
[----:B------:R-:W-:-:S07]  /*18c8d0*/  LOP3.LUT P1, RZ, R7, 0x1000, RZ, 0xc0, !PT ;  /* 0x0000100007ff7812 */ /* 0x000fce000782c0ff */
[----:B------:R-:W-:Y:S02]  /*18c8e0*/  @P6 LOP3.LUT R39, R39, 0x4000, RZ, 0xfc, !PT ;  /* 0x0000400027276812 */ /* 0x000fe400078efcff */
[----:B0-----:R-:W-:Y:S01]  /*18c8f0*/  ISETP.LT.AND P6, PT, R44, UR6, !P1 ;  /* 0x000000062c007c0c */ /* 0x001fe2000cfc1270 */
[----:B------:R-:W0:Y:S01]  /*18c900*/  LDCU UR6, c[0x0][0x398] ;  /* 0x00007300ff0677ac */ /* 0x000e220008000800 */
[----:B------:R-:W-:-:S04]  /*18c910*/  LOP3.LUT R39, R39, 0xffffdfff, RZ, 0xc0, !PT ;  /* 0xffffdfff27277812 */ /* 0x000fc800078ec0ff */
[----:B------:R-:W-:Y:S02]  /*18c920*/  @P0 LOP3.LUT R39, R39, 0x2000, RZ, 0xfc, !PT ;  /* 0x0000200027270812 */ /* 0x000fe400078efcff */
[----:B-1----:R-:W-:Y:S02]  /*18c930*/  ISETP.LT.AND P1, PT, R46, UR4, !P1 ;  /* 0x000000042e007c0c */ /* 0x002fe4000cf21270 */
[----:B------:R-:W-:Y:S01]  /*18c940*/  LOP3.LUT P5, RZ, R7, 0x400, RZ, 0xc0, !PT ;  /* 0x0000040007ff7812 */ /* 0x000fe200078ac0ff */
[----:B------:R-:W1:Y:S01]  /*18c950*/  LDCU UR4, c[0x0][0x398] ;  /* 0x00007300ff0477ac */ /* 0x000e620008000800 */
[----:B------:R-:W-:-:S04]  /*18c960*/  LOP3.LUT R39, R39, 0xffffefff, RZ, 0xc0, !PT ;  /* 0xffffefff27277812 */ /* 0x000fc800078ec0ff */
[----:B------:R-:W-:-:S04]  /*18c970*/  @P6 LOP3.LUT R39, R39, 0x1000, RZ, 0xfc, !PT ;  /* 0x0000100027276812 */ /* 0x000fc800078efcff */
[----:B------:R-:W-:Y:S02]  /*18c980*/  LOP3.LUT R39, R39, 0xfffff7ff, RZ, 0xc0, !PT ;  /* 0xfffff7ff27277812 */ /* 0x000fe400078ec0ff */
[----:B0-----:R-:W-:Y:S01]  /*18c990*/  ISETP.LT.AND P6, PT, R44, UR6, !P5 ;  /* 0x000000062c007c0c */ /* 0x001fe2000efc1270 */
[----:B------:R-:W0:Y:S01]  /*18c9a0*/  LDCU UR6, c[0x0][0x398] ;  /* 0x00007300ff0677ac */ /* 0x000e220008000800 */
[----:B------:R-:W-:-:S04]  /*18c9b0*/  @P1 LOP3.LUT R39, R39, 0x800, RZ, 0xfc, !PT ;  /* 0x0000080027271812 */ /* 0x000fc800078efcff */
[----:B------:R-:W-:-:S07]  /*18c9c0*/  LOP3.LUT R39, R39, 0xfffffbff, RZ, 0xc0, !PT ;  /* 0xfffffbff27277812 */ /* 0x000fce00078ec0ff */
[----:B------:R-:W-:Y:S02]  /*18c9d0*/  @P6 LOP3.LUT R39, R39, 0x400, RZ, 0xfc, !PT ;  /* 0x0000040027276812 */ /* 0x000fe400078efcff */
[----:B------:R-:W-:Y:S02]  /*18c9e0*/  LOP3.LUT P6, RZ, R36, 0x10000000, RZ, 0xc0, !PT ;  /* 0x1000000024ff7812 */ /* 0x000fe400078cc0ff */
[----:B-1----:R-:W-:Y:S01]  /*18c9f0*/  ISETP.LT.AND P5, PT, R46, UR4, !P5 ;  /* 0x000000042e007c0c */ /* 0x002fe2000efa1270 */
[----:B------:R-:W1:Y:S01]  /*18ca00*/  LDCU UR4, c[0x0][0x398] ;  /* 0x00007300ff0477ac */ /* 0x000e620008000800 */
[----:B------:R-:W-:Y:S02]  /*18ca10*/  LOP3.LUT R58, R58, 0xefffffff, RZ, 0xc0, !PT ;  /* 0xefffffff3a3a7812 */ /* 0x000fe400078ec0ff */
[----:B------:R-:W-:Y:S02]  /*18ca20*/  LOP3.LUT P4, RZ, R7, 0x100, RZ, 0xc0, !PT ;  /* 0x0000010007ff7812 */ /* 0x000fe4000788c0ff */
[----:B------:R-:W-:-:S05]  /*18ca30*/  LOP3.LUT R39, R39, 0xfffffdff, RZ, 0xc0, !PT ;  /* 0xfffffdff27277812 */ /* 0x000fca00078ec0ff */
[----:B------:R-:W-:Y:S02]  /*18ca40*/  @P6 LOP3.LUT R58, R58, 0x10000000, RZ, 0xfc, !PT ;  /* 0x100000003a3a6812 */ /* 0x000fe400078efcff */
[----:B0-----:R-:W-:Y:S01]  /*18ca50*/  ISETP.LT.AND P6, PT, R44, UR6, !P4 ;  /* 0x000000062c007c0c */ /* 0x001fe2000e7c1270 */
[----:B------:R-:W0:Y:S01]  /*18ca60*/  LDCU UR6, c[0x0][0x398] ;  /* 0x00007300ff0677ac */ /* 0x000e220008000800 */
[----:B------:R-:W-:Y:S02]  /*18ca70*/  @P5 LOP3.LUT R39, R39, 0x200, RZ, 0xfc, !PT ;  /* 0x0000020027275812 */ /* 0x000fe400078efcff */
[----:B-1----:R-:W-:Y:S01]  /*18ca80*/  ISETP.LT.AND P4, PT, R46, UR4, !P4 ;  /* 0x000000042e007c0c */ /* 0x002fe2000e781270 */
[----:B------:R-:W1:Y:S01]  /*18ca90*/  LDCU UR4, c[0x0][0x398] ;  /* 0x00007300ff0477ac */ /* 0x000e620008000800 */
[----:B------:R-:W-:Y:S02]  /*18caa0*/  LOP3.LUT R39, R39, 0xfffffeff, RZ, 0xc0, !PT ;  /* 0xfffffeff27277812 */ /* 0x000fe400078ec0ff */
[----:B------:R-:W-:-:S05]  /*18cab0*/  LOP3.LUT P3, RZ, R7, 0x40, RZ, 0xc0, !PT ;  /* 0x0000004007ff7812 */ /* 0x000fca000786c0ff */
        /* <DEDUP_REMOVED lines=30> */
[----:B0-----:R-:W-:Y:S02]  /*18cca0*/  ISETP.LT.AND P6, PT, R44, UR6, !P1 ;  /* 0x000000062c007c0c */ /* 0x001fe4000cfc1270 */
[----:B------:R-:W-:Y:S01]  /*18ccb0*/  LOP3.LUT P5, RZ, R36, 0x4000000, RZ, 0xc0, !PT ;  /* 0x0400000024ff7812 */ /* 0x000fe200078ac0ff */
[----:B------:R-:W0:Y:S01]  /*18ccc0*/  LDCU UR6, c[0x0][0x398] ;  /* 0x00007300ff0677ac */ /* 0x000e220008000800 */
[----:B------:R-:W-:Y:S02]  /*18ccd0*/  LOP3.LUT R39, R39, 0xfffffffe, RZ, 0xc0, !PT ;  /* 0xfffffffe27277812 */ /* 0x000fe400078ec0ff */
[----:B------:R-:W-:-:S07]  /*18cce0*/  LOP3.LUT R58, R58, 0xf7ffffff, RZ, 0xc0, !PT ;  /* 0xf7ffffff3a3a7812 */ /* 0x000fce00078ec0ff */
[----:B------:R-:W-:Y:S02]  /*18ccf0*/  @P6 LOP3.LUT R39, R39, 0x1, RZ, 0xfc, !PT ;  /* 0x0000000127276812 */ /* 0x000fe400078efcff */
[----:B-1----:R-:W-:Y:S01]  /*18cd00*/  ISETP.LT.AND P6, PT, R46, UR4, !P1 ;  /* 0x000000042e007c0c */ /* 0x002fe2000cfc1270 */
[----:B------:R-:W1:Y:S01]  /*18cd10*/  LDCU UR4, c[0x0][0x398] ;  /* 0x00007300ff0477ac */ /* 0x000e620008000800 */
[----:B------:R-:W-:Y:S02]  /*18cd20*/  @P5 LOP3.LUT R58, R58, 0x8000000, RZ, 0xfc, !PT ;  /* 0x080000003a3a5812 */ /* 0x000fe400078efcff */
[----:B------:R-:W-:Y:S01]  /*18cd30*/  LOP3.LUT P5, RZ, R36, 0x40000000, RZ, 0xc0, !PT ;  /* 0x4000000024ff7812 */ /* 0x000fe200078ac0ff */
[----:B------:R-:W-:Y:S04]  /*18cd40*/  STL [R1+0x7b68], R38 ;  /* 0x007b682601007387 */ /* 0x000fe80000100800 */
[----:B------:R-:W-:Y:S04]  /*18cd50*/  STL [R1+0x7c4c], R7 ;  /* 0x007c4c0701007387 */ /* 0x000fe80000100800 */
[----:B------:R-:W-:Y:S04]  /*18cd60*/  STL [R1+0x7b6c], R39 ;  /* 0x007b6c2701007387 */ /* 0x000fe80000100800 */
[----:B------:R-:W-:Y:S04]  /*18cd70*/  STL [R1+0x7c50], R36 ;  /* 0x007c502401007387 */ /* 0x000fe80000100800 */
[----:B------:R-:W5:Y:S04]  /*18cd80*/  LDL.LU R26, [R1+0x1960] ;  /* 0x00196000011a7983 */ /* 0x000f680000300800 */
[----:B------:R-:W5:Y:S04]  /*18cd90*/  LDL.LU R27, [R1+0x1964] ;  /* 0x00196400011b7983 */ /* 0x000f680000300800 */
[----:B------:R-:W2:Y:S04]  /*18cda0*/  LDL.LU R3, [R1+0x1968] ;  /* 0x0019680001037983 */ /* 0x000ea80000300800 */
[----:B------:R-:W2:Y:S04]  /*18cdb0*/  LDL.LU R28, [R1+0x196c] ;  /* 0x00196c00011c7983 */ /* 0x000ea80000300800 */
[----:B------:R-:W2:Y:S01]  /*18cdc0*/  LDL.LU R29, [R1+0x1930] ;  /* 0x00193000011d7983 */ /* 0x000ea20000300800 */
[----:B------:R-:W-:-:S02]  /*18cdd0*/  @P6 LOP3.LUT R41, R41, 0x80000000, RZ, 0xfc, !PT ;  /* 0x8000000029296812 */ /* 0x000fc400078efcff */
[----:B0-----:R-:W-:Y:S01]  /*18cde0*/  ISETP.LT.AND P6, PT, R44, UR6, !P5 ;  /* 0x000000062c007c0c */ /* 0x001fe2000efc1270 */
[----:B------:R-:W0:Y:S01]  /*18cdf0*/  LDCU UR6, c[0x0][0x398] ;  /* 0x00007300ff0677ac */ /* 0x000e220008000800 */
[----:B------:R-:W2:Y:S01]  /*18ce00*/  LDL.LU R40, [R1+0x1934] ;  /* 0x0019340001287983 */ /* 0x000ea20000300800 */
[----:B------:R-:W-:-:S03]  /*18ce10*/  LOP3.LUT R41, R41, 0xbfffffff, RZ, 0xc0, !PT ;  /* 0xbfffffff29297812 */ /* 0x000fc600078ec0ff */
[----:B------:R-:W2:Y:S01]  /*18ce20*/  LDL.LU R30, [R1+0x1938] ;  /* 0x00193800011e7983 */ /* 0x000ea20000300800 */
[----:B-1----:R-:W-:-:S03]  /*18ce30*/  ISETP.LT.AND P5, PT, R46, UR4, !P5 ;  /* 0x000000042e007c0c */ /* 0x002fc6000efa1270 */
[----:B------:R-:W2:Y:S04]  /*18ce40*/  LDL.LU R31, [R1+0x193c] ;  /* 0x00193c00011f7983 */ /* 0x000ea80000300800 */
[----:B------:R-:W2:Y:S04]  /*18ce50*/  LDL.LU R59, [R1+0x1920] ;  /* 0x00192000013b7983 */ /* 0x000ea80000300800 */
[----:B------:R-:W2:Y:S04]  /*18ce60*/  LDL.LU R57, [R1+0x1924] ;  /* 0x0019240001397983 */ /* 0x000ea80000300800 */
[----:B------:R-:W2:Y:S04]  /*18ce70*/  LDL.LU R55, [R1+0x1928] ;  /* 0x0019280001377983 */ /* 0x000ea80000300800 */
[----:B------:R-:W2:Y:S04]  /*18ce80*/  LDL.LU R54, [R1+0x192c] ;  /* 0x00192c0001367983 */ /* 0x000ea80000300800 */
[----:B------:R-:W2:Y:S04]  /*18ce90*/  LDL.LU R56, [R1+0x1510] ;  /* 0x0015100001387983 */ /* 0x000ea80000300800 */
[----:B------:R-:W2:Y:S01]  /*18cea0*/  LDL.LU R35, [R1+0x1514] ;  /* 0x0015140001237983 */ /* 0x000ea20000300800 */
[----:B------:R-:W-:-:S02]  /*18ceb0*/  @P6 LOP3.LUT R41, R41, 0x40000000, RZ, 0xfc, !PT ;  /* 0x4000000029296812 */ /* 0x000fc400078efcff */
[----:B------:R-:W-:Y:S01]  /*18cec0*/  LOP3.LUT P6, RZ, R58, 0x10000000, RZ, 0xc0, !PT ;  /* 0x100000003aff7812 */ /* 0x000fe200078cc0ff */
[----:B------:R-:W2:Y:S04]  /*18ced0*/  LDL.LU R34, [R1+0x1518] ;  /* 0x0015180001227983 */ /* 0x000ea80000300800 */
[----:B------:R-:W2:Y:S01]  /*18cee0*/  LDL.LU R33, [R1+0x151c] ;  /* 0x00151c0001217983 */ /* 0x000ea20000300800 */
[----:B------:R-:W-:-:S03]  /*18cef0*/  LOP3.LUT R41, R41, 0xdfffffff, RZ, 0xc0, !PT ;  /* 0xdfffffff29297812 */ /* 0x000fc600078ec0ff */
[----:B------:R-:W2:Y:S04]  /*18cf00*/  LDL.LU R32, [R1+0x9b0] ;  /* 0x0009b00001207983 */ /* 0x000ea80000300800 */
[----:B------:R-:W2:Y:S04]  /*18cf10*/  LDL.LU R61, [R1+0x9b4] ;  /* 0x0009b400013d7983 */ /* 0x000ea80000300800 */
[----:B------:R-:W2:Y:S01]  /*18cf20*/  LDL.LU R60, [R1+0x9b8] ;  /* 0x0009b800013c7983 */ /* 0x000ea20000300800 */
[----:B------:R-:W-:Y:S02]  /*18cf30*/  @P5 LOP3.LUT R41, R41, 0x20000000, RZ, 0xfc, !PT ;  /* 0x2000000029295812 */ /* 0x000fe400078efcff */
[----:B0-----:R-:W-:Y:S01]  /*18cf40*/  ISETP.LT.AND P5, PT, R44, UR6, !P6 ;  /* 0x000000062c007c0c */ /* 0x001fe2000f7a1270 */
[----:B------:R-:W2:Y:S04]  /*18cf50*/  LDL.LU R5, [R1+0x9bc] ;  /* 0x0009bc0001057983 */ /* 0x000ea80000300800 */
[----:B------:R-:W2:Y:S04]  /*18cf60*/  LDL.LU R4, [R1+0x980] ;  /* 0x0009800001047983 */ /* 0x000ea80000300800 */
[----:B------:R-:W2:Y:S04]  /*18cf70*/  LDL.LU R53, [R1+0x984] ;  /* 0x0009840001357983 */ /* 0x000ea80000300800 */
[----:B------:R-:W2:Y:S04]  /*18cf80*/  LDL.LU R52, [R1+0x988] ;  /* 0x0009880001347983 */ /* 0x000ea80000300800 */
[----:B------:R-:W2:Y:S04]  /*18cf90*/  LDL.LU R51, [R1+0x98c] ;  /* 0x00098c0001337983 */ /* 0x000ea80000300800 */
[----:B------:R-:W2:Y:S04]  /*18cfa0*/  LDL.LU R50, [R1+0x1950] ;  /* 0x0019500001327983 */ /* 0x000ea80000300800 */
[----:B------:R-:W2:Y:S01]  /*18cfb0*/  LDL.LU R49, [R1+0x1954] ;  /* 0x0019540001317983 */ /* 0x000ea20000300800 */
[----:B------:R-:W-:-:S03]  /*18cfc0*/  LOP3.LUT R41, R41, 0xefffffff, RZ, 0xc0, !PT ;  /* 0xefffffff29297812 */ /* 0x000fc600078ec0ff */
[----:B------:R-:W2:Y:S04]  /*18cfd0*/  LDL.LU R48, [R1+0x1958] ;  /* 0x0019580001307983 */ /* 0x000ea80000300800 */
[----:B------:R-:W2:Y:S04]  /*18cfe0*/  LDL.LU R47, [R1+0x195c] ;  /* 0x00195c00012f7983 */ /* 0x000ea80000300800 */
[----:B------:R-:W2:Y:S04]  /*18cff0*/  LDL.LU R45, [R1+0x1910] ;  /* 0x00191000012d7983 */ /* 0x000ea80000300800 */
[----:B------:R-:W2:Y:S01]  /*18d000*/  LDL.LU R44, [R1+0x1914] ;  /* 0x00191400012c7983 */ /* 0x000ea20000300800 */
[----:B------:R-:W-:-:S02]  /*18d010*/  @P5 LOP3.LUT R41, R41, 0x10000000, RZ, 0xfc, !PT ;  /* 0x1000000029295812 */ /* 0x000fc400078efcff */
[----:B------:R-:W-:Y:S01]  /*18d020*/  LOP3.LUT P5, RZ, R58, 0x8000000, RZ, 0xc0, !PT ;  /* 0x080000003aff7812 */ /* 0x000fe200078ac0ff */
[----:B------:R0:W-:Y:S01]  /*18d030*/  STL [R1+0x7b70], R58 ;  /* 0x007b703a01007387 */ /* 0x0001e20000100800 */
[----:B------:R-:W1:Y:S01]  /*18d040*/  LDCU UR4, c[0x0][0x398] ;  /* 0x00007300ff0477ac */ /* 0x000e620008000800 */
[----:B------:R-:W2:Y:S02]  /*18d050*/  LDCU UR6, c[0x0][0x398] ;  /* 0x00007300ff0677ac */ /* 0x000ea40008000800 */
[----:B0-----:R-:W2:Y:S01]  /*18d060*/  LDL R58, [R1+0x1d70] ;  /* 0x001d7000013a7983 */ /* 0x001ea20000100800 */
[----:B-1----:R-:W-:Y:S01]  /*18d070*/  ISETP.LT.AND P6, PT, R46, UR4, !P6 ;  /* 0x000000042e007c0c */ /* 0x002fe2000f7c1270 */
[----:B------:R-:W0:Y:S01]  /*18d080*/  LDCU UR4, c[0x0][0x398] ;  /* 0x00007300ff0477ac */ /* 0x000e220008000800 */
[----:B------:R-:W-:-:S11]  /*18d090*/  LOP3.LUT R41, R41, 0xf7ffffff, RZ, 0xc0, !PT ;  /* 0xf7ffffff29297812 */ /* 0x000fd600078ec0ff */
[----:B------:R-:W-:-:S04]  /*18d0a0*/  @P6 LOP3.LUT R41, R41, 0x8000000, RZ, 0xfc, !PT ;  /* 0x0800000029296812 */ /* 0x000fc800078efcff */
[----:B------:R-:W-:Y:S02]  /*18d0b0*/  LOP3.LUT R41, R41, 0xfbffffff, RZ, 0xc0, !PT ;  /* 0xfbffffff29297812 */ /* 0x000fe400078ec0ff */
[C---:B------:R-:W-:Y:S02]  /*18d0c0*/  LOP3.LUT P4, RZ, R36.reuse, 0x1000000, RZ, 0xc0, !PT ;  /* 0x0100000024ff7812 */ /* 0x040fe4000788c0ff */
[C---:B------:R-:W-:Y:S02]  /*18d0d0*/  LOP3.LUT P3, RZ, R36.reuse, 0x400000, RZ, 0xc0, !PT ;  /* 0x0040000024ff7812 */ /* 0x040fe4000786c0ff */
[C---:B------:R-:W-:Y:S02]  /*18d0e0*/  LOP3.LUT P2, RZ, R36.reuse, 0x100000, RZ, 0xc0, !PT ;  /* 0x0010000024ff7812 */ /* 0x040fe4000784c0ff */
[C---:B------:R-:W-:Y:S02]  /*18d0f0*/  LOP3.LUT P0, RZ, R36.reuse, 0x40000, RZ, 0xc0, !PT ;  /* 0x0004000024ff7812 */ /* 0x040fe4000780c0ff */
[----:B------:R-:W-:-:S02]  /*18d100*/  LOP3.LUT P1, RZ, R36, 0x10000, RZ, 0xc0, !PT ;  /* 0x0001000024ff7812 */ /* 0x000fc4000782c0ff */
[----:B--2---:R-:W-:Y:S01]  /*18d110*/  ISETP.LT.AND P6, PT, R58, UR6, !P5 ;  /* 0x000000063a007c0c */ /* 0x004fe2000efc1270 */
[----:B------:R-:W1:Y:S01]  /*18d120*/  LDCU UR6, c[0x0][0x398] ;  /* 0x00007300ff0677ac */ /* 0x000e620008000800 */
[----:B0-----:R-:W-:Y:S01]  /*18d130*/  ISETP.LT.AND P5, PT, R46, UR4, !P5 ;  /* 0x000000042e007c0c */ /* 0x001fe2000efa1270 */
[----:B------:R-:W0:Y:S10]  /*18d140*/  LDCU UR4, c[0x0][0x398] ;  /* 0x00007300ff0477ac */ /* 0x000e340008000800 */
[----:B------:R-:W-:-:S04]  /*18d150*/  @P6 LOP3.LUT R41, R41, 0x4000000, RZ, 0xfc, !PT ;  /* 0x0400000029296812 */ /* 0x000fc800078efcff */
[----:B------:R-:W-:-:S04]  /*18d160*/  LOP3.LUT R41, R41, 0xfdffffff, RZ, 0xc0, !PT ;  /* 0xfdffffff29297812 */ /* 0x000fc800078ec0ff */
[----:B------:R-:W-:Y:S02]  /*18d170*/  @P5 LOP3.LUT R41, R41, 0x2000000, RZ, 0xfc, !PT ;  /* 0x0200000029295812 */ /* 0x000fe400078efcff */
[----:B-1----:R-:W-:Y:S01]  /*18d180*/  ISETP.LT.AND P5, PT, R58, UR6, !P4 ;  /* 0x000000063a007c0c */ /* 0x002fe2000e7a1270 */
[----:B------:R-:W1:Y:S01]  /*18d190*/  LDCU UR6, c[0x0][0x398] ;  /* 0x00007300ff0677ac */ /* 0x000e620008000800 */
[----:B0-----:R-:W-:Y:S02]  /*18d1a0*/  ISETP.LT.AND P4, PT, R46, UR4, !P4 ;  /* 0x000000042e007c0c */ /* 0x001fe4000e781270 */
[----:B------:R-:W-:Y:S01]  /*18d1b0*/  LOP3.LUT R41, R41, 0xfeffffff, RZ, 0xc0, !PT ;  /* 0xfeffffff29297812 */ /* 0x000fe200078ec0ff */
[----:B------:R-:W0:Y:S08]  /*18d1c0*/  LDCU UR4, c[0x0][0x398] ;  /* 0x00007300ff0477ac */ /* 0x000e300008000800 */
        /* <DEDUP_REMOVED lines=21> */
[----:B0-----:R-:W-:Y:S01]  /*18d320*/  ISETP.LT.AND P0, PT, R46, UR4, !P0 ;  /* 0x000000042e007c0c */ /* 0x001fe2000c701270 */
[----:B------:R-:W0:Y:S01]  /*18d330*/  LDCU UR4, c[0x0][0x398] ;  /* 0x00007300ff0477ac */ /* 0x000e220008000800 */
[----:B------:R-:W-:-:S09]  /*18d340*/  LOP3.LUT R41, R41, 0xfffbffff, RZ, 0xc0, !PT ;  /* 0xfffbffff29297812 */ /* 0x000fd200078ec0ff */
[----:B------:R-:W-:-:S04]  /*18d350*/  @P2 LOP3.LUT R41, R41, 0x40000, RZ, 0xfc, !PT ;  /* 0x0004000029292812 */ /* 0x000fc800078efcff */
[----:B------:R-:W-:Y:S02]  /*18d360*/  LOP3.LUT R41, R41, 0xfffdffff, RZ, 0xc0, !PT ;  /* 0xfffdffff29297812 */ /* 0x000fe400078ec0ff */
[----:B-1----:R-:W-:Y:S02]  /*18d370*/  ISETP.LT.AND P2, PT, R58, UR6, !P1 ;  /* 0x000000063a007c0c */ /* 0x002fe4000cf41270 */
[----:B-----5:R-:W-:Y:S02]  /*18d380*/  F2FP.SATFINITE.E5M2.F32.PACK_AB_MERGE_C R0, R27, R26, RZ ;  /* 0x0000001a1b00723e */ /* 0x020fe400048060ff */
[----:B------:R-:W-:Y:S02]  /*18d390*/  @P0 LOP3.LUT R41, R41, 0x20000, RZ, 0xfc, !PT ;  /* 0x0002000029290812 */ /* 0x000fe400078efcff */
[----:B0-----:R-:W-:Y:S01]  /*18d3a0*/  ISETP.LT.AND P0, PT, R46, UR4, !P1 ;  /* 0x000000042e007c0c */ /* 0x001fe2000cf01270 */
[----:B------:R-:W-:Y:S01]  /*18d3b0*/  STL [R1+0x7c88], R58 ;  /* 0x007c883a01007387 */ /* 0x000fe20000100800 */
[----:B------:R-:W-:-:S02]  /*18d3c0*/  F2FP.SATFINITE.E5M2.F32.PACK_AB_MERGE_C R2, R31, R30, RZ ;  /* 0x0000001e1f02723e */ /* 0x000fc400048060ff */
[----:B------:R-:W-:Y:S01]  /*18d3d0*/  LOP3.LUT R41, R41, 0xfffeffff, RZ, 0xc0, !PT ;  /* 0xfffeffff29297812 */ /* 0x000fe200078ec0ff */
[----:B------:R-:W-:Y:S01]  /*18d3e0*/  STL [R1+0x7c8c], R46 ;  /* 0x007c8c2e01007387 */ /* 0x000fe20000100800 */
[----:B------:R-:W-:Y:S01]  /*18d3f0*/  F2FP.SATFINITE.E5M2.F32.PACK_AB_MERGE_C R54, R54, R55, RZ ;  /* 0x000000373636723e */ /* 0x000fe200048060ff */
[----:B------:R-:W0:Y:S01]  /*18d400*/  LDCU UR6, c[0x0][0x398] ;  /* 0x00007300ff0677ac */ /* 0x000e220008000800 */
[----:B------:R-:W1:Y:S01]  /*18d410*/  LDCU UR4, c[0x0][0x398] ;  /* 0x00007300ff0477ac */ /* 0x000e620008000800 */
[----:B------:R-:W-:Y:S01]  /*18d420*/  @P2 LOP3.LUT R41, R41, 0x10000, RZ, 0xfc, !PT ;  /* 0x0001000029292812 */ /* 0x000fe200078efcff */
[----:B------:R2:W-:Y:S03]  /*18d430*/  STL [R1+0x29c], R0 ;  /* 0x00029c0001007387 */ /* 0x0005e60000100800 */
[----:B------:R-:W-:-:S04]  /*18d440*/  LOP3.LUT R41, R41, 0xffff7fff, RZ, 0xc0, !PT ;  /* 0xffff7fff29297812 */ /* 0x000fc800078ec0ff */
[----:B------:R-:W-:Y:S02]  /*18d450*/  @P0 LOP3.LUT R41, R41, 0x8000, RZ, 0xfc, !PT ;  /* 0x0000800029290812 */ /* 0x000fe400078efcff */
[----:B--2---:R-:W-:Y:S02]  /*18d460*/  F2FP.SATFINITE.E5M2.F32.PACK_AB_MERGE_C R0, R28, R3, RZ ;  /* 0x000000031c00723e */ /* 0x004fe400048060ff */
[----:B------:R-:W-:-:S03]  /*18d470*/  F2FP.SATFINITE.E5M2.F32.PACK_AB_MERGE_C R3, R40, R29, RZ ;  /* 0x0000001d2803723e */ /* 0x000fc600048060ff */
[----:B------:R2:W-:Y:S04]  /*18d480*/  STL [R1+0x1960], R0 ;  /* 0x0019600001007387 */ /* 0x0005e80000100800 */
[----:B------:R-:W-:Y:S04]  /*18d490*/  STL [R1+0x7c90], R41 ;  /* 0x007c902901007387 */ /* 0x000fe80000100800 */
[----:B------:R5:W-:Y:S04]  /*18d4a0*/  STL [R1+0x298], R3 ;  /* 0x0002980301007387 */ /* 0x000be80000100800 */
[----:B------:R0:W-:Y:S04]  /*18d4b0*/  STL [R1+0x294], R2 ;  /* 0x0002940201007387 */ /* 0x0001e80000100800 */
[----:B------:R-:W-:Y:S01]  /*18d4c0*/  STL [R1+0x7c5c], R54 ;  /* 0x007c5c3601007387 */ /* 0x000fe20000100800 */
[----:B--2---:R-:W-:-:S02]  /*18d4d0*/  F2FP.SATFINITE.E5M2.F32.PACK_AB_MERGE_C R0, R57, R59, RZ ;  /* 0x0000003b3900723e */ /* 0x004fc400048060ff */
[----:B-----5:R-:W-:Y:S02]  /*18d4e0*/  F2FP.SATFINITE.E5M2.F32.PACK_AB_MERGE_C R3, R35, R56, RZ ;  /* 0x000000382303723e */ /* 0x020fe400048060ff */
[----:B0-----:R-:W-:Y:S01]  /*18d4f0*/  F2FP.SATFINITE.E5M2.F32.PACK_AB_MERGE_C R2, R33, R34, RZ ;  /* 0x000000222102723e */ /* 0x001fe200048060ff */
[----:B------:R0:W-:Y:S04]  /*18d500*/  STL [R1+0x290], R0 ;  /* 0x0002900001007387 */ /* 0x0001e80000100800 */
[----:B------:R2:W-:Y:S04]  /*18d510*/  STL [R1+0x28c], R3 ;  /* 0x00028c0301007387 */ /* 0x0005e80000100800 */
[----:B------:R5:W-:Y:S01]  /*18d520*/  STL [R1+0x288], R2 ;  /* 0x0002880201007387 */ /* 0x000be20000100800 */
[----:B0-----:R-:W-:-:S02]  /*18d530*/  F2FP.SATFINITE.E5M2.F32.PACK_AB_MERGE_C R0, R61, R32, RZ ;  /* 0x000000203d00723e */ /* 0x001fc400048060ff */
[----:B--2---:R-:W-:Y:S02]  /*18d540*/  F2FP.SATFINITE.E5M2.F32.PACK_AB_MERGE_C R3, R5, R60, RZ ;  /* 0x0000003c0503723e */ /* 0x004fe400048060ff */
[----:B-----5:R-:W-:Y:S01]  /*18d550*/  F2FP.SATFINITE.E5M2.F32.PACK_AB_MERGE_C R2, R53, R4, RZ ;  /* 0x000000043502723e */ /* 0x020fe200048060ff */
[----:B------:R0:W-:Y:S04]  /*18d560*/  STL [R1+0x284], R0 ;  /* 0x0002840001007387 */ /* 0x0001e80000100800 */
[----:B------:R2:W-:Y:S04]  /*18d570*/  STL [R1+0x192c], R3 ;  /* 0x00192c0301007387 */ /* 0x0005e80000100800 */
[----:B------:R5:W-:Y:S01]  /*18d580*/  STL [R1+0x280], R2 ;  /* 0x0002800201007387 */ /* 0x000be20000100800 */
[----:B0-----:R-:W-:-:S02]  /*18d590*/  F2FP.SATFINITE.E5M2.F32.PACK_AB_MERGE_C R0, R51, R52, RZ ;  /* 0x000000343300723e */ /* 0x001fc400048060ff */
[----:B--2---:R-:W-:Y:S02]  /*18d5a0*/  F2FP.SATFINITE.E5M2.F32.PACK_AB_MERGE_C R3, R49, R50, RZ ;  /* 0x000000323103723e */ /* 0x004fe400048060ff */
[----:B-----5:R-:W-:Y:S01]  /*18d5b0*/  F2FP.SATFINITE.E5M2.F32.PACK_AB_MERGE_C R2, R47, R48, RZ ;  /* 0x000000302f02723e */ /* 0x020fe200048060ff */
[----:B------:R0:W-:Y:S04]  /*18d5c0*/  STL [R1+0x1928], R0 ;  /* 0x0019280001007387 */ /* 0x0001e80000100800 */
[----:B------:R-:W-:Y:S04]  /*18d5d0*/  STL [R1+0x27c], R3 ;  /* 0x00027c0301007387 */ /* 0x000fe80000100800 */
[----:B------:R-:W2:Y:S04]  /*18d5e0*/  LDL.LU R58, [R1+0x1918] ;  /* 0x00191800013a7983 */ /* 0x000ea80000300800 */
[----:B------:R-:W-:Y:S04]  /*18d5f0*/  STL [R1+0x1924], R2 ;  /* 0x0019240201007387 */ /* 0x000fe80000100800 */
[----:B------:R-:W2:Y:S01]  /*18d600*/  LDL.LU R36, [R1+0x191c] ;  /* 0x00191c0001247983 */ /* 0x000ea20000300800 */
[----:B0-----:R-:W-:-:S05]  /*18d610*/  F2FP.SATFINITE.E5M2.F32.PACK_AB_MERGE_C R0, R44, R45, RZ ;  /* 0x0000002d2c00723e */ /* 0x001fca00048060ff */
[----:B------:R0:W-:Y:S04]  /*18d620*/  STL [R1+0x1914], R0 ;  /* 0x0019140001007387 */ /* 0x0001e80000100800 */
[----:B------:R-:W5:Y:S04]  /*18d630*/  LDL.LU R39, [R1+0x1900] ;  /* 0x0019000001277983 */ /* 0x000f680000300800 */
[----:B------:R-:W5:Y:S04]  /*18d640*/  LDL.LU R7, [R1+0x1904] ;  /* 0x0019040001077983 */ /* 0x000f680000300800 */
[----:B------:R-:W3:Y:S04]  /*18d650*/  LDL.LU R38, [R1+0x1908] ;  /* 0x0019080001267983 */ /* 0x000ee80000300800 */
[----:B------:R-:W3:Y:S04]  /*18d660*/  LDL.LU R6, [R1+0x190c] ;  /* 0x00190c0001067983 */ /* 0x000ee80000300800 */
        /* <DEDUP_REMOVED lines=52> */
[----:B--2---:R-:W-:-:S05]  /*18d9b0*/  F2FP.SATFINITE.E5M2.F32.PACK_AB_MERGE_C R41, R36, R58, RZ ;  /* 0x0000003a2429723e */ /* 0x004fca00048060ff */
[----:B------:R0:W-:Y:S01]  /*18d9c0*/  STL [R1+0x1910], R41 ;  /* 0x0019102901007387 */ /* 0x0001e20000100800 */
[----:B-----5:R-:W-:Y:S02]  /*18d9d0*/  F2FP.SATFINITE.E5M2.F32.PACK_AB_MERGE_C R36, R7, R39, RZ ;  /* 0x000000270724723e */ /* 0x020fe400048060ff */
[----:B---3--:R-:W-:-:S03]  /*18d9e0*/  F2FP.SATFINITE.E5M2.F32.PACK_AB_MERGE_C R7, R6, R38, RZ ;  /* 0x000000260607723e */ /* 0x008fc600048060ff */
[----:B------:R-:W-:Y:S01]  /*18d9f0*/  STL [R1+0x1900], R36 ;  /* 0x0019002401007387 */ /* 0x000fe20000100800 */
[----:B----4-:R-:W-:Y:S02]  /*18da00*/  F2FP.SATFINITE.E5M2.F32.PACK_AB_MERGE_C R6, R37, R0, RZ ;  /* 0x000000002506723e */ /* 0x010fe400048060ff */
[----:B------:R-:W-:Y:S02]  /*18da10*/  F2FP.SATFINITE.E5M2.F32.PACK_AB_MERGE_C R0, R15, R14, RZ ;  /* 0x0000000e0f00723e */ /* 0x000fe400048060ff */
[----:B0-----:R-:W-:Y:S01]  /*18da20*/  F2FP.SATFINITE.E5M2.F32.PACK_AB_MERGE_C R41, R43, R16, RZ ;  /* 0x000000102b29723e */ /* 0x001fe200048060ff */
[----:B------:R-:W-:Y:S04]  /*18da30*/  STL [R1+0x1904], R7 ;  /* 0x0019040701007387 */ /* 0x000fe80000100800 */
[----:B------:R0:W-:Y:S01]  /*18da40*/  STL [R1+0x18f0], R6 ;  /* 0x0018f00601007387 */ /* 0x0001e20000100800 */
[----:B------:R-:W-:-:S03]  /*18da50*/  F2FP.SATFINITE.E5M2.F32.PACK_AB_MERGE_C R46, R13, R12, RZ ;  /* 0x0000000c0d2e723e */ /* 0x000fc600048060ff */
[----:B------:R-:W-:Y:S04]  /*18da60*/  STL [R1+0x7c94], R41 ;  /* 0x007c942901007387 */ /* 0x000fe80000100800 */
[----:B------:R2:W-:Y:S04]  /*18da70*/  STL [R1+0x18f4], R0 ;  /* 0x0018f40001007387 */ /* 0x0005e80000100800 */
[----:B------:R-:W-:Y:S01]  /*18da80*/  STL [R1+0x7c98], R46 ;  /* 0x007c982e01007387 */ /* 0x000fe20000100800 */
[----:B0-----:R-:W-:Y:S02]  /*18da90*/  F2FP.SATFINITE.E5M2.F32.PACK_AB_MERGE_C R6, R8, R2, RZ ;  /* 0x000000020806723e */ /* 0x001fe400048060ff */
[----:B--2---:R-:W-:-:S02]  /*18daa0*/  F2FP.SATFINITE.E5M2.F32.PACK_AB_MERGE_C R0, R18, R17, RZ ;  /* 0x000000111200723e */ /* 0x004fc400048060ff */
[----:B------:R-:W-:-:S03]  /*18dab0*/  F2FP.SATFINITE.E5M2.F32.PACK_AB_MERGE_C R2, R10, R9, RZ ;  /* 0x000000090a02723e */ /* 0x000fc600048060ff */
[----:B------:R0:W-:Y:S04]  /*18dac0*/  STL [R1+0x1514], R0 ;  /* 0x0015140001007387 */ /* 0x0001e80000100800 */
[----:B------:R2:W-:Y:S04]  /*18dad0*/  STL [R1+0x1510], R6 ;  /* 0x0015100601007387 */ /* 0x0005e80000100800 */
[----:B------:R3:W-:Y:S01]  /*18dae0*/  STL [R1+0x39c], R2 ;  /* 0x00039c0201007387 */ /* 0x0007e20000100800 */
[----:B0-----:R-:W-:Y:S02]  /*18daf0*/  F2FP.SATFINITE.E5M2.F32.PACK_AB_MERGE_C R0, R19, R42, RZ ;  /* 0x0000002a1300723e */ /* 0x001fe400048060ff */
[----:B--2---:R-:W-:-:S02]  /*18db00*/  F2FP.SATFINITE.E5M2.F32.PACK_AB_MERGE_C R6, R20, R11, RZ ;  /* 0x0000000b1406723e */ /* 0x004fc400048060ff */
[----:B---3--:R-:W-:Y:S01]  /*18db10*/  F2FP.SATFINITE.E5M2.F32.PACK_AB_MERGE_C R2, R22, R21, RZ ;  /* 0x000000151602723e */ /* 0x008fe200048060ff */
[----:B------:R0:W-:Y:S04]  /*18db20*/  STL [R1+0x38c], R0 ;  /* 0x00038c0001007387 */ /* 0x0001e80000100800 */
[----:B------:R2:W-:Y:S04]  /*18db30*/  STL [R1+0x360], R6 ;  /* 0x0003600601007387 */ /* 0x0005e80000100800 */
[----:B------:R3:W-:Y:S01]  /*18db40*/  STL [R1+0x35c], R2 ;  /* 0x00035c0201007387 */ /* 0x0007e20000100800 */
[----:B0-----:R-:W-:-:S02]  /*18db50*/  F2FP.SATFINITE.E5M2.F32.PACK_AB_MERGE_C R0, R24, R23, RZ ;  /* 0x000000171800723e */ /* 0x001fc400048060ff */
[----:B--2---:R-:W-:Y:S02]  /*18db60*/  F2FP.SATFINITE.E5M2.F32.PACK_AB_MERGE_C R6, R26, R25, RZ ;  /* 0x000000191a06723e */ /* 0x004fe400048060ff */
[----:B---3--:R-:W-:Y:S01]  /*18db70*/  F2FP.SATFINITE.E5M2.F32.PACK_AB_MERGE_C R2, R3, R27, RZ ;  /* 0x0000001b0302723e */ /* 0x008fe200048060ff */
[----:B------:R0:W-:Y:S04]  /*18db80*/  STL [R1+0x2f8], R0 ;  /* 0x0002f80001007387 */ /* 0x0001e80000100800 */
[----:B------:R-:W-:Y:S01]  /*18db90*/  STL [R1+0x2f4], R6 ;  /* 0x0002f40601007387 */ /* 0x000fe20000100800 */
[----:B------:R-:W-:-:S03]  /*18dba0*/  F2FP.SATFINITE.E5M2.F32.PACK_AB_MERGE_C R3, R30, R40, RZ ;  /* 0x000000281e03723e */ /* 0x000fc600048060ff */
[----:B------:R2:W-:Y:S01]  /*18dbb0*/  STL [R1+0x2f0], R2 ;  /* 0x0002f00201007387 */ /* 0x0005e20000100800 */
[----:B0-----:R-:W-:Y:S02]  /*18dbc0*/  F2FP.SATFINITE.E5M2.F32.PACK_AB_MERGE_C R0, R29, R28, RZ ;  /* 0x0000001c1d00723e */ /* 0x001fe400048060ff */
[----:B--2---:R-:W-:-:S03]  /*18dbd0*/  F2FP.SATFINITE.E5M2.F32.PACK_AB_MERGE_C R2, R59, R31, RZ ;  /* 0x0000001f3b02723e */ /* 0x004fc600048060ff */
        /* <DEDUP_REMOVED lines=19> */
[----:B------:R-:W-:Y:S04]  /*18dd10*/  STL [R1+0x274], R3 ;  /* 0x0002740301007387 */ /* 0x000fe80000100800 */
[----:B------:R-:W2:Y:S04]  /*18dd20*/  LDL.LU R39, [R1+0x1820] ;  /* 0x0018200001277983 */ /* 0x000ea80000300800 */
[----:B------:R-:W-:Y:S04]  /*18dd30*/  STL [R1+0x270], R2 ;  /* 0x0002700201007387 */ /* 0x000fe80000100800 */
[----:B------:R-:W2:Y:S01]  /*18dd40*/  LDL.LU R7, [R1+0x1824] ;  /* 0x0018240001077983 */ /* 0x000ea20000300800 */
[----:B0-----:R-:W-:-:S05]  /*18dd50*/  F2FP.SATFINITE.E5M2.F32.PACK_AB_MERGE_C R0, R44, R45, RZ ;  /* 0x0000002d2c00723e */ /* 0x001fca00048060ff */
[----:B------:R0:W-:Y:S04]  /*18dd60*/  STL [R1+0x26c], R0 ;  /* 0x00026c0001007387 */ /* 0x0001e80000100800 */
[----:B------:R-:W3:Y:S04]  /*18dd70*/  LDL.LU R38, [R1+0x1828] ;  /* 0x0018280001267983 */ /* 0x000ee80000300800 */
[----:B------:R-:W3:Y:S04]  /*18dd80*/  LDL.LU R6, [R1+0x182c] ;  /* 0x00182c0001067983 */ /* 0x000ee80000300800 */
[----:B0-----:R-:W4:Y:S04]  /*18dd90*/  LDL.LU R0, [R1+0x1810] ;  /* 0x0018100001007983 */ /* 0x001f280000300800 */
        /* <DEDUP_REMOVED lines=51> */
[----:B--2---:R-:W-:-:S05]  /*18e0d0*/  F2FP.SATFINITE.E5M2.F32.PACK_AB_MERGE_C R36, R7, R39, RZ ;  /* 0x000000270724723e */ /* 0x004fca00048060ff */
[----:B------:R-:W-:Y:S01]  /*18e0e0*/  STL [R1+0x268], R36 ;  /* 0x0002682401007387 */ /* 0x000fe20000100800 */
[----:B---3--:R-:W-:-:S05]  /*18e0f0*/  F2FP.SATFINITE.E5M2.F32.PACK_AB_MERGE_C R7, R6, R38, RZ ;  /* 0x000000260607723e */ /* 0x008fca00048060ff */
[----:B------:R0:W-:Y:S01]  /*18e100*/  STL [R1+0x264], R7 ;  /* 0x0002640701007387 */ /* 0x0001e20000100800 */
[----:B----4-:R-:W-:Y:S02]  /*18e110*/  F2FP.SATFINITE.E5M2.F32.PACK_AB_MERGE_C R0, R37, R0, RZ ;  /* 0x000000002500723e */ /* 0x010fe400048060ff */
[----:B-----5:R-:W-:-:S03]  /*18e120*/  F2FP.SATFINITE.E5M2.F32.PACK_AB_MERGE_C R6, R15, R14, RZ ;  /* 0x0000000e0f06723e */ /* 0x020fc600048060ff */
[----:B------:R2:W-:Y:S01]  /*18e130*/  STL [R1+0x260], R0 ;  /* 0x0002600001007387 */ /* 0x0005e20000100800 */
[----:B0-----:R-:W-:-:S03]  /*18e140*/  F2FP.SATFINITE.E5M2.F32.PACK_AB_MERGE_C R7, R43, R16, RZ ;  /* 0x000000102b07723e */ /* 0x001fc600048060ff */
[----:B------:R0:W-:Y:S01]  /*18e150*/  STL [R1+0x25c], R6 ;  /* 0x00025c0601007387 */ /* 0x0001e20000100800 */
[----:B------:R-:W-:-:S03]  /*18e160*/  F2FP.SATFINITE.E5M2.F32.PACK_AB_MERGE_C R2, R8, R2, RZ ;  /* 0x000000020802723e */ /* 0x000fc600048060ff */
[----:B------:R-:W-:Y:S01]  /*18e170*/  STL [R1+0x258], R7 ;  /* 0x0002580701007387 */ /* 0x000fe20000100800 */
[----:B--2---:R-:W-:Y:S02]  /*18e180*/  F2FP.SATFINITE.E5M2.F32.PACK_AB_MERGE_C R0, R13, R12, RZ ;  /* 0x0000000c0d00723e */ /* 0x004fe400048060ff */
[----:B0-----:R-:W-:-:S03]  /*18e190*/  F2FP.SATFINITE.E5M2.F32.PACK_AB_MERGE_C R6, R18, R17, RZ ;  /* 0x000000111206723e */ /* 0x001fc600048060ff */
        /* <DEDUP_REMOVED lines=14> */
[----:B------:R2:W-:Y:S01]  /*18e280*/  STL [R1+0x234], R2 ;  /* 0x0002340201007387 */ /* 0x0005e20000100800 */
[----:B0-----:R-:W-:-:S02]  /*18e290*/  F2FP.SATFINITE.E5M2.F32.PACK_AB_MERGE_C R0, R3, R27, RZ ;  /* 0x0000001b0300723e */ /* 0x001fc400048060ff */
[----:B------:R-:W-:Y:S02]  /*18e2a0*/  F2FP.SATFINITE.E5M2.F32.PACK_AB_MERGE_C R3, R29, R28, RZ ;  /* 0x0000001c1d03723e */ /* 0x000fe400048060ff */
[----:B--2---:R-:W-:Y:S01]  /*18e2b0*/  F2FP.SATFINITE.E5M2.F32.PACK_AB_MERGE_C R2, R30, R40, RZ ;  /* 0x000000281e02723e */ /* 0x004fe200048060ff */
        /* <DEDUP_REMOVED lines=9> */
[----:B------:R-:W-:-:S02]  /*18e350*/  F2FP.SATFINITE.E5M2.F32.PACK_AB_MERGE_C R40, R51, R52, RZ ;  /* 0x000000343328723e */ /* 0x000fc400048060ff */
[----:B0-----:R-:W-:Y:S02]  /*18e360*/  F2FP.SATFINITE.E5M2.F32.PACK_AB_MERGE_C R0, R33, R34, RZ ;  /* 0x000000222100723e */ /* 0x001fe400048060ff */
[----:B--2---:R-:W-:Y:S02]  /*18e370*/  F2FP.SATFINITE.E5M2.F32.PACK_AB_MERGE_C R3, R61, R32, RZ ;  /* 0x000000203d03723e */ /* 0x004fe400048060ff */
[----:B---3--:R-:W-:Y:S02]  /*18e380*/  F2FP.SATFINITE.E5M2.F32.PACK_AB_MERGE_C R2, R5, R60, RZ ;  /* 0x0000003c0502723e */ /* 0x008fe400048060ff */
[----:B------:R-:W-:Y:S01]  /*18e390*/  F2FP.SATFINITE.E5M2.F32.PACK_AB_MERGE_C R39, R49, R50, RZ ;  /* 0x000000323127723e */ /* 0x000fe200048060ff */
[----:B------:R0:W-:Y:S04]  /*18e3a0*/  STL [R1+0x218], R0 ;  /* 0x0002180001007387 */ /* 0x0001e80000100800 */
[----:B------:R2:W-:Y:S01]  /*18e3b0*/  STL [R1+0x214], R3 ;  /* 0x0002140301007387 */ /* 0x0005e20000100800 */
[----:B------:R-:W-:-:S03]  /*18e3c0*/  F2FP.SATFINITE.E5M2.F32.PACK_AB_MERGE_C R42, R47, R48, RZ ;  /* 0x000000302f2a723e */ /* 0x000fc600048060ff */
[----:B------:R3:W-:Y:S04]  /*18e3d0*/  STL [R1+0x210], R2 ;  /* 0x0002100201007387 */ /* 0x0007e80000100800 */
[----:B------:R-:W-:Y:S01]  /*18e3e0*/  STL [R1+0x7d24], R40 ;  /* 0x007d242801007387 */ /* 0x000fe20000100800 */
[----:B0-----:R-:W-:-:S05]  /*18e3f0*/  F2FP.SATFINITE.E5M2.F32.PACK_AB_MERGE_C R0, R53, R4, RZ ;  /* 0x000000043500723e */ /* 0x001fca00048060ff */
[----:B------:R-:W-:Y:S04]  /*18e400*/  STL [R1+0x20c], R0 ;  /* 0x00020c0001007387 */ /* 0x000fe80000100800 */
[----:B------:R0:W-:Y:S04]  /*18e410*/  STL [R1+0x7d28], R39 ;  /* 0x007d282701007387 */ /* 0x0001e80000100800 */
[----:B------:R-:W-:Y:S04]  /*18e420*/  STL [R1+0x7d2c], R42 ;  /* 0x007d2c2a01007387 */ /* 0x000fe80000100800 */
[----:B------:R-:W4:Y:S04]  /*18e430*/  LDL.LU R12, [R1+0x1740] ;  /* 0x00174000010c7983 */ /* 0x000f280000300800 */
[----:B------:R-:W4:Y:S04]  /*18e440*/  LDL.LU R13, [R1+0x1744] ;  /* 0x00174400010d7983 */ /* 0x000f280000300800 */
[----:B------:R-:W5:Y:S04]  /*18e450*/  LDL.LU R17, [R1+0x1748] ;  /* 0x0017480001117983 */ /* 0x000f680000300800 */
[----:B--2---:R-:W5:Y:S04]  /*18e460*/  LDL.LU R3, [R1+0x174c] ;  /* 0x00174c0001037983 */ /* 0x004f680000300800 */
[----:B------:R-:W2:Y:S04]  /*18e470*/  LDL.LU R18, [R1+0x1730] ;  /* 0x0017300001127983 */ /* 0x000ea80000300800 */
[----:B------:R-:W2:Y:S04]  /*18e480*/  LDL.LU R60, [R1+0x1734] ;  /* 0x00173400013c7983 */ /* 0x000ea80000300800 */
[----:B---3--:R-:W0:Y:S04]  /*18e490*/  LDL.LU R2, [R1+0x1738] ;  /* 0x0017380001027983 */ /* 0x008e280000300800 */
[----:B------:R-:W0:Y:S04]  /*18e4a0*/  LDL.LU R8, [R1+0x173c] ;  /* 0x00173c0001087983 */ /* 0x000e280000300800 */
        /* <DEDUP_REMOVED lines=34> */
[----:B------:R-:W-:-:S03]  /*18e6d0*/  F2FP.SATFINITE.E5M2.F32.PACK_AB_MERGE_C R37, R44, R45, RZ ;  /* 0x0000002d2c25723e */ /* 0x000fc600048060ff */
[----:B------:R-:W3:Y:S04]  /*18e6e0*/  LDL.LU R45, [R1+0x16a8] ;  /* 0x0016a800012d7983 */ /* 0x000ee80000300800 */
[----:B------:R-:W3:Y:S04]  /*18e6f0*/  LDL.LU R44, [R1+0x16ac] ;  /* 0x0016ac00012c7983 */ /* 0x000ee80000300800 */
[----:B------:R-:W-:Y:S01]  /*18e700*/  STL [R1+0x7d30], R37 ;  /* 0x007d302501007387 */ /* 0x000fe20000100800 */
[----:B----4-:R-:W-:Y:S02]  /*18e710*/  F2FP.SATFINITE.E5M2.F32.PACK_AB_MERGE_C R43, R13, R12, RZ ;  /* 0x0000000c0d2b723e */ /* 0x010fe400048060ff */
[----:B-----5:R-:W-:-:S02]  /*18e720*/  F2FP.SATFINITE.E5M2.F32.PACK_AB_MERGE_C R3, R3, R17, RZ ;  /* 0x000000110303723e */ /* 0x020fc400048060ff */
[----:B--2---:R-:W-:Y:S02]  /*18e730*/  F2FP.SATFINITE.E5M2.F32.PACK_AB_MERGE_C R60, R60, R18, RZ ;  /* 0x000000123c3c723e */ /* 0x004fe400048060ff */
[----:B0-----:R-:W-:Y:S01]  /*18e740*/  F2FP.SATFINITE.E5M2.F32.PACK_AB_MERGE_C R39, R8, R2, RZ ;  /* 0x000000020827723e */ /* 0x001fe200048060ff */
[----:B------:R0:W-:Y:S01]  /*18e750*/  STL [R1+0x7d34], R43 ;  /* 0x007d342b01007387 */ /* 0x0001e20000100800 */
[----:B---3--:R-:W-:-:S03]  /*18e760*/  F2FP.SATFINITE.E5M2.F32.PACK_AB_MERGE_C R61, R61, R9, RZ ;  /* 0x000000093d3d723e */ /* 0x008fc600048060ff */
[----:B------:R-:W-:Y:S04]  /*18e770*/  STL [R1+0x7d38], R3 ;  /* 0x007d380301007387 */ /* 0x000fe80000100800 */
[----:B------:R2:W-:Y:S04]  /*18e780*/  STL [R1+0x7d3c], R60 ;  /* 0x007d3c3c01007387 */ /* 0x0005e80000100800 */
[----:B------:R3:W-:Y:S04]  /*18e790*/  STL [R1+0x7d40], R39 ;  /* 0x007d402701007387 */ /* 0x0007e80000100800 */
[----:B------:R4:W-:Y:S01]  /*18e7a0*/  STL [R1+0x7d44], R61 ;  /* 0x007d443d01007387 */ /* 0x0009e20000100800 */
[----:B0-----:R-:W-:-:S02]  /*18e7b0*/  F2FP.SATFINITE.E5M2.F32.PACK_AB_MERGE_C R43, R19, R10, RZ ;  /* 0x0000000a132b723e */ /* 0x001fc400048060ff */
[----:B------:R-:W-:Y:S02]  /*18e7c0*/  F2FP.SATFINITE.E5M2.F32.PACK_AB_MERGE_C R0, R24, R23, RZ ;  /* 0x000000171800723e */ /* 0x000fe400048060ff */
[----:B--2---:R-:W-:Y:S02]  /*18e7d0*/  F2FP.SATFINITE.E5M2.F32.PACK_AB_MERGE_C R60, R26, R25, RZ ;  /* 0x000000191a3c723e */ /* 0x004fe400048060ff */
[----:B---3--:R-:W-:Y:S02]  /*18e7e0*/  F2FP.SATFINITE.E5M2.F32.PACK_AB_MERGE_C R39, R22, R21, RZ ;  /* 0x000000151627723e */ /* 0x008fe400048060ff */
[----:B----4-:R-:W-:Y:S01]  /*18e7f0*/  F2FP.SATFINITE.E5M2.F32.PACK_AB_MERGE_C R61, R20, R11, RZ ;  /* 0x0000000b143d723e */ /* 0x010fe200048060ff */
[----:B------:R-:W-:Y:S04]  /*18e800*/  STL [R1+0x7d48], R43 ;  /* 0x007d482b01007387 */ /* 0x000fe80000100800 */
[----:B------:R-:W-:Y:S04]  /*18e810*/  STL [R1+0x7d4c], R61 ;  /* 0x007d4c3d01007387 */ /* 0x000fe80000100800 */
[----:B------:R0:W-:Y:S04]  /*18e820*/  STL [R1+0x7d50], R39 ;  /* 0x007d502701007387 */ /* 0x0001e80000100800 */
[----:B------:R-:W-:Y:S04]  /*18e830*/  STL [R1+0x7d54], R60 ;  /* 0x007d543c01007387 */ /* 0x000fe80000100800 */
[----:B------:R2:W-:Y:S01]  /*18e840*/  STL [R1+0x1d8], R0 ;  /* 0x0001d80001007387 */ /* 0x0005e20000100800 */
[----:B0-----:R-:W-:-:S02]  /*18e850*/  F2FP.SATFINITE.E5M2.F32.PACK_AB_MERGE_C R39, R30, R29, RZ ;  /* 0x0000001d1e27723e */ /* 0x001fc400048060ff */
[----:B--2---:R-:W-:-:S03]  /*18e860*/  F2FP.SATFINITE.E5M2.F32.PACK_AB_MERGE_C R0, R28, R27, RZ ;  /* 0x0000001b1c00723e */ /* 0x004fc600048060ff */
[----:B------:R0:W-:Y:S04]  /*18e870*/  STL [R1+0x7d58], R39 ;  /* 0x007d582701007387 */ /* 0x0001e80000100800 */
[----:B------:R2:W-:Y:S01]  /*18e880*/  STL [R1+0x1d0], R0 ;  /* 0x0001d00001007387 */ /* 0x0005e20000100800 */
[----:B------:R-:W-:Y:S02]  /*18e890*/  F2FP.SATFINITE.E5M2.F32.PACK_AB_MERGE_C R2, R35, R56, RZ ;  /* 0x000000382302723e */ /* 0x000fe400048060ff */
[----:B0-----:R-:W-:Y:S02]  /*18e8a0*/  F2FP.SATFINITE.E5M2.F32.PACK_AB_MERGE_C R39, R55, R57, RZ ;  /* 0x000000393727723e */ /* 0x001fe400048060ff */
[----:B--2---:R-:W-:Y:S02]  /*18e8b0*/  F2FP.SATFINITE.E5M2.F32.PACK_AB_MERGE_C R0, R59, R31, RZ ;  /* 0x0000001f3b00723e */ /* 0x004fe400048060ff */
[----:B------:R-:W-:Y:S01]  /*18e8c0*/  F2FP.SATFINITE.E5M2.F32.PACK_AB_MERGE_C R3, R5, R32, RZ ;  /* 0x000000200503723e */ /* 0x000fe200048060ff */
[----:B------:R-:W-:Y:S04]  /*18e8d0*/  STL [R1+0x7d5c], R39 ;  /* 0x007d5c2701007387 */ /* 0x000fe80000100800 */
[----:B------:R0:W-:Y:S04]  /*18e8e0*/  STL [R1+0x1c8], R0 ;  /* 0x0001c80001007387 */ /* 0x0001e80000100800 */
[----:B------:R2:W-:Y:S01]  /*18e8f0*/  STL [R1+0x1c0], R2 ;  /* 0x0001c00201007387 */ /* 0x0005e20000100800 */
[----:B0-----:R-:W-:-:S02]  /*18e900*/  F2FP.SATFINITE.E5M2.F32.PACK_AB_MERGE_C R0, R33, R34, RZ ;  /* 0x000000222100723e */ /* 0x001fc400048060ff */
        /* <DEDUP_REMOVED lines=8> */
[----:B------:R-:W-:Y:S04]  /*18e990*/  STL [R1+0x1ac], R3 ;  /* 0x0001ac0301007387 */ /* 0x000fe80000100800 */
[----:B------:R-:W2:Y:S04]  /*18e9a0*/  LDL.LU R39, [R1+0x1694] ;  /* 0x0016940001277983 */ /* 0x000ea80000300800 */
[----:B------:R-:W-:Y:S04]  /*18e9b0*/  STL [R1+0x1a8], R2 ;  /* 0x0001a80201007387 */ /* 0x000fe80000100800 */
[----:B------:R-:W3:Y:S01]  /*18e9c0*/  LDL.LU R60, [R1+0x1698] ;  /* 0x00169800013c7983 */ /* 0x000ee20000300800 */
[----:B0-----:R-:W-:-:S05]  /*18e9d0*/  F2FP.SATFINITE.E5M2.F32.PACK_AB_MERGE_C R0, R44, R45, RZ ;  /* 0x0000002d2c00723e */ /* 0x001fca00048060ff */
[----:B------:R-:W-:Y:S04]  /*18e9e0*/  STL [R1+0x1a4], R0 ;  /* 0x0001a40001007387 */ /* 0x000fe80000100800 */
[----:B---3--:R0:W-:Y:S04]  /*18e9f0*/  STL [R1+0x7de8], R60 ;  /* 0x007de83c01007387 */ /* 0x0081e80000100800 */
[----:B0-----:R-:W2:Y:S04]  /*18ea00*/  LDL.LU R60, [R1+0x1690] ;  /* 0x00169000013c7983 */ /* 0x001ea80000300800 */
[----:B------:R-:W3:Y:S04]  /*18ea10*/  LDL.LU R61, [R1+0x169c] ;  /* 0x00169c00013d7983 */ /* 0x000ee80000300800 */
[----:B------:R-:W4:Y:S04]  /*18ea20*/  LDL.LU R43, [R1+0x1680] ;  /* 0x00168000012b7983 */ /* 0x000f280000300800 */
[----:B------:R-:W4:Y:S04]  /*18ea30*/  LDL.LU R3, [R1+0x1684] ;  /* 0x0016840001037983 */ /* 0x000f280000300800 */
[----:B------:R-:W5:Y:S04]  /*18ea40*/  LDL.LU R37, [R1+0x1688] ;  /* 0x0016880001257983 */ /* 0x000f680000300800 */
[----:B------:R-:W5:Y:S04]  /*18ea50*/  LDL.LU R42, [R1+0x168c] ;  /* 0x00168c00012a7983 */ /* 0x000f680000300800 */
        /* <DEDUP_REMOVED lines=54> */
[----:B--2---:R-:W-:-:S03]  /*18edc0*/  F2FP.SATFINITE.E5M2.F32.PACK_AB_MERGE_C R39, R39, R60, RZ ;  /* 0x0000003c2727723e */ /* 0x004fc600048060ff */
[----:B------:R-:W2:Y:S01]  /*18edd0*/  LDL.LU R60, [R1+0x7de8] ;  /* 0x007de800013c7983 */ /* 0x000ea20000300800 */
[----:B----4-:R-:W-:-:S03]  /*18ede0*/  F2FP.SATFINITE.E5M2.F32.PACK_AB_MERGE_C R43, R3, R43, RZ ;  /* 0x0000002b032b723e */ /* 0x010fc600048060ff */
[----:B------:R5:W-:Y:S01]  /*18edf0*/  STL [R1+0x1a0], R39 ;  /* 0x0001a02701007387 */ /* 0x000be20000100800 */
[----:B---3--:R-:W-:Y:S02]  /*18ee00*/  F2FP.SATFINITE.E5M2.F32.PACK_AB_MERGE_C R3, R46, R40, RZ ;  /* 0x000000282e03723e */ /* 0x008fe400048060ff */
[----:B-----5:R-:W-:Y:S02]  /*18ee10*/  F2FP.SATFINITE.E5M2.F32.PACK_AB_MERGE_C R39, R42, R37, RZ ;  /* 0x000000252a27723e */ /* 0x020fe400048060ff */
[----:B------:R-:W-:Y:S02]  /*18ee20*/  F2FP.SATFINITE.E5M2.F32.PACK_AB_MERGE_C R37, R54, R41, RZ ;  /* 0x000000293625723e */ /* 0x000fe400048060ff */
[----:B------:R-:W-:Y:S02]  /*18ee30*/  F2FP.SATFINITE.E5M2.F32.PACK_AB_MERGE_C R36, R36, R58, RZ ;  /* 0x0000003a2424723e */ /* 0x000fe400048060ff */
[----:B------:R-:W-:Y:S02]  /*18ee40*/  F2FP.SATFINITE.E5M2.F32.PACK_AB_MERGE_C R6, R0, R6, RZ ;  /* 0x000000060006723e */ /* 0x000fe400048060ff */
[----:B------:R-:W-:-:S02]  /*18ee50*/  F2FP.SATFINITE.E5M2.F32.PACK_AB_MERGE_C R0, R15, R14, RZ ;  /* 0x0000000e0f00723e */ /* 0x000fc400048060ff */
[----:B--2---:R-:W-:-:S05]  /*18ee60*/  F2FP.SATFINITE.E5M2.F32.PACK_AB_MERGE_C R60, R61, R60, RZ ;  /* 0x0000003c3d3c723e */ /* 0x004fca00048060ff */
[----:B------:R-:W-:Y:S04]  /*18ee70*/  STL [R1+0x19c], R60 ;  /* 0x00019c3c01007387 */ /* 0x000fe80000100800 */
[----:B------:R-:W-:Y:S04]  /*18ee80*/  STL [R1+0x198], R43 ;  /* 0x0001982b01007387 */ /* 0x000fe80000100800 */
[----:B------:R-:W-:Y:S04]  /*18ee90*/  STL [R1+0x194], R39 ;  /* 0x0001942701007387 */ /* 0x000fe80000100800 */
[----:B------:R0:W-:Y:S04]  /*18eea0*/  STL [R1+0x190], R3 ;  /* 0x0001900301007387 */ /* 0x0001e80000100800 */
[----:B------:R-:W-:Y:S04]  /*18eeb0*/  STL [R1+0x18c], R37 ;  /* 0x00018c2501007387 */ /* 0x000fe80000100800 */
[----:B------:R-:W-:Y:S01]  /*18eec0*/  STL [R1+0x188], R36 ;  /* 0x0001882401007387 */ /* 0x000fe20000100800 */
[----:B0-----:R-:W-:-:S05]  /*18eed0*/  F2FP.SATFINITE.E5M2.F32.PACK_AB_MERGE_C R3, R38, R7, RZ ;  /* 0x000000072603723e */ /* 0x001fca00048060ff */
[----:B------:R0:W-:Y:S04]  /*18eee0*/  STL [R1+0x184], R3 ;  /* 0x0001840301007387 */ /* 0x0001e80000100800 */
[----:B------:R2:W-:Y:S04]  /*18eef0*/  STL [R1+0x180], R6 ;  /* 0x0001800601007387 */ /* 0x0005e80000100800 */
[----:B------:R3:W-:Y:S01]  /*18ef00*/  STL [R1+0x17c], R0 ;  /* 0x00017c0001007387 */ /* 0x0007e20000100800 */
[----:B0-----:R-:W-:Y:S02]  /*18ef10*/  F2FP.SATFINITE.E5M2.F32.PACK_AB_MERGE_C R3, R12, R16, RZ ;  /* 0x000000100c03723e */ /* 0x001fe400048060ff */
[----:B--2---:R-:W-:-:S02]  /*18ef20*/  F2FP.SATFINITE.E5M2.F32.PACK_AB_MERGE_C R6, R17, R13, RZ ;  /* 0x0000000d1106723e */ /* 0x004fc400048060ff */
        /* <DEDUP_REMOVED lines=37> */
[----:B------:R-:W-:Y:S04]  /*18f180*/  STL [R1+0x124], R3 ;  /* 0x0001240301007387 */ /* 0x000fe80000100800 */
[----:B------:R-:W2:Y:S04]  /*18f190*/  LDL.LU R58, [R1+0x15a8] ;  /* 0x0015a800013a7983 */ /* 0x000ea80000300800 */
[----:B------:R-:W-:Y:S04]  /*18f1a0*/  STL [R1+0x120], R2 ;  /* 0x0001200201007387 */ /* 0x000fe80000100800 */
[----:B------:R-:W2:Y:S04]  /*18f1b0*/  LDL.LU R36, [R1+0x15ac] ;  /* 0x0015ac0001247983 */ /* 0x000ea80000300800 */
[----:B------:R0:W-:Y:S04]  /*18f1c0*/  STL [R1+0x11c], R0 ;  /* 0x00011c0001007387 */ /* 0x0001e80000100800 */
[----:B------:R-:W3:Y:S04]  /*18f1d0*/  LDL.LU R7, [R1+0x1590] ;  /* 0x0015900001077983 */ /* 0x000ee80000300800 */
[----:B------:R-:W3:Y:S04]  /*18f1e0*/  LDL.LU R38, [R1+0x1594] ;  /* 0x0015940001267983 */ /* 0x000ee80000300800 */
[----:B------:R-:W4:Y:S04]  /*18f1f0*/  LDL.LU R6, [R1+0x1598] ;  /* 0x0015980001067983 */ /* 0x000f280000300800 */
        /* <DEDUP_REMOVED lines=45> */
[----:B--2---:R-:W-:-:S02]  /*18f4d0*/  F2FP.SATFINITE.E5M2.F32.PACK_AB_MERGE_C R36, R36, R58, RZ ;  /* 0x0000003a2424723e */ /* 0x004fc400048060ff */
[----:B---3--:R-:W-:-:S03]  /*18f4e0*/  F2FP.SATFINITE.E5M2.F32.PACK_AB_MERGE_C R3, R38, R7, RZ ;  /* 0x000000072603723e */ /* 0x008fc600048060ff */
[----:B------:R-:W-:Y:S04]  /*18f4f0*/  STL [R1+0x118], R36 ;  /* 0x0001182401007387 */ /* 0x000fe80000100800 */
[----:B------:R0:W-:Y:S01]  /*18f500*/  STL [R1+0x114], R3 ;  /* 0x0001140301007387 */ /* 0x0001e20000100800 */
[----:B----4-:R-:W-:Y:S02]  /*18f510*/  F2FP.SATFINITE.E5M2.F32.PACK_AB_MERGE_C R6, R0, R6, RZ ;  /* 0x000000060006723e */ /* 0x010fe400048060ff */
[----:B-----5:R-:W-:Y:S02]  /*18f520*/  F2FP.SATFINITE.E5M2.F32.PACK_AB_MERGE_C R0, R15, R14, RZ ;  /* 0x0000000e0f00723e */ /* 0x020fe400048060ff */
[----:B0-----:R-:W-:Y:S01]  /*18f530*/  F2FP.SATFINITE.E5M2.F32.PACK_AB_MERGE_C R3, R12, R16, RZ ;  /* 0x000000100c03723e */ /* 0x001fe200048060ff */
[----:B------:R0:W-:Y:S04]  /*18f540*/  STL [R1+0x110], R6 ;  /* 0x0001100601007387 */ /* 0x0001e80000100800 */
[----:B------:R2:W-:Y:S04]  /*18f550*/  STL [R1+0x10c], R0 ;  /* 0x00010c0001007387 */ /* 0x0005e80000100800 */
[----:B------:R3:W-:Y:S01]  /*18f560*/  STL [R1+0x108], R3 ;  /* 0x0001080301007387 */ /* 0x0007e20000100800 */
[----:B0-----:R-:W-:-:S02]  /*18f570*/  F2FP.SATFINITE.E5M2.F32.PACK_AB_MERGE_C R6, R17, R13, RZ ;  /* 0x0000000d1106723e */ /* 0x001fc400048060ff */
[----:B--2---:R-:W-:Y:S02]  /*18f580*/  F2FP.SATFINITE.E5M2.F32.PACK_AB_MERGE_C R0, R2, R18, RZ ;  /* 0x000000120200723e */ /* 0x004fe400048060ff */
[----:B------:R-:W-:Y:S02]  /*18f590*/  F2FP.SATFINITE.E5M2.F32.PACK_AB_MERGE_C R2, R19, R10, RZ ;  /* 0x0000000a1302723e */ /* 0x000fe400048060ff */
[----:B---3--:R-:W-:Y:S01]  /*18f5a0*/  F2FP.SATFINITE.E5M2.F32.PACK_AB_MERGE_C R3, R9, R8, RZ ;  /* 0x000000080903723e */ /* 0x008fe200048060ff */
[----:B------:R-:W-:Y:S04]  /*18f5b0*/  STL [R1+0x104], R6 ;  /* 0x0001040601007387 */ /* 0x000fe80000100800 */
        /* <DEDUP_REMOVED lines=10> */
[----:B--2---:R-:W-:-:S03]  /*18f660*/  F2FP.SATFINITE.E5M2.F32.PACK_AB_MERGE_C R3, R28, R27, RZ ;  /* 0x0000001b1c03723e */ /* 0x004fc600048060ff */
[----:B------:R0:W-:Y:S01]  /*18f670*/  STL [R1+0xe8], R0 ;  /* 0x0000e80001007387 */ /* 0x0001e20000100800 */
[----:B---3--:R-:W-:-:S03]  /*18f680*/  F2FP.SATFINITE.E5M2.F32.PACK_AB_MERGE_C R2, R30, R29, RZ ;  /* 0x0000001d1e02723e */ /* 0x008fc600048060ff */
[----:B------:R-:W-:Y:S01]  /*18f690*/  STL [R1+0xe4], R3 ;  /* 0x0000e40301007387 */ /* 0x000fe20000100800 */
[----:B0-----:R-:W-:Y:S02]  /*18f6a0*/  F2FP.SATFINITE.E5M2.F32.PACK_AB_MERGE_C R0, R59, R31, RZ ;  /* 0x0000001f3b00723e */ /* 0x001fe400048060ff */
[----:B------:R-:W-:-:S03]  /*18f6b0*/  F2FP.SATFINITE.E5M2.F32.PACK_AB_MERGE_C R47, R47, R34, RZ ;  /* 0x000000222f2f723e */ /* 0x000fc600048060ff */
[----:B------:R-:W-:Y:S04]  /*18f6c0*/  STL [R1+0x7dbc], R0 ;  /* 0x007dbc0001007387 */ /* 0x000fe80000100800 */
[----:B------:R0:W-:Y:S01]  /*18f6d0*/  STL [R1+0xe0], R2 ;  /* 0x0000e00201007387 */ /* 0x0001e20000100800 */
[----:B------:R-:W-:Y:S02]  /*18f6e0*/  F2FP.SATFINITE.E5M2.F32.PACK_AB_MERGE_C R45, R45, R33, RZ ;  /* 0x000000212d2d723e */ /* 0x000fe400048060ff */
[----:B------:R-:W-:Y:S02]  /*18f6f0*/  F2FP.SATFINITE.E5M2.F32.PACK_AB_MERGE_C R44, R44, R4, RZ ;  /* 0x000000042c2c723e */ /* 0x000fe400048060ff */
[----:B0-----:R-:W-:Y:S02]  /*18f700*/  F2FP.SATFINITE.E5M2.F32.PACK_AB_MERGE_C R2, R55, R57, RZ ;  /* 0x000000393702723e */ /* 0x001fe400048060ff */
[----:B------:R-:W-:-:S03]  /*18f710*/  F2FP.SATFINITE.E5M2.F32.PACK_AB_MERGE_C R0, R35, R56, RZ ;  /* 0x000000382300723e */ /* 0x000fc600048060ff */
[----:B------:R-:W-:Y:S04]  /*18f720*/  STL [R1+0xdc], R2 ;  /* 0x0000dc0201007387 */ /* 0x000fe80000100800 */
[----:B------:R-:W-:Y:S04]  /*18f730*/  STL [R1+0x7c80], R47 ;  /* 0x007c802f01007387 */ /* 0x000fe80000100800 */
[----:B------:R0:W-:Y:S04]  /*18f740*/  STL [R1+0x300], R0 ;  /* 0x0003000001007387 */ /* 0x0001e80000100800 */
[----:B------:R-:W-:Y:S01]  /*18f750*/  STL [R1+0x7c9c], R45 ;  /* 0x007c9c2d01007387 */ /* 0x000fe20000100800 */
[----:B------:R-:W-:-:S03]  /*18f760*/  F2FP.SATFINITE.E5M2.F32.PACK_AB_MERGE_C R58, R50, R51, RZ ;  /* 0x00000033323a723e */ /* 0x000fc600048060ff */
[----:B------:R-:W-:Y:S01]  /*18f770*/  STL [R1+0x7ca0], R44 ;  /* 0x007ca02c01007387 */ /* 0x000fe20000100800 */
[----:B0-----:R-:W-:Y:S02]  /*18f780*/  F2FP.SATFINITE.E5M2.F32.PACK_AB_MERGE_C R0, R5, R32, RZ ;  /* 0x000000200500723e */ /* 0x001fe400048060ff */
[----:B------:R-:W-:-:S03]  /*18f790*/  F2FP.SATFINITE.E5M2.F32.PACK_AB_MERGE_C R47, R52, R53, RZ ;  /* 0x00000035342f723e */ /* 0x000fc600048060ff */
[----:B------:R0:W-:Y:S04]  /*18f7a0*/  STL [R1+0x30c], R0 ;  /* 0x00030c0001007387 */ /* 0x0001e80000100800 */
[----:B------:R-:W-:Y:S04]  /*18f7b0*/  STL [R1+0x7ca4], R47 ;  /* 0x007ca42f01007387 */ /* 0x000fe80000100800 */
[----:B------:R-:W-:Y:S04]  /*18f7c0*/  STL [R1+0x7ca8], R58 ;  /* 0x007ca83a01007387 */ /* 0x000fe80000100800 */
[----:B------:R-:W2:Y:S04]  /*18f7d0*/  LDL.LU R17, [R1+0x14c0] ;  /* 0x0014c00001117983 */ /* 0x000ea80000300800 */
[----:B------:R-:W2:Y:S01]  /*18f7e0*/  LDL.LU R18, [R1+0x14c4] ;  /* 0x0014c40001127983 */ /* 0x000ea20000300800 */
[----:B0-----:R-:W-:-:S05]  /*18f7f0*/  F2FP.SATFINITE.E5M2.F32.PACK_AB_MERGE_C R0, R48, R49, RZ ;  /* 0x000000313000723e */ /* 0x001fca00048060ff */
[----:B------:R0:W-:Y:S04]  /*18f800*/  STL [R1+0x304], R0 ;  /* 0x0003040001007387 */ /* 0x0001e80000100800 */
[----:B------:R-:W3:Y:S04]  /*18f810*/  LDL.LU R2, [R1+0x14c8] ;  /* 0x0014c80001027983 */ /* 0x000ee80000300800 */
[----:B------:R-:W3:Y:S04]  /*18f820*/  LDL.LU R8, [R1+0x14cc] ;  /* 0x0014cc0001087983 */ /* 0x000ee80000300800 */
[----:B------:R-:W4:Y:S04]  /*18f830*/  LDL.LU R9, [R1+0x14b0] ;  /* 0x0014b00001097983 */ /* 0x000f280000300800 */
[----:B------:R-:W4:Y:S04]  /*18f840*/  LDL.LU R10, [R1+0x14b4] ;  /* 0x0014b400010a7983 */ /* 0x000f280000300800 */
[----:B------:R-:W0:Y:S04]  /*18f850*/  LDL.LU R19, [R1+0x14b8] ;  /* 0x0014b80001137983 */ /* 0x000e280000300800 */
[----:B------:R-:W0:Y:S04]  /*18f860*/  LDL.LU R11, [R1+0x14bc] ;  /* 0x0014bc00010b7983 */ /* 0x000e280000300800 */
        /* <DEDUP_REMOVED lines=29> */
[----:B------:R2:W-:Y:S01]  /*18fa40*/  STL [R1+0x7cac], R46 ;  /* 0x007cac2e01007387 */ /* 0x0005e20000100800 */
[----:B---3--:R-:W-:Y:S02]  /*18fa50*/  F2FP.SATFINITE.E5M2.F32.PACK_AB_MERGE_C R41, R8, R2, RZ ;  /* 0x000000020829723e */ /* 0x008fe400048060ff */
[----:B----4-:R-:W-:Y:S02]  /*18fa60*/  F2FP.SATFINITE.E5M2.F32.PACK_AB_MERGE_C R44, R10, R9, RZ ;  /* 0x000000090a2c723e */ /* 0x010fe400048060ff */
[----:B0-----:R-:W-:Y:S02]  /*18fa70*/  F2FP.SATFINITE.E5M2.F32.PACK_AB_MERGE_C R0, R11, R19, RZ ;  /* 0x000000130b00723e */ /* 0x001fe400048060ff */
[----:B-----5:R-:W-:Y:S01]  /*18fa80*/  F2FP.SATFINITE.E5M2.F32.PACK_AB_MERGE_C R58, R21, R20, RZ ;  /* 0x00000014153a723e */ /* 0x020fe200048060ff */
[----:B------:R0:W-:Y:S01]  /*18fa90*/  STL [R1+0x7cb0], R41 ;  /* 0x007cb02901007387 */ /* 0x0001e20000100800 */
[----:B------:R-:W-:-:S03]  /*18faa0*/  F2FP.SATFINITE.E5M2.F32.PACK_AB_MERGE_C R45, R23, R22, RZ ;  /* 0x00000016172d723e */ /* 0x000fc600048060ff */
[----:B------:R3:W-:Y:S01]  /*18fab0*/  STL [R1+0x7cb4], R44 ;  /* 0x007cb42c01007387 */ /* 0x0007e20000100800 */
[----:B------:R-:W-:-:S03]  /*18fac0*/  F2FP.SATFINITE.E5M2.F32.PACK_AB_MERGE_C R47, R25, R24, RZ ;  /* 0x00000018192f723e */ /* 0x000fc600048060ff */
[----:B------:R-:W-:Y:S01]  /*18fad0*/  STL [R1+0x7cb8], R58 ;  /* 0x007cb83a01007387 */ /* 0x000fe20000100800 */
[----:B------:R-:W-:-:S03]  /*18fae0*/  F2FP.SATFINITE.E5M2.F32.PACK_AB_MERGE_C R48, R48, R26, RZ ;  /* 0x0000001a3030723e */ /* 0x000fc600048060ff */
[----:B------:R4:W-:Y:S04]  /*18faf0*/  STL [R1+0x354], R0 ;  /* 0x0003540001007387 */ /* 0x0009e80000100800 */
[----:B------:R5:W-:Y:S01]  /*18fb00*/  STL [R1+0x7cbc], R45 ;  /* 0x007cbc2d01007387 */ /* 0x000be20000100800 */
[----:B--2---:R-:W-:Y:S02]  /*18fb10*/  F2FP.SATFINITE.E5M2.F32.PACK_AB_MERGE_C R46, R30, R29, RZ ;  /* 0x0000001d1e2e723e */ /* 0x004fe400048060ff */
[----:B0-----:R-:W-:Y:S01]  /*18fb20*/  F2FP.SATFINITE.E5M2.F32.PACK_AB_MERGE_C R41, R28, R27, RZ ;  /* 0x0000001b1c29723e */ /* 0x001fe200048060ff */
[----:B------:R0:W-:Y:S01]  /*18fb30*/  STL [R1+0x7cc0], R47 ;  /* 0x007cc02f01007387 */ /* 0x0001e20000100800 */
[----:B---3--:R-:W-:-:S03]  /*18fb40*/  F2FP.SATFINITE.E5M2.F32.PACK_AB_MERGE_C R44, R59, R31, RZ ;  /* 0x0000001f3b2c723e */ /* 0x008fc600048060ff */
[----:B------:R-:W-:Y:S04]  /*18fb50*/  STL [R1+0x7cc4], R48 ;  /* 0x007cc43001007387 */ /* 0x000fe80000100800 */
[----:B------:R2:W-:Y:S01]  /*18fb60*/  STL [R1+0x7cc8], R41 ;  /* 0x007cc82901007387 */ /* 0x0005e20000100800 */
[----:B----4-:R-:W-:Y:S02]  /*18fb70*/  F2FP.SATFINITE.E5M2.F32.PACK_AB_MERGE_C R0, R55, R57, RZ ;  /* 0x000000393700723e */ /* 0x010fe400048060ff */
[----:B-----5:R-:W-:Y:S01]  /*18fb80*/  F2FP.SATFINITE.E5M2.F32.PACK_AB_MERGE_C R45, R35, R56, RZ ;  /* 0x00000038232d723e */ /* 0x020fe200048060ff */
[----:B------:R-:W-:Y:S04]  /*18fb90*/  STL [R1+0x7ccc], R46 ;  /* 0x007ccc2e01007387 */ /* 0x000fe80000100800 */
[----:B------:R-:W-:Y:S01]  /*18fba0*/  STL [R1+0x7cd0], R44 ;  /* 0x007cd02c01007387 */ /* 0x000fe20000100800 */
[----:B------:R-:W-:-:S03]  /*18fbb0*/  F2FP.SATFINITE.E5M2.F32.PACK_AB_MERGE_C R58, R33, R34, RZ ;  /* 0x00000022213a723e */ /* 0x000fc600048060ff */
[----:B------:R-:W-:Y:S01]  /*18fbc0*/  STL [R1+0x7cd4], R45 ;  /* 0x007cd42d01007387 */ /* 0x000fe20000100800 */
[----:B0-----:R-:W-:-:S03]  /*18fbd0*/  F2FP.SATFINITE.E5M2.F32.PACK_AB_MERGE_C R47, R5, R32, RZ ;  /* 0x00000020052f723e */ /* 0x001fc600048060ff */
[----:B------:R0:W-:Y:S01]  /*18fbe0*/  STL [R1+0x368], R0 ;  /* 0x0003680001007387 */ /* 0x0001e20000100800 */
[----:B--2---:R-:W-:-:S03]  /*18fbf0*/  F2FP.SATFINITE.E5M2.F32.PACK_AB_MERGE_C R41, R51, R52, RZ ;  /* 0x000000343329723e */ /* 0x004fc600048060ff */
[----:B------:R-:W-:Y:S04]  /*18fc00*/  STL [R1+0x7cd8], R58 ;  /* 0x007cd83a01007387 */ /* 0x000fe80000100800 */
[----:B------:R-:W-:Y:S04]  /*18fc10*/  STL [R1+0x7cdc], R47 ;  /* 0x007cdc2f01007387 */ /* 0x000fe80000100800 */
[----:B------:R-:W-:Y:S01]  /*18fc20*/  STL [R1+0x7ce0], R41 ;  /* 0x007ce02901007387 */ /* 0x000fe20000100800 */
[----:B0-----:R-:W-:-:S05]  /*18fc30*/  F2FP.SATFINITE.E5M2.F32.PACK_AB_MERGE_C R0, R53, R4, RZ ;  /* 0x000000043500723e */ /* 0x001fca00048060ff */
[----:B------:R0:W-:Y:S04]  /*18fc40*/  STL [R1+0x310], R0 ;  /* 0x0003100001007387 */ /* 0x0001e80000100800 */
[----:B------:R-:W2:Y:S04]  /*18fc50*/  LDL.LU R13, [R1+0x13e0] ;  /* 0x0013e000010d7983 */ /* 0x000ea80000300800 */
[----:B------:R-:W2:Y:S04]  /*18fc60*/  LDL.LU R17, [R1+0x13e4] ;  /* 0x0013e40001117983 */ /* 0x000ea80000300800 */
[----:B------:R-:W0:Y:S04]  /*18fc70*/  LDL.LU R18, [R1+0x13e8] ;  /* 0x0013e80001127983 */ /* 0x000e280000300800 */
[----:B------:R-:W0:Y:S04]  /*18fc80*/  LDL.LU R2, [R1+0x13ec] ;  /* 0x0013ec0001027983 */ /* 0x000e280000300800 */
[----:B------:R-:W3:Y:S04]  /*18fc90*/  LDL.LU R8, [R1+0x13c0] ;  /* 0x0013c00001087983 */ /* 0x000ee80000300800 */
[----:B------:R-:W3:Y:S04]  /*18fca0*/  LDL.LU R9, [R1+0x13c4] ;  /* 0x0013c40001097983 */ /* 0x000ee80000300800 */
[----:B------:R-:W4:Y:S04]  /*18fcb0*/  LDL.LU R10, [R1+0x13c8] ;  /* 0x0013c800010a7983 */ /* 0x000f280000300800 */
[----:B------:R-:W4:Y:S04]  /*18fcc0*/  LDL.LU R19, [R1+0x13cc] ;  /* 0x0013cc0001137983 */ /* 0x000f280000300800 */
[----:B------:R-:W5:Y:S04]  /*18fcd0*/  LDL.LU R11, [R1+0x13b0] ;  /* 0x0013b000010b7983 */ /* 0x000f680000300800 */
[----:B------:R-:W5:Y:S01]  /*18fce0*/  LDL.LU R20, [R1+0x13b4] ;  /* 0x0013b40001147983 */ /* 0x000f620000300800 */
[----:B------:R-:W-:-:S03]  /*18fcf0*/  F2FP.SATFINITE.E5M2.F32.PACK_AB_MERGE_C R48, R49, R50, RZ ;  /* 0x000000323130723e */ /* 0x000fc600048060ff */
        /* <DEDUP_REMOVED lines=27> */
[----:B--2---:R-:W-:-:S02]  /*18feb0*/  F2FP.SATFINITE.E5M2.F32.PACK_AB_MERGE_C R44, R17, R13, RZ ;  /* 0x0000000d112c723e */ /* 0x004fc400048060ff */
[----:B0-----:R-:W-:Y:S02]  /*18fec0*/  F2FP.SATFINITE.E5M2.F32.PACK_AB_MERGE_C R0, R2, R18, RZ ;  /* 0x000000120200723e */ /* 0x001fe400048060ff */
[----:B---3--:R-:W-:Y:S02]  /*18fed0*/  F2FP.SATFINITE.E5M2.F32.PACK_AB_MERGE_C R58, R9, R8, RZ ;  /* 0x00000008093a723e */ /* 0x008fe400048060ff */
[----:B----4-:R-:W-:Y:S01]  /*18fee0*/  F2FP.SATFINITE.E5M2.F32.PACK_AB_MERGE_C R46, R19, R10, RZ ;  /* 0x0000000a132e723e */ /* 0x010fe200048060ff */
[----:B------:R-:W-:Y:S01]  /*18fef0*/  STL [R1+0x7ce8], R44 ;  /* 0x007ce82c01007387 */ /* 0x000fe20000100800 */
[----:B-----5:R-:W-:-:S03]  /*18ff00*/  F2FP.SATFINITE.E5M2.F32.PACK_AB_MERGE_C R45, R20, R11, RZ ;  /* 0x0000000b142d723e */ /* 0x020fc600048060ff */
[----:B------:R0:W-:Y:S01]  /*18ff10*/  STL [R1+0x7cec], R58 ;  /* 0x007cec3a01007387 */ /* 0x0001e20000100800 */
[----:B------:R-:W-:-:S03]  /*18ff20*/  F2FP.SATFINITE.E5M2.F32.PACK_AB_MERGE_C R49, R49, R21, RZ ;  /* 0x000000153131723e */ /* 0x000fc600048060ff */
[----:B------:R2:W-:Y:S01]  /*18ff30*/  STL [R1+0x370], R0 ;  /* 0x0003700001007387 */ /* 0x0005e20000100800 */
[----:B------:R-:W-:-:S03]  /*18ff40*/  F2FP.SATFINITE.E5M2.F32.PACK_AB_MERGE_C R41, R23, R22, RZ ;  /* 0x000000161729723e */ /* 0x000fc600048060ff */
[----:B------:R3:W-:Y:S01]  /*18ff50*/  STL [R1+0x7cf0], R46 ;  /* 0x007cf02e01007387 */ /* 0x0007e20000100800 */
[----:B------:R-:W-:-:S03]  /*18ff60*/  F2FP.SATFINITE.E5M2.F32.PACK_AB_MERGE_C R47, R25, R24, RZ ;  /* 0x00000018192f723e */ /* 0x000fc600048060ff */
[----:B------:R-:W-:Y:S01]  /*18ff70*/  STL [R1+0x7cf4], R45 ;  /* 0x007cf42d01007387 */ /* 0x000fe20000100800 */
[----:B------:R-:W-:-:S03]  /*18ff80*/  F2FP.SATFINITE.E5M2.F32.PACK_AB_MERGE_C R48, R27, R26, RZ ;  /* 0x0000001a1b30723e */ /* 0x000fc600048060ff */
[----:B------:R4:W-:Y:S04]  /*18ff90*/  STL [R1+0x7cf8], R49 ;  /* 0x007cf83101007387 */ /* 0x0009e80000100800 */
[----:B------:R-:W-:Y:S01]  /*18ffa0*/  STL [R1+0x7cfc], R41 ;  /* 0x007cfc2901007387 */ /* 0x000fe20000100800 */
[----:B0-----:R-:W-:Y:S02]  /*18ffb0*/  F2FP.SATFINITE.E5M2.F32.PACK_AB_MERGE_C R58, R31, R30, RZ ;  /* 0x0000001e1f3a723e */ /* 0x001fe400048060ff */
[----:B--2---:R-:W-:Y:S01]  /*18ffc0*/  F2FP.SATFINITE.E5M2.F32.PACK_AB_MERGE_C R0, R29, R28, RZ ;  /* 0x0000001c1d00723e */ /* 0x004fe200048060ff */
[----:B------:R0:W-:Y:S04]  /*18ffd0*/  STL [R1+0x7d00], R47 ;  /* 0x007d002f01007387 */ /* 0x0001e80000100800 */
[----:B------:R-:W-:Y:S01]  /*18ffe0*/  STL [R1+0x7d04], R48 ;  /* 0x007d043001007387 */ /* 0x000fe20000100800 */
[----:B------:R-:W-:-:S03]  /*18fff0*/  F2FP.SATFINITE.E5M2.F32.PACK_AB_MERGE_C R44, R57, R59, RZ ;  /* 0x0000003b392c723e */ /* 0x000fc600048060ff */
[----:B------:R-:W-:Y:S01]  /*190000*/  STL [R1+0x7d08], R58 ;  /* 0x007d083a01007387 */ /* 0x000fe20000100800 */
[----:B---3--:R-:W-:-:S03]  /*190010*/  F2FP.SATFINITE.E5M2.F32.PACK_AB_MERGE_C R46, R56, R55, RZ ;  /* 0x00000037382e723e */ /* 0x008fc600048060ff */
[----:B------:R2:W-:Y:S01]  /*190020*/  STL [R1+0x378], R0 ;  /* 0x0003780001007387 */ /* 0x0005e20000100800 */
[----:B----4-:R-:W-:-:S03]  /*190030*/  F2FP.SATFINITE.E5M2.F32.PACK_AB_MERGE_C R49, R32, R33, RZ ;  /* 0x000000212031723e */ /* 0x010fc600048060ff */
[----:B------:R-:W-:Y:S01]  /*190040*/  STL [R1+0x7d0c], R44 ;  /* 0x007d0c2c01007387 */ /* 0x000fe20000100800 */
[----:B------:R-:W-:-:S03]  /*190050*/  F2FP.SATFINITE.E5M2.F32.PACK_AB_MERGE_C R45, R4, R5, RZ ;  /* 0x00000005042d723e */ /* 0x000fc600048060ff */
[----:B------:R-:W-:Y:S01]  /*190060*/  STL [R1+0x7d10], R46 ;  /* 0x007d102e01007387 */ /* 0x000fe20000100800 */
[----:B0-----:R-:W-:-:S03]  /*190070*/  F2FP.SATFINITE.E5M2.F32.PACK_AB_MERGE_C R47, R52, R53, RZ ;  /* 0x00000035342f723e */ /* 0x001fc600048060ff */
[----:B------:R-:W-:Y:S01]  /*190080*/  STL [R1+0x7d14], R49 ;  /* 0x007d143101007387 */ /* 0x000fe20000100800 */
[----:B--2---:R-:W-:-:S05]  /*190090*/  F2FP.SATFINITE.E5M2.F32.PACK_AB_MERGE_C R0, R34, R35, RZ ;  /* 0x000000232200723e */ /* 0x004fca00048060ff */
        /* <DEDUP_REMOVED lines=43> */
[----:B---3--:R-:W-:Y:S02]  /*190350*/  F2FP.SATFINITE.E5M2.F32.PACK_AB_MERGE_C R41, R18, R17, RZ ;  /* 0x000000111229723e */ /* 0x008fe400048060ff */
[----:B----4-:R-:W-:Y:S02]  /*190360*/  F2FP.SATFINITE.E5M2.F32.PACK_AB_MERGE_C R48, R8, R2, RZ ;  /* 0x000000020830723e */ /* 0x010fe400048060ff */
[----:B-----5:R-:W-:Y:S02]  /*190370*/  F2FP.SATFINITE.E5M2.F32.PACK_AB_MERGE_C R50, R50, R9, RZ ;  /* 0x000000093232723e */ /* 0x020fe400048060ff */
[----:B------:R-:W-:Y:S01]  /*190380*/  F2FP.SATFINITE.E5M2.F32.PACK_AB_MERGE_C R46, R19, R10, RZ ;  /* 0x0000000a132e723e */ /* 0x000fe200048060ff */
[----:B------:R-:W-:Y:S01]  /*190390*/  STL [R1+0x7d64], R41 ;  /* 0x007d642901007387 */ /* 0x000fe20000100800 */
[----:B------:R-:W-:-:S03]  /*1903a0*/  F2FP.SATFINITE.E5M2.F32.PACK_AB_MERGE_C R44, R20, R11, RZ ;  /* 0x0000000b142c723e */ /* 0x000fc600048060ff */
[----:B------:R-:W-:Y:S01]  /*1903b0*/  STL [R1+0x7d68], R48 ;  /* 0x007d683001007387 */ /* 0x000fe20000100800 */
[----:B------:R-:W-:-:S03]  /*1903c0*/  F2FP.SATFINITE.E5M2.F32.PACK_AB_MERGE_C R49, R22, R21, RZ ;  /* 0x000000151631723e */ /* 0x000fc600048060ff */
[----:B------:R-:W-:Y:S01]  /*1903d0*/  STL [R1+0x7d6c], R50 ;  /* 0x007d6c3201007387 */ /* 0x000fe20000100800 */
[----:B0-----:R-:W-:Y:S02]  /*1903e0*/  F2FP.SATFINITE.E5M2.F32.PACK_AB_MERGE_C R0, R24, R23, RZ ;  /* 0x000000171800723e */ /* 0x001fe400048060ff */
[----:B------:R-:W-:Y:S01]  /*1903f0*/  F2FP.SATFINITE.E5M2.F32.PACK_AB_MERGE_C R47, R26, R25, RZ ;  /* 0x000000191a2f723e */ /* 0x000fe200048060ff */
[----:B------:R-:W-:Y:S04]  /*190400*/  STL [R1+0x7d70], R46 ;  /* 0x007d702e01007387 */ /* 0x000fe80000100800 */
[----:B------:R-:W-:Y:S04]  /*190410*/  STL [R1+0x7d74], R44 ;  /* 0x007d742c01007387 */ /* 0x000fe80000100800 */
[----:B------:R-:W-:Y:S01]  /*190420*/  STL [R1+0x7d78], R49 ;  /* 0x007d783101007387 */ /* 0x000fe20000100800 */
[----:B------:R-:W-:-:S03]  /*190430*/  F2FP.SATFINITE.E5M2.F32.PACK_AB_MERGE_C R45, R28, R27, RZ ;  /* 0x0000001b1c2d723e */ /* 0x000fc600048060ff */
[----:B------:R-:W-:Y:S01]  /*190440*/  STL [R1+0x7d7c], R47 ;  /* 0x007d7c2f01007387 */ /* 0x000fe20000100800 */
[----:B------:R-:W-:-:S03]  /*190450*/  F2FP.SATFINITE.E5M2.F32.PACK_AB_MERGE_C R38, R30, R29, RZ ;  /* 0x0000001d1e26723e */ /* 0x000fc600048060ff */
[----:B------:R0:W-:Y:S01]  /*190460*/  STL [R1+0x388], R0 ;  /* 0x0003880001007387 */ /* 0x0001e20000100800 */
[----:B------:R-:W-:-:S03]  /*190470*/  F2FP.SATFINITE.E5M2.F32.PACK_AB_MERGE_C R6, R55, R57, RZ ;  /* 0x000000393706723e */ /* 0x000fc600048060ff */
[----:B------:R-:W-:Y:S04]  /*190480*/  STL [R1+0x7d80], R45 ;  /* 0x007d802d01007387 */ /* 0x000fe80000100800 */
[----:B------:R-:W-:Y:S01]  /*190490*/  STL [R1+0x7d84], R38 ;  /* 0x007d842601007387 */ /* 0x000fe20000100800 */
[----:B------:R-:W-:Y:S02]  /*1904a0*/  F2FP.SATFINITE.E5M2.F32.PACK_AB_MERGE_C R5, R5, R56, RZ ;  /* 0x000000380505723e */ /* 0x000fe400048060ff */
[----:B------:R-:W-:Y:S01]  /*1904b0*/  F2FP.SATFINITE.E5M2.F32.PACK_AB_MERGE_C R36, R34, R35, RZ ;  /* 0x000000232224723e */ /* 0x000fe200048060ff */
[----:B------:R-:W-:Y:S01]  /*1904c0*/  STL [R1+0x7d88], R6 ;  /* 0x007d880601007387 */ /* 0x000fe20000100800 */
[----:B0-----:R-:W-:Y:S02]  /*1904d0*/  F2FP.SATFINITE.E5M2.F32.PACK_AB_MERGE_C R0, R59, R31, RZ ;  /* 0x0000001f3b00723e */ /* 0x001fe400048060ff */
[----:B------:R-:W-:-:S03]  /*1904e0*/  F2FP.SATFINITE.E5M2.F32.PACK_AB_MERGE_C R40, R53, R4, RZ ;  /* 0x000000043528723e */ /* 0x000fc600048060ff */
[----:B------:R0:W-:Y:S04]  /*1904f0*/  STL [R1+0x37c], R0 ;  /* 0x00037c0001007387 */ /* 0x0001e80000100800 */
[----:B------:R-:W-:Y:S04]  /*190500*/  STL [R1+0x7d8c], R5 ;  /* 0x007d8c0501007387 */ /* 0x000fe80000100800 */
[----:B------:R-:W-:Y:S04]  /*190510*/  STL [R1+0x7d90], R36 ;  /* 0x007d902401007387 */ /* 0x000fe80000100800 */
[----:B------:R-:W-:Y:S01]  /*190520*/  STL [R1+0x7d94], R40 ;  /* 0x007d942801007387 */ /* 0x000fe20000100800 */
[----:B0-----:R-:W-:-:S02]  /*190530*/  F2FP.SATFINITE.E5M2.F32.PACK_AB_MERGE_C R0, R32, R33, RZ ;  /* 0x000000212000723e */ /* 0x001fc400048060ff */
[----:B------:R-:W-:-:S03]  /*190540*/  F2FP.SATFINITE.E5M2.F32.PACK_AB_MERGE_C R7, R51, R52, RZ ;  /* 0x000000343307723e */ /* 0x000fc600048060ff */
[----:B------:R0:W-:Y:S04]  /*190550*/  STL [R1+0x980], R0 ;  /* 0x0009800001007387 */ /* 0x0001e80000100800 */
        /* <DEDUP_REMOVED lines=37> */
[----:B--2---:R-:W-:-:S02]  /*1907b0*/  F2FP.SATFINITE.E5M2.F32.PACK_AB_MERGE_C R4, R4, R15, RZ ;  /* 0x0000000f0404723e */ /* 0x004fc400048060ff */
[----:B---3--:R-:W-:Y:S02]  /*1907c0*/  F2FP.SATFINITE.E5M2.F32.PACK_AB_MERGE_C R51, R51, R16, RZ ;  /* 0x000000103333723e */ /* 0x008fe400048060ff */
[----:B----4-:R-:W-:Y:S02]  /*1907d0*/  F2FP.SATFINITE.E5M2.F32.PACK_AB_MERGE_C R37, R13, R12, RZ ;  /* 0x0000000c0d25723e */ /* 0x010fe400048060ff */
[----:B-----5:R-:W-:Y:S01]  /*1907e0*/  F2FP.SATFINITE.E5M2.F32.PACK_AB_MERGE_C R42, R18, R17, RZ ;  /* 0x00000011122a723e */ /* 0x020fe200048060ff */
        /* <DEDUP_REMOVED lines=19> */
[----:B------:R-:W-:-:S02]  /*190920*/  F2FP.SATFINITE.E5M2.F32.PACK_AB_MERGE_C R46, R56, R55, RZ ;  /* 0x00000037382e723e */ /* 0x000fc400048060ff */
[----:B------:R-:W-:Y:S01]  /*190930*/  F2FP.SATFINITE.E5M2.F32.PACK_AB_MERGE_C R41, R34, R35, RZ ;  /* 0x000000232229723e */ /* 0x000fe200048060ff */
[----:B------:R0:W-:Y:S04]  /*190940*/  STL [R1+0x390], R0 ;  /* 0x0003900001007387 */ /* 0x0001e80000100800 */
[----:B------:R2:W-:Y:S01]  /*190950*/  STL [R1+0x7dc4], R39 ;  /* 0x007dc42701007387 */ /* 0x0005e20000100800 */
[----:B------:R-:W-:-:S03]  /*190960*/  F2FP.SATFINITE.E5M2.F32.PACK_AB_MERGE_C R50, R32, R33, RZ ;  /* 0x000000212032723e */ /* 0x000fc600048060ff */
[----:B------:R-:W-:Y:S04]  /*190970*/  STL [R1+0x7dc8], R48 ;  /* 0x007dc83001007387 */ /* 0x000fe80000100800 */
[----:B------:R-:W-:Y:S01]  /*190980*/  STL [R1+0x7dcc], R46 ;  /* 0x007dcc2e01007387 */ /* 0x000fe20000100800 */
[----:B0-----:R-:W-:-:S05]  /*190990*/  F2FP.SATFINITE.E5M2.F32.PACK_AB_MERGE_C R0, R57, R59, RZ ;  /* 0x0000003b3900723e */ /* 0x001fca00048060ff */
[----:B------:R0:W-:Y:S04]  /*1909a0*/  STL [R1+0x9b0], R0 ;  /* 0x0009b00001007387 */ /* 0x0001e80000100800 */
[----:B------:R-:W-:Y:S04]  /*1909b0*/  STL [R1+0x7dd0], R41 ;  /* 0x007dd02901007387 */ /* 0x000fe80000100800 */
[----:B------:R-:W-:Y:S04]  /*1909c0*/  STL [R1+0x7dd4], R50 ;  /* 0x007dd43201007387 */ /* 0x000fe80000100800 */
[----:B--2---:R-:W2:Y:S04]  /*1909d0*/  LDL.LU R39, [R1+0xec0] ;  /* 0x000ec00001277983 */ /* 0x004ea80000300800 */
        /* <DEDUP_REMOVED lines=29> */
[----:B------:R-:W-:-:S03]  /*190bb0*/  F2FP.SATFINITE.E5M2.F32.PACK_AB_MERGE_C R52, R52, R53, RZ ;  /* 0x000000353434723e */ /* 0x000fc600048060ff */
        /* <DEDUP_REMOVED lines=30> */
[----:B-----5:R-:W-:Y:S02]  /*190da0*/  F2FP.SATFINITE.E5M2.F32.PACK_AB_MERGE_C R39, R61, R43, RZ ;  /* 0x0000002b3d27723e */ /* 0x020fe400048060ff */
[----:B------:R-:W-:Y:S01]  /*190db0*/  F2FP.SATFINITE.E5M2.F32.PACK_AB_MERGE_C R56, R56, R3, RZ ;  /* 0x000000033838723e */ /* 0x000fe200048060ff */
[----:B------:R-:W-:Y:S04]  /*190dc0*/  STL [R1+0x7ddc], R44 ;  /* 0x007ddc2c01007387 */ /* 0x000fe80000100800 */
[----:B------:R-:W-:Y:S04]  /*190dd0*/  STL [R1+0x7de0], R59 ;  /* 0x007de03b01007387 */ /* 0x000fe80000100800 */
[----:B------:R-:W-:Y:S01]  /*190de0*/  STL [R1+0x7de4], R57 ;  /* 0x007de43901007387 */ /* 0x000fe20000100800 */
[----:B------:R-:W-:-:S03]  /*190df0*/  F2FP.SATFINITE.E5M2.F32.PACK_AB_MERGE_C R3, R4, R51, RZ ;  /* 0x000000330403723e */ /* 0x000fc600048060ff */
[----:B------:R-:W-:Y:S04]  /*190e00*/  STL [R1+0x9b8], R39 ;  /* 0x0009b82701007387 */ /* 0x000fe80000100800 */
[----:B------:R0:W-:Y:S02]  /*190e10*/  STL [R1+0x98c], R3 ;  /* 0x00098c0301007387 */ /* 0x0001e40000100800 */
[----:B0-----:R-:W-:Y:S02]  /*190e20*/  F2FP.SATFINITE.E5M2.F32.PACK_AB_MERGE_C R3, R6, R5, RZ ;  /* 0x000000050603723e */ /* 0x001fe400048060ff */
[----:B------:R-:W-:-:S03]  /*190e30*/  F2FP.SATFINITE.E5M2.F32.PACK_AB_MERGE_C R28, R28, R0, RZ ;  /* 0x000000001c1c723e */ /* 0x000fc600048060ff */
[----:B------:R-:W-:Y:S01]  /*190e40*/  STL [R1+0xe70], R3 ;  /* 0x000e700301007387 */ /* 0x000fe20000100800 */
[----:B------:R-:W-:-:S05]  /*190e50*/  F2FP.SATFINITE.E5M2.F32.PACK_AB_MERGE_C R0, R16, R15, RZ ;  /* 0x0000000f1000723e */ /* 0x000fca00048060ff */
[----:B------:R0:W-:Y:S01]  /*190e60*/  STL [R1+0xc80], R0 ;  /* 0x000c800001007387 */ /* 0x0001e20000100800 */
[----:B------:R-:W-:Y:S02]  /*190e70*/  F2FP.SATFINITE.E5M2.F32.PACK_AB_MERGE_C R31, R31, R38, RZ ;  /* 0x000000261f1f723e */ /* 0x000fe400048060ff */
[----:B0-----:R-:W-:-:S05]  /*190e80*/  F2FP.SATFINITE.E5M2.F32.PACK_AB_MERGE_C R0, R2, R18, RZ ;  /* 0x000000120200723e */ /* 0x001fca00048060ff */
[----:B------:R0:W-:Y:S04]  /*190e90*/  STL [R1+0x9bc], R0 ;  /* 0x0009bc0001007387 */ /* 0x0001e80000100800 */
[----:B------:R-:W2:Y:S01]  /*190ea0*/  LDL.LU R38, [R1+0xbb0] ;  /* 0x000bb00001267983 */ /* 0x000ea20000300800 */
[----:B------:R-:W-:Y:S02]  /*190eb0*/  F2FP.SATFINITE.E5M2.F32.PACK_AB_MERGE_C R30, R30, R45, RZ ;  /* 0x0000002d1e1e723e */ /* 0x000fe400048060ff */
[----:B------:R-:W-:Y:S02]  /*190ec0*/  F2FP.SATFINITE.E5M2.F32.PACK_AB_MERGE_C R29, R29, R47, RZ ;  /* 0x0000002f1d1d723e */ /* 0x000fe400048060ff */
[----:B0-----:R-:W-:Y:S02]  /*190ed0*/  F2FP.SATFINITE.E5M2.F32.PACK_AB_MERGE_C R0, R11, R19, RZ ;  /* 0x000000130b00723e */ /* 0x001fe400048060ff */
[----:B------:R-:W2:Y:S04]  /*190ee0*/  LDL.LU R19, [R1+0xbb4] ;  /* 0x000bb40001137983 */ /* 0x000ea80000300800 */
[----:B------:R0:W-:Y:S04]  /*190ef0*/  STL [R1+0xbe0], R0 ;  /* 0x000be00001007387 */ /* 0x0001e80000100800 */
[----:B------:R-:W3:Y:S04]  /*190f00*/  LDL.LU R45, [R1+0xbb8] ;  /* 0x000bb800012d7983 */ /* 0x000ee80000300800 */
[----:B------:R-:W3:Y:S01]  /*190f10*/  LDL.LU R18, [R1+0xbbc] ;  /* 0x000bbc0001127983 */ /* 0x000ee20000300800 */
[----:B------:R-:W-:-:S03]  /*190f20*/  F2FP.SATFINITE.E5M2.F32.PACK_AB_MERGE_C R23, R23, R17, RZ ;  /* 0x000000111717723e */ /* 0x000fc600048060ff */
[----:B------:R-:W4:Y:S01]  /*190f30*/  LDL.LU R47, [R1+0xb80] ;  /* 0x000b8000012f7983 */ /* 0x000f220000300800 */
[----:B------:R-:W-:-:S03]  /*190f40*/  F2FP.SATFINITE.E5M2.F32.PACK_AB_MERGE_C R53, R53, R49, RZ ;  /* 0x000000313535723e */ /* 0x000fc600048060ff */
[----:B------:R-:W4:Y:S01]  /*190f50*/  LDL.LU R17, [R1+0xb84] ;  /* 0x000b840001117983 */ /* 0x000f220000300800 */
[----:B------:R-:W-:-:S03]  /*190f60*/  F2FP.SATFINITE.E5M2.F32.PACK_AB_MERGE_C R27, R27, R54, RZ ;  /* 0x000000361b1b723e */ /* 0x000fc600048060ff */
        /* <DEDUP_REMOVED lines=9> */
[----:B------:R-:W5:Y:S04]  /*191000*/  LDL.LU R52, [R1+0xac8] ;  /* 0x000ac80001347983 */ /* 0x000f680000300800 */
[----:B------:R-:W5:Y:S01]  /*191010*/  LDL.LU R50, [R1+0xacc] ;  /* 0x000acc0001327983 */ /* 0x000f620000300800 */
[----:B------:R-:W-:-:S03]  /*191020*/  F2FP.SATFINITE.E5M2.F32.PACK_AB_MERGE_C R24, R24, R13, RZ ;  /* 0x0000000d1818723e */ /* 0x000fc600048060ff */
        /* <DEDUP_REMOVED lines=10> */
[----:B0-----:R-:W5:Y:S04]  /*1910d0*/  LDL.LU R0, [R1+0xa30] ;  /* 0x000a300001007983 */ /* 0x001f680000300800 */
[----:B------:R-:W5:Y:S01]  /*1910e0*/  LDL.LU R10, [R1+0xa34] ;  /* 0x000a3400010a7983 */ /* 0x000f620000300800 */
[----:B------:R-:W-:Y:S02]  /*1910f0*/  F2FP.SATFINITE.E5M2.F32.PACK_AB_MERGE_C R35, R35, R37, RZ ;  /* 0x000000252323723e */ /* 0x000fe400048060ff */
[----:B------:R-:W-:Y:S01]  /*191100*/  F2FP.SATFINITE.E5M2.F32.PACK_AB_MERGE_C R21, R21, R9, RZ ;  /* 0x000000091515723e */ /* 0x000fe200048060ff */
        /* <DEDUP_REMOVED lines=15> */
[----:B------:R-:W5:Y:S01]  /*191200*/  LDL.LU R51, [R1+0x9e8] ;  /* 0x0009e80001337983 */ /* 0x000f620000300800 */
[----:B------:R-:W-:-:S03]  /*191210*/  F2FP.SATFINITE.E5M2.F32.PACK_AB_MERGE_C R32, R32, R36, RZ ;  /* 0x000000242020723e */ /* 0x000fc600048060ff */
[----:B------:R-:W5:Y:S04]  /*191220*/  LDL.LU R40, [R1+0x9ec] ;  /* 0x0009ec0001287983 */ /* 0x000f680000300800 */
[----:B------:R-:W5:Y:S04]  /*191230*/  LDL.LU R36, [R1+0x2c3c] ;  /* 0x002c3c0001247983 */ /* 0x000f680000300800 */
[----:B------:R-:W5:Y:S04]  /*191240*/  LDL.LU R5, [R1+0x2c38] ;  /* 0x002c380001057983 */ /* 0x000f680000300800 */
[----:B------:R-:W5:Y:S01]  /*191250*/  LDL.LU R6, [R1+0x2c34] ;  /* 0x002c340001067983 */ /* 0x000f620000300800 */
[----:B--2---:R-:W-:-:S03]  /*191260*/  F2FP.SATFINITE.E5M2.F32.PACK_AB_MERGE_C R19, R19, R38, RZ ;  /* 0x000000261313723e */ /* 0x004fc600048060ff */
[----:B------:R-:W2:Y:S01]  /*191270*/  LDL.LU R38, [R1+0x27c] ;  /* 0x00027c0001267983 */ /* 0x000ea20000300800 */
[----:B---3--:R-:W-:-:S03]  /*191280*/  F2FP.SATFINITE.E5M2.F32.PACK_AB_MERGE_C R18, R18, R45, RZ ;  /* 0x0000002d1212723e */ /* 0x008fc600048060ff */
[----:B------:R-:W3:Y:S01]  /*191290*/  LDL.LU R45, [R1+0xe4] ;  /* 0x0000e400012d7983 */ /* 0x000ee20000300800 */
[----:B----4-:R-:W-:-:S03]  /*1912a0*/  F2FP.SATFINITE.E5M2.F32.PACK_AB_MERGE_C R17, R17, R47, RZ ;  /* 0x0000002f1111723e */ /* 0x010fc600048060ff */
[----:B------:R-:W4:Y:S01]  /*1912b0*/  LDL.LU R47, [R1+0xe0] ;  /* 0x0000e000012f7983 */ /* 0x000f220000300800 */
[----:B-----5:R-:W-:-:S03]  /*1912c0*/  F2FP.SATFINITE.E5M2.F32.PACK_AB_MERGE_C R54, R54, R49, RZ ;  /* 0x000000313636723e */ /* 0x020fc600048060ff */
[----:B------:R-:W5:Y:S01]  /*1912d0*/  LDL.LU R49, [R1+0xdc] ;  /* 0x0000dc0001317983 */ /* 0x000f620000300800 */
[----:B------:R-:W-:-:S03]  /*1912e0*/  F2FP.SATFINITE.E5M2.F32.PACK_AB_MERGE_C R16, R16, R57, RZ ;  /* 0x000000391010723e */ /* 0x000fc600048060ff */
[----:B------:R-:W2:Y:S01]  /*1912f0*/  LDL.LU R57, [R1+0x7de4] ;  /* 0x007de40001397983 */ /* 0x000ea20000300800 */
[----:B------:R-:W-:-:S03]  /*191300*/  F2FP.SATFINITE.E5M2.F32.PACK_AB_MERGE_C R15, R15, R59, RZ ;  /* 0x0000003b0f0f723e */ /* 0x000fc600048060ff */
[----:B------:R-:W2:Y:S01]  /*191310*/  LDL.LU R59, [R1+0x7de0] ;  /* 0x007de000013b7983 */ /* 0x000ea20000300800 */
[----:B------:R-:W-:Y:S02]  /*191320*/  F2FP.SATFINITE.E5M2.F32.PACK_AB_MERGE_C R14, R14, R44, RZ ;  /* 0x0000002c0e0e723e */ /* 0x000fe400048060ff */
[----:B------:R-:W-:Y:S01]  /*191330*/  F2FP.SATFINITE.E5M2.F32.PACK_AB_MERGE_C R50, R50, R52, RZ ;  /* 0x000000343232723e */ /* 0x000fe200048060ff */
[----:B------:R-:W2:Y:S04]  /*191340*/  LDL.LU R44, [R1+0x7ddc] ;  /* 0x007ddc00012c7983 */ /* 0x000ea80000300800 */
[----:B------:R-:W2:Y:S01]  /*191350*/  LDL.LU R52, [R1+0x7dd8] ;  /* 0x007dd80001347983 */ /* 0x000ea20000300800 */
[----:B------:R-:W-:-:S03]  /*191360*/  F2FP.SATFINITE.E5M2.F32.PACK_AB_MERGE_C R13, R13, R41, RZ ;  /* 0x000000290d0d723e */ /* 0x000fc600048060ff */
[----:B------:R0:W-:Y:S01]  /*191370*/  STL [R1+0xac0], R50 ;  /* 0x000ac03201007387 */ /* 0x0001e20000100800 */
[----:B------:R-:W-:Y:S02]  /*191380*/  F2FP.SATFINITE.E5M2.F32.PACK_AB_MERGE_C R12, R12, R46, RZ ;  /* 0x0000002e0c0c723e */ /* 0x000fe400048060ff */
[----:B------:R-:W-:Y:S02]  /*191390*/  F2FP.SATFINITE.E5M2.F32.PACK_AB_MERGE_C R11, R11, R48, RZ ;  /* 0x000000300b0b723e */ /* 0x000fe400048060ff */
[----:B------:R-:W-:Y:S01]  /*1913a0*/  F2FP.SATFINITE.E5M2.F32.PACK_AB_MERGE_C R58, R58, R39, RZ ;  /* 0x000000273a3a723e */ /* 0x000fe200048060ff */
[----:B0-----:R-:W2:Y:S04]  /*1913b0*/  LDL.LU R50, [R1+0x7dd4] ;  /* 0x007dd40001327983 */ /* 0x001ea80000300800 */
[----:B------:R-:W2:Y:S04]  /*1913c0*/  LDL.LU R41, [R1+0x7dd0] ;  /* 0x007dd00001297983 */ /* 0x000ea80000300800 */
[----:B------:R-:W2:Y:S04]  /*1913d0*/  LDL.LU R46, [R1+0x7dcc] ;  /* 0x007dcc00012e7983 */ /* 0x000ea80000300800 */
[----:B------:R-:W2:Y:S04]  /*1913e0*/  LDL.LU R48, [R1+0x7dc8] ;  /* 0x007dc80001307983 */ /* 0x000ea80000300800 */
[----:B------:R-:W2:Y:S04]  /*1913f0*/  LDL.LU R39, [R1+0x7dc4] ;  /* 0x007dc40001277983 */ /* 0x000ea80000300800 */
[----:B------:R0:W-:Y:S01]  /*191400*/  STL [R1+0xa60], R58 ;  /* 0x000a603a01007387 */ /* 0x0001e20000100800 */
[----:B------:R-:W-:-:S03]  /*191410*/  F2FP.SATFINITE.E5M2.F32.PACK_AB_MERGE_C R10, R10, R0, RZ ;  /* 0x000000000a0a723e */ /* 0x000fc600048060ff */
[----:B0-----:R-:W2:Y:S04]  /*191420*/  LDL.LU R58, [R1+0x7dc0] ;  /* 0x007dc000013a7983 */ /* 0x001ea80000300800 */
[----:B------:R-:W2:Y:S01]  /*191430*/  LDL.LU R0, [R1+0x7dbc] ;  /* 0x007dbc0001007983 */ /* 0x000ea20000300800 */
[----:B------:R-:W-:Y:S02]  /*191440*/  F2FP.SATFINITE.E5M2.F32.PACK_AB_MERGE_C R9, R9, R37, RZ ;  /* 0x000000250909723e */ /* 0x000fe400048060ff */
[----:B--2---:R-:W-:Y:S02]  /*191450*/  LOP3.LUT R37, R0, 0xffff, RZ, 0xc0, !PT ;  /* 0x0000ffff00257812 */ /* 0x004fe400078ec0ff */
[----:B------:R-:W2:Y:S01]  /*191460*/  LDL.LU R0, [R1+0x9a8] ;  /* 0x0009a80001007983 */ /* 0x000ea20000300800 */
[----:B------:R-:W-:-:S02]  /*191470*/  LOP3.LUT R7, R7, 0xffff, RZ, 0xc0, !PT ;  /* 0x0000ffff07077812 */ /* 0x000fc400078ec0ff */
[----:B------:R-:W-:Y:S02]  /*191480*/  F2FP.SATFINITE.E5M2.F32.PACK_AB_MERGE_C R8, R8, R60, RZ ;  /* 0x0000003c0808723e */ /* 0x000fe400048060ff */
[----:B------:R-:W-:Y:S01]  /*191490*/  F2FP.SATFINITE.E5M2.F32.PACK_AB_MERGE_C R3, R3, R61, RZ ;  /* 0x0000003d0303723e */ /* 0x000fe200048060ff */
[----:B------:R-:W3:Y:S01]  /*1914a0*/  LDL.LU R60, [R1+0x7db8] ;  /* 0x007db800013c7983 */ /* 0x000ee20000300800 */
[----:B------:R-:W-:Y:S02]  /*1914b0*/  F2FP.SATFINITE.E5M2.F32.PACK_AB_MERGE_C R2, R2, R43, RZ ;  /* 0x0000002b0202723e */ /* 0x000fe400048060ff */
[----:B--2---:R-:W-:Y:S02]  /*1914c0*/  F2FP.SATFINITE.E5M2.F32.PACK_AB_MERGE_C R4, R4, R0, RZ ;  /* 0x000000000404723e */ /* 0x004fe400048060ff */
[----:B------:R-:W-:-:S03]  /*1914d0*/  SHF.R.U32.HI R0, RZ, 0x8, R7 ;  /* 0x00000008ff007819 */ /* 0x000fc60000011607 */
[----:B------:R-:W-:Y:S04]  /*1914e0*/  STL [R1+0xbb0], R4 ;  /* 0x000bb00401007387 */ /* 0x000fe80000100800 */
[----:B------:R-:W2:Y:S04]  /*1914f0*/  LDL.LU R43, [R1+0x7db4] ;  /* 0x007db400012b7983 */ /* 0x000ea80000300800 */
[----:B------:R-:W2:Y:S04]  /*191500*/  LDL.LU R61, [R1+0x7db0] ;  /* 0x007db000013d7983 */ /* 0x000ea80000300800 */
[----:B------:R0:W-:Y:S02]  /*191510*/  STL [R1+0xb8c], R3 ;  /* 0x000b8c0301007387 */ /* 0x0001e40000100800 */
[----:B0-----:R-:W-:-:S02]  /*191520*/  LOP3.LUT R3, R0, 0xffff, RZ, 0xc0, !PT ;  /* 0x0000ffff00037812 */ /* 0x001fc400078ec0ff */
[----:B------:R-:W2:Y:S01]  /*191530*/  LDL.LU R0, [R1+0x9e0] ;  /* 0x0009e00001007983 */ /* 0x000ea20000300800 */
[--C-:B------:R-:W-:Y:S02]  /*191540*/  SHF.R.U32.HI R4, RZ, 0x8, R37.reuse ;  /* 0x00000008ff047819 */ /* 0x100fe40000011625 */
[----:B------:R-:W-:Y:S02]  /*191550*/  F2FP.SATFINITE.E5M2.F32.PACK_AB_MERGE_C R40, R40, R51, RZ ;  /* 0x000000332828723e */ /* 0x000fe400048060ff */
[----:B------:R-:W-:Y:S02]  /*191560*/  LOP3.LUT R4, R4, 0xffff, RZ, 0xc0, !PT ;  /* 0x0000ffff04047812 */ /* 0x000fe400078ec0ff */
[----:B------:R-:W-:Y:S02]  /*191570*/  PRMT R7, R7, 0x3340, R37 ;  /* 0x0000334007077816 */ /* 0x000fe40000000025 */
[----:B------:R-:W-:Y:S01]  /*191580*/  PRMT R3, R3, 0x3340, R4 ;  /* 0x0000334003037816 */ /* 0x000fe20000000004 */
[----:B------:R0:W-:Y:S04]  /*191590*/  STL [R1+0xb84], R40 ;  /* 0x000b842801007387 */ /* 0x0001e80000100800 */
[----:B------:R-:W-:Y:S01]  /*1915a0*/  STL [R1+0x161c], R7 ;  /* 0x00161c0701007387 */ /* 0x000fe20000100800 */
[----:B------:R-:W-:-:S03]  /*1915b0*/  LOP3.LUT R51, R38, 0xffff, RZ, 0xc0, !PT ;  /* 0x0000ffff26337812 */ /* 0x000fc600078ec0ff */
[----:B------:R4:W-:Y:S01]  /*1915c0*/  STL [R1+0x1498], R3 ;  /* 0x0014980301007387 */ /* 0x0009e20000100800 */
[----:B---3--:R-:W-:Y:S02]  /*1915d0*/  LOP3.LUT R4, R45, 0xffff, RZ, 0xc0, !PT ;  /* 0x0000ffff2d047812 */ /* 0x008fe400078ec0ff */
[----:B0-----:R-:W-:Y:S02]  /*1915e0*/  LOP3.LUT R40, R6, 0xffff, RZ, 0xc0, !PT ;  /* 0x0000ffff06287812 */ /* 0x001fe400078ec0ff */
[----:B----4-:R-:W-:Y:S02]  /*1915f0*/  LOP3.LUT R3, R47, 0xffff, RZ, 0xc0, !PT ;  /* 0x0000ffff2f037812 */ /* 0x010fe400078ec0ff */
[----:B-----5:R-:W-:Y:S02]  /*191600*/  LOP3.LUT R37, R49, 0xffff, RZ, 0xc0, !PT ;  /* 0x0000ffff31257812 */ /* 0x020fe400078ec0ff */
[----:B------:R-:W-:-:S04]  /*191610*/  LOP3.LUT R36, R36, 0xffff, RZ, 0xc0, !PT ;  /* 0x0000ffff24247812 */ /* 0x000fc800078ec0ff */
[----:B------:R-:W-:Y:S02]  /*191620*/  SHF.R.U32.HI R7, RZ, 0x8, R36 ;  /* 0x00000008ff077819 */ /* 0x000fe40000011624 */
[--C-:B------:R-:W-:Y:S02]  /*191630*/  PRMT R36, R36, 0x3340, R4.reuse ;  /* 0x0000334024247816 */ /* 0x100fe40000000004 */
[----:B--2---:R-:W-:Y:S02]  /*191640*/  F2FP.SATFINITE.E5M2.F32.PACK_AB_MERGE_C R0, R42, R0, RZ ;  /* 0x000000002a00723e */ /* 0x004fe400048060ff */
[----:B------:R-:W-:Y:S02]  /*191650*/  LOP3.LUT R42, R5, 0xffff, RZ, 0xc0, !PT ;  /* 0x0000ffff052a7812 */ /* 0x000fe400078ec0ff */
[----:B------:R-:W2:Y:S04]  /*191660*/  LDL.LU R5, [R1+0x2c4c] ;  /* 0x002c4c0001057983 */ /* 0x000ea80000300800 */
[----:B------:R-:W3:Y:S04]  /*191670*/  LDL.LU R6, [R1+0x2c48] ;  /* 0x002c480001067983 */ /* 0x000ee80000300800 */
[----:B------:R-:W4:Y:S04]  /*191680*/  LDL.LU R38, [R1+0x284] ;  /* 0x0002840001267983 */ /* 0x000f280000300800 */
[----:B------:R-:W5:Y:S04]  /*191690*/  LDL.LU R45, [R1+0x280] ;  /* 0x00028000012d7983 */ /* 0x000f680000300800 */
[----:B------:R-:W5:Y:S04]  /*1916a0*/  LDL.LU R47, [R1+0xec] ;  /* 0x0000ec00012f7983 */ /* 0x000f680000300800 */
[----:B------:R-:W5:Y:S04]  /*1916b0*/  LDL.LU R49, [R1+0xe8] ;  /* 0x0000e80001317983 */ /* 0x000f680000300800 */
[----:B------:R0:W-:Y:S02]  /*1916c0*/  STL [R1+0x1610], R36 ;  /* 0x0016102401007387 */ /* 0x0001e40000100800 */
[----:B0-----:R-:W-:-:S02]  /*1916d0*/  SHF.R.U32.HI R36, RZ, 0x8, R4 ;  /* 0x00000008ff247819 */ /* 0x001fc40000011604 */
[----:B------:R-:W-:Y:S02]  /*1916e0*/  SHF.R.U32.HI R4, RZ, 0x8, R42 ;  /* 0x00000008ff047819 */ /* 0x000fe4000001162a */
[----:B------:R-:W-:-:S05]  /*1916f0*/  PRMT R42, R42, 0x3340, R3 ;  /* 0x000033402a2a7816 */ /* 0x000fca0000000003 */
[----:B------:R0:W-:Y:S01]  /*191700*/  STL [R1+0x160c], R42 ;  /* 0x00160c2a01007387 */ /* 0x0001e20000100800 */
[----:B------:R-:W-:Y:S02]  /*191710*/  LOP3.LUT R0, R0, 0xffff, RZ, 0xc0, !PT ;  /* 0x0000ffff00007812 */ /* 0x000fe400078ec0ff */
[----:B0-----:R-:W-:Y:S02]  /*191720*/  SHF.R.U32.HI R42, RZ, 0x8, R40 ;  /* 0x00000008ff2a7819 */ /* 0x001fe40000011628 */
[----:B------:R-:W-:-:S05]  /*191730*/  PRMT R40, R40, 0x3340, R37 ;  /* 0x0000334028287816 */ /* 0x000fca0000000025 */
[----:B------:R0:W-:Y:S01]  /*191740*/  STL [R1+0x1618], R40 ;  /* 0x0016182801007387 */ /* 0x0001e20000100800 */
[----:B------:R-:W-:Y:S02]  /*191750*/  SHF.R.U32.HI R3, RZ, 0x8, R3 ;  /* 0x00000008ff037819 */ /* 0x000fe40000011603 */
[----:B0-----:R-:W-:Y:S02]  /*191760*/  SHF.R.U32.HI R40, RZ, 0x8, R37 ;  /* 0x00000008ff287819 */ /* 0x001fe40000011625 */
[----:B------:R-:W-:Y:S02]  /*191770*/  SHF.R.U32.HI R37, RZ, 0x8, R51 ;  /* 0x00000008ff257819 */ /* 0x000fe40000011633 */
[--C-:B------:R-:W-:Y:S02]  /*191780*/  PRMT R51, R51, 0x3340, R0.reuse ;  /* 0x0000334033337816 */ /* 0x100fe40000000000 */
[----:B------:R-:W-:-:S03]  /*191790*/  SHF.R.U32.HI R0, RZ, 0x8, R0 ;  /* 0x00000008ff007819 */ /* 0x000fc60000011600 */
[----:B------:R0:W-:Y:S01]  /*1917a0*/  STL [R1+0x1614], R51 ;  /* 0x0016143301007387 */ /* 0x0001e20000100800 */
[----:B------:R-:W-:Y:S02]  /*1917b0*/  LOP3.LUT R37, R37, 0xffff, RZ, 0xc0, !PT ;  /* 0x0000ffff25257812 */ /* 0x000fe400078ec0ff */
[----:B------:R-:W-:Y:S02]  /*1917c0*/  LOP3.LUT R7, R7, 0xffff, RZ, 0xc0, !PT ;  /* 0x0000ffff07077812 */ /* 0x000fe400078ec0ff */
[----:B------:R-:W-:Y:S02]  /*1917d0*/  LOP3.LUT R36, R36, 0xffff, RZ, 0xc0, !PT ;  /* 0x0000ffff24247812 */ /* 0x000fe400078ec0ff */
[----:B------:R-:W-:Y:S02]  /*1917e0*/  LOP3.LUT R4, R4, 0xffff, RZ, 0xc0, !PT ;  /* 0x0000ffff04047812 */ /* 0x000fe400078ec0ff */
[----:B0-----:R-:W-:Y:S02]  /*1917f0*/  LOP3.LUT R51, R42, 0xffff, RZ, 0xc0, !PT ;  /* 0x0000ffff2a337812 */ /* 0x001fe400078ec0ff */
[----:B------:R-:W-:-:S02]  /*191800*/  LOP3.LUT R42, R40, 0xffff, RZ, 0xc0, !PT ;  /* 0x0000ffff282a7812 */ /* 0x000fc400078ec0ff */
[----:B------:R-:W-:Y:S02]  /*191810*/  LOP3.LUT R40, R0, 0xffff, RZ, 0xc0, !PT ;  /* 0x0000ffff00287812 */ /* 0x000fe400078ec0ff */
[----:B------:R-:W-:Y:S02]  /*191820*/  LOP3.LUT R0, R3, 0xffff, RZ, 0xc0, !PT ;  /* 0x0000ffff03007812 */ /* 0x000fe400078ec0ff */
[----:B------:R-:W-:Y:S02]  /*191830*/  PRMT R51, R51, 0x3340, R42 ;  /* 0x0000334033337816 */ /* 0x000fe4000000002a */
[----:B------:R-:W-:Y:S02]  /*191840*/  PRMT R37, R37, 0x3340, R40 ;  /* 0x0000334025257816 */ /* 0x000fe40000000028 */
[----:B------:R-:W-:Y:S01]  /*191850*/  PRMT R7, R7, 0x3340, R36 ;  /* 0x0000334007077816 */ /* 0x000fe20000000024 */
[----:B------:R-:W5:Y:S01]  /*191860*/  LDL.LU R3, [R1+0x7dac] ;  /* 0x007dac0001037983 */ /* 0x000f620000300800 */
[----:B------:R-:W-:-:S03]  /*191870*/  PRMT R0, R4, 0x3340, R0 ;  /* 0x0000334004007816 */ /* 0x000fc60000000000 */
[----:B------:R-:W5:Y:S04]  /*191880*/  LDL.LU R42, [R1+0x7da8] ;  /* 0x007da800012a7983 */ /* 0x000f680000300800 */
[----:B------:R4:W-:Y:S04]  /*191890*/  STL [R1+0x1494], R51 ;  /* 0x0014943301007387 */ /* 0x0009e80000100800 */
[----:B------:R5:W-:Y:S04]  /*1918a0*/  STL [R1+0x1490], R37 ;  /* 0x0014902501007387 */ /* 0x000be80000100800 */
[----:B------:R-:W-:Y:S04]  /*1918b0*/  STL [R1+0x1470], R7 ;  /* 0x0014700701007387 */ /* 0x000fe80000100800 */
[----:B------:R0:W-:Y:S01]  /*1918c0*/  STL [R1+0x146c], R0 ;  /* 0x00146c0001007387 */ /* 0x0001e20000100800 */
[----:B--2---:R-:W-:-:S02]  /*1918d0*/  LOP3.LUT R36, R5, 0xffff, RZ, 0xc0, !PT ;  /* 0x0000ffff05247812 */ /* 0x004fc400078ec0ff */
[----:B---3--:R-:W-:Y:S01]  /*1918e0*/  LOP3.LUT R40, R6, 0xffff, RZ, 0xc0, !PT ;  /* 0x0000ffff06287812 */ /* 0x008fe200078ec0ff */
[----:B------:R-:W2:Y:S01]  /*1918f0*/  LDL.LU R5, [R1+0x2c58] ;  /* 0x002c580001057983 */ /* 0x000ea20000300800 */
[----:B----4-:R-:W-:-:S03]  /*191900*/  LOP3.LUT R51, R38, 0xffff, RZ, 0xc0, !PT ;  /* 0x0000ffff26337812 */ /* 0x010fc600078ec0ff */
[----:B------:R-:W3:Y:S01]  /*191910*/  LDL.LU R6, [R1+0x2c54] ;  /* 0x002c540001067983 */ /* 0x000ee20000300800 */
[----:B-----5:R-:W-:-:S03]  /*191920*/  LOP3.LUT R37, R45, 0xffff, RZ, 0xc0, !PT ;  /* 0x0000ffff2d257812 */ /* 0x020fc600078ec0ff */
[----:B------:R-:W4:Y:S01]  /*191930*/  LDL.LU R38, [R1+0x28c] ;  /* 0x00028c0001267983 */ /* 0x000f220000300800 */
[----:B------:R-:W-:-:S03]  /*191940*/  LOP3.LUT R4, R47, 0xffff, RZ, 0xc0, !PT ;  /* 0x0000ffff2f047812 */ /* 0x000fc600078ec0ff */
[----:B------:R-:W5:Y:S04]  /*191950*/  LDL.LU R45, [R1+0x288] ;  /* 0x00028800012d7983 */ /* 0x000f680000300800 */
[----:B------:R-:W4:Y:S01]  /*191960*/  LDL.LU R47, [R1+0xf4] ;  /* 0x0000f400012f7983 */ /* 0x000f220000300800 */
[----:B0-----:R-:W-:-:S03]  /*191970*/  LOP3.LUT R0, R49, 0xffff, RZ, 0xc0, !PT ;  /* 0x0000ffff31007812 */ /* 0x001fc600078ec0ff */
[----:B------:R-:W5:Y:S01]  /*191980*/  LDL.LU R49, [R1+0xf0] ;  /* 0x0000f00001317983 */ /* 0x000f620000300800 */
[----:B------:R-:W-:Y:S02]  /*191990*/  SHF.R.U32.HI R7, RZ, 0x8, R36 ;  /* 0x00000008ff077819 */ /* 0x000fe40000011624 */
[----:B------:R-:W-:-:S05]  /*1919a0*/  PRMT R36, R36, 0x3340, R4 ;  /* 0x0000334024247816 */ /* 0x000fca0000000004 */
[----:B------:R0:W-:Y:S01]  /*1919b0*/  STL [R1+0x1604], R36 ;  /* 0x0016042401007387 */ /* 0x0001e20000100800 */
[----:B------:R-:W-:Y:S02]  /*1919c0*/  LOP3.LUT R2, R2, 0xffff, RZ, 0xc0, !PT ;  /* 0x0000ffff02027812 */ /* 0x000fe400078ec0ff */
[----:B0-----:R-:W-:Y:S02]  /*1919d0*/  SHF.R.U32.HI R36, RZ, 0x8, R4 ;  /* 0x00000008ff247819 */ /* 0x001fe40000011604 */
        /* <DEDUP_REMOVED lines=8> */
[----:B------:R-:W-:Y:S02]  /*191a60*/  SHF.R.U32.HI R2, RZ, 0x8, R2 ;  /* 0x00000008ff027819 */ /* 0x000fe40000011602 */
[----:B0-----:R-:W-:Y:S02]  /*191a70*/  SHF.R.U32.HI R37, RZ, 0x8, R51 ;  /* 0x00000008ff257819 */ /* 0x001fe40000011633 */
[----:B------:R-:W-:-:S05]  /*191a80*/  PRMT R51, R51, 0x3340, R8 ;  /* 0x0000334033337816 */ /* 0x000fca0000000008 */
[----:B------:R0:W-:Y:S01]  /*191a90*/  STL [R1+0x15fc], R51 ;  /* 0x0015fc3301007387 */ /* 0x0001e20000100800 */
[----:B------:R-:W-:Y:S02]  /*191aa0*/  LOP3.LUT R7, R7, 0xffff, RZ, 0xc0, !PT ;  /* 0x0000ffff07077812 */ /* 0x000fe400078ec0ff */
[----:B------:R-:W-:Y:S02]  /*191ab0*/  LOP3.LUT R36, R36, 0xffff, RZ, 0xc0, !PT ;  /* 0x0000ffff24247812 */ /* 0x000fe400078ec0ff */
[----:B0-----:R-:W-:Y:S01]  /*191ac0*/  SHF.R.U32.HI R51, RZ, 0x8, R8 ;  /* 0x00000008ff337819 */ /* 0x001fe20000011608 */
[----:B------:R-:W-:Y:S01]  /*191ad0*/  IMAD.MOV.U32 R8, RZ, RZ, R40 ;  /* 0x000000ffff087224 */ /* 0x000fe200078e0028 */
[----:B------:R-:W-:-:S03]  /*191ae0*/  LOP3.LUT R40, R0, 0xffff, RZ, 0xc0, !PT ;  /* 0x0000ffff00287812 */ /* 0x000fc600078ec0ff */
[----:B------:R-:W-:Y:S01]  /*191af0*/  IMAD.MOV.U32 R0, RZ, RZ, R51 ;  /* 0x000000ffff007224 */ /* 0x000fe200078e0033 */
[----:B------:R-:W-:Y:S02]  /*191b00*/  LOP3.LUT R51, R2, 0xffff, RZ, 0xc0, !PT ;  /* 0x0000ffff02337812 */ /* 0x000fe400078ec0ff */
[----:B------:R-:W-:Y:S02]  /*191b10*/  LOP3.LUT R4, R4, 0xffff, RZ, 0xc0, !PT ;  /* 0x0000ffff04047812 */ /* 0x000fe400078ec0ff */
[----:B------:R-:W-:Y:S02]  /*191b20*/  LOP3.LUT R8, R8, 0xffff, RZ, 0xc0, !PT ;  /* 0x0000ffff08087812 */ /* 0x000fe400078ec0ff */
[----:B------:R-:W-:Y:S02]  /*191b30*/  LOP3.LUT R2, R37, 0xffff, RZ, 0xc0, !PT ;  /* 0x0000ffff25027812 */ /* 0x000fe400078ec0ff */
[----:B------:R-:W-:Y:S02]  /*191b40*/  PRMT R40, R40, 0x3340, R51 ;  /* 0x0000334028287816 */ /* 0x000fe40000000033 */
[----:B------:R-:W-:-:S02]  /*191b50*/  LOP3.LUT R0, R0, 0xffff, RZ, 0xc0, !PT ;  /* 0x0000ffff00007812 */ /* 0x000fc400078ec0ff */
[----:B------:R-:W-:Y:S01]  /*191b60*/  PRMT R7, R7, 0x3340, R36 ;  /* 0x0000334007077816 */ /* 0x000fe20000000024 */
[----:B------:R-:W5:Y:S04]  /*191b70*/  LDL.LU R37, [R1+0x7da4] ;  /* 0x007da40001257983 */ /* 0x000f680000300800 */
[----:B------:R-:W5:Y:S01]  /*191b80*/  LDL.LU R51, [R1+0x7da0] ;  /* 0x007da00001337983 */ /* 0x000f620000300800 */
[----:B------:R-:W-:-:S03]  /*191b90*/  PRMT R4, R4, 0x3340, R8 ;  /* 0x0000334004047816 */ /* 0x000fc60000000008 */
[----:B------:R-:W-:Y:S01]  /*191ba0*/  STL [R1+0x1464], R40 ;  /* 0x0014642801007387 */ /* 0x000fe20000100800 */
[----:B------:R-:W-:-:S03]  /*191bb0*/  PRMT R0, R2, 0x3340, R0 ;  /* 0x0000334002007816 */ /* 0x000fc60000000000 */
[----:B------:R2:W-:Y:S04]  /*191bc0*/  STL [R1+0x1460], R7 ;  /* 0x0014600701007387 */ /* 0x0005e80000100800 */
[----:B------:R0:W-:Y:S04]  /*191bd0*/  STL [R1+0x145c], R4 ;  /* 0x00145c0401007387 */ /* 0x0001e80000100800 */
[----:B------:R0:W-:Y:S01]  /*191be0*/  STL [R1+0x1458], R0 ;  /* 0x0014580001007387 */ /* 0x0001e20000100800 */
[----:B------:R-:W-:Y:S02]  /*191bf0*/  LOP3.LUT R10, R10, 0xffff, RZ, 0xc0, !PT ;  /* 0x0000ffff0a0a7812 */ /* 0x000fe400078ec0ff */
[----:B------:R-:W-:-:S02]  /*191c00*/  LOP3.LUT R9, R9, 0xffff, RZ, 0xc0, !PT ;  /* 0x0000ffff09097812 */ /* 0x000fc400078ec0ff */
[----:B--2---:R-:W-:Y:S02]  /*191c10*/  LOP3.LUT R7, R5, 0xffff, RZ, 0xc0, !PT ;  /* 0x0000ffff05077812 */ /* 0x004fe400078ec0ff */
[----:B---3--:R-:W-:Y:S02]  /*191c20*/  LOP3.LUT R36, R6, 0xffff, RZ, 0xc0, !PT ;  /* 0x0000ffff06247812 */ /* 0x008fe400078ec0ff */
[----:B------:R-:W2:Y:S01]  /*191c30*/  LDL.LU R6, [R1+0x2c6c] ;  /* 0x002c6c0001067983 */ /* 0x000ea20000300800 */
[----:B----4-:R-:W-:Y:S02]  /*191c40*/  LOP3.LUT R2, R47, 0xffff, RZ, 0xc0, !PT ;  /* 0x0000ffff2f027812 */ /* 0x010fe400078ec0ff */
[----:B------:R-:W-:Y:S02]  /*191c50*/  SHF.R.U32.HI R40, RZ, 0x8, R7 ;  /* 0x00000008ff287819 */ /* 0x000fe40000011607 */
[----:B0-----:R-:W-:Y:S01]  /*191c60*/  LOP3.LUT R4, R38, 0xffff, RZ, 0xc0, !PT ;  /* 0x0000ffff26047812 */ /* 0x001fe200078ec0ff */
[----:B------:R-:W3:Y:S01]  /*191c70*/  LDL.LU R5, [R1+0x2c68] ;  /* 0x002c680001057983 */ /* 0x000ee20000300800 */
[----:B------:R-:W-:-:S02]  /*191c80*/  PRMT R7, R7, 0x3340, R2 ;  /* 0x0000334007077816 */ /* 0x000fc40000000002 */
[----:B-----5:R-:W-:Y:S01]  /*191c90*/  LOP3.LUT R8, R45, 0xffff, RZ, 0xc0, !PT ;  /* 0x0000ffff2d087812 */ /* 0x020fe200078ec0ff */
[----:B------:R-:W4:Y:S04]  /*191ca0*/  LDL.LU R38, [R1+0x290] ;  /* 0x0002900001267983 */ /* 0x000f280000300800 */
[----:B------:R-:W5:Y:S01]  /*191cb0*/  LDL.LU R45, [R1+0x104] ;  /* 0x00010400012d7983 */ /* 0x000f620000300800 */
[----:B------:R-:W-:-:S03]  /*191cc0*/  LOP3.LUT R0, R49, 0xffff, RZ, 0xc0, !PT ;  /* 0x0000ffff31007812 */ /* 0x000fc600078ec0ff */
[----:B------:R-:W4:Y:S04]  /*191cd0*/  LDL.LU R47, [R1+0xfc] ;  /* 0x0000fc00012f7983 */ /* 0x000f280000300800 */
[----:B------:R-:W4:Y:S04]  /*191ce0*/  LDL.LU R49, [R1+0xf8] ;  /* 0x0000f80001317983 */ /* 0x000f280000300800 */
[----:B------:R0:W-:Y:S02]  /*191cf0*/  STL [R1+0x15f8], R7 ;  /* 0x0015f80701007387 */ /* 0x0001e40000100800 */
[----:B0-----:R-:W-:-:S02]  /*191d00*/  SHF.R.U32.HI R7, RZ, 0x8, R2 ;  /* 0x00000008ff077819 */ /* 0x001fc40000011602 */
[----:B------:R-:W-:Y:S02]  /*191d10*/  SHF.R.U32.HI R2, RZ, 0x8, R36 ;  /* 0x00000008ff027819 */ /* 0x000fe40000011624 */
[--C-:B------:R-:W-:Y:S02]  /*191d20*/  PRMT R36, R36, 0x3340, R0.reuse ;  /* 0x0000334024247816 */ /* 0x100fe40000000000 */
[----:B------:R-:W-:-:S03]  /*191d30*/  SHF.R.U32.HI R0, RZ, 0x8, R0 ;  /* 0x00000008ff007819 */ /* 0x000fc60000011600 */
[----:B------:R0:W-:Y:S02]  /*191d40*/  STL [R1+0x15f4], R36 ;  /* 0x0015f42401007387 */ /* 0x0001e40000100800 */
[----:B0-----:R-:W-:Y:S02]  /*191d50*/  SHF.R.U32.HI R36, RZ, 0x8, R4 ;  /* 0x00000008ff247819 */ /* 0x001fe40000011604 */
[----:B------:R-:W-:-:S05]  /*191d60*/  PRMT R4, R4, 0x3340, R10 ;  /* 0x0000334004047816 */ /* 0x000fca000000000a */
[----:B------:R0:W-:Y:S02]  /*191d70*/  STL [R1+0x15f0], R4 ;  /* 0x0015f00401007387 */ /* 0x0001e40000100800 */
[----:B0-----:R-:W-:Y:S01]  /*191d80*/  SHF.R.U32.HI R4, RZ, 0x8, R10 ;  /* 0x00000008ff047819 */ /* 0x001fe2000001160a */
[----:B------:R-:W-:Y:S01]  /*191d90*/  IMAD.MOV.U32 R10, RZ, RZ, R0 ;  /* 0x000000ffff0a7224 */ /* 0x000fe200078e0000 */
[----:B------:R-:W-:Y:S02]  /*191da0*/  SHF.R.U32.HI R0, RZ, 0x8, R8 ;  /* 0x00000008ff007819 */ /* 0x000fe40000011608 */
[--C-:B------:R-:W-:Y:S02]  /*191db0*/  PRMT R8, R8, 0x3340, R9.reuse ;  /* 0x0000334008087816 */ /* 0x100fe40000000009 */
[----:B------:R-:W-:Y:S02]  /*191dc0*/  SHF.R.U32.HI R9, RZ, 0x8, R9 ;  /* 0x00000008ff097819 */ /* 0x000fe40000011609 */
[----:B------:R-:W-:-:S02]  /*191dd0*/  LOP3.LUT R40, R40, 0xffff, RZ, 0xc0, !PT ;  /* 0x0000ffff28287812 */ /* 0x000fc400078ec0ff */
[----:B------:R-:W-:Y:S01]  /*191de0*/  LOP3.LUT R7, R7, 0xffff, RZ, 0xc0, !PT ;  /* 0x0000ffff07077812 */ /* 0x000fe200078ec0ff */
[----:B------:R0:W-:Y:S01]  /*191df0*/  STL [R1+0x15ec], R8 ;  /* 0x0015ec0801007387 */ /* 0x0001e20000100800 */
[----:B------:R-:W-:Y:S02]  /*191e00*/  LOP3.LUT R10, R10, 0xffff, RZ, 0xc0, !PT ;  /* 0x0000ffff0a0a7812 */ /* 0x000fe400078ec0ff */
[----:B------:R-:W-:Y:S01]  /*191e10*/  PRMT R40, R40, 0x3340, R7 ;  /* 0x0000334028287816 */ /* 0x000fe20000000007 */
[----:B0-----:R-:W-:Y:S01]  /*191e20*/  IMAD.MOV.U32 R8, RZ, RZ, R36 ;  /* 0x000000ffff087224 */ /* 0x001fe200078e0024 */
[----:B------:R-:W-:Y:S01]  /*191e30*/  LOP3.LUT R36, R2, 0xffff, RZ, 0xc0, !PT ;  /* 0x0000ffff02247812 */ /* 0x000fe200078ec0ff */
[----:B------:R-:W-:Y:S01]  /*191e40*/  IMAD.MOV.U32 R2, RZ, RZ, R9 ;  /* 0x000000ffff027224 */ /* 0x000fe200078e0009 */
[----:B------:R-:W-:-:S03]  /*191e50*/  LOP3.LUT R9, R0, 0xffff, RZ, 0xc0, !PT ;  /* 0x0000ffff00097812 */ /* 0x000fc600078ec0ff */
[----:B------:R-:W-:Y:S01]  /*191e60*/  IMAD.MOV.U32 R0, RZ, RZ, R2 ;  /* 0x000000ffff007224 */ /* 0x000fe200078e0002 */
[----:B------:R-:W-:Y:S02]  /*191e70*/  LOP3.LUT R2, R4, 0xffff, RZ, 0xc0, !PT ;  /* 0x0000ffff04027812 */ /* 0x000fe400078ec0ff */
[----:B------:R-:W-:Y:S01]  /*191e80*/  PRMT R10, R36, 0x3340, R10 ;  /* 0x00003340240a7816 */ /* 0x000fe2000000000a */
[----:B------:R-:W4:Y:S04]  /*191e90*/  LDL.LU R4, [R1+0x7d9c] ;  /* 0x007d9c0001047983 */ /* 0x000f280000300800 */
[----:B------:R-:W4:Y:S04]  /*191ea0*/  LDL.LU R7, [R1+0x7d98] ;  /* 0x007d980001077983 */ /* 0x000f280000300800 */
[----:B------:R0:W-:Y:S04]  /*191eb0*/  STL [R1+0x1454], R40 ;  /* 0x0014542801007387 */ /* 0x0001e80000100800 */
[----:B0-----:R-:W4:Y:S04]  /*191ec0*/  LDL.LU R40, [R1+0x7d94] ;  /* 0x007d940001287983 */ /* 0x001f280000300800 */
[----:B------:R-:W4:Y:S04]  /*191ed0*/  LDL.LU R36, [R1+0x7d90] ;  /* 0x007d900001247983 */ /* 0x000f280000300800 */
[----:B------:R0:W-:Y:S04]  /*191ee0*/  STL [R1+0x1450], R10 ;  /* 0x0014500a01007387 */ /* 0x0001e80000100800 */
[----:B0-----:R-:W4:Y:S01]  /*191ef0*/  LDL.LU R10, [R1+0x2c64] ;  /* 0x002c6400010a7983 */ /* 0x001f220000300800 */
[----:B------:R-:W-:-:S02]  /*191f00*/  LOP3.LUT R8, R8, 0xffff, RZ, 0xc0, !PT ;  /* 0x0000ffff08087812 */ /* 0x000fc400078ec0ff */
[----:B------:R-:W-:Y:S02]  /*191f10*/  LOP3.LUT R0, R0, 0xffff, RZ, 0xc0, !PT ;  /* 0x0000ffff00007812 */ /* 0x000fe400078ec0ff */
[----:B------:R-:W-:Y:S02]  /*191f20*/  PRMT R2, R8, 0x3340, R2 ;  /* 0x0000334008027816 */ /* 0x000fe40000000002 */
[----:B------:R-:W-:-:S03]  /*191f30*/  PRMT R0, R9, 0x3340, R0 ;  /* 0x0000334009007816 */ /* 0x000fc60000000000 */
[----:B------:R0:W-:Y:S04]  /*191f40*/  STL [R1+0x144c], R2 ;  /* 0x00144c0201007387 */ /* 0x0001e80000100800 */
[----:B------:R0:W-:Y:S01]  /*191f50*/  STL [R1+0x1448], R0 ;  /* 0x0014480001007387 */ /* 0x0001e20000100800 */
[----:B------:R-:W-:Y:S02]  /*191f60*/  LOP3.LUT R11, R11, 0xffff, RZ, 0xc0, !PT ;  /* 0x0000ffff0b0b7812 */ /* 0x000fe400078ec0ff */
[----:B--2---:R-:W-:Y:S02]  /*191f70*/  LOP3.LUT R6, R6, 0xffff, RZ, 0xc0, !PT ;  /* 0x0000ffff06067812 */ /* 0x004fe400078ec0ff */
[----:B---3--:R-:W-:Y:S02]  /*191f80*/  LOP3.LUT R5, R5, 0xffff, RZ, 0xc0, !PT ;  /* 0x0000ffff05057812 */ /* 0x008fe400078ec0ff */
[----:B-----5:R-:W-:-:S02]  /*191f90*/  LOP3.LUT R8, R45, 0xffff, RZ, 0xc0, !PT ;  /* 0x0000ffff2d087812 */ /* 0x020fc400078ec0ff */
[----:B----4-:R-:W-:Y:S02]  /*191fa0*/  LOP3.LUT R9, R38, 0xffff, RZ, 0xc0, !PT ;  /* 0x0000ffff26097812 */ /* 0x010fe400078ec0ff */
[----:B0-----:R-:W-:Y:S02]  /*191fb0*/  LOP3.LUT R2, R47, 0xffff, RZ, 0xc0, !PT ;  /* 0x0000ffff2f027812 */ /* 0x001fe400078ec0ff */
[----:B------:R-:W-:Y:S02]  /*191fc0*/  SHF.R.U32.HI R45, RZ, 0x8, R6 ;  /* 0x00000008ff2d7819 */ /* 0x000fe40000011606 */
[--C-:B------:R-:W-:Y:S02]  /*191fd0*/  PRMT R38, R6, 0x3340, R8.reuse ;  /* 0x0000334006267816 */ /* 0x100fe40000000008 */
[----:B------:R-:W-:Y:S02]  /*191fe0*/  SHF.R.U32.HI R6, RZ, 0x8, R8 ;  /* 0x00000008ff067819 */ /* 0x000fe40000011608 */
[----:B------:R-:W-:Y:S01]  /*191ff0*/  LOP3.LUT R0, R49, 0xffff, RZ, 0xc0, !PT ;  /* 0x0000ffff31007812 */ /* 0x000fe200078ec0ff */
[----:B------:R-:W2:Y:S01]  /*192000*/  LDL.LU R47, [R1+0x10c] ;  /* 0x00010c00012f7983 */ /* 0x000ea20000300800 */
[----:B------:R-:W-:-:S03]  /*192010*/  PRMT R8, R5, 0x3340, R2 ;  /* 0x0000334005087816 */ /* 0x000fc60000000002 */
[----:B------:R-:W3:Y:S04]  /*192020*/  LDL.LU R49, [R1+0x100] ;  /* 0x0001000001317983 */ /* 0x000ee80000300800 */
[----:B------:R0:W-:Y:S02]  /*192030*/  STL [R1+0x15dc], R38 ;  /* 0x0015dc2601007387 */ /* 0x0001e40000100800 */
[----:B0-----:R-:W-:Y:S02]  /*192040*/  SHF.R.U32.HI R38, RZ, 0x8, R5 ;  /* 0x00000008ff267819 */ /* 0x001fe40000011605 */
[----:B------:R-:W4:Y:S04]  /*192050*/  LDL.LU R5, [R1+0x7d8c] ;  /* 0x007d8c0001057983 */ /* 0x000f280000300800 */
[----:B------:R0:W-:Y:S02]  /*192060*/  STL [R1+0x15e8], R8 ;  /* 0x0015e80801007387 */ /* 0x0001e40000100800 */
[----:B0-----:R-:W-:-:S02]  /*192070*/  SHF.R.U32.HI R8, RZ, 0x8, R2 ;  /* 0x00000008ff087819 */ /* 0x001fc40000011602 */
[----:B------:R-:W-:Y:S02]  /*192080*/  LOP3.LUT R38, R38, 0xffff, RZ, 0xc0, !PT ;  /* 0x0000ffff26267812 */ /* 0x000fe400078ec0ff */
[----:B------:R-:W-:-:S04]  /*192090*/  LOP3.LUT R10, R10, 0xffff, RZ, 0xc0, !PT ;  /* 0x0000ffff0a0a7812 */ /* 0x000fc800078ec0ff */
[----:B------:R-:W-:Y:S02]  /*1920a0*/  SHF.R.U32.HI R2, RZ, 0x8, R10 ;  /* 0x00000008ff027819 */ /* 0x000fe4000001160a */
[----:B------:R-:W-:-:S05]  /*1920b0*/  PRMT R10, R10, 0x3340, R0 ;  /* 0x000033400a0a7816 */ /* 0x000fca0000000000 */
[----:B------:R0:W-:Y:S02]  /*1920c0*/  STL [R1+0x15e4], R10 ;  /* 0x0015e40a01007387 */ /* 0x0001e40000100800 */
[----:B0-----:R-:W-:Y:S02]  /*1920d0*/  SHF.R.U32.HI R10, RZ, 0x8, R0 ;  /* 0x00000008ff0a7819 */ /* 0x001fe40000011600 */
[----:B------:R-:W-:Y:S02]  /*1920e0*/  SHF.R.U32.HI R0, RZ, 0x8, R9 ;  /* 0x00000008ff007819 */ /* 0x000fe40000011609 */
[----:B------:R-:W-:-:S05]  /*1920f0*/  PRMT R9, R9, 0x3340, R11 ;  /* 0x0000334009097816 */ /* 0x000fca000000000b */
[----:B------:R0:W-:Y:S02]  /*192100*/  STL [R1+0x15e0], R9 ;  /* 0x0015e00901007387 */ /* 0x0001e40000100800 */
[----:B0-----:R-:W-:Y:S01]  /*192110*/  IMAD.MOV.U32 R9, RZ, RZ, R8 ;  /* 0x000000ffff097224 */ /* 0x001fe200078e0008 */
[----:B------:R-:W-:Y:S01]  /*192120*/  SHF.R.U32.HI R8, RZ, 0x8, R11 ;  /* 0x00000008ff087819 */ /* 0x000fe2000001160b */
[----:B------:R-:W-:Y:S01]  /*192130*/  IMAD.MOV.U32 R11, RZ, RZ, R45 ;  /* 0x000000ffff0b7224 */ /* 0x000fe200078e002d */
[----:B------:R-:W-:-:S03]  /*192140*/  LOP3.LUT R45, R2, 0xffff, RZ, 0xc0, !PT ;  /* 0x0000ffff022d7812 */ /* 0x000fc600078ec0ff */
[----:B------:R-:W-:Y:S01]  /*192150*/  IMAD.MOV.U32 R2, RZ, RZ, R11 ;  /* 0x000000ffff027224 */ /* 0x000fe200078e000b */
[----:B------:R-:W-:Y:S02]  /*192160*/  LOP3.LUT R11, R9, 0xffff, RZ, 0xc0, !PT ;  /* 0x0000ffff090b7812 */ /* 0x000fe400078ec0ff */
[----:B------:R-:W-:Y:S02]  /*192170*/  LOP3.LUT R9, R0, 0xffff, RZ, 0xc0, !PT ;  /* 0x0000ffff00097812 */ /* 0x000fe400078ec0ff */
[----:B------:R-:W-:Y:S02]  /*192180*/  LOP3.LUT R0, R6, 0xffff, RZ, 0xc0, !PT ;  /* 0x0000ffff06007812 */ /* 0x000fe400078ec0ff */
[----:B------:R-:W-:Y:S01]  /*192190*/  PRMT R11, R38, 0x3340, R11 ;  /* 0x00003340260b7816 */ /* 0x000fe2000000000b */
[----:B------:R-:W5:Y:S04]  /*1921a0*/  LDL.LU R6, [R1+0x7d88] ;  /* 0x007d880001067983 */ /* 0x000f680000300800 */
[----:B------:R-:W4:Y:S01]  /*1921b0*/  LDL.LU R38, [R1+0x7d84] ;  /* 0x007d840001267983 */ /* 0x000f220000300800 */
[----:B------:R-:W-:-:S03]  /*1921c0*/  LOP3.LUT R10, R10, 0xffff, RZ, 0xc0, !PT ;  /* 0x0000ffff0a0a7812 */ /* 0x000fc600078ec0ff */
[----:B------:R0:W-:Y:S01]  /*1921d0*/  STL [R1+0x1444], R11 ;  /* 0x0014440b01007387 */ /* 0x0001e20000100800 */
[----:B------:R-:W-:-:S03]  /*1921e0*/  PRMT R10, R45, 0x3340, R10 ;  /* 0x000033402d0a7816 */ /* 0x000fc6000000000a */
[----:B0-----:R-:W4:Y:S04]  /*1921f0*/  LDL.LU R11, [R1+0x2c78] ;  /* 0x002c7800010b7983 */ /* 0x001f280000300800 */
[----:B------:R-:W5:Y:S04]  /*192200*/  LDL.LU R45, [R1+0x7d80] ;  /* 0x007d8000012d7983 */ /* 0x000f680000300800 */
[----:B------:R0:W-:Y:S01]  /*192210*/  STL [R1+0x1440], R10 ;  /* 0x0014400a01007387 */ /* 0x0001e20000100800 */
[----:B------:R-:W-:-:S03]  /*192220*/  LOP3.LUT R8, R8, 0xffff, RZ, 0xc0, !PT ;  /* 0x0000ffff08087812 */ /* 0x000fc600078ec0ff */
[----:B0-----:R-:W5:Y:S01]  /*192230*/  LDL.LU R10, [R1+0x2c74] ;  /* 0x002c7400010a7983 */ /* 0x001f620000300800 */
[----:B------:R-:W-:-:S03]  /*192240*/  PRMT R8, R9, 0x3340, R8 ;  /* 0x0000334009087816 */ /* 0x000fc60000000008 */
[----:B------:R-:W5:Y:S04]  /*192250*/  LDL.LU R9, [R1+0x298] ;  /* 0x0002980001097983 */ /* 0x000f680000300800 */
[----:B------:R0:W-:Y:S04]  /*192260*/  STL [R1+0x142c], R8 ;  /* 0x00142c0801007387 */ /* 0x0001e80000100800 */
[----:B0-----:R-:W5:Y:S01]  /*192270*/  LDL.LU R8, [R1+0x294] ;  /* 0x0002940001087983 */ /* 0x001f620000300800 */
[----:B------:R-:W-:-:S04]  /*192280*/  LOP3.LUT R2, R2, 0xffff, RZ, 0xc0, !PT ;  /* 0x0000ffff02027812 */ /* 0x000fc800078ec0ff */
[----:B------:R-:W-:-:S05]  /*192290*/  PRMT R0, R2, 0x3340, R0 ;  /* 0x0000334002007816 */ /* 0x000fca0000000000 */
[----:B------:R3:W-:Y:S01]  /*1922a0*/  STL [R1+0x1428], R0 ;  /* 0x0014280001007387 */ /* 0x0007e20000100800 */
[----:B------:R-:W-:Y:S02]  /*1922b0*/  LOP3.LUT R13, R13, 0xffff, RZ, 0xc0, !PT ;  /* 0x0000ffff0d0d7812 */ /* 0x000fe400078ec0ff */
[----:B------:R-:W-:Y:S02]  /*1922c0*/  LOP3.LUT R12, R12, 0xffff, RZ, 0xc0, !PT ;  /* 0x0000ffff0c0c7812 */ /* 0x000fe400078ec0ff */
[----:B--2---:R-:W-:Y:S02]  /*1922d0*/  LOP3.LUT R2, R47, 0xffff, RZ, 0xc0, !PT ;  /* 0x0000ffff2f027812 */ /* 0x004fe400078ec0ff */
[----:B---3--:R-:W-:Y:S02]  /*1922e0*/  LOP3.LUT R0, R49, 0xffff, RZ, 0xc0, !PT ;  /* 0x0000ffff31007812 */ /* 0x008fe400078ec0ff */
[----:B------:R-:W2:Y:S01]  /*1922f0*/  LDL.LU R49, [R1+0x108] ;  /* 0x0001080001317983 */ /* 0x000ea20000300800 */
[----:B----4-:R-:W-:-:S04]  /*192300*/  LOP3.LUT R11, R11, 0xffff, RZ, 0xc0, !PT ;  /* 0x0000ffff0b0b7812 */ /* 0x010fc800078ec0ff */
[----:B------:R-:W-:Y:S02]  /*192310*/  SHF.R.U32.HI R47, RZ, 0x8, R11 ;  /* 0x00000008ff2f7819 */ /* 0x000fe4000001160b */
[----:B------:R-:W-:-:S05]  /*192320*/  PRMT R11, R11, 0x3340, R2 ;  /* 0x000033400b0b7816 */ /* 0x000fca0000000002 */
[----:B------:R0:W-:Y:S01]  /*192330*/  STL [R1+0x15cc], R11 ;  /* 0x0015cc0b01007387 */ /* 0x0001e20000100800 */
[----:B-----5:R-:W-:Y:S02]  /*192340*/  LOP3.LUT R10, R10, 0xffff, RZ, 0xc0, !PT ;  /* 0x0000ffff0a0a7812 */ /* 0x020fe400078ec0ff */
[----:B------:R-:W-:Y:S01]  /*192350*/  LOP3.LUT R9, R9, 0xffff, RZ, 0xc0, !PT ;  /* 0x0000ffff09097812 */ /* 0x000fe200078ec0ff */
[----:B0-----:R-:W-:Y:S01]  /*192360*/  IMAD.MOV.U32 R11, RZ, RZ, R47 ;  /* 0x000000ffff0b7224 */ /* 0x001fe200078e002f */
[----:B------:R-:W-:Y:S02]  /*192370*/  SHF.R.U32.HI R47, RZ, 0x8, R2 ;  /* 0x00000008ff2f7819 */ /* 0x000fe40000011602 */
[----:B------:R-:W-:Y:S02]  /*192380*/  SHF.R.U32.HI R2, RZ, 0x8, R10 ;  /* 0x00000008ff027819 */ /* 0x000fe4000001160a */
[----:B------:R-:W-:-:S05]  /*192390*/  PRMT R10, R10, 0x3340, R0 ;  /* 0x000033400a0a7816 */ /* 0x000fca0000000000 */
[----:B------:R0:W-:Y:S01]  /*1923a0*/  STL [R1+0x15d8], R10 ;  /* 0x0015d80a01007387 */ /* 0x0001e20000100800 */
[----:B------:R-:W-:Y:S02]  /*1923b0*/  LOP3.LUT R8, R8, 0xffff, RZ, 0xc0, !PT ;  /* 0x0000ffff08087812 */ /* 0x000fe400078ec0ff */
[----:B0-----:R-:W-:Y:S02]  /*1923c0*/  SHF.R.U32.HI R10, RZ, 0x8, R9 ;  /* 0x00000008ff0a7819 */ /* 0x001fe40000011609 */
[----:B------:R-:W-:-:S05]  /*1923d0*/  PRMT R9, R9, 0x3340, R13 ;  /* 0x0000334009097816 */ /* 0x000fca000000000d */
[----:B------:R0:W-:Y:S02]  /*1923e0*/  STL [R1+0x15d4], R9 ;  /* 0x0015d40901007387 */ /* 0x0001e40000100800 */
[----:B0-----:R-:W-:Y:S01]  /*1923f0*/  SHF.R.U32.HI R9, RZ, 0x8, R13 ;  /* 0x00000008ff097819 */ /* 0x001fe2000001160d */
[----:B------:R-:W-:Y:S01]  /*192400*/  IMAD.MOV.U32 R13, RZ, RZ, R11 ;  /* 0x000000ffff0d7224 */ /* 0x000fe200078e000b */
[----:B------:R-:W-:Y:S02]  /*192410*/  SHF.R.U32.HI R11, RZ, 0x8, R8 ;  /* 0x00000008ff0b7819 */ /* 0x000fe40000011608 */
[----:B------:R-:W-:Y:S02]  /*192420*/  PRMT R8, R8, 0x3340, R12 ;  /* 0x0000334008087816 */ /* 0x000fe4000000000c */
[----:B------:R-:W-:-:S03]  /*192430*/  SHF.R.U32.HI R0, RZ, 0x8, R0 ;  /* 0x00000008ff007819 */ /* 0x000fc60000011600 */
[----:B------:R0:W-:Y:S01]  /*192440*/  STL [R1+0x15d0], R8 ;  /* 0x0015d00801007387 */ /* 0x0001e20000100800 */
        /* <DEDUP_REMOVED lines=8> */
[----:B------:R-:W-:Y:S02]  /*1924d0*/  PRMT R13, R13, 0x3340, R12 ;  /* 0x000033400d0d7816 */ /* 0x000fe4000000000c */
[----:B------:R-:W-:Y:S02]  /*1924e0*/  LOP3.LUT R8, R8, 0xffff, RZ, 0xc0, !PT ;  /* 0x0000ffff08087812 */ /* 0x000fe400078ec0ff */
[----:B------:R-:W-:-:S02]  /*1924f0*/  LOP3.LUT R0, R47, 0xffff, RZ, 0xc0, !PT ;  /* 0x0000ffff2f007812 */ /* 0x000fc400078ec0ff */
[----:B------:R-:W-:Y:S01]  /*192500*/  PRMT R9, R10, 0x3340, R9 ;  /* 0x000033400a097816 */ /* 0x000fe20000000009 */
[----:B------:R-:W3:Y:S04]  /*192510*/  LDL.LU R47, [R1+0x7d7c] ;  /* 0x007d7c00012f7983 */ /* 0x000ee80000300800 */
[----:B------:R-:W4:Y:S04]  /*192520*/  LDL.LU R12, [R1+0x2c90] ;  /* 0x002c9000010c7983 */ /* 0x000f280000300800 */
[----:B------:R0:W-:Y:S01]  /*192530*/  STL [R1+0x1424], R13 ;  /* 0x0014240d01007387 */ /* 0x0001e20000100800 */
[----:B------:R-:W-:-:S03]  /*192540*/  PRMT R8, R11, 0x3340, R8 ;  /* 0x000033400b087816 */ /* 0x000fc60000000008 */
[----:B0-----:R-:W5:Y:S04]  /*192550*/  LDL.LU R13, [R1+0x110] ;  /* 0x00011000010d7983 */ /* 0x001f680000300800 */
[----:B------:R-:W3:Y:S04]  /*192560*/  LDL.LU R10, [R1+0x2c84] ;  /* 0x002c8400010a7983 */ /* 0x000ee80000300800 */
[----:B------:R0:W-:Y:S04]  /*192570*/  STL [R1+0x1420], R9 ;  /* 0x0014200901007387 */ /* 0x0001e80000100800 */
[----:B0-----:R-:W3:Y:S04]  /*192580*/  LDL.LU R9, [R1+0x29c] ;  /* 0x00029c0001097983 */ /* 0x001ee80000300800 */
[----:B------:R-:W3:Y:S04]  /*192590*/  LDL.LU R11, [R1+0x2c8c] ;  /* 0x002c8c00010b7983 */ /* 0x000ee80000300800 */
[----:B------:R0:W-:Y:S04]  /*1925a0*/  STL [R1+0x13ec], R8 ;  /* 0x0013ec0801007387 */ /* 0x0001e80000100800 */
[----:B0-----:R-:W3:Y:S01]  /*1925b0*/  LDL.LU R8, [R1+0x114] ;  /* 0x0001140001087983 */ /* 0x001ee20000300800 */
[----:B------:R-:W-:-:S04]  /*1925c0*/  LOP3.LUT R2, R2, 0xffff, RZ, 0xc0, !PT ;  /* 0x0000ffff02027812 */ /* 0x000fc800078ec0ff */
[----:B------:R-:W-:-:S05]  /*1925d0*/  PRMT R0, R2, 0x3340, R0 ;  /* 0x0000334002007816 */ /* 0x000fca0000000000 */
[----:B------:R2:W-:Y:S01]  /*1925e0*/  STL [R1+0x13e8], R0 ;  /* 0x0013e80001007387 */ /* 0x0005e20000100800 */
[----:B------:R-:W-:Y:S02]  /*1925f0*/  LOP3.LUT R14, R14, 0xffff, RZ, 0xc0, !PT ;  /* 0x0000ffff0e0e7812 */ /* 0x000fe400078ec0ff */
[----:B--2---:R-:W-:Y:S02]  /*192600*/  LOP3.LUT R0, R49, 0xffff, RZ, 0xc0, !PT ;  /* 0x0000ffff31007812 */ /* 0x004fe400078ec0ff */
[----:B----4-:R-:W-:-:S04]  /*192610*/  LOP3.LUT R12, R12, 0xffff, RZ, 0xc0, !PT ;  /* 0x0000ffff0c0c7812 */ /* 0x010fc800078ec0ff */
[----:B------:R-:W-:Y:S02]  /*192620*/  SHF.R.U32.HI R49, RZ, 0x8, R12 ;  /* 0x00000008ff317819 */ /* 0x000fe4000001160c */
[----:B-----5:R-:W-:Y:S02]  /*192630*/  LOP3.LUT R2, R13, 0xffff, RZ, 0xc0, !PT ;  /* 0x0000ffff0d027812 */ /* 0x020fe400078ec0ff */
[----:B---3--:R-:W-:Y:S02]  /*192640*/  LOP3.LUT R10, R10, 0xffff, RZ, 0xc0, !PT ;  /* 0x0000ffff0a0a7812 */ /* 0x008fe400078ec0ff */
[----:B------:R-:W-:Y:S02]  /*192650*/  LOP3.LUT R11, R11, 0xffff, RZ, 0xc0, !PT ;  /* 0x0000ffff0b0b7812 */ /* 0x000fe400078ec0ff */
[----:B------:R-:W-:-:S04]  /*192660*/  LOP3.LUT R8, R8, 0xffff, RZ, 0xc0, !PT ;  /* 0x0000ffff08087812 */ /* 0x000fc800078ec0ff */
[--C-:B------:R-:W-:Y:S02]  /*192670*/  PRMT R12, R12, 0x3340, R8.reuse ;  /* 0x000033400c0c7816 */ /* 0x100fe40000000008 */
[----:B------:R-:W-:Y:S02]  /*192680*/  SHF.R.U32.HI R13, RZ, 0x8, R8 ;  /* 0x00000008ff0d7819 */ /* 0x000fe40000011608 */
[----:B------:R-:W-:Y:S01]  /*192690*/  SHF.R.U32.HI R8, RZ, 0x8, R11 ;  /* 0x00000008ff087819 */ /* 0x000fe2000001160b */
[----:B------:R0:W-:Y:S01]  /*1926a0*/  STL [R1+0x15c0], R12 ;  /* 0x0015c00c01007387 */ /* 0x0001e20000100800 */
[----:B------:R-:W-:Y:S02]  /*1926b0*/  LOP3.LUT R9, R9, 0xffff, RZ, 0xc0, !PT ;  /* 0x0000ffff09097812 */ /* 0x000fe400078ec0ff */
[--C-:B0-----:R-:W-:Y:S02]  /*1926c0*/  PRMT R12, R11, 0x3340, R2.reuse ;  /* 0x000033400b0c7816 */ /* 0x101fe40000000002 */
[----:B------:R-:W-:Y:S01]  /*1926d0*/  SHF.R.U32.HI R11, RZ, 0x8, R2 ;  /* 0x00000008ff0b7819 */ /* 0x000fe20000011602 */
[----:B------:R-:W-:Y:S01]  /*1926e0*/  IMAD.MOV.U32 R2, RZ, RZ, R13 ;  /* 0x000000ffff027224 */ /* 0x000fe200078e000d */
[----:B------:R-:W-:-:S02]  /*1926f0*/  SHF.R.U32.HI R13, RZ, 0x8, R10 ;  /* 0x00000008ff0d7819 */ /* 0x000fc4000001160a */
[----:B------:R-:W-:Y:S01]  /*192700*/  PRMT R10, R10, 0x3340, R0 ;  /* 0x000033400a0a7816 */ /* 0x000fe20000000000 */
[----:B------:R0:W-:Y:S01]  /*192710*/  STL [R1+0x15bc], R12 ;  /* 0x0015bc0c01007387 */ /* 0x0001e20000100800 */
[----:B------:R-:W-:-:S03]  /*192720*/  LOP3.LUT R13, R13, 0xffff, RZ, 0xc0, !PT ;  /* 0x0000ffff0d0d7812 */ /* 0x000fc600078ec0ff */
[----:B------:R2:W-:Y:S01]  /*192730*/  STL [R1+0x15c8], R10 ;  /* 0x0015c80a01007387 */ /* 0x0005e20000100800 */
[----:B0-----:R-:W-:Y:S01]  /*192740*/  SHF.R.U32.HI R12, RZ, 0x8, R0 ;  /* 0x00000008ff0c7819 */ /* 0x001fe20000011600 */
[----:B------:R-:W-:Y:S01]  /*192750*/  IMAD.MOV.U32 R0, RZ, RZ, R11 ;  /* 0x000000ffff007224 */ /* 0x000fe200078e000b */
[----:B------:R-:W-:Y:S02]  /*192760*/  SHF.R.U32.HI R11, RZ, 0x8, R9 ;  /* 0x00000008ff0b7819 */ /* 0x000fe40000011609 */
[--C-:B------:R-:W-:Y:S02]  /*192770*/  PRMT R9, R9, 0x3340, R14.reuse ;  /* 0x0000334009097816 */ /* 0x100fe4000000000e */
[----:B--2---:R-:W-:Y:S02]  /*192780*/  SHF.R.U32.HI R10, RZ, 0x8, R14 ;  /* 0x00000008ff0a7819 */ /* 0x004fe4000001160e */
[----:B------:R-:W-:Y:S01]  /*192790*/  LOP3.LUT R12, R12, 0xffff, RZ, 0xc0, !PT ;  /* 0x0000ffff0c0c7812 */ /* 0x000fe200078ec0ff */
[----:B------:R-:W2:Y:S01]  /*1927a0*/  LDL.LU R14, [R1+0x118] ;  /* 0x00011800010e7983 */ /* 0x000ea20000300800 */
[----:B------:R-:W-:-:S02]  /*1927b0*/  LOP3.LUT R11, R11, 0xffff, RZ, 0xc0, !PT ;  /* 0x0000ffff0b0b7812 */ /* 0x000fc400078ec0ff */
[----:B------:R-:W-:Y:S01]  /*1927c0*/  LOP3.LUT R10, R10, 0xffff, RZ, 0xc0, !PT ;  /* 0x0000ffff0a0a7812 */ /* 0x000fe200078ec0ff */
[----:B------:R0:W-:Y:S01]  /*1927d0*/  STL [R1+0x15c4], R9 ;  /* 0x0015c40901007387 */ /* 0x0001e20000100800 */
[----:B------:R-:W-:Y:S02]  /*1927e0*/  PRMT R12, R13, 0x3340, R12 ;  /* 0x000033400d0c7816 */ /* 0x000fe4000000000c */
[----:B------:R-:W-:Y:S02]  /*1927f0*/  LOP3.LUT R2, R2, 0xffff, RZ, 0xc0, !PT ;  /* 0x0000ffff02027812 */ /* 0x000fe400078ec0ff */
[----:B------:R-:W-:Y:S02]  /*192800*/  PRMT R10, R11, 0x3340, R10 ;  /* 0x000033400b0a7816 */ /* 0x000fe4000000000a */
[----:B0-----:R-:W-:Y:S02]  /*192810*/  LOP3.LUT R9, R8, 0xffff, RZ, 0xc0, !PT ;  /* 0x0000ffff08097812 */ /* 0x001fe400078ec0ff */
[----:B------:R-:W-:-:S02]  /*192820*/  LOP3.LUT R8, R49, 0xffff, RZ, 0xc0, !PT ;  /* 0x0000ffff31087812 */ /* 0x000fc400078ec0ff */
[----:B------:R-:W3:Y:S04]  /*192830*/  LDL.LU R49, [R1+0x7d78] ;  /* 0x007d780001317983 */ /* 0x000ee80000300800 */
[----:B------:R-:W4:Y:S04]  /*192840*/  LDL.LU R13, [R1+0x2c18] ;  /* 0x002c1800010d7983 */ /* 0x000f280000300800 */
[----:B------:R0:W-:Y:S01]  /*192850*/  STL [R1+0x13e4], R12 ;  /* 0x0013e40c01007387 */ /* 0x0001e20000100800 */
[----:B------:R-:W-:-:S03]  /*192860*/  PRMT R8, R8, 0x3340, R2 ;  /* 0x0000334008087816 */ /* 0x000fc60000000002 */
[----:B0-----:R-:W5:Y:S04]  /*192870*/  LDL.LU R12, [R1+0x11c] ;  /* 0x00011c00010c7983 */ /* 0x001f680000300800 */
[----:B------:R-:W3:Y:S04]  /*192880*/  LDL.LU R11, [R1+0x2ca0] ;  /* 0x002ca000010b7983 */ /* 0x000ee80000300800 */
[----:B------:R0:W-:Y:S04]  /*192890*/  STL [R1+0x13e0], R10 ;  /* 0x0013e00a01007387 */ /* 0x0001e80000100800 */
[----:B0-----:R-:W4:Y:S04]  /*1928a0*/  LDL.LU R10, [R1+0x2c9c] ;  /* 0x002c9c00010a7983 */ /* 0x001f280000300800 */
[----:B------:R-:W4:Y:S01]  /*1928b0*/  LDL.LU R2, [R1+0x2c1c] ;  /* 0x002c1c0001027983 */ /* 0x000f220000300800 */
[----:B------:R-:W-:-:S04]  /*1928c0*/  LOP3.LUT R0, R0, 0xffff, RZ, 0xc0, !PT ;  /* 0x0000ffff00007812 */ /* 0x000fc800078ec0ff */
[----:B------:R-:W-:Y:S01]  /*1928d0*/  PRMT R0, R9, 0x3340, R0 ;  /* 0x0000334009007816 */ /* 0x000fe20000000000 */
[----:B------:R-:W-:Y:S04]  /*1928e0*/  STL [R1+0x13cc], R8 ;  /* 0x0013cc0801007387 */ /* 0x000fe80000100800 */
[----:B------:R2:W-:Y:S01]  /*1928f0*/  STL [R1+0x13c8], R0 ;  /* 0x0013c80001007387 */ /* 0x0005e20000100800 */
[----:B------:R-:W-:Y:S02]  /*192900*/  LOP3.LUT R16, R16, 0xffff, RZ, 0xc0, !PT ;  /* 0x0000ffff10107812 */ /* 0x000fe400078ec0ff */
[----:B------:R-:W-:Y:S02]  /*192910*/  LOP3.LUT R15, R15, 0xffff, RZ, 0xc0, !PT ;  /* 0x0000ffff0f0f7812 */ /* 0x000fe400078ec0ff */
[----:B--2---:R-:W-:-:S02]  /*192920*/  LOP3.LUT R0, R14, 0xffff, RZ, 0xc0, !PT ;  /* 0x0000ffff0e007812 */ /* 0x004fc400078ec0ff */
[----:B---3--:R-:W-:Y:S02]  /*192930*/  LOP3.LUT R11, R11, 0xffff, RZ, 0xc0, !PT ;  /* 0x0000ffff0b0b7812 */ /* 0x008fe400078ec0ff */
[----:B----4-:R-:W-:Y:S02]  /*192940*/  LOP3.LUT R9, R2, 0xffff, RZ, 0xc0, !PT ;  /* 0x0000ffff02097812 */ /* 0x010fe400078ec0ff */
[----:B-----5:R-:W-:Y:S02]  /*192950*/  LOP3.LUT R2, R12, 0xffff, RZ, 0xc0, !PT ;  /* 0x0000ffff0c027812 */ /* 0x020fe400078ec0ff */
[----:B------:R-:W-:Y:S02]  /*192960*/  SHF.R.U32.HI R12, RZ, 0x8, R11 ;  /* 0x00000008ff0c7819 */ /* 0x000fe4000001160b */
[----:B------:R-:W-:Y:S02]  /*192970*/  LOP3.LUT R10, R10, 0xffff, RZ, 0xc0, !PT ;  /* 0x0000ffff0a0a7812 */ /* 0x000fe400078ec0ff */
[----:B------:R-:W-:-:S02]  /*192980*/  PRMT R11, R11, 0x3340, R2 ;  /* 0x000033400b0b7816 */ /* 0x000fc40000000002 */
[----:B------:R-:W-:Y:S02]  /*192990*/  SHF.R.U32.HI R14, RZ, 0x8, R2 ;  /* 0x00000008ff0e7819 */ /* 0x000fe40000011602 */
[----:B------:R-:W-:Y:S01]  /*1929a0*/  SHF.R.U32.HI R2, RZ, 0x8, R10 ;  /* 0x00000008ff027819 */ /* 0x000fe2000001160a */
[----:B------:R0:W-:Y:S01]  /*1929b0*/  STL [R1+0x15b0], R11 ;  /* 0x0015b00b01007387 */ /* 0x0001e20000100800 */
[----:B------:R-:W-:Y:S02]  /*1929c0*/  LOP3.LUT R8, R13, 0xffff, RZ, 0xc0, !PT ;  /* 0x0000ffff0d087812 */ /* 0x000fe400078ec0ff */
[----:B0-----:R-:W-:Y:S01]  /*1929d0*/  PRMT R11, R10, 0x3340, R0 ;  /* 0x000033400a0b7816 */ /* 0x001fe20000000000 */
[----:B------:R-:W-:Y:S01]  /*1929e0*/  IMAD.MOV.U32 R10, RZ, RZ, R12 ;  /* 0x000000ffff0a7224 */ /* 0x000fe200078e000c */
[----:B------:R-:W-:Y:S02]  /*1929f0*/  SHF.R.U32.HI R12, RZ, 0x8, R9 ;  /* 0x00000008ff0c7819 */ /* 0x000fe40000011609 */
[----:B------:R-:W-:Y:S01]  /*192a00*/  PRMT R9, R9, 0x3340, R16 ;  /* 0x0000334009097816 */ /* 0x000fe20000000010 */
[----:B------:R0:W-:Y:S04]  /*192a10*/  STL [R1+0x15ac], R11 ;  /* 0x0015ac0b01007387 */ /* 0x0001e80000100800 */
[----:B------:R2:W-:Y:S01]  /*192a20*/  STL [R1+0x15b8], R9 ;  /* 0x0015b80901007387 */ /* 0x0005e20000100800 */
[----:B------:R-:W-:-:S02]  /*192a30*/  SHF.R.U32.HI R13, RZ, 0x8, R8 ;  /* 0x00000008ff0d7819 */ /* 0x000fc40000011608 */
[----:B------:R-:W-:Y:S02]  /*192a40*/  LOP3.LUT R12, R12, 0xffff, RZ, 0xc0, !PT ;  /* 0x0000ffff0c0c7812 */ /* 0x000fe400078ec0ff */
[----:B0-----:R-:W-:Y:S02]  /*192a50*/  SHF.R.U32.HI R11, RZ, 0x8, R16 ;  /* 0x00000008ff0b7819 */ /* 0x001fe40000011610 */
[--C-:B--2---:R-:W-:Y:S01]  /*192a60*/  PRMT R9, R8, 0x3340, R15.reuse ;  /* 0x0000334008097816 */ /* 0x104fe2000000000f */
[----:B------:R-:W-:Y:S01]  /*192a70*/  IMAD.MOV.U32 R8, RZ, RZ, R10 ;  /* 0x000000ffff087224 */ /* 0x000fe200078e000a */
[----:B------:R-:W-:Y:S02]  /*192a80*/  SHF.R.U32.HI R10, RZ, 0x8, R15 ;  /* 0x00000008ff0a7819 */ /* 0x000fe4000001160f */
[----:B------:R-:W-:Y:S01]  /*192a90*/  LOP3.LUT R11, R11, 0xffff, RZ, 0xc0, !PT ;  /* 0x0000ffff0b0b7812 */ /* 0x000fe200078ec0ff */
[----:B------:R-:W2:Y:S04]  /*192aa0*/  LDL.LU R16, [R1+0x120] ;  /* 0x0001200001107983 */ /* 0x000ea80000300800 */
[----:B------:R0:W-:Y:S01]  /*192ab0*/  STL [R1+0x15b4], R9 ;  /* 0x0015b40901007387 */ /* 0x0001e20000100800 */
[----:B------:R-:W-:-:S02]  /*192ac0*/  LOP3.LUT R10, R10, 0xffff, RZ, 0xc0, !PT ;  /* 0x0000ffff0a0a7812 */ /* 0x000fc400078ec0ff */
[----:B------:R-:W-:Y:S01]  /*192ad0*/  PRMT R12, R12, 0x3340, R11 ;  /* 0x000033400c0c7816 */ /* 0x000fe2000000000b */
[----:B------:R-:W3:Y:S01]  /*192ae0*/  LDL.LU R15, [R1+0x124] ;  /* 0x00012400010f7983 */ /* 0x000ee20000300800 */
[----:B------:R-:W-:Y:S02]  /*192af0*/  LOP3.LUT R13, R13, 0xffff, RZ, 0xc0, !PT ;  /* 0x0000ffff0d0d7812 */ /* 0x000fe400078ec0ff */
[----:B0-----:R-:W-:Y:S02]  /*192b00*/  LOP3.LUT R9, R2, 0xffff, RZ, 0xc0, !PT ;  /* 0x0000ffff02097812 */ /* 0x001fe400078ec0ff */
[----:B------:R-:W-:Y:S02]  /*192b10*/  LOP3.LUT R2, R14, 0xffff, RZ, 0xc0, !PT ;  /* 0x0000ffff0e027812 */ /* 0x000fe400078ec0ff */
[----:B------:R-:W4:Y:S04]  /*192b20*/  LDL.LU R14, [R1+0x2c20] ;  /* 0x002c2000010e7983 */ /* 0x000f280000300800 */
[----:B------:R-:W5:Y:S04]  /*192b30*/  LDL.LU R11, [R1+0x2cac] ;  /* 0x002cac00010b7983 */ /* 0x000f680000300800 */
[----:B------:R0:W-:Y:S01]  /*192b40*/  STL [R1+0x13c4], R12 ;  /* 0x0013c40c01007387 */ /* 0x0001e20000100800 */
[----:B------:R-:W-:-:S03]  /*192b50*/  PRMT R13, R13, 0x3340, R10 ;  /* 0x000033400d0d7816 */ /* 0x000fc6000000000a */
[----:B0-----:R-:W4:Y:S04]  /*192b60*/  LDL.LU R12, [R1+0x2c24] ;  /* 0x002c2400010c7983 */ /* 0x001f280000300800 */
[----:B------:R-:W4:Y:S01]  /*192b70*/  LDL.LU R10, [R1+0x2ca8] ;  /* 0x002ca800010a7983 */ /* 0x000f220000300800 */
[----:B------:R-:W-:Y:S02]  /*192b80*/  SHF.R.U32.HI R0, RZ, 0x8, R0 ;  /* 0x00000008ff007819 */ /* 0x000fe40000011600 */
[----:B------:R-:W-:Y:S02]  /*192b90*/  LOP3.LUT R8, R8, 0xffff, RZ, 0xc0, !PT ;  /* 0x0000ffff08087812 */ /* 0x000fe400078ec0ff */
[----:B------:R-:W-:Y:S02]  /*192ba0*/  LOP3.LUT R0, R0, 0xffff, RZ, 0xc0, !PT ;  /* 0x0000ffff00007812 */ /* 0x000fe400078ec0ff */
[----:B------:R-:W-:Y:S01]  /*192bb0*/  PRMT R2, R8, 0x3340, R2 ;  /* 0x0000334008027816 */ /* 0x000fe20000000002 */
[----:B------:R-:W-:Y:S01]  /*192bc0*/  STL [R1+0x13c0], R13 ;  /* 0x0013c00d01007387 */ /* 0x000fe20000100800 */
[----:B------:R-:W-:-:S03]  /*192bd0*/  PRMT R0, R9, 0x3340, R0 ;  /* 0x0000334009007816 */ /* 0x000fc60000000000 */
[----:B------:R-:W-:Y:S04]  /*192be0*/  STL [R1+0x13bc], R2 ;  /* 0x0013bc0201007387 */ /* 0x000fe80000100800 */
[----:B------:R2:W-:Y:S01]  /*192bf0*/  STL [R1+0x13b8], R0 ;  /* 0x0013b80001007387 */ /* 0x0005e20000100800 */
[----:B------:R-:W-:Y:S02]  /*192c00*/  LOP3.LUT R17, R17, 0xffff, RZ, 0xc0, !PT ;  /* 0x0000ffff11117812 */ /* 0x000fe400078ec0ff */
[----:B------:R-:W-:Y:S02]  /*192c10*/  LOP3.LUT R19, R19, 0xffff, RZ, 0xc0, !PT ;  /* 0x0000ffff13137812 */ /* 0x000fe400078ec0ff */
[----:B--2---:R-:W-:Y:S02]  /*192c20*/  LOP3.LUT R0, R16, 0xffff, RZ, 0xc0, !PT ;  /* 0x0000ffff10007812 */ /* 0x004fe400078ec0ff */
[----:B---3--:R-:W-:-:S04]  /*192c30*/  LOP3.LUT R2, R15, 0xffff, RZ, 0xc0, !PT ;  /* 0x0000ffff0f027812 */ /* 0x008fc800078ec0ff */
[----:B------:R-:W-:Y:S02]  /*192c40*/  SHF.R.U32.HI R15, RZ, 0x8, R2 ;  /* 0x00000008ff0f7819 */ /* 0x000fe40000011602 */
[----:B-----5:R-:W-:Y:S02]  /*192c50*/  LOP3.LUT R11, R11, 0xffff, RZ, 0xc0, !PT ;  /* 0x0000ffff0b0b7812 */ /* 0x020fe400078ec0ff */
[----:B----4-:R-:W-:Y:S02]  /*192c60*/  LOP3.LUT R8, R14, 0xffff, RZ, 0xc0, !PT ;  /* 0x0000ffff0e087812 */ /* 0x010fe400078ec0ff */
[----:B------:R-:W-:Y:S02]  /*192c70*/  SHF.R.U32.HI R14, RZ, 0x8, R0 ;  /* 0x00000008ff0e7819 */ /* 0x000fe40000011600 */
[----:B------:R-:W-:Y:S02]  /*192c80*/  LOP3.LUT R9, R12, 0xffff, RZ, 0xc0, !PT ;  /* 0x0000ffff0c097812 */ /* 0x000fe400078ec0ff */
[----:B------:R-:W-:-:S02]  /*192c90*/  LOP3.LUT R10, R10, 0xffff, RZ, 0xc0, !PT ;  /* 0x0000ffff0a0a7812 */ /* 0x000fc400078ec0ff */
[----:B------:R-:W-:Y:S02]  /*192ca0*/  PRMT R12, R11, 0x3340, R2 ;  /* 0x000033400b0c7816 */ /* 0x000fe40000000002 */
[----:B------:R-:W-:Y:S02]  /*192cb0*/  PRMT R2, R10, 0x3340, R0 ;  /* 0x000033400a027816 */ /* 0x000fe40000000000 */
[----:B------:R-:W-:Y:S01]  /*192cc0*/  PRMT R0, R8, 0x3340, R17 ;  /* 0x0000334008007816 */ /* 0x000fe20000000011 */
[----:B------:R0:W-:Y:S01]  /*192cd0*/  STL [R1+0x15a4], R12 ;  /* 0x0015a40c01007387 */ /* 0x0001e20000100800 */
[----:B------:R-:W-:Y:S02]  /*192ce0*/  SHF.R.U32.HI R13, RZ, 0x8, R8 ;  /* 0x00000008ff0d7819 */ /* 0x000fe40000011608 */
[----:B------:R-:W-:Y:S01]  /*192cf0*/  SHF.R.U32.HI R16, RZ, 0x8, R11 ;  /* 0x00000008ff107819 */ /* 0x000fe2000001160b */
[----:B------:R2:W-:Y:S01]  /*192d00*/  STL [R1+0x15a0], R2 ;  /* 0x0015a00201007387 */ /* 0x0005e20000100800 */
[----:B------:R-:W-:-:S02]  /*192d10*/  PRMT R8, R9, 0x3340, R19 ;  /* 0x0000334009087816 */ /* 0x000fc40000000013 */
[----:B------:R-:W-:Y:S02]  /*192d20*/  SHF.R.U32.HI R11, RZ, 0x8, R10 ;  /* 0x00000008ff0b7819 */ /* 0x000fe4000001160a */
[----:B0-----:R-:W-:Y:S02]  /*192d30*/  SHF.R.U32.HI R12, RZ, 0x8, R17 ;  /* 0x00000008ff0c7819 */ /* 0x001fe40000011611 */
[----:B------:R-:W3:Y:S04]  /*192d40*/  LDL.LU R17, [R1+0x128] ;  /* 0x0001280001117983 */ /* 0x000ee80000300800 */
[----:B------:R0:W-:Y:S01]  /*192d50*/  STL [R1+0x15a8], R0 ;  /* 0x0015a80001007387 */ /* 0x0001e20000100800 */
[----:B------:R-:W-:Y:S02]  /*192d60*/  LOP3.LUT R12, R12, 0xffff, RZ, 0xc0, !PT ;  /* 0x0000ffff0c0c7812 */ /* 0x000fe400078ec0ff */
[----:B------:R-:W-:-:S02]  /*192d70*/  LOP3.LUT R13, R13, 0xffff, RZ, 0xc0, !PT ;  /* 0x0000ffff0d0d7812 */ /* 0x000fc400078ec0ff */
[----:B--2---:R-:W-:Y:S02]  /*192d80*/  SHF.R.U32.HI R2, RZ, 0x8, R9 ;  /* 0x00000008ff027819 */ /* 0x004fe40000011609 */
[----:B------:R-:W-:Y:S02]  /*192d90*/  LOP3.LUT R10, R16, 0xffff, RZ, 0xc0, !PT ;  /* 0x0000ffff100a7812 */ /* 0x000fe400078ec0ff */
[----:B------:R-:W-:Y:S02]  /*192da0*/  LOP3.LUT R9, R15, 0xffff, RZ, 0xc0, !PT ;  /* 0x0000ffff0f097812 */ /* 0x000fe400078ec0ff */
[----:B0-----:R-:W-:Y:S02]  /*192db0*/  SHF.R.U32.HI R0, RZ, 0x8, R19 ;  /* 0x00000008ff007819 */ /* 0x001fe40000011613 */
[----:B------:R-:W2:Y:S04]  /*192dc0*/  LDL.LU R19, [R1+0x12c] ;  /* 0x00012c0001137983 */ /* 0x000ea80000300800 */
[----:B------:R0:W-:Y:S04]  /*192dd0*/  STL [R1+0x159c], R8 ;  /* 0x00159c0801007387 */ /* 0x0001e80000100800 */
[----:B------:R-:W4:Y:S04]  /*192de0*/  LDL.LU R16, [R1+0x2c28] ;  /* 0x002c280001107983 */ /* 0x000f280000300800 */
[----:B------:R-:W5:Y:S01]  /*192df0*/  LDL.LU R15, [R1+0x2c2c] ;  /* 0x002c2c00010f7983 */ /* 0x000f620000300800 */
[----:B------:R-:W-:-:S02]  /*192e00*/  PRMT R13, R13, 0x3340, R12 ;  /* 0x000033400d0d7816 */ /* 0x000fc4000000000c */
[----:B0-----:R-:W-:Y:S02]  /*192e10*/  LOP3.LUT R8, R14, 0xffff, RZ, 0xc0, !PT ;  /* 0x0000ffff0e087812 */ /* 0x001fe400078ec0ff */
[----:B------:R-:W5:Y:S04]  /*192e20*/  LDL.LU R14, [R1+0x2cb8] ;  /* 0x002cb800010e7983 */ /* 0x000f680000300800 */
[----:B------:R-:W5:Y:S01]  /*192e30*/  LDL.LU R12, [R1+0x2cbc] ;  /* 0x002cbc00010c7983 */ /* 0x000f620000300800 */
[----:B------:R-:W-:Y:S02]  /*192e40*/  LOP3.LUT R11, R11, 0xffff, RZ, 0xc0, !PT ;  /* 0x0000ffff0b0b7812 */ /* 0x000fe400078ec0ff */
[----:B------:R-:W-:Y:S02]  /*192e50*/  LOP3.LUT R2, R2, 0xffff, RZ, 0xc0, !PT ;  /* 0x0000ffff02027812 */ /* 0x000fe400078ec0ff */
[----:B------:R-:W-:-:S02]  /*192e60*/  LOP3.LUT R0, R0, 0xffff, RZ, 0xc0, !PT ;  /* 0x0000ffff00007812 */ /* 0x000fc400078ec0ff */
[----:B------:R-:W-:Y:S02]  /*192e70*/  PRMT R9, R10, 0x3340, R9 ;  /* 0x000033400a097816 */ /* 0x000fe40000000009 */
[----:B------:R-:W-:Y:S02]  /*192e80*/  PRMT R8, R11, 0x3340, R8 ;  /* 0x000033400b087816 */ /* 0x000fe40000000008 */
[----:B------:R-:W-:Y:S01]  /*192e90*/  PRMT R0, R2, 0x3340, R0 ;  /* 0x0000334002007816 */ /* 0x000fe20000000000 */
[----:B------:R-:W-:Y:S04]  /*192ea0*/  STL [R1+0x13b4], R13 ;  /* 0x0013b40d01007387 */ /* 0x000fe80000100800 */
[----:B------:R-:W-:Y:S04]  /*192eb0*/  STL [R1+0x13b0], R9 ;  /* 0x0013b00901007387 */ /* 0x000fe80000100800 */
[----:B------:R-:W-:Y:S04]  /*192ec0*/  STL [R1+0x139c], R8 ;  /* 0x00139c0801007387 */ /* 0x000fe80000100800 */
[----:B------:R3:W-:Y:S01]  /*192ed0*/  STL [R1+0x1398], R0 ;  /* 0x0013980001007387 */ /* 0x0007e20000100800 */
[----:B------:R-:W-:-:S02]  /*192ee0*/  LOP3.LUT R18, R18, 0xffff, RZ, 0xc0, !PT ;  /* 0x0000ffff12127812 */ /* 0x000fc400078ec0ff */
[----:B------:R-:W-:Y:S02]  /*192ef0*/  LOP3.LUT R20, R20, 0xffff, RZ, 0xc0, !PT ;  /* 0x0000ffff14147812 */ /* 0x000fe400078ec0ff */
[----:B---3--:R-:W-:Y:S02]  /*192f00*/  LOP3.LUT R0, R17, 0xffff, RZ, 0xc0, !PT ;  /* 0x0000ffff11007812 */ /* 0x008fe400078ec0ff */
[----:B--2---:R-:W-:Y:S02]  /*192f10*/  LOP3.LUT R2, R19, 0xffff, RZ, 0xc0, !PT ;  /* 0x0000ffff13027812 */ /* 0x004fe400078ec0ff */
[----:B----4-:R-:W-:Y:S02]  /*192f20*/  LOP3.LUT R8, R16, 0xffff, RZ, 0xc0, !PT ;  /* 0x0000ffff10087812 */ /* 0x010fe400078ec0ff */
[----:B-----5:R-:W-:Y:S02]  /*192f30*/  LOP3.LUT R9, R15, 0xffff, RZ, 0xc0, !PT ;  /* 0x0000ffff0f097812 */ /* 0x020fe400078ec0ff */
[----:B------:R-:W-:Y:S01]  /*192f40*/  SHF.R.U32.HI R15, RZ, 0x8, R2 ;  /* 0x00000008ff0f7819 */ /* 0x000fe20000011602 */
[----:B------:R-:W2:Y:S04]  /*192f50*/  LDL.LU R19, [R1+0x140] ;  /* 0x0001400001137983 */ /* 0x000ea80000300800 */
[----:B------:R-:W3:Y:S01]  /*192f60*/  LDL.LU R17, [R1+0x130] ;  /* 0x0001300001117983 */ /* 0x000ee20000300800 */
[----:B------:R-:W-:-:S02]  /*192f70*/  LOP3.LUT R10, R14, 0xffff, RZ, 0xc0, !PT ;  /* 0x0000ffff0e0a7812 */ /* 0x000fc400078ec0ff */
[----:B------:R-:W-:Y:S02]  /*192f80*/  LOP3.LUT R11, R12, 0xffff, RZ, 0xc0, !PT ;  /* 0x0000ffff0c0b7812 */ /* 0x000fe400078ec0ff */
[----:B------:R-:W-:Y:S02]  /*192f90*/  SHF.R.U32.HI R14, RZ, 0x8, R0 ;  /* 0x00000008ff0e7819 */ /* 0x000fe40000011600 */
[----:B------:R-:W-:Y:S02]  /*192fa0*/  PRMT R12, R11, 0x3340, R2 ;  /* 0x000033400b0c7816 */ /* 0x000fe40000000002 */
[----:B------:R-:W-:Y:S02]  /*192fb0*/  PRMT R2, R10, 0x3340, R0 ;  /* 0x000033400a027816 */ /* 0x000fe40000000000 */
[----:B------:R-:W-:Y:S02]  /*192fc0*/  PRMT R0, R8, 0x3340, R18 ;  /* 0x0000334008007816 */ /* 0x000fe40000000012 */
[----:B------:R-:W-:-:S02]  /*192fd0*/  SHF.R.U32.HI R13, RZ, 0x8, R8 ;  /* 0x00000008ff0d7819 */ /* 0x000fc40000011608 */
[----:B------:R-:W-:Y:S01]  /*192fe0*/  SHF.R.U32.HI R16, RZ, 0x8, R11 ;  /* 0x00000008ff107819 */ /* 0x000fe2000001160b */
[----:B------:R0:W-:Y:S04]  /*192ff0*/  STL [R1+0x1594], R12 ;  /* 0x0015940c01007387 */ /* 0x0001e80000100800 */
[----:B------:R4:W-:Y:S01]  /*193000*/  STL [R1+0x1590], R2 ;  /* 0x0015900201007387 */ /* 0x0009e20000100800 */
[----:B------:R-:W-:Y:S02]  /*193010*/  PRMT R8, R9, 0x3340, R20 ;  /* 0x0000334009087816 */ /* 0x000fe40000000014 */
[----:B------:R-:W-:Y:S02]  /*193020*/  SHF.R.U32.HI R11, RZ, 0x8, R10 ;  /* 0x00000008ff0b7819 */ /* 0x000fe4000001160a */
[----:B------:R-:W-:-:S02]  /*193030*/  LOP3.LUT R10, R16, 0xffff, RZ, 0xc0, !PT ;  /* 0x0000ffff100a7812 */ /* 0x000fc400078ec0ff */
[----:B0-----:R-:W-:Y:S02]  /*193040*/  SHF.R.U32.HI R12, RZ, 0x8, R18 ;  /* 0x00000008ff0c7819 */ /* 0x001fe40000011612 */
[----:B------:R-:W5:Y:S04]  /*193050*/  LDL.LU R18, [R1+0x2c40] ;  /* 0x002c400001127983 */ /* 0x000f680000300800 */
[----:B------:R0:W-:Y:S01]  /*193060*/  STL [R1+0x1598], R0 ;  /* 0x0015980001007387 */ /* 0x0001e20000100800 */
[----:B----4-:R-:W-:Y:S02]  /*193070*/  SHF.R.U32.HI R2, RZ, 0x8, R9 ;  /* 0x00000008ff027819 */ /* 0x010fe40000011609 */
[----:B------:R-:W-:Y:S02]  /*193080*/  LOP3.LUT R9, R15, 0xffff, RZ, 0xc0, !PT ;  /* 0x0000ffff0f097812 */ /* 0x000fe400078ec0ff */
[----:B0-----:R-:W-:-:S02]  /*193090*/  SHF.R.U32.HI R0, RZ, 0x8, R20 ;  /* 0x00000008ff007819 */ /* 0x001fc40000011614 */
[----:B------:R-:W4:Y:S04]  /*1930a0*/  LDL.LU R20, [R1+0x2c44] ;  /* 0x002c440001147983 */ /* 0x000f280000300800 */
[----:B------:R0:W-:Y:S04]  /*1930b0*/  STL [R1+0x158c], R8 ;  /* 0x00158c0801007387 */ /* 0x0001e80000100800 */
[----:B------:R-:W4:Y:S04]  /*1930c0*/  LDL.LU R16, [R1+0x2cc4] ;  /* 0x002cc40001107983 */ /* 0x000f280000300800 */
[----:B------:R-:W4:Y:S01]  /*1930d0*/  LDL.LU R15, [R1+0x2cc8] ;  /* 0x002cc800010f7983 */ /* 0x000f220000300800 */
[----:B------:R-:W-:-:S02]  /*1930e0*/  LOP3.LUT R13, R13, 0xffff, RZ, 0xc0, !PT ;  /* 0x0000ffff0d0d7812 */ /* 0x000fc400078ec0ff */
[----:B------:R-:W-:Y:S02]  /*1930f0*/  LOP3.LUT R12, R12, 0xffff, RZ, 0xc0, !PT ;  /* 0x0000ffff0c0c7812 */ /* 0x000fe400078ec0ff */
[----:B------:R-:W-:Y:S02]  /*193100*/  LOP3.LUT R11, R11, 0xffff, RZ, 0xc0, !PT ;  /* 0x0000ffff0b0b7812 */ /* 0x000fe400078ec0ff */
[----:B------:R-:W-:Y:S02]  /*193110*/  LOP3.LUT R2, R2, 0xffff, RZ, 0xc0, !PT ;  /* 0x0000ffff02027812 */ /* 0x000fe400078ec0ff */
[----:B------:R-:W-:Y:S02]  /*193120*/  LOP3.LUT R0, R0, 0xffff, RZ, 0xc0, !PT ;  /* 0x0000ffff00007812 */ /* 0x000fe400078ec0ff */
[----:B------:R-:W-:Y:S02]  /*193130*/  PRMT R12, R13, 0x3340, R12 ;  /* 0x000033400d0c7816 */ /* 0x000fe4000000000c */
[----:B0-----:R-:W-:-:S02]  /*193140*/  LOP3.LUT R8, R14, 0xffff, RZ, 0xc0, !PT ;  /* 0x0000ffff0e087812 */ /* 0x001fc400078ec0ff */
        /* <DEDUP_REMOVED lines=8> */
[----:B--2---:R-:W-:Y:S02]  /*1931d0*/  LOP3.LUT R2, R19, 0xffff, RZ, 0xc0, !PT ;  /* 0x0000ffff13027812 */ /* 0x004fe400078ec0ff */
[----:B---3--:R-:W-:Y:S02]  /*1931e0*/  LOP3.LUT R0, R17, 0xffff, RZ, 0xc0, !PT ;  /* 0x0000ffff11007812 */ /* 0x008fe400078ec0ff */
[----:B-----5:R-:W-:Y:S02]  /*1931f0*/  LOP3.LUT R8, R18, 0xffff, RZ, 0xc0, !PT ;  /* 0x0000ffff12087812 */ /* 0x020fe400078ec0ff */
[----:B----4-:R-:W-:Y:S02]  /*193200*/  LOP3.LUT R11, R15, 0xffff, RZ, 0xc0, !PT ;  /* 0x0000ffff0f0b7812 */ /* 0x010fe400078ec0ff */
[----:B------:R-:W-:Y:S01]  /*193210*/  LOP3.LUT R10, R16, 0xffff, RZ, 0xc0, !PT ;  /* 0x0000ffff100a7812 */ /* 0x000fe200078ec0ff */
[----:B------:R-:W2:Y:S01]  /*193220*/  LDL.LU R15, [R1+0x2cd8] ;  /* 0x002cd800010f7983 */ /* 0x000ea20000300800 */
[----:B------:R-:W-:-:S02]  /*193230*/  LOP3.LUT R9, R20, 0xffff, RZ, 0xc0, !PT ;  /* 0x0000ffff14097812 */ /* 0x000fc400078ec0ff */
[----:B------:R-:W-:Y:S02]  /*193240*/  SHF.R.U32.HI R12, RZ, 0x8, R11 ;  /* 0x00000008ff0c7819 */ /* 0x000fe4000001160b */
[--C-:B------:R-:W-:Y:S01]  /*193250*/  PRMT R14, R11, 0x3340, R2.reuse ;  /* 0x000033400b0e7816 */ /* 0x100fe20000000002 */
[----:B------:R-:W3:Y:S01]  /*193260*/  LDL.LU R16, [R1+0x2cd4] ;  /* 0x002cd40001107983 */ /* 0x000ee20000300800 */
[----:B------:R-:W-:-:S03]  /*193270*/  SHF.R.U32.HI R11, RZ, 0x8, R2 ;  /* 0x00000008ff0b7819 */ /* 0x000fc60000011602 */
[----:B------:R-:W4:Y:S01]  /*193280*/  LDL.LU R20, [R1+0x2c50] ;  /* 0x002c500001147983 */ /* 0x000f220000300800 */
[----:B------:R-:W-:-:S03]  /*193290*/  PRMT R2, R10, 0x3340, R0 ;  /* 0x000033400a027816 */ /* 0x000fc60000000000 */
[----:B------:R-:W5:Y:S04]  /*1932a0*/  LDL.LU R18, [R1+0x150] ;  /* 0x0001500001127983 */ /* 0x000f680000300800 */
[----:B------:R-:W2:Y:S04]  /*1932b0*/  LDL.LU R19, [R1+0x148] ;  /* 0x0001480001137983 */ /* 0x000ea80000300800 */
[----:B------:R-:W2:Y:S01]  /*1932c0*/  LDL.LU R17, [R1+0x144] ;  /* 0x0001440001117983 */ /* 0x000ea20000300800 */
[----:B------:R-:W-:-:S03]  /*1932d0*/  SHF.R.U32.HI R13, RZ, 0x8, R10 ;  /* 0x00000008ff0d7819 */ /* 0x000fc6000001160a */
[----:B------:R-:W-:Y:S01]  /*1932e0*/  STL [R1+0x1588], R14 ;  /* 0x0015880e01007387 */ /* 0x000fe20000100800 */
[----:B------:R-:W-:-:S03]  /*1932f0*/  SHF.R.U32.HI R10, RZ, 0x8, R0 ;  /* 0x00000008ff0a7819 */ /* 0x000fc60000011600 */
[----:B------:R0:W-:Y:S01]  /*193300*/  STL [R1+0x1584], R2 ;  /* 0x0015840201007387 */ /* 0x0001e20000100800 */
[--C-:B------:R-:W-:Y:S02]  /*193310*/  PRMT R0, R9, 0x3340, R22.reuse ;  /* 0x0000334009007816 */ /* 0x100fe40000000016 */
[----:B0-----:R-:W-:Y:S02]  /*193320*/  SHF.R.U32.HI R2, RZ, 0x8, R22 ;  /* 0x00000008ff027819 */ /* 0x001fe40000011616 */
[----:B------:R-:W2:Y:S01]  /*193330*/  LDL.LU R22, [R1+0x2ce0] ;  /* 0x002ce00001167983 */ /* 0x000ea20000300800 */
[----:B------:R-:W-:Y:S02]  /*193340*/  LOP3.LUT R21, R21, 0xffff, RZ, 0xc0, !PT ;  /* 0x0000ffff15157812 */ /* 0x000fe400078ec0ff */
[----:B------:R-:W-:Y:S02]  /*193350*/  SHF.R.U32.HI R14, RZ, 0x8, R9 ;  /* 0x00000008ff0e7819 */ /* 0x000fe40000011609 */
[----:B------:R-:W-:-:S02]  /*193360*/  SHF.R.U32.HI R9, RZ, 0x8, R8 ;  /* 0x00000008ff097819 */ /* 0x000fc40000011608 */
[----:B------:R-:W-:Y:S01]  /*193370*/  PRMT R8, R8, 0x3340, R21 ;  /* 0x0000334008087816 */ /* 0x000fe20000000015 */
[----:B------:R0:W-:Y:S01]  /*193380*/  STL [R1+0x1580], R0 ;  /* 0x0015800001007387 */ /* 0x0001e20000100800 */
[----:B------:R-:W-:Y:S02]  /*193390*/  LOP3.LUT R12, R12, 0xffff, RZ, 0xc0, !PT ;  /* 0x0000ffff0c0c7812 */ /* 0x000fe400078ec0ff */
[----:B------:R-:W-:Y:S02]  /*1933a0*/  LOP3.LUT R11, R11, 0xffff, RZ, 0xc0, !PT ;  /* 0x0000ffff0b0b7812 */ /* 0x000fe400078ec0ff */
[----:B------:R-:W-:Y:S01]  /*1933b0*/  LOP3.LUT R13, R13, 0xffff, RZ, 0xc0, !PT ;  /* 0x0000ffff0d0d7812 */ /* 0x000fe200078ec0ff */
[----:B------:R1:W-:Y:S01]  /*1933c0*/  STL [R1+0x157c], R8 ;  /* 0x00157c0801007387 */ /* 0x0003e20000100800 */
[----:B------:R-:W-:Y:S02]  /*1933d0*/  LOP3.LUT R10, R10, 0xffff, RZ, 0xc0, !PT ;  /* 0x0000ffff0a0a7812 */ /* 0x000fe400078ec0ff */
[----:B------:R-:W-:-:S02]  /*1933e0*/  LOP3.LUT R2, R2, 0xffff, RZ, 0xc0, !PT ;  /* 0x0000ffff02027812 */ /* 0x000fc400078ec0ff */
[----:B0-----:R-:W-:Y:S02]  /*1933f0*/  SHF.R.U32.HI R0, RZ, 0x8, R21 ;  /* 0x00000008ff007819 */ /* 0x001fe40000011615 */
[----:B------:R-:W-:Y:S02]  /*193400*/  LOP3.LUT R9, R9, 0xffff, RZ, 0xc0, !PT ;  /* 0x0000ffff09097812 */ /* 0x000fe400078ec0ff */
[----:B------:R-:W-:Y:S02]  /*193410*/  PRMT R11, R12, 0x3340, R11 ;  /* 0x000033400c0b7816 */ /* 0x000fe4000000000b */
[----:B-1----:R-:W-:Y:S02]  /*193420*/  LOP3.LUT R8, R14, 0xffff, RZ, 0xc0, !PT ;  /* 0x0000ffff0e087812 */ /* 0x002fe400078ec0ff */
[----:B------:R-:W-:Y:S02]  /*193430*/  LOP3.LUT R0, R0, 0xffff, RZ, 0xc0, !PT ;  /* 0x0000ffff00007812 */ /* 0x000fe400078ec0ff */
[----:B------:R-:W-:-:S02]  /*193440*/  PRMT R10, R13, 0x3340, R10 ;  /* 0x000033400d0a7816 */ /* 0x000fc4000000000a */
[----:B------:R-:W-:Y:S02]  /*193450*/  PRMT R2, R8, 0x3340, R2 ;  /* 0x0000334008027816 */ /* 0x000fe40000000002 */
[----:B------:R-:W-:Y:S01]  /*193460*/  PRMT R0, R9, 0x3340, R0 ;  /* 0x0000334009007816 */ /* 0x000fe20000000000 */
[----:B------:R-:W-:Y:S04]  /*193470*/  STL [R1+0x1364], R11 ;  /* 0x0013640b01007387 */ /* 0x000fe80000100800 */
[----:B------:R3:W-:Y:S04]  /*193480*/  STL [R1+0x1360], R10 ;  /* 0x0013600a01007387 */ /* 0x0007e80000100800 */
[----:B------:R2:W-:Y:S04]  /*193490*/  STL [R1+0x135c], R2 ;  /* 0x00135c0201007387 */ /* 0x0005e80000100800 */
[----:B------:R0:W-:Y:S01]  /*1934a0*/  STL [R1+0x1358], R0 ;  /* 0x0013580001007387 */ /* 0x0001e20000100800 */
[----:B---3--:R-:W-:-:S02]  /*1934b0*/  LOP3.LUT R10, R16, 0xffff, RZ, 0xc0, !PT ;  /* 0x0000ffff100a7812 */ /* 0x008fc400078ec0ff */
[----:B----4-:R-:W-:Y:S02]  /*1934c0*/  LOP3.LUT R9, R20, 0xffff, RZ, 0xc0, !PT ;  /* 0x0000ffff14097812 */ /* 0x010fe400078ec0ff */
[----:B-----5:R-:W-:Y:S02]  /*1934d0*/  LOP3.LUT R8, R18, 0xffff, RZ, 0xc0, !PT ;  /* 0x0000ffff12087812 */ /* 0x020fe400078ec0ff */
[----:B--2---:R-:W-:Y:S02]  /*1934e0*/  LOP3.LUT R2, R19, 0xffff, RZ, 0xc0, !PT ;  /* 0x0000ffff13027812 */ /* 0x004fe400078ec0ff */
[----:B------:R-:W-:Y:S02]  /*1934f0*/  LOP3.LUT R12, R22, 0xffff, RZ, 0xc0, !PT ;  /* 0x0000ffff160c7812 */ /* 0x000fe400078ec0ff */
[----:B------:R-:W2:Y:S04]  /*193500*/  LDL.LU R22, [R1+0x2cf0] ;  /* 0x002cf00001167983 */ /* 0x000ea80000300800 */
[----:B------:R-:W3:Y:S04]  /*193510*/  LDL.LU R16, [R1+0x2ce4] ;  /* 0x002ce40001107983 */ /* 0x000ee80000300800 */
[----:B------:R-:W4:Y:S04]  /*193520*/  LDL.LU R20, [R1+0x2c60] ;  /* 0x002c600001147983 */ /* 0x000f280000300800 */
[----:B------:R-:W5:Y:S04]  /*193530*/  LDL.LU R18, [R1+0x2c5c] ;  /* 0x002c5c0001127983 */ /* 0x000f680000300800 */
[----:B------:R-:W5:Y:S01]  /*193540*/  LDL.LU R19, [R1+0x158] ;  /* 0x0001580001137983 */ /* 0x000f620000300800 */
[----:B0-----:R-:W-:-:S02]  /*193550*/  LOP3.LUT R0, R17, 0xffff, RZ, 0xc0, !PT ;  /* 0x0000ffff11007812 */ /* 0x001fc400078ec0ff */
[----:B------:R-:W-:Y:S01]  /*193560*/  LOP3.LUT R11, R15, 0xffff, RZ, 0xc0, !PT ;  /* 0x0000ffff0f0b7812 */ /* 0x000fe200078ec0ff */
[----:B------:R-:W5:Y:S01]  /*193570*/  LDL.LU R17, [R1+0x14c] ;  /* 0x00014c0001117983 */ /* 0x000f620000300800 */
[----:B------:R-:W-:Y:S02]  /*193580*/  SHF.R.U32.HI R15, RZ, 0x8, R12 ;  /* 0x00000008ff0f7819 */ /* 0x000fe4000001160c */
[--C-:B------:R-:W-:Y:S02]  /*193590*/  PRMT R13, R12, 0x3340, R8.reuse ;  /* 0x000033400c0d7816 */ /* 0x100fe40000000008 */
[----:B------:R-:W-:Y:S02]  /*1935a0*/  SHF.R.U32.HI R14, RZ, 0x8, R8 ;  /* 0x00000008ff0e7819 */ /* 0x000fe40000011608 */
[----:B------:R-:W-:Y:S02]  /*1935b0*/  SHF.R.U32.HI R12, RZ, 0x8, R11 ;  /* 0x00000008ff0c7819 */ /* 0x000fe4000001160b */
[----:B------:R-:W-:-:S02]  /*1935c0*/  PRMT R8, R11, 0x3340, R2 ;  /* 0x000033400b087816 */ /* 0x000fc40000000002 */
[----:B------:R-:W-:Y:S02]  /*1935d0*/  SHF.R.U32.HI R11, RZ, 0x8, R2 ;  /* 0x00000008ff0b7819 */ /* 0x000fe40000011602 */
[----:B------:R-:W-:Y:S02]  /*1935e0*/  PRMT R2, R10, 0x3340, R0 ;  /* 0x000033400a027816 */ /* 0x000fe40000000000 */
[----:B------:R-:W-:Y:S01]  /*1935f0*/  LOP3.LUT R23, R23, 0xffff, RZ, 0xc0, !PT ;  /* 0x0000ffff17177812 */ /* 0x000fe200078ec0ff */
[----:B------:R0:W-:Y:S04]  /*193600*/  STL [R1+0x156c], R13 ;  /* 0x00156c0d01007387 */ /* 0x0001e80000100800 */
[----:B------:R-:W-:Y:S04]  /*193610*/  STL [R1+0x1578], R8 ;  /* 0x0015780801007387 */ /* 0x000fe80000100800 */
[----:B------:R1:W-:Y:S01]  /*193620*/  STL [R1+0x1574], R2 ;  /* 0x0015740201007387 */ /* 0x0003e20000100800 */
[----:B------:R-:W-:-:S02]  /*193630*/  LOP3.LUT R12, R12, 0xffff, RZ, 0xc0, !PT ;  /* 0x0000ffff0c0c7812 */ /* 0x000fc400078ec0ff */
[----:B------:R-:W-:Y:S02]  /*193640*/  LOP3.LUT R11, R11, 0xffff, RZ, 0xc0, !PT ;  /* 0x0000ffff0b0b7812 */ /* 0x000fe400078ec0ff */
[----:B0-----:R-:W-:Y:S02]  /*193650*/  SHF.R.U32.HI R13, RZ, 0x8, R10 ;  /* 0x00000008ff0d7819 */ /* 0x001fe4000001160a */
[----:B------:R-:W-:Y:S02]  /*193660*/  SHF.R.U32.HI R10, RZ, 0x8, R0 ;  /* 0x00000008ff0a7819 */ /* 0x000fe40000011600 */
[----:B-1----:R-:W-:Y:S02]  /*193670*/  PRMT R2, R9, 0x3340, R23 ;  /* 0x0000334009027816 */ /* 0x002fe40000000017 */
[----:B------:R-:W-:Y:S02]  /*193680*/  SHF.R.U32.HI R0, RZ, 0x8, R9 ;  /* 0x00000008ff007819 */ /* 0x000fe40000011609 */
[----:B------:R-:W-:-:S02]  /*193690*/  SHF.R.U32.HI R8, RZ, 0x8, R23 ;  /* 0x00000008ff087819 */ /* 0x000fc40000011617 */
[----:B------:R-:W-:Y:S02]  /*1936a0*/  LOP3.LUT R13, R13, 0xffff, RZ, 0xc0, !PT ;  /* 0x0000ffff0d0d7812 */ /* 0x000fe400078ec0ff */
[----:B------:R-:W-:Y:S01]  /*1936b0*/  LOP3.LUT R10, R10, 0xffff, RZ, 0xc0, !PT ;  /* 0x0000ffff0a0a7812 */ /* 0x000fe200078ec0ff */
[----:B------:R0:W-:Y:S01]  /*1936c0*/  STL [R1+0x1570], R2 ;  /* 0x0015700201007387 */ /* 0x0001e20000100800 */
[----:B------:R-:W-:Y:S02]  /*1936d0*/  LOP3.LUT R9, R0, 0xffff, RZ, 0xc0, !PT ;  /* 0x0000ffff00097812 */ /* 0x000fe400078ec0ff */
[----:B------:R-:W-:Y:S02]  /*1936e0*/  LOP3.LUT R8, R8, 0xffff, RZ, 0xc0, !PT ;  /* 0x0000ffff08087812 */ /* 0x000fe400078ec0ff */
[----:B------:R-:W-:Y:S02]  /*1936f0*/  LOP3.LUT R0, R14, 0xffff, RZ, 0xc0, !PT ;  /* 0x0000ffff0e007812 */ /* 0x000fe400078ec0ff */
[----:B------:R-:W-:-:S02]  /*193700*/  PRMT R11, R12, 0x3340, R11 ;  /* 0x000033400c0b7816 */ /* 0x000fc4000000000b */
[----:B------:R-:W-:Y:S02]  /*193710*/  PRMT R10, R13, 0x3340, R10 ;  /* 0x000033400d0a7816 */ /* 0x000fe4000000000a */
[----:B------:R-:W-:Y:S02]  /*193720*/  PRMT R8, R9, 0x3340, R8 ;  /* 0x0000334009087816 */ /* 0x000fe40000000008 */
[----:B0-----:R-:W-:Y:S01]  /*193730*/  LOP3.LUT R2, R15, 0xffff, RZ, 0xc0, !PT ;  /* 0x0000ffff0f027812 */ /* 0x001fe200078ec0ff */
[----:B------:R2:W-:Y:S03]  /*193740*/  STL [R1+0x1354], R11 ;  /* 0x0013540b01007387 */ /* 0x0005e60000100800 */
[----:B------:R-:W-:Y:S01]  /*193750*/  PRMT R0, R2, 0x3340, R0 ;  /* 0x0000334002007816 */ /* 0x000fe20000000000 */
[----:B------:R3:W-:Y:S04]  /*193760*/  STL [R1+0x1350], R10 ;  /* 0x0013500a01007387 */ /* 0x0007e80000100800 */
[----:B------:R5:W-:Y:S04]  /*193770*/  STL [R1+0x134c], R8 ;  /* 0x00134c0801007387 */ /* 0x000be80000100800 */
[----:B------:R0:W-:Y:S04]  /*193780*/  STL [R1+0x1348], R0 ;  /* 0x0013480001007387 */ /* 0x0001e80000100800 */
[----:B------:R-:W5:Y:S01]  /*193790*/  LDL.LU R21, [R1+0x2d00] ;  /* 0x002d000001157983 */ /* 0x000f620000300800 */
        /* <DEDUP_REMOVED lines=9> */
[----:B------:R-:W3:Y:S01]  /*193830*/  LDL.LU R19, [R1+0x15c] ;  /* 0x00015c0001137983 */ /* 0x000ee20000300800 */
[----:B0-----:R-:W-:-:S03]  /*193840*/  LOP3.LUT R0, R17, 0xffff, RZ, 0xc0, !PT ;  /* 0x0000ffff11007812 */ /* 0x001fc600078ec0ff */
[----:B------:R-:W3:Y:S01]  /*193850*/  LDL.LU R17, [R1+0x154] ;  /* 0x0001540001117983 */ /* 0x000ee20000300800 */
[----:B------:R-:W-:Y:S02]  /*193860*/  LOP3.LUT R25, R25, 0xffff, RZ, 0xc0, !PT ;  /* 0x0000ffff19197812 */ /* 0x000fe400078ec0ff */
[----:B------:R-:W-:Y:S02]  /*193870*/  SHF.R.U32.HI R15, RZ, 0x8, R11 ;  /* 0x00000008ff0f7819 */ /* 0x000fe4000001160b */
[--C-:B------:R-:W-:Y:S02]  /*193880*/  PRMT R11, R11, 0x3340, R2.reuse ;  /* 0x000033400b0b7816 */ /* 0x100fe40000000002 */
[----:B------:R-:W-:Y:S02]  /*193890*/  SHF.R.U32.HI R14, RZ, 0x8, R2 ;  /* 0x00000008ff0e7819 */ /* 0x000fe40000011602 */
[--C-:B------:R-:W-:Y:S02]  /*1938a0*/  PRMT R2, R10, 0x3340, R0.reuse ;  /* 0x000033400a027816 */ /* 0x100fe40000000000 */
[----:B------:R-:W-:-:S02]  /*1938b0*/  SHF.R.U32.HI R12, RZ, 0x8, R0 ;  /* 0x00000008ff0c7819 */ /* 0x000fc40000011600 */
[----:B------:R-:W-:Y:S02]  /*1938c0*/  PRMT R0, R9, 0x3340, R25 ;  /* 0x0000334009007816 */ /* 0x000fe40000000019 */
[----:B------:R-:W-:Y:S01]  /*1938d0*/  LOP3.LUT R24, R24, 0xffff, RZ, 0xc0, !PT ;  /* 0x0000ffff18187812 */ /* 0x000fe200078ec0ff */
[----:B------:R0:W-:Y:S01]  /*1938e0*/  STL [R1+0x155c], R11 ;  /* 0x00155c0b01007387 */ /* 0x0001e20000100800 */
[----:B------:R-:W-:-:S03]  /*1938f0*/  SHF.R.U32.HI R13, RZ, 0x8, R10 ;  /* 0x00000008ff0d7819 */ /* 0x000fc6000001160a */
[----:B------:R-:W-:Y:S01]  /*193900*/  STL [R1+0x1568], R2 ;  /* 0x0015680201007387 */ /* 0x000fe20000100800 */
[----:B------:R-:W-:-:S03]  /*193910*/  SHF.R.U32.HI R10, RZ, 0x8, R9 ;  /* 0x00000008ff0a7819 */ /* 0x000fc60000011609 */
[----:B------:R1:W-:Y:S01]  /*193920*/  STL [R1+0x1564], R0 ;  /* 0x0015640001007387 */ /* 0x0003e20000100800 */
[----:B------:R-:W-:Y:S02]  /*193930*/  SHF.R.U32.HI R9, RZ, 0x8, R25 ;  /* 0x00000008ff097819 */ /* 0x000fe40000011619 */
[----:B------:R-:W-:Y:S02]  /*193940*/  LOP3.LUT R13, R13, 0xffff, RZ, 0xc0, !PT ;  /* 0x0000ffff0d0d7812 */ /* 0x000fe400078ec0ff */
[----:B------:R-:W-:Y:S02]  /*193950*/  LOP3.LUT R12, R12, 0xffff, RZ, 0xc0, !PT ;  /* 0x0000ffff0c0c7812 */ /* 0x000fe400078ec0ff */
[----:B0-----:R-:W-:Y:S02]  /*193960*/  SHF.R.U32.HI R11, RZ, 0x8, R8 ;  /* 0x00000008ff0b7819 */ /* 0x001fe40000011608 */
[--C-:B-1----:R-:W-:Y:S02]  /*193970*/  PRMT R0, R8, 0x3340, R24.reuse ;  /* 0x0000334008007816 */ /* 0x102fe40000000018 */
[----:B------:R-:W-:-:S02]  /*193980*/  SHF.R.U32.HI R8, RZ, 0x8, R24 ;  /* 0x00000008ff087819 */ /* 0x000fc40000011618 */
[----:B------:R-:W-:Y:S02]  /*193990*/  LOP3.LUT R10, R10, 0xffff, RZ, 0xc0, !PT ;  /* 0x0000ffff0a0a7812 */ /* 0x000fe400078ec0ff */
[----:B------:R-:W-:Y:S02]  /*1939a0*/  LOP3.LUT R9, R9, 0xffff, RZ, 0xc0, !PT ;  /* 0x0000ffff09097812 */ /* 0x000fe400078ec0ff */
[----:B------:R-:W-:Y:S01]  /*1939b0*/  LOP3.LUT R11, R11, 0xffff, RZ, 0xc0, !PT ;  /* 0x0000ffff0b0b7812 */ /* 0x000fe200078ec0ff */
[----:B------:R0:W-:Y:S01]  /*1939c0*/  STL [R1+0x1560], R0 ;  /* 0x0015600001007387 */ /* 0x0001e20000100800 */
        /* <DEDUP_REMOVED lines=10> */
[----:B------:R1:W-:Y:S01]  /*193a70*/  STL [R1+0x1338], R0 ;  /* 0x0013380001007387 */ /* 0x0003e20000100800 */
[----:B0-----:R-:W-:-:S03]  /*193a80*/  LOP3.LUT R12, R21, 0xffff, RZ, 0xc0, !PT ;  /* 0x0000ffff150c7812 */ /* 0x001fc600078ec0ff */
[----:B------:R-:W3:Y:S01]  /*193a90*/  LDL.LU R21, [R1+0x2d10] ;  /* 0x002d100001157983 */ /* 0x000ee20000300800 */
[----:B--2---:R-:W-:-:S03]  /*193aa0*/  LOP3.LUT R11, R22, 0xffff, RZ, 0xc0, !PT ;  /* 0x0000ffff160b7812 */ /* 0x004fc600078ec0ff */
[----:B------:R-:W2:Y:S01]  /*193ab0*/  LDL.LU R22, [R1+0x2d0c] ;  /* 0x002d0c0001167983 */ /* 0x000ea20000300800 */
[----:B----4-:R-:W-:Y:S02]  /*193ac0*/  LOP3.LUT R9, R20, 0xffff, RZ, 0xc0, !PT ;  /* 0x0000ffff14097812 */ /* 0x010fe400078ec0ff */
[----:B-----5:R-:W-:Y:S01]  /*193ad0*/  LOP3.LUT R8, R18, 0xffff, RZ, 0xc0, !PT ;  /* 0x0000ffff12087812 */ /* 0x020fe200078ec0ff */
[----:B------:R-:W4:Y:S01]  /*193ae0*/  LDL.LU R20, [R1+0x2c80] ;  /* 0x002c800001147983 */ /* 0x000f220000300800 */
[----:B---3--:R-:W-:-:S03]  /*193af0*/  LOP3.LUT R2, R19, 0xffff, RZ, 0xc0, !PT ;  /* 0x0000ffff13027812 */ /* 0x008fc600078ec0ff */
[----:B------:R-:W3:Y:S04]  /*193b00*/  LDL.LU R18, [R1+0x2c7c] ;  /* 0x002c7c0001127983 */ /* 0x000ee80000300800 */
[----:B------:R-:W5:Y:S01]  /*193b10*/  LDL.LU R19, [R1+0x168] ;  /* 0x0001680001137983 */ /* 0x000f620000300800 */
[----:B-1----:R-:W-:-:S03]  /*193b20*/  LOP3.LUT R0, R17, 0xffff, RZ, 0xc0, !PT ;  /* 0x0000ffff11007812 */ /* 0x002fc600078ec0ff */
[----:B------:R-:W5:Y:S01]  /*193b30*/  LDL.LU R17, [R1+0x164] ;  /* 0x0001640001117983 */ /* 0x000f620000300800 */
[----:B------:R-:W-:Y:S02]  /*193b40*/  LOP3.LUT R10, R16, 0xffff, RZ, 0xc0, !PT ;  /* 0x0000ffff100a7812 */ /* 0x000fe400078ec0ff */
[----:B------:R-:W-:Y:S02]  /*193b50*/  SHF.R.U32.HI R16, RZ, 0x8, R12 ;  /* 0x00000008ff107819 */ /* 0x000fe4000001160c */
[--C-:B------:R-:W-:Y:S02]  /*193b60*/  PRMT R12, R12, 0x3340, R8.reuse ;  /* 0x000033400c0c7816 */ /* 0x100fe40000000008 */
[----:B------:R-:W-:Y:S02]  /*193b70*/  SHF.R.U32.HI R15, RZ, 0x8, R8 ;  /* 0x00000008ff0f7819 */ /* 0x000fe40000011608 */
[----:B------:R-:W-:Y:S02]  /*193b80*/  SHF.R.U32.HI R8, RZ, 0x8, R11 ;  /* 0x00000008ff087819 */ /* 0x000fe4000001160b */
[----:B------:R-:W-:-:S02]  /*193b90*/  PRMT R11, R11, 0x3340, R2 ;  /* 0x000033400b0b7816 */ /* 0x000fc40000000002 */
[----:B------:R-:W-:Y:S01]  /*193ba0*/  LOP3.LUT R26, R26, 0xffff, RZ, 0xc0, !PT ;  /* 0x0000ffff1a1a7812 */ /* 0x000fe200078ec0ff */
[----:B------:R0:W-:Y:S01]  /*193bb0*/  STL [R1+0x1550], R12 ;  /* 0x0015500c01007387 */ /* 0x0001e20000100800 */
[----:B------:R-:W-:Y:S02]  /*193bc0*/  SHF.R.U32.HI R14, RZ, 0x8, R2 ;  /* 0x00000008ff0e7819 */ /* 0x000fe40000011602 */
[----:B------:R-:W-:Y:S01]  /*193bd0*/  SHF.R.U32.HI R13, RZ, 0x8, R10 ;  /* 0x00000008ff0d7819 */ /* 0x000fe2000001160a */
[----:B------:R1:W-:Y:S01]  /*193be0*/  STL [R1+0x154c], R11 ;  /* 0x00154c0b01007387 */ /* 0x0003e20000100800 */
[----:B------:R-:W-:Y:S02]  /*193bf0*/  PRMT R2, R10, 0x3340, R0 ;  /* 0x000033400a027816 */ /* 0x000fe40000000000 */
[----:B------:R-:W-:Y:S02]  /*193c00*/  SHF.R.U32.HI R10, RZ, 0x8, R26 ;  /* 0x00000008ff0a7819 */ /* 0x000fe4000001161a */
[----:B------:R-:W-:-:S02]  /*193c10*/  LOP3.LUT R13, R13, 0xffff, RZ, 0xc0, !PT ;  /* 0x0000ffff0d0d7812 */ /* 0x000fc400078ec0ff */
[----:B0-----:R-:W-:Y:S02]  /*193c20*/  SHF.R.U32.HI R12, RZ, 0x8, R0 ;  /* 0x00000008ff0c7819 */ /* 0x001fe40000011600 */
[----:B------:R-:W-:Y:S02]  /*193c30*/  PRMT R0, R9, 0x3340, R26 ;  /* 0x0000334009007816 */ /* 0x000fe4000000001a */
[----:B-1----:R-:W-:Y:S02]  /*193c40*/  SHF.R.U32.HI R11, RZ, 0x8, R9 ;  /* 0x00000008ff0b7819 */ /* 0x002fe40000011609 */
[----:B------:R-:W-:Y:S01]  /*193c50*/  LOP3.LUT R12, R12, 0xffff, RZ, 0xc0, !PT ;  /* 0x0000ffff0c0c7812 */ /* 0x000fe200078ec0ff */
[----:B------:R0:W-:Y:S01]  /*193c60*/  STL [R1+0x1558], R2 ;  /* 0x0015580201007387 */ /* 0x0001e20000100800 */
[----:B------:R-:W-:Y:S02]  /*193c70*/  LOP3.LUT R10, R10, 0xffff, RZ, 0xc0, !PT ;  /* 0x0000ffff0a0a7812 */ /* 0x000fe400078ec0ff */
[----:B------:R-:W-:-:S02]  /*193c80*/  LOP3.LUT R11, R11, 0xffff, RZ, 0xc0, !PT ;  /* 0x0000ffff0b0b7812 */ /* 0x000fc400078ec0ff */
[----:B------:R-:W-:Y:S01]  /*193c90*/  LOP3.LUT R9, R8, 0xffff, RZ, 0xc0, !PT ;  /* 0x0000ffff08097812 */ /* 0x000fe200078ec0ff */
[----:B------:R1:W-:Y:S01]  /*193ca0*/  STL [R1+0x1554], R0 ;  /* 0x0015540001007387 */ /* 0x0003e20000100800 */
[----:B------:R-:W-:Y:S02]  /*193cb0*/  LOP3.LUT R8, R16, 0xffff, RZ, 0xc0, !PT ;  /* 0x0000ffff10087812 */ /* 0x000fe400078ec0ff */
[----:B------:R-:W-:Y:S02]  /*193cc0*/  PRMT R12, R13, 0x3340, R12 ;  /* 0x000033400d0c7816 */ /* 0x000fe4000000000c */
[----:B------:R-:W-:Y:S02]  /*193cd0*/  PRMT R10, R11, 0x3340, R10 ;  /* 0x000033400b0a7816 */ /* 0x000fe4000000000a */
[----:B0-----:R-:W-:Y:S02]  /*193ce0*/  LOP3.LUT R2, R15, 0xffff, RZ, 0xc0, !PT ;  /* 0x0000ffff0f027812 */ /* 0x001fe400078ec0ff */
[----:B-1----:R-:W-:-:S02]  /*193cf0*/  LOP3.LUT R0, R14, 0xffff, RZ, 0xc0, !PT ;  /* 0x0000ffff0e007812 */ /* 0x002fc400078ec0ff */
[----:B------:R-:W-:Y:S01]  /*193d00*/  PRMT R2, R8, 0x3340, R2 ;  /* 0x0000334008027816 */ /* 0x000fe20000000002 */
[----:B------:R-:W-:Y:S01]  /*193d10*/  STL [R1+0x1324], R12 ;  /* 0x0013240c01007387 */ /* 0x000fe20000100800 */
[----:B------:R-:W-:-:S03]  /*193d20*/  PRMT R0, R9, 0x3340, R0 ;  /* 0x0000334009007816 */ /* 0x000fc60000000000 */
[----:B------:R2:W-:Y:S04]  /*193d30*/  STL [R1+0x1320], R10 ;  /* 0x0013200a01007387 */ /* 0x0005e80000100800 */
[----:B------:R5:W-:Y:S04]  /*193d40*/  STL [R1+0x131c], R2 ;  /* 0x00131c0201007387 */ /* 0x000be80000100800 */
[----:B------:R0:W-:Y:S01]  /*193d50*/  STL [R1+0x1318], R0 ;  /* 0x0013180001007387 */ /* 0x0001e20000100800 */
[----:B------:R-:W-:-:S03]  /*193d60*/  LOP3.LUT R11, R21, 0xffff, RZ, 0xc0, !PT ;  /* 0x0000ffff150b7812 */ /* 0x000fc600078ec0ff */
[----:B------:R-:W5:Y:S01]  /*193d70*/  LDL.LU R21, [R1+0x2d1c] ;  /* 0x002d1c0001157983 */ /* 0x000f620000300800 */
[----:B--2---:R-:W-:-:S03]  /*193d80*/  LOP3.LUT R10, R22, 0xffff, RZ, 0xc0, !PT ;  /* 0x0000ffff160a7812 */ /* 0x004fc600078ec0ff */
[----:B------:R-:W2:Y:S01]  /*193d90*/  LDL.LU R22, [R1+0x2d18] ;  /* 0x002d180001167983 */ /* 0x000ea20000300800 */
[----:B----4-:R-:W-:Y:S02]  /*193da0*/  LOP3.LUT R9, R20, 0xffff, RZ, 0xc0, !PT ;  /* 0x0000ffff14097812 */ /* 0x010fe400078ec0ff */
[----:B---3--:R-:W-:Y:S01]  /*193db0*/  LOP3.LUT R8, R18, 0xffff, RZ, 0xc0, !PT ;  /* 0x0000ffff12087812 */ /* 0x008fe200078ec0ff */
[----:B------:R-:W3:Y:S01]  /*193dc0*/  LDL.LU R20, [R1+0x2c94] ;  /* 0x002c940001147983 */ /* 0x000ee20000300800 */
[----:B-----5:R-:W-:-:S03]  /*193dd0*/  LOP3.LUT R2, R19, 0xffff, RZ, 0xc0, !PT ;  /* 0x0000ffff13027812 */ /* 0x020fc600078ec0ff */
[----:B------:R-:W4:Y:S04]  /*193de0*/  LDL.LU R18, [R1+0x2c88] ;  /* 0x002c880001127983 */ /* 0x000f280000300800 */
[----:B------:R-:W5:Y:S01]  /*193df0*/  LDL.LU R19, [R1+0x170] ;  /* 0x0001700001137983 */ /* 0x000f620000300800 */
[----:B0-----:R-:W-:-:S03]  /*193e00*/  LOP3.LUT R0, R17, 0xffff, RZ, 0xc0, !PT ;  /* 0x0000ffff11007812 */ /* 0x001fc600078ec0ff */
[----:B------:R-:W5:Y:S01]  /*193e10*/  LDL.LU R17, [R1+0x16c] ;  /* 0x00016c0001117983 */ /* 0x000f620000300800 */
[----:B------:R-:W-:Y:S02]  /*193e20*/  SHF.R.U32.HI R15, RZ, 0x8, R11 ;  /* 0x00000008ff0f7819 */ /* 0x000fe4000001160b */
[--C-:B------:R-:W-:Y:S02]  /*193e30*/  PRMT R11, R11, 0x3340, R2.reuse ;  /* 0x000033400b0b7816 */ /* 0x100fe40000000002 */
[----:B------:R-:W-:Y:S02]  /*193e40*/  SHF.R.U32.HI R14, RZ, 0x8, R2 ;  /* 0x00000008ff0e7819 */ /* 0x000fe40000011602 */
[----:B------:R-:W-:Y:S02]  /*193e50*/  SHF.R.U32.HI R2, RZ, 0x8, R10 ;  /* 0x00000008ff027819 */ /* 0x000fe4000001160a */
[----:B------:R-:W-:Y:S02]  /*193e60*/  LOP3.LUT R28, R28, 0xffff, RZ, 0xc0, !PT ;  /* 0x0000ffff1c1c7812 */ /* 0x000fe400078ec0ff */
[----:B------:R-:W-:-:S02]  /*193e70*/  PRMT R10, R10, 0x3340, R0 ;  /* 0x000033400a0a7816 */ /* 0x000fc40000000000 */
[----:B------:R-:W-:Y:S02]  /*193e80*/  LOP3.LUT R27, R27, 0xffff, RZ, 0xc0, !PT ;  /* 0x0000ffff1b1b7812 */ /* 0x000fe400078ec0ff */
[----:B------:R-:W-:Y:S01]  /*193e90*/  SHF.R.U32.HI R12, RZ, 0x8, R9 ;  /* 0x00000008ff0c7819 */ /* 0x000fe20000011609 */
[----:B------:R0:W-:Y:S01]  /*193ea0*/  STL [R1+0x1540], R11 ;  /* 0x0015400b01007387 */ /* 0x0001e20000100800 */
[----:B------:R-:W-:Y:S02]  /*193eb0*/  PRMT R9, R9, 0x3340, R28 ;  /* 0x0000334009097816 */ /* 0x000fe4000000001c */
[----:B------:R-:W-:Y:S01]  /*193ec0*/  SHF.R.U32.HI R13, RZ, 0x8, R8 ;  /* 0x00000008ff0d7819 */ /* 0x000fe20000011608 */
[----:B------:R1:W-:Y:S01]  /*193ed0*/  STL [R1+0x153c], R10 ;  /* 0x00153c0a01007387 */ /* 0x0003e20000100800 */
[----:B------:R-:W-:Y:S02]  /*193ee0*/  PRMT R8, R8, 0x3340, R27 ;  /* 0x0000334008087816 */ /* 0x000fe4000000001b */
[----:B------:R-:W-:Y:S01]  /*193ef0*/  SHF.R.U32.HI R0, RZ, 0x8, R0 ;  /* 0x00000008ff007819 */ /* 0x000fe20000011600 */
[----:B------:R1:W-:Y:S01]  /*193f00*/  STL [R1+0x1548], R9 ;  /* 0x0015480901007387 */ /* 0x0003e20000100800 */
[----:B0-----:R-:W-:-:S02]  /*193f10*/  SHF.R.U32.HI R11, RZ, 0x8, R28 ;  /* 0x00000008ff0b7819 */ /* 0x001fc4000001161c */
[----:B-1----:R-:W-:Y:S02]  /*193f20*/  SHF.R.U32.HI R10, RZ, 0x8, R27 ;  /* 0x00000008ff0a7819 */ /* 0x002fe4000001161b */
[----:B------:R-:W-:Y:S02]  /*193f30*/  LOP3.LUT R12, R12, 0xffff, RZ, 0xc0, !PT ;  /* 0x0000ffff0c0c7812 */ /* 0x000fe400078ec0ff */
[----:B------:R-:W-:Y:S02]  /*193f40*/  LOP3.LUT R11, R11, 0xffff, RZ, 0xc0, !PT ;  /* 0x0000ffff0b0b7812 */ /* 0x000fe400078ec0ff */
[----:B------:R-:W-:Y:S01]  /*193f50*/  LOP3.LUT R13, R13, 0xffff, RZ, 0xc0, !PT ;  /* 0x0000ffff0d0d7812 */ /* 0x000fe200078ec0ff */
[----:B------:R0:W-:Y:S01]  /*193f60*/  STL [R1+0x1544], R8 ;  /* 0x0015440801007387 */ /* 0x0001e20000100800 */
[----:B------:R-:W-:Y:S02]  /*193f70*/  LOP3.LUT R10, R10, 0xffff, RZ, 0xc0, !PT ;  /* 0x0000ffff0a0a7812 */ /* 0x000fe400078ec0ff */
[----:B------:R-:W-:-:S02]  /*193f80*/  LOP3.LUT R9, R2, 0xffff, RZ, 0xc0, !PT ;  /* 0x0000ffff02097812 */ /* 0x000fc400078ec0ff */
[----:B------:R-:W-:Y:S02]  /*193f90*/  LOP3.LUT R2, R14, 0xffff, RZ, 0xc0, !PT ;  /* 0x0000ffff0e027812 */ /* 0x000fe400078ec0ff */
[----:B------:R-:W-:Y:S02]  /*193fa0*/  LOP3.LUT R0, R0, 0xffff, RZ, 0xc0, !PT ;  /* 0x0000ffff00007812 */ /* 0x000fe400078ec0ff */
[----:B------:R-:W-:Y:S02]  /*193fb0*/  PRMT R11, R12, 0x3340, R11 ;  /* 0x000033400c0b7816 */ /* 0x000fe4000000000b */
[----:B------:R-:W-:Y:S02]  /*193fc0*/  PRMT R10, R13, 0x3340, R10 ;  /* 0x000033400d0a7816 */ /* 0x000fe4000000000a */
[----:B0-----:R-:W-:Y:S02]  /*193fd0*/  LOP3.LUT R8, R15, 0xffff, RZ, 0xc0, !PT ;  /* 0x0000ffff0f087812 */ /* 0x001fe400078ec0ff */
[----:B------:R-:W-:-:S02]  /*193fe0*/  PRMT R0, R9, 0x3340, R0 ;  /* 0x0000334009007816 */ /* 0x000fc40000000000 */
[----:B------:R-:W-:Y:S01]  /*193ff0*/  PRMT R2, R8, 0x3340, R2 ;  /* 0x0000334008027816 */ /* 0x000fe20000000002 */
[----:B------:R0:W-:Y:S04]  /*194000*/  STL [R1+0x1310], R11 ;  /* 0x0013100b01007387 */ /* 0x0001e80000100800 */
[----:B------:R2:W-:Y:S04]  /*194010*/  STL [R1+0x130c], R10 ;  /* 0x00130c0a01007387 */ /* 0x0005e80000100800 */
[----:B------:R5:W-:Y:S04]  /*194020*/  STL [R1+0x12fc], R2 ;  /* 0x0012fc0201007387 */ /* 0x000be80000100800 */
[----:B------:R1:W-:Y:S01]  /*194030*/  STL [R1+0x12f8], R0 ;  /* 0x0012f80001007387 */ /* 0x0003e20000100800 */
[----:B0-----:R-:W-:-:S03]  /*194040*/  LOP3.LUT R11, R21, 0xffff, RZ, 0xc0, !PT ;  /* 0x0000ffff150b7812 */ /* 0x001fc600078ec0ff */
[----:B------:R-:W5:Y:S01]  /*194050*/  LDL.LU R21, [R1+0x2d2c] ;  /* 0x002d2c0001157983 */ /* 0x000f620000300800 */
[----:B--2---:R-:W-:-:S03]  /*194060*/  LOP3.LUT R10, R22, 0xffff, RZ, 0xc0, !PT ;  /* 0x0000ffff160a7812 */ /* 0x004fc600078ec0ff */
[----:B------:R-:W2:Y:S01]  /*194070*/  LDL.LU R22, [R1+0x2d28] ;  /* 0x002d280001167983 */ /* 0x000ea20000300800 */
[----:B---3--:R-:W-:Y:S02]  /*194080*/  LOP3.LUT R9, R20, 0xffff, RZ, 0xc0, !PT ;  /* 0x0000ffff14097812 */ /* 0x008fe400078ec0ff */
[----:B----4-:R-:W-:Y:S01]  /*194090*/  LOP3.LUT R8, R18, 0xffff, RZ, 0xc0, !PT ;  /* 0x0000ffff12087812 */ /* 0x010fe200078ec0ff */
[----:B------:R-:W3:Y:S01]  /*1940a0*/  LDL.LU R20, [R1+0x2ca4] ;  /* 0x002ca40001147983 */ /* 0x000ee20000300800 */
[----:B-----5:R-:W-:-:S03]  /*1940b0*/  LOP3.LUT R2, R19, 0xffff, RZ, 0xc0, !PT ;  /* 0x0000ffff13027812 */ /* 0x020fc600078ec0ff */
[----:B------:R-:W4:Y:S04]  /*1940c0*/  LDL.LU R18, [R1+0x2c98] ;  /* 0x002c980001127983 */ /* 0x000f280000300800 */
[----:B------:R-:W5:Y:S01]  /*1940d0*/  LDL.LU R19, [R1+0x178] ;  /* 0x0001780001137983 */ /* 0x000f620000300800 */
[----:B-1----:R-:W-:-:S03]  /*1940e0*/  LOP3.LUT R0, R17, 0xffff, RZ, 0xc0, !PT ;  /* 0x0000ffff11007812 */ /* 0x002fc600078ec0ff */
[----:B------:R-:W5:Y:S01]  /*1940f0*/  LDL.LU R17, [R1+0x174] ;  /* 0x0001740001117983 */ /* 0x000f620000300800 */
[----:B------:R-:W-:Y:S02]  /*194100*/  LOP3.LUT R29, R29, 0xffff, RZ, 0xc0, !PT ;  /* 0x0000ffff1d1d7812 */ /* 0x000fe400078ec0ff */
[--C-:B------:R-:W-:Y:S02]  /*194110*/  PRMT R12, R11, 0x3340, R2.reuse ;  /* 0x000033400b0c7816 */ /* 0x100fe40000000002 */
[----:B------:R-:W-:Y:S02]  /*194120*/  SHF.R.U32.HI R15, RZ, 0x8, R2 ;  /* 0x00000008ff0f7819 */ /* 0x000fe40000011602 */
[----:B------:R-:W-:Y:S02]  /*194130*/  LOP3.LUT R31, R31, 0xffff, RZ, 0xc0, !PT ;  /* 0x0000ffff1f1f7812 */ /* 0x000fe400078ec0ff */
[--C-:B------:R-:W-:Y:S02]  /*194140*/  PRMT R2, R10, 0x3340, R0.reuse ;  /* 0x000033400a027816 */ /* 0x100fe40000000000 */
[----:B------:R-:W-:-:S02]  /*194150*/  SHF.R.U32.HI R14, RZ, 0x8, R0 ;  /* 0x00000008ff0e7819 */ /* 0x000fc40000011600 */
[----:B------:R-:W-:Y:S01]  /*194160*/  PRMT R0, R8, 0x3340, R29 ;  /* 0x0000334008007816 */ /* 0x000fe2000000001d */
[----:B------:R0:W-:Y:S01]  /*194170*/  STL [R1+0x1534], R12 ;  /* 0x0015340c01007387 */ /* 0x0001e20000100800 */
[----:B------:R-:W-:Y:S02]  /*194180*/  SHF.R.U32.HI R13, RZ, 0x8, R8 ;  /* 0x00000008ff0d7819 */ /* 0x000fe40000011608 */
[----:B------:R-:W-:Y:S02]  /*194190*/  PRMT R8, R9, 0x3340, R31 ;  /* 0x0000334009087816 */ /* 0x000fe4000000001f */
[----:B------:R-:W-:Y:S01]  /*1941a0*/  SHF.R.U32.HI R16, RZ, 0x8, R11 ;  /* 0x00000008ff107819 */ /* 0x000fe2000001160b */
[----:B------:R1:W-:Y:S01]  /*1941b0*/  STL [R1+0x1530], R2 ;  /* 0x0015300201007387 */ /* 0x0003e20000100800 */
[----:B------:R-:W-:-:S03]  /*1941c0*/  SHF.R.U32.HI R11, RZ, 0x8, R10 ;  /* 0x00000008ff0b7819 */ /* 0x000fc6000001160a */
[----:B------:R1:W-:Y:S01]  /*1941d0*/  STL [R1+0x1538], R0 ;  /* 0x0015380001007387 */ /* 0x0003e20000100800 */
[----:B0-----:R-:W-:Y:S02]  /*1941e0*/  SHF.R.U32.HI R12, RZ, 0x8, R29 ;  /* 0x00000008ff0c7819 */ /* 0x001fe4000001161d */
[----:B------:R-:W-:Y:S01]  /*1941f0*/  LOP3.LUT R13, R13, 0xffff, RZ, 0xc0, !PT ;  /* 0x0000ffff0d0d7812 */ /* 0x000fe200078ec0ff */
[----:B------:R0:W-:Y:S01]  /*194200*/  STL [R1+0x152c], R8 ;  /* 0x00152c0801007387 */ /* 0x0001e20000100800 */
[----:B-1----:R-:W-:Y:S02]  /*194210*/  SHF.R.U32.HI R2, RZ, 0x8, R9 ;  /* 0x00000008ff027819 */ /* 0x002fe40000011609 */
[----:B------:R-:W-:Y:S02]  /*194220*/  LOP3.LUT R12, R12, 0xffff, RZ, 0xc0, !PT ;  /* 0x0000ffff0c0c7812 */ /* 0x000fe400078ec0ff */
[----:B------:R-:W-:Y:S02]  /*194230*/  SHF.R.U32.HI R0, RZ, 0x8, R31 ;  /* 0x00000008ff007819 */ /* 0x000fe4000001161f */
[----:B------:R-:W-:-:S02]  /*194240*/  LOP3.LUT R10, R16, 0xffff, RZ, 0xc0, !PT ;  /* 0x0000ffff100a7812 */ /* 0x000fc400078ec0ff */
[----:B------:R-:W-:Y:S02]  /*194250*/  LOP3.LUT R9, R15, 0xffff, RZ, 0xc0, !PT ;  /* 0x0000ffff0f097812 */ /* 0x000fe400078ec0ff */
[----:B------:R-:W-:Y:S02]  /*194260*/  LOP3.LUT R11, R11, 0xffff, RZ, 0xc0, !PT ;  /* 0x0000ffff0b0b7812 */ /* 0x000fe400078ec0ff */
[----:B------:R-:W-:Y:S02]  /*194270*/  LOP3.LUT R2, R2, 0xffff, RZ, 0xc0, !PT ;  /* 0x0000ffff02027812 */ /* 0x000fe400078ec0ff */
[----:B------:R-:W-:Y:S02]  /*194280*/  LOP3.LUT R0, R0, 0xffff, RZ, 0xc0, !PT ;  /* 0x0000ffff00007812 */ /* 0x000fe400078ec0ff */
[----:B0-----:R-:W-:Y:S02]  /*194290*/  LOP3.LUT R8, R14, 0xffff, RZ, 0xc0, !PT ;  /* 0x0000ffff0e087812 */ /* 0x001fe400078ec0ff */
[----:B------:R-:W-:-:S02]  /*1942a0*/  PRMT R12, R13, 0x3340, R12 ;  /* 0x000033400d0c7816 */ /* 0x000fc4000000000c */
[----:B------:R-:W-:Y:S02]  /*1942b0*/  PRMT R9, R10, 0x3340, R9 ;  /* 0x000033400a097816 */ /* 0x000fe40000000009 */
[----:B------:R-:W-:Y:S02]  /*1942c0*/  PRMT R0, R2, 0x3340, R0 ;  /* 0x0000334002007816 */ /* 0x000fe40000000000 */
[----:B------:R-:W-:Y:S01]  /*1942d0*/  PRMT R8, R11, 0x3340, R8 ;  /* 0x000033400b087816 */ /* 0x000fe20000000008 */
[----:B------:R-:W-:Y:S04]  /*1942e0*/  STL [R1+0x12f4], R12 ;  /* 0x0012f40c01007387 */ /* 0x000fe80000100800 */
[----:B------:R3:W-:Y:S04]  /*1942f0*/  STL [R1+0x12e8], R9 ;  /* 0x0012e80901007387 */ /* 0x0007e80000100800 */
[----:B------:R4:W-:Y:S04]  /*194300*/  STL [R1+0x12e4], R8 ;  /* 0x0012e40801007387 */ /* 0x0009e80000100800 */
[----:B------:R0:W-:Y:S01]  /*194310*/  STL [R1+0x12e0], R0 ;  /* 0x0012e00001007387 */ /* 0x0001e20000100800 */
[----:B------:R-:W-:-:S03]  /*194320*/  LOP3.LUT R11, R21, 0xffff, RZ, 0xc0, !PT ;  /* 0x0000ffff150b7812 */ /* 0x000fc600078ec0ff */
        /* <DEDUP_REMOVED lines=9> */
[----:B0-----:R-:W-:-:S03]  /*1943c0*/  LOP3.LUT R0, R17, 0xffff, RZ, 0xc0, !PT ;  /* 0x0000ffff11007812 */ /* 0x001fc600078ec0ff */
        /* <DEDUP_REMOVED lines=34> */
[----:B------:R0:W-:Y:S04]  /*1945f0*/  STL [R1+0x12c8], R0 ;  /* 0x0012c80001007387 */ /* 0x0001e80000100800 */
[----:B------:R-:W5:Y:S01]  /*194600*/  LDL.LU R23, [R1+0x2d4c] ;  /* 0x002d4c0001177983 */ /* 0x000f620000300800 */
        /* <DEDUP_REMOVED lines=12> */
[--C-:B------:R-:W-:Y:S02]  /*1946d0*/  PRMT R14, R11, 0x3340, R2.reuse ;  /* 0x000033400b0e7816 */ /* 0x100fe40000000002 */
[----:B------:R-:W-:Y:S02]  /*1946e0*/  LOP3.LUT R34, R34, 0xffff, RZ, 0xc0, !PT ;  /* 0x0000ffff22227812 */ /* 0x000fe400078ec0ff */
[----:B------:R-:W-:Y:S02]  /*1946f0*/  SHF.R.U32.HI R12, RZ, 0x8, R11 ;  /* 0x00000008ff0c7819 */ /* 0x000fe4000001160b */
[----:B------:R-:W-:Y:S02]  /*194700*/  SHF.R.U32.HI R11, RZ, 0x8, R2 ;  /* 0x00000008ff0b7819 */ /* 0x000fe40000011602 */
[----:B------:R-:W-:Y:S02]  /*194710*/  SHF.R.U32.HI R13, RZ, 0x8, R10 ;  /* 0x00000008ff0d7819 */ /* 0x000fe4000001160a */
[----:B------:R-:W-:-:S02]  /*194720*/  PRMT R2, R10, 0x3340, R0 ;  /* 0x000033400a027816 */ /* 0x000fc40000000000 */
[----:B------:R-:W-:Y:S02]  /*194730*/  LOP3.LUT R33, R33, 0xffff, RZ, 0xc0, !PT ;  /* 0x0000ffff21217812 */ /* 0x000fe400078ec0ff */
[----:B------:R-:W-:Y:S01]  /*194740*/  SHF.R.U32.HI R10, RZ, 0x8, R0 ;  /* 0x00000008ff0a7819 */ /* 0x000fe20000011600 */
[----:B------:R0:W-:Y:S01]  /*194750*/  STL [R1+0x1508], R14 ;  /* 0x0015080e01007387 */ /* 0x0001e20000100800 */
[----:B------:R-:W-:-:S03]  /*194760*/  PRMT R0, R9, 0x3340, R34 ;  /* 0x0000334009007816 */ /* 0x000fc60000000022 */
[----:B------:R1:W-:Y:S01]  /*194770*/  STL [R1+0x1504], R2 ;  /* 0x0015040201007387 */ /* 0x0003e20000100800 */
[----:B------:R-:W-:Y:S02]  /*194780*/  LOP3.LUT R12, R12, 0xffff, RZ, 0xc0, !PT ;  /* 0x0000ffff0c0c7812 */ /* 0x000fe400078ec0ff */
[----:B------:R-:W-:Y:S01]  /*194790*/  LOP3.LUT R11, R11, 0xffff, RZ, 0xc0, !PT ;  /* 0x0000ffff0b0b7812 */ /* 0x000fe200078ec0ff */
[----:B------:R1:W-:Y:S01]  /*1947a0*/  STL [R1+0x1500], R0 ;  /* 0x0015000001007387 */ /* 0x0003e20000100800 */
[----:B0-----:R-:W-:Y:S02]  /*1947b0*/  SHF.R.U32.HI R14, RZ, 0x8, R9 ;  /* 0x00000008ff0e7819 */ /* 0x001fe40000011609 */
[----:B------:R-:W-:Y:S02]  /*1947c0*/  SHF.R.U32.HI R9, RZ, 0x8, R8 ;  /* 0x00000008ff097819 */ /* 0x000fe40000011608 */
[----:B------:R-:W-:Y:S02]  /*1947d0*/  PRMT R8, R8, 0x3340, R33 ;  /* 0x0000334008087816 */ /* 0x000fe40000000021 */
[----:B-1----:R-:W-:-:S02]  /*1947e0*/  SHF.R.U32.HI R2, RZ, 0x8, R34 ;  /* 0x00000008ff027819 */ /* 0x002fc40000011622 */
[----:B------:R-:W-:Y:S02]  /*1947f0*/  LOP3.LUT R13, R13, 0xffff, RZ, 0xc0, !PT ;  /* 0x0000ffff0d0d7812 */ /* 0x000fe400078ec0ff */
[----:B------:R-:W-:Y:S01]  /*194800*/  SHF.R.U32.HI R0, RZ, 0x8, R33 ;  /* 0x00000008ff007819 */ /* 0x000fe20000011621 */
[----:B------:R0:W-:Y:S01]  /*194810*/  STL [R1+0x14fc], R8 ;  /* 0x0014fc0801007387 */ /* 0x0001e20000100800 */
[----:B------:R-:W-:Y:S02]  /*194820*/  LOP3.LUT R10, R10, 0xffff, RZ, 0xc0, !PT ;  /* 0x0000ffff0a0a7812 */ /* 0x000fe400078ec0ff */
[----:B------:R-:W-:Y:S02]  /*194830*/  LOP3.LUT R2, R2, 0xffff, RZ, 0xc0, !PT ;  /* 0x0000ffff02027812 */ /* 0x000fe400078ec0ff */
[----:B------:R-:W-:Y:S02]  /*194840*/  LOP3.LUT R9, R9, 0xffff, RZ, 0xc0, !PT ;  /* 0x0000ffff09097812 */ /* 0x000fe400078ec0ff */
[----:B------:R-:W-:-:S02]  /*194850*/  LOP3.LUT R0, R0, 0xffff, RZ, 0xc0, !PT ;  /* 0x0000ffff00007812 */ /* 0x000fc400078ec0ff */
[----:B------:R-:W-:Y:S02]  /*194860*/  PRMT R11, R12, 0x3340, R11 ;  /* 0x000033400c0b7816 */ /* 0x000fe4000000000b */
[----:B------:R-:W-:Y:S02]  /*194870*/  PRMT R10, R13, 0x3340, R10 ;  /* 0x000033400d0a7816 */ /* 0x000fe4000000000a */
[----:B0-----:R-:W-:Y:S02]  /*194880*/  LOP3.LUT R8, R14, 0xffff, RZ, 0xc0, !PT ;  /* 0x0000ffff0e087812 */ /* 0x001fe400078ec0ff */
[----:B------:R-:W-:Y:S02]  /*194890*/  PRMT R0, R9, 0x3340, R0 ;  /* 0x0000334009007816 */ /* 0x000fe40000000000 */
        /* <DEDUP_REMOVED lines=15> */
[----:B------:R-:W-:Y:S02]  /*194990*/  LOP3.LUT R12, R23, 0xffff, RZ, 0xc0, !PT ;  /* 0x0000ffff170c7812 */ /* 0x000fe400078ec0ff */
[----:B-1----:R-:W-:Y:S02]  /*1949a0*/  LOP3.LUT R0, R17, 0xffff, RZ, 0xc0, !PT ;  /* 0x0000ffff11007812 */ /* 0x002fe400078ec0ff */
[----:B------:R-:W5:Y:S01]  /*1949b0*/  LDL.LU R17, [R1+0x18c] ;  /* 0x00018c0001117983 */ /* 0x000f620000300800 */
[----:B------:R-:W-:-:S02]  /*1949c0*/  SHF.R.U32.HI R15, RZ, 0x8, R12 ;  /* 0x00000008ff0f7819 */ /* 0x000fc4000001160c */
[--C-:B------:R-:W-:Y:S02]  /*1949d0*/  PRMT R13, R12, 0x3340, R8.reuse ;  /* 0x000033400c0d7816 */ /* 0x100fe40000000008 */
[----:B------:R-:W-:Y:S02]  /*1949e0*/  SHF.R.U32.HI R14, RZ, 0x8, R8 ;  /* 0x00000008ff0e7819 */ /* 0x000fe40000011608 */
[----:B------:R-:W-:Y:S02]  /*1949f0*/  SHF.R.U32.HI R12, RZ, 0x8, R11 ;  /* 0x00000008ff0c7819 */ /* 0x000fe4000001160b */
[--C-:B------:R-:W-:Y:S02]  /*194a00*/  PRMT R8, R11, 0x3340, R2.reuse ;  /* 0x000033400b087816 */ /* 0x100fe40000000002 */
[----:B------:R-:W-:Y:S02]  /*194a10*/  SHF.R.U32.HI R11, RZ, 0x8, R2 ;  /* 0x00000008ff0b7819 */ /* 0x000fe40000011602 */
[----:B------:R-:W-:-:S02]  /*194a20*/  PRMT R2, R10, 0x3340, R0 ;  /* 0x000033400a027816 */ /* 0x000fc40000000000 */
        /* <DEDUP_REMOVED lines=68> */
[----:B------:R-:W-:Y:S03]  /*194e70*/  STL [R1+0x1274], R12 ;  /* 0x0012740c01007387 */ /* 0x000fe60000100800 */
[----:B------:R-:W-:Y:S01]  /*194e80*/  PRMT R0, R2, 0x3340, R0 ;  /* 0x0000334002007816 */ /* 0x000fe20000000000 */
        /* <DEDUP_REMOVED lines=14> */
[----:B0-----:R-:W-:Y:S02]  /*194f70*/  LOP3.LUT R0, R17, 0xffff, RZ, 0xc0, !PT ;  /* 0x0000ffff11007812 */ /* 0x001fe400078ec0ff */
[----:B------:R-:W5:Y:S01]  /*194f80*/  LDL.LU R17, [R1+0x1a4] ;  /* 0x0001a40001117983 */ /* 0x000f620000300800 */
[----:B------:R-:W-:-:S02]  /*194f90*/  SHF.R.U32.HI R16, RZ, 0x8, R12 ;  /* 0x00000008ff107819 */ /* 0x000fc4000001160c */
[--C-:B------:R-:W-:Y:S02]  /*194fa0*/  PRMT R12, R12, 0x3340, R8.reuse ;  /* 0x000033400c0c7816 */ /* 0x100fe40000000008 */
[----:B------:R-:W-:Y:S02]  /*194fb0*/  SHF.R.U32.HI R15, RZ, 0x8, R8 ;  /* 0x00000008ff0f7819 */ /* 0x000fe40000011608 */
[----:B------:R-:W-:Y:S02]  /*194fc0*/  SHF.R.U32.HI R8, RZ, 0x8, R11 ;  /* 0x00000008ff087819 */ /* 0x000fe4000001160b */
[--C-:B------:R-:W-:Y:S02]  /*194fd0*/  PRMT R11, R11, 0x3340, R2.reuse ;  /* 0x000033400b0b7816 */ /* 0x100fe40000000002 */
[----:B------:R-:W-:Y:S01]  /*194fe0*/  LOP3.LUT R57, R57, 0xffff, RZ, 0xc0, !PT ;  /* 0x0000ffff39397812 */ /* 0x000fe200078ec0ff */
[----:B------:R0:W-:Y:S01]  /*194ff0*/  STL [R1+0x14c0], R12 ;  /* 0x0014c00c01007387 */ /* 0x0001e20000100800 */
[----:B------:R-:W-:-:S02]  /*195000*/  SHF.R.U32.HI R14, RZ, 0x8, R2 ;  /* 0x00000008ff0e7819 */ /* 0x000fc40000011602 */
[----:B------:R-:W-:Y:S01]  /*195010*/  SHF.R.U32.HI R13, RZ, 0x8, R10 ;  /* 0x00000008ff0d7819 */ /* 0x000fe2000001160a */
[----:B------:R1:W-:Y:S01]  /*195020*/  STL [R1+0x14bc], R11 ;  /* 0x0014bc0b01007387 */ /* 0x0003e20000100800 */
[--C-:B------:R-:W-:Y:S02]  /*195030*/  PRMT R2, R10, 0x3340, R0.reuse ;  /* 0x000033400a027816 */ /* 0x100fe40000000000 */
[--C-:B------:R-:W-:Y:S02]  /*195040*/  SHF.R.U32.HI R10, RZ, 0x8, R57.reuse ;  /* 0x00000008ff0a7819 */ /* 0x100fe40000011639 */
[----:B------:R-:W-:Y:S02]  /*195050*/  LOP3.LUT R13, R13, 0xffff, RZ, 0xc0, !PT ;  /* 0x0000ffff0d0d7812 */ /* 0x000fe400078ec0ff */
[----:B0-----:R-:W-:Y:S02]  /*195060*/  SHF.R.U32.HI R12, RZ, 0x8, R0 ;  /* 0x00000008ff0c7819 */ /* 0x001fe40000011600 */
[----:B------:R-:W-:-:S02]  /*195070*/  PRMT R0, R9, 0x3340, R57 ;  /* 0x0000334009007816 */ /* 0x000fc40000000039 */
[----:B-1----:R-:W-:Y:S02]  /*195080*/  SHF.R.U32.HI R11, RZ, 0x8, R9 ;  /* 0x00000008ff0b7819 */ /* 0x002fe40000011609 */
[----:B------:R-:W-:Y:S01]  /*195090*/  LOP3.LUT R12, R12, 0xffff, RZ, 0xc0, !PT ;  /* 0x0000ffff0c0c7812 */ /* 0x000fe200078ec0ff */
[----:B------:R0:W-:Y:S01]  /*1950a0*/  STL [R1+0x14c8], R2 ;  /* 0x0014c80201007387 */ /* 0x0001e20000100800 */
[----:B------:R-:W-:Y:S02]  /*1950b0*/  LOP3.LUT R10, R10, 0xffff, RZ, 0xc0, !PT ;  /* 0x0000ffff0a0a7812 */ /* 0x000fe400078ec0ff */
[----:B------:R-:W-:Y:S02]  /*1950c0*/  LOP3.LUT R11, R11, 0xffff, RZ, 0xc0, !PT ;  /* 0x0000ffff0b0b7812 */ /* 0x000fe400078ec0ff */
[----:B------:R-:W-:Y:S01]  /*1950d0*/  LOP3.LUT R9, R8, 0xffff, RZ, 0xc0, !PT ;  /* 0x0000ffff08097812 */ /* 0x000fe200078ec0ff */
[----:B------:R1:W-:Y:S01]  /*1950e0*/  STL [R1+0x14c4], R0 ;  /* 0x0014c40001007387 */ /* 0x0003e20000100800 */
[----:B------:R-:W-:-:S02]  /*1950f0*/  LOP3.LUT R8, R16, 0xffff, RZ, 0xc0, !PT ;  /* 0x0000ffff10087812 */ /* 0x000fc400078ec0ff */
[----:B------:R-:W-:Y:S02]  /*195100*/  PRMT R12, R13, 0x3340, R12 ;  /* 0x000033400d0c7816 */ /* 0x000fe4000000000c */
[----:B------:R-:W-:Y:S02]  /*195110*/  PRMT R10, R11, 0x3340, R10 ;  /* 0x000033400b0a7816 */ /* 0x000fe4000000000a */
[----:B0-----:R-:W-:Y:S02]  /*195120*/  LOP3.LUT R2, R15, 0xffff, RZ, 0xc0, !PT ;  /* 0x0000ffff0f027812 */ /* 0x001fe400078ec0ff */
[----:B-1----:R-:W-:Y:S02]  /*195130*/  LOP3.LUT R0, R14, 0xffff, RZ, 0xc0, !PT ;  /* 0x0000ffff0e007812 */ /* 0x002fe400078ec0ff */
[----:B------:R-:W-:Y:S01]  /*195140*/  PRMT R2, R8, 0x3340, R2 ;  /* 0x0000334008027816 */ /* 0x000fe20000000002 */
[----:B------:R0:W-:Y:S01]  /*195150*/  STL [R1+0x1258], R12 ;  /* 0x0012580c01007387 */ /* 0x0001e20000100800 */
[----:B------:R-:W-:-:S03]  /*195160*/  PRMT R0, R9, 0x3340, R0 ;  /* 0x0000334009007816 */ /* 0x000fc60000000000 */
[----:B------:R-:W-:Y:S04]  /*195170*/  STL [R1+0x1254], R10 ;  /* 0x0012540a01007387 */ /* 0x000fe80000100800 */
[----:B------:R-:W-:Y:S04]  /*195180*/  STL [R1+0xf1c], R2 ;  /* 0x000f1c0201007387 */ /* 0x000fe80000100800 */
[----:B------:R1:W-:Y:S01]  /*195190*/  STL [R1+0xf18], R0 ;  /* 0x000f180001007387 */ /* 0x0003e20000100800 */
[----:B0-----:R-:W-:Y:S02]  /*1951a0*/  LOP3.LUT R12, R21, 0xffff, RZ, 0xc0, !PT ;  /* 0x0000ffff150c7812 */ /* 0x001fe400078ec0ff */
[----:B-1----:R-:W-:-:S02]  /*1951b0*/  LOP3.LUT R0, R44, 0xffff, RZ, 0xc0, !PT ;  /* 0x0000ffff2c007812 */ /* 0x002fc400078ec0ff */
[----:B------:R-:W5:Y:S04]  /*1951c0*/  LDL.LU R44, [R1+0x7d74] ;  /* 0x007d7400012c7983 */ /* 0x000f680000300800 */
        /* <DEDUP_REMOVED lines=10> */
[----:B------:R-:W-:Y:S01]  /*195270*/  SHF.R.U32.HI R16, RZ, 0x8, R12 ;  /* 0x00000008ff107819 */ /* 0x000fe2000001160c */
[----:B------:R-:W5:Y:S01]  /*195280*/  LDL.LU R17, [R1+0x1ac] ;  /* 0x0001ac0001117983 */ /* 0x000f620000300800 */
[--C-:B------:R-:W-:Y:S02]  /*195290*/  PRMT R12, R12, 0x3340, R8.reuse ;  /* 0x000033400c0c7816 */ /* 0x100fe40000000008 */
[----:B------:R-:W-:-:S02]  /*1952a0*/  SHF.R.U32.HI R15, RZ, 0x8, R8 ;  /* 0x00000008ff0f7819 */ /* 0x000fc40000011608 */
[----:B------:R-:W-:Y:S02]  /*1952b0*/  SHF.R.U32.HI R8, RZ, 0x8, R11 ;  /* 0x00000008ff087819 */ /* 0x000fe4000001160b */
[--C-:B------:R-:W-:Y:S02]  /*1952c0*/  PRMT R11, R11, 0x3340, R2.reuse ;  /* 0x000033400b0b7816 */ /* 0x100fe40000000002 */
[----:B------:R-:W-:Y:S01]  /*1952d0*/  LOP3.LUT R59, R59, 0xffff, RZ, 0xc0, !PT ;  /* 0x0000ffff3b3b7812 */ /* 0x000fe200078ec0ff */
[----:B------:R0:W-:Y:S01]  /*1952e0*/  STL [R1+0x14b0], R12 ;  /* 0x0014b00c01007387 */ /* 0x0001e20000100800 */
[----:B------:R-:W-:-:S03]  /*1952f0*/  SHF.R.U32.HI R14, RZ, 0x8, R2 ;  /* 0x00000008ff0e7819 */ /* 0x000fc60000011602 */
[----:B------:R1:W-:Y:S01]  /*195300*/  STL [R1+0x14ac], R11 ;  /* 0x0014ac0b01007387 */ /* 0x0003e20000100800 */
[----:B------:R-:W-:Y:S02]  /*195310*/  PRMT R2, R10, 0x3340, R0 ;  /* 0x000033400a027816 */ /* 0x000fe40000000000 */
[----:B------:R-:W-:Y:S02]  /*195320*/  SHF.R.U32.HI R13, RZ, 0x8, R9 ;  /* 0x00000008ff0d7819 */ /* 0x000fe40000011609 */
[----:B0-----:R-:W-:Y:S02]  /*195330*/  SHF.R.U32.HI R12, RZ, 0x8, R10 ;  /* 0x00000008ff0c7819 */ /* 0x001fe4000001160a */
[--C-:B------:R-:W-:Y:S02]  /*195340*/  SHF.R.U32.HI R10, RZ, 0x8, R59.reuse ;  /* 0x00000008ff0a7819 */ /* 0x100fe4000001163b */
[----:B-1----:R-:W-:Y:S02]  /*195350*/  SHF.R.U32.HI R11, RZ, 0x8, R0 ;  /* 0x00000008ff0b7819 */ /* 0x002fe40000011600 */
[----:B------:R-:W-:-:S02]  /*195360*/  PRMT R0, R9, 0x3340, R59 ;  /* 0x0000334009007816 */ /* 0x000fc4000000003b */
[----:B------:R-:W-:Y:S01]  /*195370*/  LOP3.LUT R12, R12, 0xffff, RZ, 0xc0, !PT ;  /* 0x0000ffff0c0c7812 */ /* 0x000fe200078ec0ff */
[----:B------:R0:W-:Y:S01]  /*195380*/  STL [R1+0x14b8], R2 ;  /* 0x0014b80201007387 */ /* 0x0001e20000100800 */
[----:B------:R-:W-:Y:S02]  /*195390*/  LOP3.LUT R11, R11, 0xffff, RZ, 0xc0, !PT ;  /* 0x0000ffff0b0b7812 */ /* 0x000fe400078ec0ff */
[----:B------:R-:W-:Y:S02]  /*1953a0*/  LOP3.LUT R13, R13, 0xffff, RZ, 0xc0, !PT ;  /* 0x0000ffff0d0d7812 */ /* 0x000fe400078ec0ff */
[----:B------:R-:W-:Y:S02]  /*1953b0*/  LOP3.LUT R10, R10, 0xffff, RZ, 0xc0, !PT ;  /* 0x0000ffff0a0a7812 */ /* 0x000fe400078ec0ff */
[----:B------:R-:W-:Y:S01]  /*1953c0*/  LOP3.LUT R9, R8, 0xffff, RZ, 0xc0, !PT ;  /* 0x0000ffff08097812 */ /* 0x000fe200078ec0ff */
[----:B------:R1:W-:Y:S01]  /*1953d0*/  STL [R1+0x14b4], R0 ;  /* 0x0014b40001007387 */ /* 0x0003e20000100800 */
[----:B------:R-:W-:-:S02]  /*1953e0*/  LOP3.LUT R8, R16, 0xffff, RZ, 0xc0, !PT ;  /* 0x0000ffff10087812 */ /* 0x000fc400078ec0ff */
[----:B------:R-:W-:Y:S02]  /*1953f0*/  PRMT R11, R12, 0x3340, R11 ;  /* 0x000033400c0b7816 */ /* 0x000fe4000000000b */
[----:B0-----:R-:W-:Y:S02]  /*195400*/  LOP3.LUT R2, R15, 0xffff, RZ, 0xc0, !PT ;  /* 0x0000ffff0f027812 */ /* 0x001fe400078ec0ff */
[----:B------:R-:W-:Y:S02]  /*195410*/  PRMT R10, R13, 0x3340, R10 ;  /* 0x000033400d0a7816 */ /* 0x000fe4000000000a */
[----:B-1----:R-:W-:Y:S02]  /*195420*/  LOP3.LUT R0, R14, 0xffff, RZ, 0xc0, !PT ;  /* 0x0000ffff0e007812 */ /* 0x002fe400078ec0ff */
[----:B------:R-:W-:Y:S01]  /*195430*/  PRMT R2, R8, 0x3340, R2 ;  /* 0x0000334008027816 */ /* 0x000fe20000000002 */
[----:B------:R-:W-:Y:S01]  /*195440*/  STL [R1+0xf08], R11 ;  /* 0x000f080b01007387 */ /* 0x000fe20000100800 */
[----:B------:R-:W-:-:S03]  /*195450*/  PRMT R0, R9, 0x3340, R0 ;  /* 0x0000334009007816 */ /* 0x000fc60000000000 */
[----:B------:R-:W-:Y:S04]  /*195460*/  STL [R1+0xf04], R10 ;  /* 0x000f040a01007387 */ /* 0x000fe80000100800 */
[----:B------:R0:W-:Y:S04]  /*195470*/  STL [R1+0xefc], R2 ;  /* 0x000efc0201007387 */ /* 0x0001e80000100800 */
[----:B------:R1:W-:Y:S01]  /*195480*/  STL [R1+0xef8], R0 ;  /* 0x000ef80001007387 */ /* 0x0003e20000100800 */
[----:B0-----:R-:W-:-:S03]  /*195490*/  LOP3.LUT R2, R46, 0xffff, RZ, 0xc0, !PT ;  /* 0x0000ffff2e027812 */ /* 0x001fc600078ec0ff */
[----:B------:R-:W5:Y:S01]  /*1954a0*/  LDL.LU R46, [R1+0x7d70] ;  /* 0x007d7000012e7983 */ /* 0x000f620000300800 */
[----:B------:R-:W-:-:S03]  /*1954b0*/  LOP3.LUT R13, R21, 0xffff, RZ, 0xc0, !PT ;  /* 0x0000ffff150d7812 */ /* 0x000fc600078ec0ff */
        /* <DEDUP_REMOVED lines=12> */
[----:B------:R-:W-:Y:S02]  /*195580*/  SHF.R.U32.HI R16, RZ, 0x8, R13 ;  /* 0x00000008ff107819 */ /* 0x000fe4000001160d */
[----:B------:R-:W-:-:S02]  /*195590*/  PRMT R13, R13, 0x3340, R9 ;  /* 0x000033400d0d7816 */ /* 0x000fc40000000009 */
[----:B------:R-:W-:Y:S02]  /*1955a0*/  SHF.R.U32.HI R14, RZ, 0x8, R9 ;  /* 0x00000008ff0e7819 */ /* 0x000fe40000011609 */
[--C-:B------:R-:W-:Y:S02]  /*1955b0*/  PRMT R9, R12, 0x3340, R8.reuse ;  /* 0x000033400c097816 */ /* 0x100fe40000000008 */
[----:B------:R-:W-:Y:S02]  /*1955c0*/  SHF.R.U32.HI R15, RZ, 0x8, R8 ;  /* 0x00000008ff0f7819 */ /* 0x000fe40000011608 */
[----:B------:R-:W-:Y:S01]  /*1955d0*/  PRMT R8, R10, 0x3340, R0 ;  /* 0x000033400a087816 */ /* 0x000fe20000000000 */
[----:B------:R-:W4:Y:S04]  /*1955e0*/  LDL.LU R50, [R1+0x7d6c] ;  /* 0x007d6c0001327983 */ /* 0x000f280000300800 */
[----:B------:R0:W-:Y:S04]  /*1955f0*/  STL [R1+0x14a4], R13 ;  /* 0x0014a40d01007387 */ /* 0x0001e80000100800 */
[----:B------:R-:W-:Y:S01]  /*195600*/  STL [R1+0x14a0], R9 ;  /* 0x0014a00901007387 */ /* 0x000fe20000100800 */
[----:B------:R-:W-:-:S03]  /*195610*/  SHF.R.U32.HI R17, RZ, 0x8, R12 ;  /* 0x00000008ff117819 */ /* 0x000fc6000001160c */
[----:B------:R1:W-:Y:S01]  /*195620*/  STL [R1+0x14a8], R8 ;  /* 0x0014a80801007387 */ /* 0x0003e20000100800 */
[----:B------:R-:W-:Y:S02]  /*195630*/  SHF.R.U32.HI R12, RZ, 0x8, R0 ;  /* 0x00000008ff0c7819 */ /* 0x000fe40000011600 */
[----:B------:R-:W-:Y:S02]  /*195640*/  SHF.R.U32.HI R0, RZ, 0x8, R2 ;  /* 0x00000008ff007819 */ /* 0x000fe40000011602 */
[----:B0-----:R-:W-:Y:S02]  /*195650*/  SHF.R.U32.HI R13, RZ, 0x8, R10 ;  /* 0x00000008ff0d7819 */ /* 0x001fe4000001160a */
[----:B-1----:R-:W-:Y:S02]  /*195660*/  PRMT R8, R11, 0x3340, R2 ;  /* 0x000033400b087816 */ /* 0x002fe40000000002 */
[----:B------:R-:W-:Y:S02]  /*195670*/  SHF.R.U32.HI R9, RZ, 0x8, R11 ;  /* 0x00000008ff097819 */ /* 0x000fe4000001160b */
[----:B------:R-:W-:-:S02]  /*195680*/  LOP3.LUT R13, R13, 0xffff, RZ, 0xc0, !PT ;  /* 0x0000ffff0d0d7812 */ /* 0x000fc400078ec0ff */
[----:B------:R-:W-:Y:S02]  /*195690*/  LOP3.LUT R12, R12, 0xffff, RZ, 0xc0, !PT ;  /* 0x0000ffff0c0c7812 */ /* 0x000fe400078ec0ff */
[----:B------:R-:W-:Y:S01]  /*1956a0*/  LOP3.LUT R11, R16, 0xffff, RZ, 0xc0, !PT ;  /* 0x0000ffff100b7812 */ /* 0x000fe200078ec0ff */
        /* <DEDUP_REMOVED lines=10> */
[----:B------:R-:W-:Y:S04]  /*195750*/  STL [R1+0xeec], R12 ;  /* 0x000eec0c01007387 */ /* 0x000fe80000100800 */
[----:B------:R-:W-:Y:S04]  /*195760*/  STL [R1+0xee0], R10 ;  /* 0x000ee00a01007387 */ /* 0x000fe80000100800 */
[----:B------:R0:W-:Y:S04]  /*195770*/  STL [R1+0xedc], R2 ;  /* 0x000edc0201007387 */ /* 0x0001e80000100800 */
[----:B------:R1:W-:Y:S01]  /*195780*/  STL [R1+0xed8], R0 ;  /* 0x000ed80001007387 */ /* 0x0003e20000100800 */
[----:B0-----:R-:W-:-:S02]  /*195790*/  LOP3.LUT R2, R48, 0xffff, RZ, 0xc0, !PT ;  /* 0x0000ffff30027812 */ /* 0x001fc400078ec0ff */
[----:B------:R-:W-:Y:S01]  /*1957a0*/  LOP3.LUT R13, R23, 0xffff, RZ, 0xc0, !PT ;  /* 0x0000ffff170d7812 */ /* 0x000fe200078ec0ff */
[----:B------:R-:W4:Y:S04]  /*1957b0*/  LDL.LU R48, [R1+0x7d68] ;  /* 0x007d680001307983 */ /* 0x000f280000300800 */
[----:B------:R-:W4:Y:S01]  /*1957c0*/  LDL.LU R25, [R1+0x2da4] ;  /* 0x002da40001197983 */ /* 0x000f220000300800 */
[----:B------:R-:W-:-:S03]  /*1957d0*/  LOP3.LUT R12, R21, 0xffff, RZ, 0xc0, !PT ;  /* 0x0000ffff150c7812 */ /* 0x000fc600078ec0ff */
[----:B------:R-:W4:Y:S04]  /*1957e0*/  LDL.LU R23, [R1+0x2da0] ;  /* 0x002da00001177983 */ /* 0x000f280000300800 */
[----:B------:R-:W4:Y:S01]  /*1957f0*/  LDL.LU R21, [R1+0x2d24] ;  /* 0x002d240001157983 */ /* 0x000f220000300800 */
[----:B--2---:R-:W-:-:S03]  /*195800*/  LOP3.LUT R11, R22, 0xffff, RZ, 0xc0, !PT ;  /* 0x0000ffff160b7812 */ /* 0x004fc600078ec0ff */
[----:B------:R-:W2:Y:S01]  /*195810*/  LDL.LU R22, [R1+0x2d20] ;  /* 0x002d200001167983 */ /* 0x000ea20000300800 */
[----:B---3--:R-:W-:-:S03]  /*195820*/  LOP3.LUT R10, R20, 0xffff, RZ, 0xc0, !PT ;  /* 0x0000ffff140a7812 */ /* 0x008fc600078ec0ff */
[----:B------:R-:W3:Y:S01]  /*195830*/  LDL.LU R20, [R1+0x1c0] ;  /* 0x0001c00001147983 */ /* 0x000ee20000300800 */
[----:B-----5:R-:W-:-:S03]  /*195840*/  LOP3.LUT R8, R19, 0xffff, RZ, 0xc0, !PT ;  /* 0x0000ffff13087812 */ /* 0x020fc600078ec0ff */
[----:B------:R-:W5:Y:S01]  /*195850*/  LDL.LU R19, [R1+0x1bc] ;  /* 0x0001bc0001137983 */ /* 0x000f620000300800 */
[----:B----4-:R-:W-:Y:S02]  /*195860*/  LOP3.LUT R9, R18, 0xffff, RZ, 0xc0, !PT ;  /* 0x0000ffff12097812 */ /* 0x010fe400078ec0ff */
[----:B-1----:R-:W-:Y:S02]  /*195870*/  LOP3.LUT R0, R41, 0xffff, RZ, 0xc0, !PT ;  /* 0x0000ffff29007812 */ /* 0x002fe400078ec0ff */
[----:B------:R-:W-:Y:S02]  /*195880*/  SHF.R.U32.HI R15, RZ, 0x8, R13 ;  /* 0x00000008ff0f7819 */ /* 0x000fe4000001160d */
[----:B------:R-:W-:Y:S02]  /*195890*/  SHF.R.U32.HI R17, RZ, 0x8, R8 ;  /* 0x00000008ff117819 */ /* 0x000fe40000011608 */
[--C-:B------:R-:W-:Y:S02]  /*1958a0*/  PRMT R13, R13, 0x3340, R9.reuse ;  /* 0x000033400d0d7816 */ /* 0x100fe40000000009 */
[----:B------:R-:W-:-:S02]  /*1958b0*/  SHF.R.U32.HI R16, RZ, 0x8, R9 ;  /* 0x00000008ff107819 */ /* 0x000fc40000011609 */
[----:B------:R-:W-:Y:S02]  /*1958c0*/  PRMT R9, R12, 0x3340, R8 ;  /* 0x000033400c097816 */ /* 0x000fe40000000008 */
[----:B------:R-:W-:Y:S01]  /*1958d0*/  PRMT R8, R10, 0x3340, R0 ;  /* 0x000033400a087816 */ /* 0x000fe20000000000 */
[----:B------:R-:W4:Y:S04]  /*1958e0*/  LDL.LU R41, [R1+0x7d64] ;  /* 0x007d640001297983 */ /* 0x000f280000300800 */
[----:B------:R-:W-:Y:S04]  /*1958f0*/  STL [R1+0x1478], R13 ;  /* 0x0014780d01007387 */ /* 0x000fe80000100800 */
[----:B------:R-:W-:Y:S01]  /*195900*/  STL [R1+0x1474], R9 ;  /* 0x0014740901007387 */ /* 0x000fe20000100800 */
[----:B------:R-:W-:-:S03]  /*195910*/  SHF.R.U32.HI R18, RZ, 0x8, R12 ;  /* 0x00000008ff127819 */ /* 0x000fc6000001160c */
[----:B------:R0:W-:Y:S01]  /*195920*/  STL [R1+0x147c], R8 ;  /* 0x00147c0801007387 */ /* 0x0001e20000100800 */
[----:B------:R-:W-:Y:S02]  /*195930*/  SHF.R.U32.HI R12, RZ, 0x8, R10 ;  /* 0x00000008ff0c7819 */ /* 0x000fe4000001160a */
[----:B------:R-:W-:Y:S02]  /*195940*/  SHF.R.U32.HI R0, RZ, 0x8, R0 ;  /* 0x00000008ff007819 */ /* 0x000fe40000011600 */
[--C-:B------:R-:W-:Y:S02]  /*195950*/  SHF.R.U32.HI R14, RZ, 0x8, R2.reuse ;  /* 0x00000008ff0e7819 */ /* 0x100fe40000011602 */
[----:B------:R-:W-:Y:S02]  /*195960*/  LOP3.LUT R10, R16, 0xffff, RZ, 0xc0, !PT ;  /* 0x0000ffff100a7812 */ /* 0x000fe400078ec0ff */
[----:B------:R-:W-:Y:S02]  /*195970*/  LOP3.LUT R12, R12, 0xffff, RZ, 0xc0, !PT ;  /* 0x0000ffff0c0c7812 */ /* 0x000fe400078ec0ff */
[----:B0-----:R-:W-:-:S02]  /*195980*/  PRMT R8, R11, 0x3340, R2 ;  /* 0x000033400b087816 */ /* 0x001fc40000000002 */
[----:B------:R-:W-:Y:S02]  /*195990*/  SHF.R.U32.HI R9, RZ, 0x8, R11 ;  /* 0x00000008ff097819 */ /* 0x000fe4000001160b */
[----:B------:R-:W-:Y:S02]  /*1959a0*/  LOP3.LUT R11, R0, 0xffff, RZ, 0xc0, !PT ;  /* 0x0000ffff000b7812 */ /* 0x000fe400078ec0ff */
[----:B------:R-:W-:Y:S02]  /*1959b0*/  LOP3.LUT R13, R15, 0xffff, RZ, 0xc0, !PT ;  /* 0x0000ffff0f0d7812 */ /* 0x000fe400078ec0ff */
[----:B------:R-:W-:Y:S01]  /*1959c0*/  LOP3.LUT R2, R17, 0xffff, RZ, 0xc0, !PT ;  /* 0x0000ffff11027812 */ /* 0x000fe200078ec0ff */
[----:B------:R0:W-:Y:S01]  /*1959d0*/  STL [R1+0x1468], R8 ;  /* 0x0014680801007387 */ /* 0x0001e20000100800 */
        /* <DEDUP_REMOVED lines=13> */
[----:B------:R-:W4:Y:S01]  /*195ab0*/  LDL.LU R58, [R1+0x7d60] ;  /* 0x007d6000013a7983 */ /* 0x000f220000300800 */
[----:B------:R-:W-:-:S03]  /*195ac0*/  LOP3.LUT R12, R23, 0xffff, RZ, 0xc0, !PT ;  /* 0x0000ffff170c7812 */ /* 0x000fc600078ec0ff */
[----:B------:R-:W4:Y:S01]  /*195ad0*/  LDL.LU R25, [R1+0x2db4] ;  /* 0x002db40001197983 */ /* 0x000f220000300800 */
[----:B------:R-:W-:-:S03]  /*195ae0*/  LOP3.LUT R11, R21, 0xffff, RZ, 0xc0, !PT ;  /* 0x0000ffff150b7812 */ /* 0x000fc600078ec0ff */
[----:B------:R-:W4:Y:S04]  /*195af0*/  LDL.LU R23, [R1+0x2db0] ;  /* 0x002db00001177983 */ /* 0x000f280000300800 */
[----:B------:R-:W4:Y:S01]  /*195b00*/  LDL.LU R21, [R1+0x2dac] ;  /* 0x002dac0001157983 */ /* 0x000f220000300800 */
[----:B-1----:R-:W-:Y:S02]  /*195b10*/  LOP3.LUT R0, R39, 0xffff, RZ, 0xc0, !PT ;  /* 0x0000ffff27007812 */ /* 0x002fe400078ec0ff */
[----:B--2---:R-:W-:Y:S02]  /*195b20*/  LOP3.LUT R10, R22, 0xffff, RZ, 0xc0, !PT ;  /* 0x0000ffff160a7812 */ /* 0x004fe400078ec0ff */
[----:B------:R-:W2:Y:S01]  /*195b30*/  LDL.LU R22, [R1+0x2d30] ;  /* 0x002d300001167983 */ /* 0x000ea20000300800 */
[----:B---3--:R-:W-:-:S02]  /*195b40*/  LOP3.LUT R9, R20, 0xffff, RZ, 0xc0, !PT ;  /* 0x0000ffff14097812 */ /* 0x008fc400078ec0ff */
[----:B-----5:R-:W-:Y:S01]  /*195b50*/  LOP3.LUT R8, R19, 0xffff, RZ, 0xc0, !PT ;  /* 0x0000ffff13087812 */ /* 0x020fe200078ec0ff */
[----:B------:R-:W3:Y:S04]  /*195b60*/  LDL.LU R20, [R1+0x1d0] ;  /* 0x0001d00001147983 */ /* 0x000ee80000300800 */
[----:B------:R-:W5:Y:S04]  /*195b70*/  LDL.LU R19, [R1+0x1c8] ;  /* 0x0001c80001137983 */ /* 0x000f680000300800 */
[----:B------:R-:W5:Y:S01]  /*195b80*/  LDL.LU R39, [R1+0x7d5c] ;  /* 0x007d5c0001277983 */ /* 0x000f620000300800 */
[----:B------:R-:W-:-:S02]  /*195b90*/  SHF.R.U32.HI R17, RZ, 0x8, R13 ;  /* 0x00000008ff117819 */ /* 0x000fc4000001160d */
[--C-:B------:R-:W-:Y:S02]  /*195ba0*/  PRMT R13, R13, 0x3340, R9.reuse ;  /* 0x000033400d0d7816 */ /* 0x100fe40000000009 */
[----:B------:R-:W-:Y:S02]  /*195bb0*/  SHF.R.U32.HI R14, RZ, 0x8, R9 ;  /* 0x00000008ff0e7819 */ /* 0x000fe40000011609 */
[----:B------:R-:W-:Y:S02]  /*195bc0*/  SHF.R.U32.HI R16, RZ, 0x8, R12 ;  /* 0x00000008ff107819 */ /* 0x000fe4000001160c */
[--C-:B------:R-:W-:Y:S02]  /*195bd0*/  PRMT R12, R12, 0x3340, R8.reuse ;  /* 0x000033400c0c7816 */ /* 0x100fe40000000008 */
[----:B------:R-:W-:Y:S02]  /*195be0*/  SHF.R.U32.HI R9, RZ, 0x8, R8 ;  /* 0x00000008ff097819 */ /* 0x000fe40000011608 */
[----:B------:R-:W-:-:S02]  /*195bf0*/  SHF.R.U32.HI R15, RZ, 0x8, R11 ;  /* 0x00000008ff0f7819 */ /* 0x000fc4000001160b */
[--C-:B------:R-:W-:Y:S02]  /*195c00*/  PRMT R11, R11, 0x3340, R2.reuse ;  /* 0x000033400b0b7816 */ /* 0x100fe40000000002 */
[----:B------:R-:W-:Y:S02]  /*195c10*/  SHF.R.U32.HI R8, RZ, 0x8, R2 ;  /* 0x00000008ff087819 */ /* 0x000fe40000011602 */
[----:B------:R-:W-:Y:S02]  /*195c20*/  SHF.R.U32.HI R2, RZ, 0x8, R10 ;  /* 0x00000008ff027819 */ /* 0x000fe4000001160a */
[--C-:B------:R-:W-:Y:S01]  /*195c30*/  PRMT R10, R10, 0x3340, R0.reuse ;  /* 0x000033400a0a7816 */ /* 0x100fe20000000000 */
[----:B------:R0:W-:Y:S04]  /*195c40*/  STL [R1+0x194], R13 ;  /* 0x0001940d01007387 */ /* 0x0001e80000100800 */
[----:B------:R1:W-:Y:S04]  /*195c50*/  STL [R1+0x190], R12 ;  /* 0x0001900c01007387 */ /* 0x0003e80000100800 */
[----:B------:R0:W-:Y:S01]  /*195c60*/  STL [R1+0x18c], R11 ;  /* 0x00018c0b01007387 */ /* 0x0001e20000100800 */
[----:B------:R-:W-:-:S03]  /*195c70*/  SHF.R.U32.HI R0, RZ, 0x8, R0 ;  /* 0x00000008ff007819 */ /* 0x000fc60000011600 */
[----:B------:R1:W-:Y:S01]  /*195c80*/  STL [R1+0x188], R10 ;  /* 0x0001880a01007387 */ /* 0x0003e20000100800 */
[----:B------:R-:W-:Y:S02]  /*195c90*/  LOP3.LUT R8, R8, 0xffff, RZ, 0xc0, !PT ;  /* 0x0000ffff08087812 */ /* 0x000fe400078ec0ff */
[----:B------:R-:W-:Y:S02]  /*195ca0*/  LOP3.LUT R2, R2, 0xffff, RZ, 0xc0, !PT ;  /* 0x0000ffff02027812 */ /* 0x000fe400078ec0ff */
[----:B------:R-:W-:Y:S02]  /*195cb0*/  LOP3.LUT R0, R0, 0xffff, RZ, 0xc0, !PT ;  /* 0x0000ffff00007812 */ /* 0x000fe400078ec0ff */
[----:B0-----:R-:W-:Y:S02]  /*195cc0*/  LOP3.LUT R13, R17, 0xffff, RZ, 0xc0, !PT ;  /* 0x0000ffff110d7812 */ /* 0x001fe400078ec0ff */
[----:B-1----:R-:W-:Y:S02]  /*195cd0*/  LOP3.LUT R12, R14, 0xffff, RZ, 0xc0, !PT ;  /* 0x0000ffff0e0c7812 */ /* 0x002fe400078ec0ff */
[----:B------:R-:W-:-:S02]  /*195ce0*/  LOP3.LUT R11, R16, 0xffff, RZ, 0xc0, !PT ;  /* 0x0000ffff100b7812 */ /* 0x000fc400078ec0ff */
[----:B------:R-:W-:Y:S02]  /*195cf0*/  LOP3.LUT R10, R9, 0xffff, RZ, 0xc0, !PT ;  /* 0x0000ffff090a7812 */ /* 0x000fe400078ec0ff */
[----:B------:R-:W-:Y:S02]  /*195d00*/  LOP3.LUT R9, R15, 0xffff, RZ, 0xc0, !PT ;  /* 0x0000ffff0f097812 */ /* 0x000fe400078ec0ff */
[----:B------:R-:W-:Y:S02]  /*195d10*/  PRMT R12, R13, 0x3340, R12 ;  /* 0x000033400d0c7816 */ /* 0x000fe4000000000c */
[----:B------:R-:W-:Y:S02]  /*195d20*/  PRMT R10, R11, 0x3340, R10 ;  /* 0x000033400b0a7816 */ /* 0x000fe4000000000a */
[----:B------:R-:W-:Y:S02]  /*195d30*/  PRMT R8, R9, 0x3340, R8 ;  /* 0x0000334009087816 */ /* 0x000fe40000000008 */
[----:B------:R-:W-:Y:S01]  /*195d40*/  PRMT R0, R2, 0x3340, R0 ;  /* 0x0000334002007816 */ /* 0x000fe20000000000 */
[----:B------:R4:W-:Y:S04]  /*195d50*/  STL [R1], R12 ;  /* 0x0000000c01007387 */ /* 0x0009e80000100800 */
[----:B------:R2:W-:Y:S04]  /*195d60*/  STL [R1+0x4], R10 ;  /* 0x0000040a01007387 */ /* 0x0005e80000100800 */
[----:B------:R5:W-:Y:S04]  /*195d70*/  STL [R1+0x8], R8 ;  /* 0x0000080801007387 */ /* 0x000be80000100800 */
[----:B------:R0:W-:Y:S01]  /*195d80*/  STL [R1+0xc], R0 ;  /* 0x00000c0001007387 */ /* 0x0001e20000100800 */
[----:B----4-:R-:W-:-:S02]  /*195d90*/  LOP3.LUT R12, R23, 0xffff, RZ, 0xc0, !PT ;  /* 0x0000ffff170c7812 */ /* 0x010fc400078ec0ff */
[----:B------:R-:W-:Y:S01]  /*195da0*/  LOP3.LUT R11, R21, 0xffff, RZ, 0xc0, !PT ;  /* 0x0000ffff150b7812 */ /* 0x000fe200078ec0ff */
[----:B------:R-:W4:Y:S04]  /*195db0*/  LDL.LU R23, [R1+0x2dcc] ;  /* 0x002dcc0001177983 */ /* 0x000f280000300800 */
[----:B------:R-:W4:Y:S01]  /*195dc0*/  LDL.LU R21, [R1+0x2dc4] ;  /* 0x002dc40001157983 */ /* 0x000f220000300800 */
[----:B--2---:R-:W-:-:S03]  /*195dd0*/  LOP3.LUT R10, R22, 0xffff, RZ, 0xc0, !PT ;  /* 0x0000ffff160a7812 */ /* 0x004fc600078ec0ff */
[----:B------:R-:W2:Y:S01]  /*195de0*/  LDL.LU R22, [R1+0x2d40] ;  /* 0x002d400001167983 */ /* 0x000ea20000300800 */
[----:B---3--:R-:W-:Y:S02]  /*195df0*/  LOP3.LUT R9, R20, 0xffff, RZ, 0xc0, !PT ;  /* 0x0000ffff14097812 */ /* 0x008fe400078ec0ff */
[----:B-----5:R-:W-:Y:S01]  /*195e00*/  LOP3.LUT R8, R19, 0xffff, RZ, 0xc0, !PT ;  /* 0x0000ffff13087812 */ /* 0x020fe200078ec0ff */
[----:B------:R-:W3:Y:S04]  /*195e10*/  LDL.LU R20, [R1+0x2d3c] ;  /* 0x002d3c0001147983 */ /* 0x000ee80000300800 */
[----:B------:R-:W5:Y:S01]  /*195e20*/  LDL.LU R19, [R1+0x1d8] ;  /* 0x0001d80001137983 */ /* 0x000f620000300800 */
[----:B------:R-:W-:-:S03]  /*195e30*/  LOP3.LUT R2, R39, 0xffff, RZ, 0xc0, !PT ;  /* 0x0000ffff27027812 */ /* 0x000fc600078ec0ff */
[----:B------:R-:W5:Y:S01]  /*195e40*/  LDL.LU R39, [R1+0x7d58] ;  /* 0x007d580001277983 */ /* 0x000f620000300800 */
[----:B------:R-:W-:Y:S02]  /*195e50*/  LOP3.LUT R13, R25, 0xffff, RZ, 0xc0, !PT ;  /* 0x0000ffff190d7812 */ /* 0x000fe400078ec0ff */
[--C-:B------:R-:W-:Y:S02]  /*195e60*/  SHF.R.U32.HI R15, RZ, 0x8, R9.reuse ;  /* 0x00000008ff0f7819 */ /* 0x100fe40000011609 */
[----:B------:R-:W-:Y:S02]  /*195e70*/  PRMT R14, R13, 0x3340, R9 ;  /* 0x000033400d0e7816 */ /* 0x000fe40000000009 */
[----:B------:R-:W-:Y:S02]  /*195e80*/  PRMT R9, R12, 0x3340, R8 ;  /* 0x000033400c097816 */ /* 0x000fe40000000008 */
[----:B------:R-:W-:Y:S02]  /*195e90*/  SHF.R.U32.HI R16, RZ, 0x8, R13 ;  /* 0x00000008ff107819 */ /* 0x000fe4000001160d */
[----:B0-----:R-:W-:-:S02]  /*195ea0*/  LOP3.LUT R0, R60, 0xffff, RZ, 0xc0, !PT ;  /* 0x0000ffff3c007812 */ /* 0x001fc400078ec0ff */
[----:B------:R-:W-:Y:S01]  /*195eb0*/  SHF.R.U32.HI R13, RZ, 0x8, R12 ;  /* 0x00000008ff0d7819 */ /* 0x000fe2000001160c */
[----:B------:R-:W5:Y:S01]  /*195ec0*/  LDL.LU R60, [R1+0x7d54] ;  /* 0x007d5400013c7983 */ /* 0x000f620000300800 */
[----:B------:R-:W-:-:S03]  /*195ed0*/  SHF.R.U32.HI R12, RZ, 0x8, R8 ;  /* 0x00000008ff0c7819 */ /* 0x000fc60000011608 */
[----:B------:R-:W-:Y:S01]  /*195ee0*/  STL [R1+0x184], R14 ;  /* 0x0001840e01007387 */ /* 0x000fe20000100800 */
[----:B------:R-:W-:-:S03]  /*195ef0*/  PRMT R8, R11, 0x3340, R2 ;  /* 0x000033400b087816 */ /* 0x000fc60000000002 */
[----:B------:R0:W-:Y:S01]  /*195f00*/  STL [R1+0x180], R9 ;  /* 0x0001800901007387 */ /* 0x0001e20000100800 */
[----:B------:R-:W-:-:S03]  /*195f10*/  SHF.R.U32.HI R2, RZ, 0x8, R2 ;  /* 0x00000008ff027819 */ /* 0x000fc60000011602 */
[----:B------:R1:W-:Y:S01]  /*195f20*/  STL [R1+0x17c], R8 ;  /* 0x00017c0801007387 */ /* 0x0003e20000100800 */
[----:B0-----:R-:W-:Y:S02]  /*195f30*/  SHF.R.U32.HI R9, RZ, 0x8, R10 ;  /* 0x00000008ff097819 */ /* 0x001fe4000001160a */
[--C-:B------:R-:W-:Y:S02]  /*195f40*/  PRMT R10, R10, 0x3340, R0.reuse ;  /* 0x000033400a0a7816 */ /* 0x100fe40000000000 */
[----:B------:R-:W-:Y:S02]  /*195f50*/  SHF.R.U32.HI R14, RZ, 0x8, R11 ;  /* 0x00000008ff0e7819 */ /* 0x000fe4000001160b */
[----:B-1----:R-:W-:Y:S02]  /*195f60*/  SHF.R.U32.HI R8, RZ, 0x8, R0 ;  /* 0x00000008ff087819 */ /* 0x002fe40000011600 */
[----:B------:R-:W-:Y:S01]  /*195f70*/  LOP3.LUT R13, R13, 0xffff, RZ, 0xc0, !PT ;  /* 0x0000ffff0d0d7812 */ /* 0x000fe200078ec0ff */
[----:B------:R0:W-:Y:S01]  /*195f80*/  STL [R1+0x178], R10 ;  /* 0x0001780a01007387 */ /* 0x0001e20000100800 */
[----:B------:R-:W-:-:S02]  /*195f90*/  LOP3.LUT R12, R12, 0xffff, RZ, 0xc0, !PT ;  /* 0x0000ffff0c0c7812 */ /* 0x000fc400078ec0ff */
[----:B------:R-:W-:Y:S02]  /*195fa0*/  LOP3.LUT R11, R14, 0xffff, RZ, 0xc0, !PT ;  /* 0x0000ffff0e0b7812 */ /* 0x000fe400078ec0ff */
[----:B------:R-:W-:Y:S02]  /*195fb0*/  LOP3.LUT R9, R9, 0xffff, RZ, 0xc0, !PT ;  /* 0x0000ffff09097812 */ /* 0x000fe400078ec0ff */
[----:B------:R-:W-:Y:S02]  /*195fc0*/  LOP3.LUT R8, R8, 0xffff, RZ, 0xc0, !PT ;  /* 0x0000ffff08087812 */ /* 0x000fe400078ec0ff */
[----:B------:R-:W-:Y:S02]  /*195fd0*/  PRMT R12, R13, 0x3340, R12 ;  /* 0x000033400d0c7816 */ /* 0x000fe4000000000c */
[----:B0-----:R-:W-:Y:S02]  /*195fe0*/  LOP3.LUT R10, R2, 0xffff, RZ, 0xc0, !PT ;  /* 0x0000ffff020a7812 */ /* 0x001fe400078ec0ff */
[----:B------:R-:W-:-:S02]  /*195ff0*/  PRMT R8, R9, 0x3340, R8 ;  /* 0x0000334009087816 */ /* 0x000fc40000000008 */
[----:B------:R-:W-:Y:S01]  /*196000*/  PRMT R10, R11, 0x3340, R10 ;  /* 0x000033400b0a7816 */ /* 0x000fe2000000000a */
[----:B------:R4:W-:Y:S01]  /*196010*/  STL [R1+0xfc], R12 ;  /* 0x0000fc0c01007387 */ /* 0x0009e20000100800 */
[----:B------:R-:W-:Y:S02]  /*196020*/  LOP3.LUT R2, R16, 0xffff, RZ, 0xc0, !PT ;  /* 0x0000ffff10027812 */ /* 0x000fe400078ec0ff */
[----:B------:R-:W-:Y:S01]  /*196030*/  LOP3.LUT R0, R15, 0xffff, RZ, 0xc0, !PT ;  /* 0x0000ffff0f007812 */ /* 0x000fe200078ec0ff */
[----:B------:R3:W-:Y:S04]  /*196040*/  STL [R1+0xf8], R10 ;  /* 0x0000f80a01007387 */ /* 0x0007e80000100800 */
[----:B------:R0:W-:Y:S01]  /*196050*/  STL [R1+0xf4], R8 ;  /* 0x0000f40801007387 */ /* 0x0001e20000100800 */
[----:B------:R-:W-:-:S02]  /*196060*/  PRMT R28, R2, 0x3340, R0 ;  /* 0x00003340021c7816 */ /* 0x000fc40000000000 */
[----:B------:R-:W-:Y:S02]  /*196070*/  LOP3.LUT R2, R61, 0xffff, RZ, 0xc0, !PT ;  /* 0x0000ffff3d027812 */ /* 0x000fe400078ec0ff */
[----:B----4-:R-:W-:Y:S02]  /*196080*/  LOP3.LUT R12, R21, 0xffff, RZ, 0xc0, !PT ;  /* 0x0000ffff150c7812 */ /* 0x010fe400078ec0ff */
[----:B------:R-:W4:Y:S01]  /*196090*/  LDL.LU R21, [R1+0x2de4] ;  /* 0x002de40001157983 */ /* 0x000f220000300800 */
[----:B--2---:R-:W-:-:S03]  /*1960a0*/  LOP3.LUT R11, R22, 0xffff, RZ, 0xc0, !PT ;  /* 0x0000ffff160b7812 */ /* 0x004fc600078ec0ff */
[----:B------:R-:W2:Y:S01]  /*1960b0*/  LDL.LU R22, [R1+0x2de0] ;  /* 0x002de00001167983 */ /* 0x000ea20000300800 */
[----:B---3--:R-:W-:Y:S02]  /*1960c0*/  LOP3.LUT R10, R20, 0xffff, RZ, 0xc0, !PT ;  /* 0x0000ffff140a7812 */ /* 0x008fe400078ec0ff */
[----:B-----5:R-:W-:Y:S01]  /*1960d0*/  LOP3.LUT R9, R19, 0xffff, RZ, 0xc0, !PT ;  /* 0x0000ffff13097812 */ /* 0x020fe200078ec0ff */
[----:B------:R-:W3:Y:S04]  /*1960e0*/  LDL.LU R20, [R1+0x2ddc] ;  /* 0x002ddc0001147983 */ /* 0x000ee80000300800 */
[----:B------:R-:W5:Y:S01]  /*1960f0*/  LDL.LU R19, [R1+0x2d50] ;  /* 0x002d500001137983 */ /* 0x000f620000300800 */
[----:B0-----:R-:W-:-:S03]  /*196100*/  LOP3.LUT R8, R39, 0xffff, RZ, 0xc0, !PT ;  /* 0x0000ffff27087812 */ /* 0x001fc600078ec0ff */
[----:B------:R-:W3:Y:S04]  /*196110*/  LDL.LU R39, [R1+0x7d50] ;  /* 0x007d500001277983 */ /* 0x000ee80000300800 */
[----:B------:R-:W3:Y:S01]  /*196120*/  LDL.LU R61, [R1+0x7d4c] ;  /* 0x007d4c00013d7983 */ /* 0x000ee20000300800 */
[----:B------:R-:W-:-:S04]  /*196130*/  LOP3.LUT R13, R23, 0xffff, RZ, 0xc0, !PT ;  /* 0x0000ffff170d7812 */ /* 0x000fc800078ec0ff */
[----:B------:R-:W-:Y:S02]  /*196140*/  SHF.R.U32.HI R15, RZ, 0x8, R13 ;  /* 0x00000008ff0f7819 */ /* 0x000fe4000001160d */
[--C-:B------:R-:W-:Y:S02]  /*196150*/  PRMT R13, R13, 0x3340, R9.reuse ;  /* 0x000033400d0d7816 */ /* 0x100fe40000000009 */
[----:B------:R-:W-:Y:S02]  /*196160*/  LOP3.LUT R0, R43, 0xffff, RZ, 0xc0, !PT ;  /* 0x0000ffff2b007812 */ /* 0x000fe400078ec0ff */
[----:B------:R-:W-:Y:S01]  /*196170*/  SHF.R.U32.HI R16, RZ, 0x8, R9 ;  /* 0x00000008ff107819 */ /* 0x000fe20000011609 */
[----:B------:R-:W4:Y:S01]  /*196180*/  LDL.LU R43, [R1+0x7d48] ;  /* 0x007d4800012b7983 */ /* 0x000f220000300800 */
[----:B------:R-:W-:-:S03]  /*196190*/  SHF.R.U32.HI R9, RZ, 0x8, R12 ;  /* 0x00000008ff097819 */ /* 0x000fc6000001160c */
[----:B------:R0:W-:Y:S01]  /*1961a0*/  STL [R1+0x174], R13 ;  /* 0x0001740d01007387 */ /* 0x0001e20000100800 */
[----:B------:R-:W-:Y:S02]  /*1961b0*/  PRMT R12, R12, 0x3340, R8 ;  /* 0x000033400c0c7816 */ /* 0x000fe40000000008 */
[----:B------:R-:W-:Y:S02]  /*1961c0*/  SHF.R.U32.HI R14, RZ, 0x8, R10 ;  /* 0x00000008ff0e7819 */ /* 0x000fe4000001160a */
[--C-:B------:R-:W-:Y:S02]  /*1961d0*/  PRMT R10, R10, 0x3340, R0.reuse ;  /* 0x000033400a0a7816 */ /* 0x100fe40000000000 */
[----:B------:R-:W-:Y:S02]  /*1961e0*/  SHF.R.U32.HI R0, RZ, 0x8, R0 ;  /* 0x00000008ff007819 */ /* 0x000fe40000011600 */
[----:B0-----:R-:W-:Y:S02]  /*1961f0*/  SHF.R.U32.HI R13, RZ, 0x8, R11 ;  /* 0x00000008ff0d7819 */ /* 0x001fe4000001160b */
[----:B------:R-:W-:-:S02]  /*196200*/  PRMT R11, R11, 0x3340, R2 ;  /* 0x000033400b0b7816 */ /* 0x000fc40000000002 */
[----:B------:R-:W-:Y:S01]  /*196210*/  SHF.R.U32.HI R2, RZ, 0x8, R2 ;  /* 0x00000008ff027819 */ /* 0x000fe20000011602 */
[----:B------:R0:W-:Y:S04]  /*196220*/  STL [R1+0x170], R12 ;  /* 0x0001700c01007387 */ /* 0x0001e80000100800 */
[----:B------:R-:W-:Y:S04]  /*196230*/  STL [R1+0x16c], R11 ;  /* 0x00016c0b01007387 */ /* 0x000fe80000100800 */
[----:B------:R1:W-:Y:S01]  /*196240*/  STL [R1+0x168], R10 ;  /* 0x0001680a01007387 */ /* 0x0003e20000100800 */
[----:B------:R-:W-:-:S02]  /*196250*/  SHF.R.U32.HI R8, RZ, 0x8, R8 ;  /* 0x00000008ff087819 */ /* 0x000fc40000011608 */
[----:B0-----:R-:W-:Y:S02]  /*196260*/  LOP3.LUT R12, R9, 0xffff, RZ, 0xc0, !PT ;  /* 0x0000ffff090c7812 */ /* 0x001fe400078ec0ff */
[----:B-1----:R-:W-:Y:S02]  /*196270*/  LOP3.LUT R10, R2, 0xffff, RZ, 0xc0, !PT ;  /* 0x0000ffff020a7812 */ /* 0x002fe400078ec0ff */
[----:B------:R-:W-:Y:S02]  /*196280*/  LOP3.LUT R2, R0, 0xffff, RZ, 0xc0, !PT ;  /* 0x0000ffff00027812 */ /* 0x000fe400078ec0ff */
[----:B------:R-:W-:Y:S02]  /*196290*/  LOP3.LUT R9, R15, 0xffff, RZ, 0xc0, !PT ;  /* 0x0000ffff0f097812 */ /* 0x000fe400078ec0ff */
[----:B------:R-:W-:-:S04]  /*1962a0*/  LOP3.LUT R0, R16, 0xffff, RZ, 0xc0, !PT ;  /* 0x0000ffff10007812 */ /* 0x000fc800078ec0ff */
[----:B------:R-:W-:Y:S02]  /*1962b0*/  PRMT R0, R9, 0x3340, R0 ;  /* 0x0000334009007816 */ /* 0x000fe40000000000 */
[----:B------:R-:W-:Y:S02]  /*1962c0*/  LOP3.LUT R11, R8, 0xffff, RZ, 0xc0, !PT ;  /* 0x0000ffff080b7812 */ /* 0x000fe400078ec0ff */
[----:B------:R-:W-:Y:S01]  /*1962d0*/  LOP3.LUT R13, R13, 0xffff, RZ, 0xc0, !PT ;  /* 0x0000ffff0d0d7812 */ /* 0x000fe200078ec0ff */
[----:B------:R0:W-:Y:S01]  /*1962e0*/  STL [R1+0xf0], R0 ;  /* 0x0000f00001007387 */ /* 0x0001e20000100800 */
[----:B------:R-:W-:Y:S02]  /*1962f0*/  PRMT R29, R12, 0x3340, R11 ;  /* 0x000033400c1d7816 */ /* 0x000fe4000000000b */
[----:B------:R-:W-:Y:S02]  /*196300*/  PRMT R30, R13, 0x3340, R10 ;  /* 0x000033400d1e7816 */ /* 0x000fe4000000000a */
[----:B--2---:R-:W-:-:S02]  /*196310*/  LOP3.LUT R12, R22, 0xffff, RZ, 0xc0, !PT ;  /* 0x0000ffff160c7812 */ /* 0x004fc400078ec0ff */
[----:B---3--:R-:W-:Y:S02]  /*196320*/  LOP3.LUT R9, R61, 0xffff, RZ, 0xc0, !PT ;  /* 0x0000ffff3d097812 */ /* 0x008fe400078ec0ff */
[----:B------:R-:W2:Y:S04]  /*196330*/  LDL.LU R61, [R1+0x7d44] ;  /* 0x007d4400013d7983 */ /* 0x000ea80000300800 */
[----:B------:R-:W3:Y:S04]  /*196340*/  LDL.LU R25, [R1+0x2df4] ;  /* 0x002df40001197983 */ /* 0x000ee80000300800 */
[----:B------:R-:W2:Y:S01]  /*196350*/  LDL.LU R23, [R1+0x2df0] ;  /* 0x002df00001177983 */ /* 0x000ea20000300800 */
[----:B-----5:R-:W-:-:S03]  /*196360*/  LOP3.LUT R10, R19, 0xffff, RZ, 0xc0, !PT ;  /* 0x0000ffff130a7812 */ /* 0x020fc600078ec0ff */
[----:B------:R-:W5:Y:S04]  /*196370*/  LDL.LU R22, [R1+0x2d60] ;  /* 0x002d600001167983 */ /* 0x000f680000300800 */
[----:B------:R-:W5:Y:S01]  /*196380*/  LDL.LU R19, [R1+0x2d5c] ;  /* 0x002d5c0001137983 */ /* 0x000f620000300800 */
[----:B------:R-:W-:Y:S02]  /*196390*/  LOP3.LUT R8, R14, 0xffff, RZ, 0xc0, !PT ;  /* 0x0000ffff0e087812 */ /* 0x000fe400078ec0ff */
[----:B----4-:R-:W-:Y:S02]  /*1963a0*/  LOP3.LUT R13, R21, 0xffff, RZ, 0xc0, !PT ;  /* 0x0000ffff150d7812 */ /* 0x010fe400078ec0ff */
[----:B------:R-:W-:Y:S02]  /*1963b0*/  LOP3.LUT R11, R20, 0xffff, RZ, 0xc0, !PT ;  /* 0x0000ffff140b7812 */ /* 0x000fe400078ec0ff */
[----:B------:R-:W-:-:S02]  /*1963c0*/  PRMT R31, R8, 0x3340, R2 ;  /* 0x00003340081f7816 */ /* 0x000fc40000000002 */
[----:B------:R-:W-:Y:S02]  /*1963d0*/  LOP3.LUT R8, R39, 0xffff, RZ, 0xc0, !PT ;  /* 0x0000ffff27087812 */ /* 0x000fe400078ec0ff */
[----:B------:R-:W-:Y:S02]  /*1963e0*/  SHF.R.U32.HI R17, RZ, 0x8, R13 ;  /* 0x00000008ff117819 */ /* 0x000fe4000001160d */
[----:B------:R-:W-:Y:S02]  /*1963f0*/  LOP3.LUT R2, R60, 0xffff, RZ, 0xc0, !PT ;  /* 0x0000ffff3c027812 */ /* 0x000fe400078ec0ff */
[--C-:B------:R-:W-:Y:S01]  /*196400*/  PRMT R13, R13, 0x3340, R9.reuse ;  /* 0x000033400d0d7816 */ /* 0x100fe20000000009 */
[----:B------:R-:W4:Y:S01]  /*196410*/  LDL.LU R39, [R1+0x7d40] ;  /* 0x007d400001277983 */ /* 0x000f220000300800 */
[----:B0-----:R-:W-:Y:S02]  /*196420*/  LOP3.LUT R0, R3, 0xffff, RZ, 0xc0, !PT ;  /* 0x0000ffff03007812 */ /* 0x001fe400078ec0ff */
[----:B------:R-:W-:Y:S01]  /*196430*/  SHF.R.U32.HI R15, RZ, 0x8, R9 ;  /* 0x00000008ff0f7819 */ /* 0x000fe20000011609 */
[----:B------:R-:W4:Y:S01]  /*196440*/  LDL.LU R60, [R1+0x7d3c] ;  /* 0x007d3c00013c7983 */ /* 0x000f220000300800 */
[----:B------:R-:W-:-:S02]  /*196450*/  SHF.R.U32.HI R16, RZ, 0x8, R12 ;  /* 0x00000008ff107819 */ /* 0x000fc4000001160c */
[--C-:B------:R-:W-:Y:S02]  /*196460*/  PRMT R9, R12, 0x3340, R8.reuse ;  /* 0x000033400c097816 */ /* 0x100fe40000000008 */
[----:B------:R-:W-:Y:S01]  /*196470*/  SHF.R.U32.HI R14, RZ, 0x8, R8 ;  /* 0x00000008ff0e7819 */ /* 0x000fe20000011608 */
[----:B------:R-:W4:Y:S01]  /*196480*/  LDL.LU R3, [R1+0x7d38] ;  /* 0x007d380001037983 */ /* 0x000f220000300800 */
[----:B------:R-:W-:Y:S02]  /*196490*/  SHF.R.U32.HI R12, RZ, 0x8, R11 ;  /* 0x00000008ff0c7819 */ /* 0x000fe4000001160b */
[--C-:B------:R-:W-:Y:S01]  /*1964a0*/  PRMT R8, R11, 0x3340, R2.reuse ;  /* 0x000033400b087816 */ /* 0x100fe20000000002 */
[----:B------:R0:W-:Y:S01]  /*1964b0*/  STL [R1+0x164], R13 ;  /* 0x0001640d01007387 */ /* 0x0001e20000100800 */
[----:B------:R-:W-:Y:S02]  /*1964c0*/  SHF.R.U32.HI R11, RZ, 0x8, R2 ;  /* 0x00000008ff0b7819 */ /* 0x000fe40000011602 */
[----:B------:R-:W-:-:S02]  /*1964d0*/  PRMT R2, R10, 0x3340, R0 ;  /* 0x000033400a027816 */ /* 0x000fc40000000000 */
[----:B------:R-:W-:Y:S02]  /*1964e0*/  LOP3.LUT R12, R12, 0xffff, RZ, 0xc0, !PT ;  /* 0x0000ffff0c0c7812 */ /* 0x000fe400078ec0ff */
[----:B------:R-:W-:Y:S02]  /*1964f0*/  LOP3.LUT R11, R11, 0xffff, RZ, 0xc0, !PT ;  /* 0x0000ffff0b0b7812 */ /* 0x000fe400078ec0ff */
[----:B0-----:R-:W-:Y:S02]  /*196500*/  SHF.R.U32.HI R13, RZ, 0x8, R10 ;  /* 0x00000008ff0d7819 */ /* 0x001fe4000001160a */
[----:B------:R-:W-:Y:S02]  /*196510*/  SHF.R.U32.HI R10, RZ, 0x8, R0 ;  /* 0x00000008ff0a7819 */ /* 0x000fe40000011600 */
[----:B------:R-:W-:Y:S02]  /*196520*/  LOP3.LUT R13, R13, 0xffff, RZ, 0xc0, !PT ;  /* 0x0000ffff0d0d7812 */ /* 0x000fe400078ec0ff */
[----:B------:R-:W-:-:S02]  /*196530*/  LOP3.LUT R10, R10, 0xffff, RZ, 0xc0, !PT ;  /* 0x0000ffff0a0a7812 */ /* 0x000fc400078ec0ff */
[----:B------:R-:W-:Y:S01]  /*196540*/  PRMT R11, R12, 0x3340, R11 ;  /* 0x000033400c0b7816 */ /* 0x000fe2000000000b */
[----:B------:R0:W-:Y:S01]  /*196550*/  STL [R1+0x160], R9 ;  /* 0x0001600901007387 */ /* 0x0001e20000100800 */
[----:B------:R-:W-:-:S03]  /*196560*/  PRMT R10, R13, 0x3340, R10 ;  /* 0x000033400d0a7816 */ /* 0x000fc6000000000a */
[----:B------:R1:W-:Y:S04]  /*196570*/  STL [R1+0x15c], R8 ;  /* 0x00015c0801007387 */ /* 0x0003e80000100800 */
[----:B------:R-:W-:Y:S04]  /*196580*/  STL [R1+0x158], R2 ;  /* 0x0001580201007387 */ /* 0x000fe80000100800 */
[----:B------:R-:W-:Y:S04]  /*196590*/  STL [R1+0xec], R11 ;  /* 0x0000ec0b01007387 */ /* 0x000fe80000100800 */
[----:B------:R5:W-:Y:S04]  /*1965a0*/  STL [R1+0xe8], R10 ;  /* 0x0000e80a01007387 */ /* 0x000be80000100800 */
[----:B------:R-:W4:Y:S01]  /*1965b0*/  LDL.LU R24, [R1+0x2e04] ;  /* 0x002e040001187983 */ /* 0x000f220000300800 */
[----:B0-----:R-:W-:-:S02]  /*1965c0*/  LOP3.LUT R9, R17, 0xffff, RZ, 0xc0, !PT ;  /* 0x0000ffff11097812 */ /* 0x001fc400078ec0ff */
[----:B-1----:R-:W-:-:S04]  /*1965d0*/  LOP3.LUT R8, R15, 0xffff, RZ, 0xc0, !PT ;  /* 0x0000ffff0f087812 */ /* 0x002fc800078ec0ff */
[----:B------:R-:W-:Y:S02]  /*1965e0*/  PRMT R20, R9, 0x3340, R8 ;  /* 0x0000334009147816 */ /* 0x000fe40000000008 */
[----:B---3--:R-:W-:Y:S02]  /*1965f0*/  LOP3.LUT R13, R25, 0xffff, RZ, 0xc0, !PT ;  /* 0x0000ffff190d7812 */ /* 0x008fe400078ec0ff */
[----:B------:R-:W3:Y:S01]  /*196600*/  LDL.LU R25, [R1+0x2e00] ;  /* 0x002e000001197983 */ /* 0x000ee20000300800 */
[----:B--2---:R-:W-:Y:S02]  /*196610*/  LOP3.LUT R9, R61, 0xffff, RZ, 0xc0, !PT ;  /* 0x0000ffff3d097812 */ /* 0x004fe400078ec0ff */
[----:B-----5:R-:W-:Y:S02]  /*196620*/  LOP3.LUT R10, R19, 0xffff, RZ, 0xc0, !PT ;  /* 0x0000ffff130a7812 */ /* 0x020fe400078ec0ff */
[----:B------:R-:W2:Y:S04]  /*196630*/  LDL.LU R19, [R1+0x2d74] ;  /* 0x002d740001137983 */ /* 0x000ea80000300800 */
[----:B------:R-:W5:Y:S01]  /*196640*/  LDL.LU R61, [R1+0x2d70] ;  /* 0x002d7000013d7983 */ /* 0x000f620000300800 */
[----:B------:R-:W-:-:S02]  /*196650*/  LOP3.LUT R2, R16, 0xffff, RZ, 0xc0, !PT ;  /* 0x0000ffff10027812 */ /* 0x000fc400078ec0ff */
[----:B------:R-:W-:Y:S02]  /*196660*/  LOP3.LUT R0, R14, 0xffff, RZ, 0xc0, !PT ;  /* 0x0000ffff0e007812 */ /* 0x000fe400078ec0ff */
[----:B------:R-:W-:Y:S02]  /*196670*/  LOP3.LUT R12, R23, 0xffff, RZ, 0xc0, !PT ;  /* 0x0000ffff170c7812 */ /* 0x000fe400078ec0ff */
[----:B------:R-:W-:Y:S02]  /*196680*/  LOP3.LUT R8, R43, 0xffff, RZ, 0xc0, !PT ;  /* 0x0000ffff2b087812 */ /* 0x000fe400078ec0ff */
[----:B------:R-:W-:Y:S02]  /*196690*/  LOP3.LUT R11, R22, 0xffff, RZ, 0xc0, !PT ;  /* 0x0000ffff160b7812 */ /* 0x000fe400078ec0ff */
[----:B------:R-:W-:Y:S02]  /*1966a0*/  PRMT R21, R2, 0x3340, R0 ;  /* 0x0000334002157816 */ /* 0x000fe40000000000 */
[----:B------:R-:W-:-:S02]  /*1966b0*/  LOP3.LUT R2, R37, 0xffff, RZ, 0xc0, !PT ;  /* 0x0000ffff25027812 */ /* 0x000fc400078ec0ff */
[----:B------:R-:W-:Y:S02]  /*1966c0*/  LOP3.LUT R0, R42, 0xffff, RZ, 0xc0, !PT ;  /* 0x0000ffff2a007812 */ /* 0x000fe400078ec0ff */
[----:B------:R-:W-:Y:S02]  /*1966d0*/  SHF.R.U32.HI R17, RZ, 0x8, R13 ;  /* 0x00000008ff117819 */ /* 0x000fe4000001160d */
[--C-:B------:R-:W-:Y:S02]  /*1966e0*/  PRMT R13, R13, 0x3340, R9.reuse ;  /* 0x000033400d0d7816 */ /* 0x100fe40000000009 */
[----:B------:R-:W-:Y:S02]  /*1966f0*/  SHF.R.U32.HI R15, RZ, 0x8, R9 ;  /* 0x00000008ff0f7819 */ /* 0x000fe40000011609 */
[----:B------:R-:W-:Y:S02]  /*196700*/  SHF.R.U32.HI R16, RZ, 0x8, R12 ;  /* 0x00000008ff107819 */ /* 0x000fe4000001160c */
[----:B------:R-:W-:-:S02]  /*196710*/  PRMT R9, R12, 0x3340, R8 ;  /* 0x000033400c097816 */ /* 0x000fc40000000008 */
[----:B------:R-:W-:Y:S01]  /*196720*/  SHF.R.U32.HI R14, RZ, 0x8, R8 ;  /* 0x00000008ff0e7819 */ /* 0x000fe20000011608 */
[----:B------:R-:W5:Y:S01]  /*196730*/  LDL.LU R43, [R1+0x7d34] ;  /* 0x007d3400012b7983 */ /* 0x000f620000300800 */
[--C-:B------:R-:W-:Y:S02]  /*196740*/  PRMT R8, R11, 0x3340, R2.reuse ;  /* 0x000033400b087816 */ /* 0x100fe40000000002 */
[----:B------:R-:W-:Y:S01]  /*196750*/  SHF.R.U32.HI R12, RZ, 0x8, R2 ;  /* 0x00000008ff0c7819 */ /* 0x000fe20000011602 */
[----:B------:R-:W5:Y:S01]  /*196760*/  LDL.LU R37, [R1+0x7d30] ;  /* 0x007d300001257983 */ /* 0x000f620000300800 */
[----:B------:R-:W-:-:S03]  /*196770*/  PRMT R2, R10, 0x3340, R0 ;  /* 0x000033400a027816 */ /* 0x000fc60000000000 */
[----:B------:R-:W5:Y:S04]  /*196780*/  LDL.LU R42, [R1+0x7d2c] ;  /* 0x007d2c00012a7983 */ /* 0x000f680000300800 */
[----:B------:R0:W-:Y:S04]  /*196790*/  STL [R1+0x154], R13 ;  /* 0x0001540d01007387 */ /* 0x0001e80000100800 */
[----:B------:R1:W-:Y:S04]  /*1967a0*/  STL [R1+0x150], R9 ;  /* 0x0001500901007387 */ /* 0x0003e80000100800 */
[----:B------:R1:W-:Y:S04]  /*1967b0*/  STL [R1+0x14c], R8 ;  /* 0x00014c0801007387 */ /* 0x0003e80000100800 */
[----:B------:R4:W-:Y:S01]  /*1967c0*/  STL [R1+0x148], R2 ;  /* 0x0001480201007387 */ /* 0x0009e20000100800 */
[----:B0-----:R-:W-:-:S02]  /*1967d0*/  SHF.R.U32.HI R13, RZ, 0x8, R11 ;  /* 0x00000008ff0d7819 */ /* 0x001fc4000001160b */
[----:B------:R-:W-:Y:S02]  /*1967e0*/  SHF.R.U32.HI R11, RZ, 0x8, R10 ;  /* 0x00000008ff0b7819 */ /* 0x000fe4000001160a */
[----:B------:R-:W-:Y:S02]  /*1967f0*/  SHF.R.U32.HI R10, RZ, 0x8, R0 ;  /* 0x00000008ff0a7819 */ /* 0x000fe40000011600 */
[----:B-1----:R-:W-:Y:S02]  /*196800*/  LOP3.LUT R9, R17, 0xffff, RZ, 0xc0, !PT ;  /* 0x0000ffff11097812 */ /* 0x002fe400078ec0ff */
[----:B------:R-:W-:Y:S02]  /*196810*/  LOP3.LUT R8, R15, 0xffff, RZ, 0xc0, !PT ;  /* 0x0000ffff0f087812 */ /* 0x000fe400078ec0ff */
[----:B----4-:R-:W-:Y:S02]  /*196820*/  LOP3.LUT R2, R16, 0xffff, RZ, 0xc0, !PT ;  /* 0x0000ffff10027812 */ /* 0x010fe400078ec0ff */
[----:B------:R-:W-:-:S02]  /*196830*/  LOP3.LUT R0, R14, 0xffff, RZ, 0xc0, !PT ;  /* 0x0000ffff0e007812 */ /* 0x000fc400078ec0ff */
[----:B------:R-:W-:Y:S02]  /*196840*/  LOP3.LUT R13, R13, 0xffff, RZ, 0xc0, !PT ;  /* 0x0000ffff0d0d7812 */ /* 0x000fe400078ec0ff */
[----:B------:R-:W-:Y:S02]  /*196850*/  PRMT R8, R9, 0x3340, R8 ;  /* 0x0000334009087816 */ /* 0x000fe40000000008 */
[----:B------:R-:W-:Y:S02]  /*196860*/  LOP3.LUT R12, R12, 0xffff, RZ, 0xc0, !PT ;  /* 0x0000ffff0c0c7812 */ /* 0x000fe400078ec0ff */
[----:B------:R-:W-:Y:S02]  /*196870*/  PRMT R0, R2, 0x3340, R0 ;  /* 0x0000334002007816 */ /* 0x000fe40000000000 */
[----:B------:R-:W-:Y:S02]  /*196880*/  LOP3.LUT R11, R11, 0xffff, RZ, 0xc0, !PT ;  /* 0x0000ffff0b0b7812 */ /* 0x000fe400078ec0ff */
[----:B------:R-:W-:-:S02]  /*196890*/  LOP3.LUT R10, R10, 0xffff, RZ, 0xc0, !PT ;  /* 0x0000ffff0a0a7812 */ /* 0x000fc400078ec0ff */
[----:B------:R-:W-:Y:S01]  /*1968a0*/  PRMT R22, R13, 0x3340, R12 ;  /* 0x000033400d167816 */ /* 0x000fe2000000000c */
[----:B------:R0:W-:Y:S04]  /*1968b0*/  STL [R1+0x20], R8 ;  /* 0x0000200801007387 */ /* 0x0001e80000100800 */
[----:B------:R1:W-:Y:S01]  /*1968c0*/  STL [R1+0x24], R0 ;  /* 0x0000240001007387 */ /* 0x0003e20000100800 */
[----:B------:R-:W-:Y:S02]  /*1968d0*/  PRMT R23, R11, 0x3340, R10 ;  /* 0x000033400b177816 */ /* 0x000fe4000000000a */
[----:B------:R-:W-:Y:S02]  /*1968e0*/  LOP3.LUT R9, R60, 0xffff, RZ, 0xc0, !PT ;  /* 0x0000ffff3c097812 */ /* 0x000fe400078ec0ff */
[----:B---3--:R-:W-:-:S02]  /*1968f0*/  LOP3.LUT R12, R25, 0xffff, RZ, 0xc0, !PT ;  /* 0x0000ffff190c7812 */ /* 0x008fc400078ec0ff */
[----:B------:R-:W3:Y:S01]  /*196900*/  LDL.LU R25, [R1+0x2e14] ;  /* 0x002e140001197983 */ /* 0x000ee20000300800 */
[----:B--2---:R-:W-:Y:S02]  /*196910*/  LOP3.LUT R11, R19, 0xffff, RZ, 0xc0, !PT ;  /* 0x0000ffff130b7812 */ /* 0x004fe400078ec0ff */
[----:B-----5:R-:W-:Y:S01]  /*196920*/  LOP3.LUT R10, R61, 0xffff, RZ, 0xc0, !PT ;  /* 0x0000ffff3d0a7812 */ /* 0x020fe200078ec0ff */
[----:B------:R-:W2:Y:S04]  /*196930*/  LDL.LU R19, [R1+0x2e10] ;  /* 0x002e100001137983 */ /* 0x000ea80000300800 */
[----:B------:R-:W4:Y:S04]  /*196940*/  LDL.LU R61, [R1+0x2d84] ;  /* 0x002d8400013d7983 */ /* 0x000f280000300800 */
[----:B------:R-:W5:Y:S01]  /*196950*/  LDL.LU R60, [R1+0x2d80] ;  /* 0x002d8000013c7983 */ /* 0x000f620000300800 */
[----:B------:R-:W-:-:S02]  /*196960*/  LOP3.LUT R13, R24, 0xffff, RZ, 0xc0, !PT ;  /* 0x0000ffff180d7812 */ /* 0x000fc400078ec0ff */
[----:B0-----:R-:W-:Y:S02]  /*196970*/  LOP3.LUT R8, R39, 0xffff, RZ, 0xc0, !PT ;  /* 0x0000ffff27087812 */ /* 0x001fe400078ec0ff */
[----:B-1----:R-:W-:Y:S02]  /*196980*/  LOP3.LUT R0, R4, 0xffff, RZ, 0xc0, !PT ;  /* 0x0000ffff04007812 */ /* 0x002fe400078ec0ff */
[--C-:B------:R-:W-:Y:S02]  /*196990*/  SHF.R.U32.HI R14, RZ, 0x8, R9.reuse ;  /* 0x00000008ff0e7819 */ /* 0x100fe40000011609 */
[----:B------:R-:W-:Y:S02]  /*1969a0*/  PRMT R4, R13, 0x3340, R9 ;  /* 0x000033400d047816 */ /* 0x000fe40000000009 */
[--C-:B------:R-:W-:Y:S02]  /*1969b0*/  PRMT R9, R12, 0x3340, R8.reuse ;  /* 0x000033400c097816 */ /* 0x100fe40000000008 */
[----:B------:R-:W-:-:S02]  /*1969c0*/  SHF.R.U32.HI R15, RZ, 0x8, R8 ;  /* 0x00000008ff0f7819 */ /* 0x000fc40000011608 */
[----:B------:R-:W-:Y:S01]  /*1969d0*/  PRMT R8, R10, 0x3340, R0 ;  /* 0x000033400a087816 */ /* 0x000fe20000000000 */
[----:B------:R-:W5:Y:S01]  /*1969e0*/  LDL.LU R39, [R1+0x7d28] ;  /* 0x007d280001277983 */ /* 0x000f620000300800 */
[----:B------:R-:W-:-:S03]  /*1969f0*/  LOP3.LUT R2, R40, 0xffff, RZ, 0xc0, !PT ;  /* 0x0000ffff28027812 */ /* 0x000fc600078ec0ff */
[----:B------:R-:W5:Y:S04]  /*196a00*/  LDL.LU R40, [R1+0x7d24] ;  /* 0x007d240001287983 */ /* 0x000f680000300800 */
[----:B------:R0:W-:Y:S01]  /*196a10*/  STL [R1+0x140], R9 ;  /* 0x0001400901007387 */ /* 0x0001e20000100800 */
[----:B------:R-:W-:Y:S02]  /*196a20*/  SHF.R.U32.HI R16, RZ, 0x8, R13 ;  /* 0x00000008ff107819 */ /* 0x000fe4000001160d */
[----:B------:R-:W-:Y:S01]  /*196a30*/  SHF.R.U32.HI R17, RZ, 0x8, R12 ;  /* 0x00000008ff117819 */ /* 0x000fe2000001160c */
[----:B------:R1:W-:Y:S01]  /*196a40*/  STL [R1+0x12c], R8 ;  /* 0x00012c0801007387 */ /* 0x0003e20000100800 */
[----:B------:R-:W-:Y:S02]  /*196a50*/  SHF.R.U32.HI R13, RZ, 0x8, R10 ;  /* 0x00000008ff0d7819 */ /* 0x000fe4000001160a */
[----:B------:R-:W-:-:S02]  /*196a60*/  SHF.R.U32.HI R12, RZ, 0x8, R0 ;  /* 0x00000008ff0c7819 */ /* 0x000fc40000011600 */
[--C-:B------:R-:W-:Y:S02]  /*196a70*/  SHF.R.U32.HI R0, RZ, 0x8, R2.reuse ;  /* 0x00000008ff007819 */ /* 0x100fe40000011602 */
[----:B------:R-:W-:Y:S02]  /*196a80*/  LOP3.LUT R10, R14, 0xffff, RZ, 0xc0, !PT ;  /* 0x0000ffff0e0a7812 */ /* 0x000fe400078ec0ff */
[----:B------:R-:W-:Y:S02]  /*196a90*/  LOP3.LUT R13, R13, 0xffff, RZ, 0xc0, !PT ;  /* 0x0000ffff0d0d7812 */ /* 0x000fe400078ec0ff */
[----:B------:R-:W-:Y:S02]  /*196aa0*/  LOP3.LUT R12, R12, 0xffff, RZ, 0xc0, !PT ;  /* 0x0000ffff0c0c7812 */ /* 0x000fe400078ec0ff */
[----:B0-----:R-:W-:Y:S02]  /*196ab0*/  SHF.R.U32.HI R9, RZ, 0x8, R11 ;  /* 0x00000008ff097819 */ /* 0x001fe4000001160b */
[----:B-1----:R-:W-:-:S02]  /*196ac0*/  PRMT R8, R11, 0x3340, R2 ;  /* 0x000033400b087816 */ /* 0x002fc40000000002 */
[----:B------:R-:W-:Y:S02]  /*196ad0*/  LOP3.LUT R11, R16, 0xffff, RZ, 0xc0, !PT ;  /* 0x0000ffff100b7812 */ /* 0x000fe400078ec0ff */
[----:B------:R-:W-:Y:S02]  /*196ae0*/  LOP3.LUT R2, R15, 0xffff, RZ, 0xc0, !PT ;  /* 0x0000ffff0f027812 */ /* 0x000fe400078ec0ff */
[----:B------:R-:W-:Y:S01]  /*196af0*/  LOP3.LUT R9, R9, 0xffff, RZ, 0xc0, !PT ;  /* 0x0000ffff09097812 */ /* 0x000fe200078ec0ff */
[----:B------:R0:W-:Y:S01]  /*196b00*/  STL [R1+0x130], R8 ;  /* 0x0001300801007387 */ /* 0x0001e20000100800 */
[----:B------:R-:W-:Y:S02]  /*196b10*/  LOP3.LUT R0, R0, 0xffff, RZ, 0xc0, !PT ;  /* 0x0000ffff00007812 */ /* 0x000fe400078ec0ff */
[----:B------:R-:W-:Y:S02]  /*196b20*/  PRMT R12, R13, 0x3340, R12 ;  /* 0x000033400d0c7816 */ /* 0x000fe4000000000c */
[----:B------:R-:W-:-:S02]  /*196b30*/  PRMT R10, R11, 0x3340, R10 ;  /* 0x000033400b0a7816 */ /* 0x000fc4000000000a */
[----:B------:R-:W-:Y:S02]  /*196b40*/  PRMT R0, R9, 0x3340, R0 ;  /* 0x0000334009007816 */ /* 0x000fe40000000000 */
[----:B0-----:R-:W-:Y:S01]  /*196b50*/  LOP3.LUT R8, R17, 0xffff, RZ, 0xc0, !PT ;  /* 0x0000ffff11087812 */ /* 0x001fe200078ec0ff */
[----:B------:R-:W-:Y:S03]  /*196b60*/  STL [R1+0x28], R12 ;  /* 0x0000280c01007387 */ /* 0x000fe60000100800 */
[----:B------:R-:W-:Y:S01]  /*196b70*/  PRMT R2, R8, 0x3340, R2 ;  /* 0x0000334008027816 */ /* 0x000fe20000000002 */
[----:B------:R-:W-:Y:S01]  /*196b80*/  STL [R1+0xe4], R10 ;  /* 0x0000e40a01007387 */ /* 0x000fe20000100800 */
[----:B------:R-:W-:-:S03]  /*196b90*/  LOP3.LUT R9, R43, 0xffff, RZ, 0xc0, !PT ;  /* 0x0000ffff2b097812 */ /* 0x000fc600078ec0ff */
[----:B------:R-:W-:Y:S04]  /*196ba0*/  STL [R1+0xe0], R2 ;  /* 0x0000e00201007387 */ /* 0x000fe80000100800 */
[----:B------:R0:W-:Y:S01]  /*196bb0*/  STL [R1+0xdc], R0 ;  /* 0x0000dc0001007387 */ /* 0x0001e20000100800 */
[----:B------:R-:W-:Y:S02]  /*196bc0*/  LOP3.LUT R8, R3, 0xffff, RZ, 0xc0, !PT ;  /* 0x0000ffff03087812 */ /* 0x000fe400078ec0ff */
[----:B0-----:R-:W-:Y:S02]  /*196bd0*/  LOP3.LUT R0, R7, 0xffff, RZ, 0xc0, !PT ;  /* 0x0000ffff07007812 */ /* 0x001fe400078ec0ff */
[----:B------:R-:W-:Y:S02]  /*196be0*/  LOP3.LUT R2, R36, 0xffff, RZ, 0xc0, !PT ;  /* 0x0000ffff24027812 */ /* 0x000fe400078ec0ff */
[----:B------:R-:W-:-:S02]  /*196bf0*/  SHF.R.U32.HI R16, RZ, 0x8, R9 ;  /* 0x00000008ff107819 */ /* 0x000fc40000011609 */
[----:B------:R-:W-:Y:S02]  /*196c00*/  SHF.R.U32.HI R17, RZ, 0x8, R8 ;  /* 0x00000008ff117819 */ /* 0x000fe40000011608 */
[----:B------:R-:W-:Y:S02]  /*196c10*/  SHF.R.U32.HI R14, RZ, 0x8, R2 ;  /* 0x00000008ff0e7819 */ /* 0x000fe40000011602 */
[----:B---3--:R-:W-:Y:S02]  /*196c20*/  LOP3.LUT R13, R25, 0xffff, RZ, 0xc0, !PT ;  /* 0x0000ffff190d7812 */ /* 0x008fe400078ec0ff */
[----:B------:R-:W3:Y:S04]  /*196c30*/  LDL.LU R25, [R1+0x2e24] ;  /* 0x002e240001197983 */ /* 0x000ee80000300800 */
[----:B------:R-:W3:Y:S01]  /*196c40*/  LDL.LU R43, [R1+0x2e20] ;  /* 0x002e2000012b7983 */ /* 0x000ee20000300800 */
[----:B------:R-:W-:-:S02]  /*196c50*/  PRMT R7, R13, 0x3340, R9 ;  /* 0x000033400d077816 */ /* 0x000fc40000000009 */
[----:B----4-:R-:W-:Y:S02]  /*196c60*/  LOP3.LUT R11, R61, 0xffff, RZ, 0xc0, !PT ;  /* 0x0000ffff3d0b7812 */ /* 0x010fe400078ec0ff */
[----:B--2---:R-:W-:Y:S02]  /*196c70*/  LOP3.LUT R12, R19, 0xffff, RZ, 0xc0, !PT ;  /* 0x0000ffff130c7812 */ /* 0x004fe400078ec0ff */
[----:B-----5:R-:W-:Y:S01]  /*196c80*/  LOP3.LUT R10, R60, 0xffff, RZ, 0xc0, !PT ;  /* 0x0000ffff3c0a7812 */ /* 0x020fe200078ec0ff */
[----:B------:R-:W2:Y:S04]  /*196c90*/  LDL.LU R61, [R1+0x2d9c] ;  /* 0x002d9c00013d7983 */ /* 0x000ea80000300800 */
[----:B------:R-:W4:Y:S04]  /*196ca0*/  LDL.LU R60, [R1+0x2d98] ;  /* 0x002d9800013c7983 */ /* 0x000f280000300800 */
[----:B------:R-:W5:Y:S04]  /*196cb0*/  LDL.LU R3, [R1+0x7d20] ;  /* 0x007d200001037983 */ /* 0x000f680000300800 */
[----:B------:R0:W-:Y:S01]  /*196cc0*/  STL [R1+0x128], R7 ;  /* 0x0001280701007387 */ /* 0x0001e20000100800 */
[----:B------:R-:W-:-:S02]  /*196cd0*/  SHF.R.U32.HI R15, RZ, 0x8, R13 ;  /* 0x00000008ff0f7819 */ /* 0x000fc4000001160d */
[----:B0-----:R-:W-:Y:S02]  /*196ce0*/  PRMT R7, R12, 0x3340, R8 ;  /* 0x000033400c077816 */ /* 0x001fe40000000008 */
[----:B------:R-:W-:-:S03]  /*196cf0*/  SHF.R.U32.HI R18, RZ, 0x8, R12 ;  /* 0x00000008ff127819 */ /* 0x000fc6000001160c */
[----:B------:R0:W-:Y:S01]  /*196d00*/  STL [R1+0x124], R7 ;  /* 0x0001240701007387 */ /* 0x0001e20000100800 */
[----:B------:R-:W-:Y:S02]  /*196d10*/  SHF.R.U32.HI R12, RZ, 0x8, R10 ;  /* 0x00000008ff0c7819 */ /* 0x000fe4000001160a */
[----:B------:R-:W-:Y:S02]  /*196d20*/  LOP3.LUT R13, R15, 0xffff, RZ, 0xc0, !PT ;  /* 0x0000ffff0f0d7812 */ /* 0x000fe400078ec0ff */
[----:B------:R-:W-:Y:S02]  /*196d30*/  LOP3.LUT R8, R18, 0xffff, RZ, 0xc0, !PT ;  /* 0x0000ffff12087812 */ /* 0x000fe400078ec0ff */
[----:B0-----:R-:W-:Y:S02]  /*196d40*/  PRMT R7, R10, 0x3340, R0 ;  /* 0x000033400a077816 */ /* 0x001fe40000000000 */
[----:B------:R-:W-:-:S03]  /*196d50*/  LOP3.LUT R10, R16, 0xffff, RZ, 0xc0, !PT ;  /* 0x0000ffff100a7812 */ /* 0x000fc600078ec0ff */
[----:B------:R0:W-:Y:S01]  /*196d60*/  STL [R1+0x11c], R7 ;  /* 0x00011c0701007387 */ /* 0x0001e20000100800 */
[----:B------:R-:W-:Y:S02]  /*196d70*/  PRMT R10, R13, 0x3340, R10 ;  /* 0x000033400d0a7816 */ /* 0x000fe4000000000a */
[----:B0-----:R-:W-:Y:S02]  /*196d80*/  PRMT R7, R11, 0x3340, R2 ;  /* 0x000033400b077816 */ /* 0x001fe40000000002 */
[----:B------:R-:W-:-:S04]  /*196d90*/  LOP3.LUT R2, R17, 0xffff, RZ, 0xc0, !PT ;  /* 0x0000ffff11027812 */ /* 0x000fc800078ec0ff */
[----:B------:R-:W-:Y:S01]  /*196da0*/  PRMT R2, R8, 0x3340, R2 ;  /* 0x0000334008027816 */ /* 0x000fe20000000002 */
[----:B------:R-:W-:Y:S04]  /*196db0*/  STL [R1+0x10], R10 ;  /* 0x0000100a01007387 */ /* 0x000fe80000100800 */
[----:B------:R0:W-:Y:S04]  /*196dc0*/  STL [R1+0x14], R2 ;  /* 0x0000140201007387 */ /* 0x0001e80000100800 */
[----:B------:R-:W5:Y:S04]  /*196dd0*/  LDL.LU R32, [R1+0x2e34] ;  /* 0x002e340001207983 */ /* 0x000f680000300800 */
[----:B------:R-:W5:Y:S04]  /*196de0*/  LDL.LU R27, [R1+0x2e30] ;  /* 0x002e3000011b7983 */ /* 0x000f680000300800 */
[----:B------:R-:W5:Y:S01]  /*196df0*/  LDL.LU R26, [R1+0x2e2c] ;  /* 0x002e2c00011a7983 */ /* 0x000f620000300800 */
[----:B------:R-:W-:-:S02]  /*196e00*/  SHF.R.U32.HI R0, RZ, 0x8, R0 ;  /* 0x00000008ff007819 */ /* 0x000fc40000011600 */
[----:B------:R-:W-:Y:S01]  /*196e10*/  SHF.R.U32.HI R9, RZ, 0x8, R11 ;  /* 0x00000008ff097819 */ /* 0x000fe2000001160b */
[----:B------:R-:W5:Y:S01]  /*196e20*/  LDL.LU R24, [R1+0x2da8] ;  /* 0x002da80001187983 */ /* 0x000f620000300800 */
[----:B------:R-:W-:Y:S02]  /*196e30*/  LOP3.LUT R11, R0, 0xffff, RZ, 0xc0, !PT ;  /* 0x0000ffff000b7812 */ /* 0x000fe400078ec0ff */
[----:B------:R-:W-:Y:S02]  /*196e40*/  LOP3.LUT R9, R9, 0xffff, RZ, 0xc0, !PT ;  /* 0x0000ffff09097812 */ /* 0x000fe400078ec0ff */
[----:B------:R-:W-:Y:S02]  /*196e50*/  LOP3.LUT R0, R14, 0xffff, RZ, 0xc0, !PT ;  /* 0x0000ffff0e007812 */ /* 0x000fe400078ec0ff */
[----:B------:R-:W-:Y:S02]  /*196e60*/  LOP3.LUT R12, R12, 0xffff, RZ, 0xc0, !PT ;  /* 0x0000ffff0c0c7812 */ /* 0x000fe400078ec0ff */
[----:B------:R-:W-:-:S02]  /*196e70*/  LOP3.LUT R8, R37, 0xffff, RZ, 0xc0, !PT ;  /* 0x0000ffff25087812 */ /* 0x000fc400078ec0ff */
[----:B------:R-:W-:Y:S02]  /*196e80*/  PRMT R36, R9, 0x3340, R0 ;  /* 0x0000334009247816 */ /* 0x000fe40000000000 */
[----:B------:R-:W-:Y:S02]  /*196e90*/  PRMT R19, R12, 0x3340, R11 ;  /* 0x000033400c137816 */ /* 0x000fe4000000000b */
[----:B------:R-:W-:Y:S02]  /*196ea0*/  LOP3.LUT R9, R42, 0xffff, RZ, 0xc0, !PT ;  /* 0x0000ffff2a097812 */ /* 0x000fe400078ec0ff */
[----:B0-----:R-:W-:Y:S02]  /*196eb0*/  LOP3.LUT R2, R6, 0xffff, RZ, 0xc0, !PT ;  /* 0x0000ffff06027812 */ /* 0x001fe400078ec0ff */
[----:B------:R-:W-:Y:S02]  /*196ec0*/  LOP3.LUT R0, R5, 0xffff, RZ, 0xc0, !PT ;  /* 0x0000ffff05007812 */ /* 0x000fe400078ec0ff */
[----:B------:R-:W-:-:S02]  /*196ed0*/  SHF.R.U32.HI R14, RZ, 0x8, R9 ;  /* 0x00000008ff0e7819 */ /* 0x000fc40000011609 */
[----:B---3--:R-:W-:Y:S02]  /*196ee0*/  LOP3.LUT R13, R25, 0xffff, RZ, 0xc0, !PT ;  /* 0x0000ffff190d7812 */ /* 0x008fe400078ec0ff */
[----:B------:R-:W3:Y:S01]  /*196ef0*/  LDL.LU R25, [R1+0x210] ;  /* 0x0002100001197983 */ /* 0x000ee20000300800 */
[----:B------:R-:W-:Y:S02]  /*196f00*/  LOP3.LUT R12, R43, 0xffff, RZ, 0xc0, !PT ;  /* 0x0000ffff2b0c7812 */ /* 0x000fe400078ec0ff */
[----:B------:R-:W-:Y:S02]  /*196f10*/  SHF.R.U32.HI R17, RZ, 0x8, R13 ;  /* 0x00000008ff117819 */ /* 0x000fe4000001160d */
[----:B------:R-:W-:Y:S02]  /*196f20*/  PRMT R37, R13, 0x3340, R9 ;  /* 0x000033400d257816 */ /* 0x000fe40000000009 */
[----:B--2---:R-:W-:Y:S02]  /*196f30*/  LOP3.LUT R11, R61, 0xffff, RZ, 0xc0, !PT ;  /* 0x0000ffff3d0b7812 */ /* 0x004fe400078ec0ff */
[----:B----4-:R-:W-:-:S02]  /*196f40*/  LOP3.LUT R10, R60, 0xffff, RZ, 0xc0, !PT ;  /* 0x0000ffff3c0a7812 */ /* 0x010fc400078ec0ff */
[----:B------:R-:W-:Y:S02]  /*196f50*/  SHF.R.U32.HI R16, RZ, 0x8, R12 ;  /* 0x00000008ff107819 */ /* 0x000fe4000001160c */
[--C-:B------:R-:W-:Y:S02]  /*196f60*/  SHF.R.U32.HI R9, RZ, 0x8, R8.reuse ;  /* 0x00000008ff097819 */ /* 0x100fe40000011608 */
[----:B------:R-:W-:Y:S02]  /*196f70*/  PRMT R61, R12, 0x3340, R8 ;  /* 0x000033400c3d7816 */ /* 0x000fe40000000008 */
[--C-:B------:R-:W-:Y:S02]  /*196f80*/  PRMT R43, R11, 0x3340, R2.reuse ;  /* 0x000033400b2b7816 */ /* 0x100fe40000000002 */
[----:B------:R-:W-:Y:S02]  /*196f90*/  SHF.R.U32.HI R8, RZ, 0x8, R2 ;  /* 0x00000008ff087819 */ /* 0x000fe40000011602 */
[----:B------:R-:W-:-:S02]  /*196fa0*/  SHF.R.U32.HI R15, RZ, 0x8, R11 ;  /* 0x00000008ff0f7819 */ /* 0x000fc4000001160b */
[----:B------:R-:W-:Y:S02]  /*196fb0*/  SHF.R.U32.HI R2, RZ, 0x8, R10 ;  /* 0x00000008ff027819 */ /* 0x000fe4000001160a */
[----:B------:R-:W-:Y:S02]  /*196fc0*/  PRMT R42, R10, 0x3340, R0 ;  /* 0x000033400a2a7816 */ /* 0x000fe40000000000 */
[----:B------:R-:W-:Y:S02]  /*196fd0*/  LOP3.LUT R13, R17, 0xffff, RZ, 0xc0, !PT ;  /* 0x0000ffff110d7812 */ /* 0x000fe400078ec0ff */
[----:B------:R-:W-:Y:S02]  /*196fe0*/  LOP3.LUT R12, R14, 0xffff, RZ, 0xc0, !PT ;  /* 0x0000ffff0e0c7812 */ /* 0x000fe400078ec0ff */
[----:B------:R-:W-:Y:S02]  /*196ff0*/  LOP3.LUT R11, R16, 0xffff, RZ, 0xc0, !PT ;  /* 0x0000ffff100b7812 */ /* 0x000fe400078ec0ff */
[----:B------:R-:W-:Y:S01]  /*197000*/  LOP3.LUT R10, R9, 0xffff, RZ, 0xc0, !PT ;  /* 0x0000ffff090a7812 */ /* 0x000fe200078ec0ff */
[----:B------:R-:W2:Y:S04]  /*197010*/  LDL.LU R57, [R1+0x2e44] ;  /* 0x002e440001397983 */ /* 0x000ea80000300800 */
[----:B------:R-:W4:Y:S01]  /*197020*/  LDL.LU R55, [R1+0x2e40] ;  /* 0x002e400001377983 */ /* 0x000f220000300800 */
[----:B------:R-:W-:-:S03]  /*197030*/  PRMT R6, R13, 0x3340, R12 ;  /* 0x000033400d067816 */ /* 0x000fc6000000000c */
[----:B------:R-:W4:Y:S01]  /*197040*/  LDL.LU R56, [R1+0x2dbc] ;  /* 0x002dbc0001387983 */ /* 0x000f220000300800 */
[----:B------:R-:W-:-:S03]  /*197050*/  PRMT R5, R11, 0x3340, R10 ;  /* 0x000033400b057816 */ /* 0x000fc6000000000a */
[----:B------:R-:W4:Y:S01]  /*197060*/  LDL.LU R35, [R1+0x2db8] ;  /* 0x002db80001237983 */ /* 0x000f220000300800 */
[----:B-----5:R-:W-:Y:S02]  /*197070*/  LOP3.LUT R12, R27, 0xffff, RZ, 0xc0, !PT ;  /* 0x0000ffff1b0c7812 */ /* 0x020fe400078ec0ff */
[----:B------:R-:W-:Y:S01]  /*197080*/  LOP3.LUT R11, R26, 0xffff, RZ, 0xc0, !PT ;  /* 0x0000ffff1a0b7812 */ /* 0x000fe200078ec0ff */
[----:B------:R-:W5:Y:S04]  /*197090*/  LDL.LU R27, [R1+0x218] ;  /* 0x00021800011b7983 */ /* 0x000f680000300800 */
[----:B------:R-:W5:Y:S01]  /*1970a0*/  LDL.LU R26, [R1+0x20c] ;  /* 0x00020c00011a7983 */ /* 0x000f620000300800 */
[----:B------:R-:W-:Y:S02]  /*1970b0*/  SHF.R.U32.HI R0, RZ, 0x8, R0 ;  /* 0x00000008ff007819 */ /* 0x000fe40000011600 */
[----:B------:R-:W-:-:S02]  /*1970c0*/  LOP3.LUT R2, R2, 0xffff, RZ, 0xc0, !PT ;  /* 0x0000ffff02027812 */ /* 0x000fc400078ec0ff */
[----:B------:R-:W-:Y:S02]  /*1970d0*/  LOP3.LUT R9, R15, 0xffff, RZ, 0xc0, !PT ;  /* 0x0000ffff0f097812 */ /* 0x000fe400078ec0ff */
[----:B------:R-:W-:Y:S02]  /*1970e0*/  LOP3.LUT R0, R0, 0xffff, RZ, 0xc0, !PT ;  /* 0x0000ffff00007812 */ /* 0x000fe400078ec0ff */
[----:B------:R-:W-:Y:S02]  /*1970f0*/  LOP3.LUT R8, R8, 0xffff, RZ, 0xc0, !PT ;  /* 0x0000ffff08087812 */ /* 0x000fe400078ec0ff */
[----:B------:R-:W-:Y:S02]  /*197100*/  PRMT R59, R2, 0x3340, R0 ;  /* 0x00003340023b7816 */ /* 0x000fe40000000000 */
[----:B------:R-:W-:Y:S02]  /*197110*/  LOP3.LUT R2, R39, 0xffff, RZ, 0xc0, !PT ;  /* 0x0000ffff27027812 */ /* 0x000fe400078ec0ff */
[----:B------:R-:W-:-:S02]  /*197120*/  PRMT R60, R9, 0x3340, R8 ;  /* 0x00003340093c7816 */ /* 0x000fc40000000008 */
[----:B------:R-:W-:Y:S02]  /*197130*/  LOP3.LUT R13, R32, 0xffff, RZ, 0xc0, !PT ;  /* 0x0000ffff200d7812 */ /* 0x000fe400078ec0ff */
[----:B------:R-:W-:Y:S02]  /*197140*/  LOP3.LUT R8, R40, 0xffff, RZ, 0xc0, !PT ;  /* 0x0000ffff28087812 */ /* 0x000fe400078ec0ff */
[----:B------:R-:W-:Y:S02]  /*197150*/  LOP3.LUT R10, R24, 0xffff, RZ, 0xc0, !PT ;  /* 0x0000ffff180a7812 */ /* 0x000fe400078ec0ff */
[----:B------:R-:W-:Y:S02]  /*197160*/  LOP3.LUT R0, R38, 0xffff, RZ, 0xc0, !PT ;  /* 0x0000ffff26007812 */ /* 0x000fe400078ec0ff */
[--C-:B------:R-:W-:Y:S02]  /*197170*/  PRMT R39, R11, 0x3340, R2.reuse ;  /* 0x000033400b277816 */ /* 0x100fe40000000002 */
[----:B------:R-:W-:-:S02]  /*197180*/  SHF.R.U32.HI R2, RZ, 0x8, R2 ;  /* 0x00000008ff027819 */ /* 0x000fc40000011602 */
[----:B------:R-:W-:Y:S02]  /*197190*/  SHF.R.U32.HI R16, RZ, 0x8, R13 ;  /* 0x00000008ff107819 */ /* 0x000fe4000001160d */
[----:B------:R-:W-:Y:S02]  /*1971a0*/  PRMT R40, R12, 0x3340, R8 ;  /* 0x000033400c287816 */ /* 0x000fe40000000008 */
[----:B------:R-:W-:Y:S02]  /*1971b0*/  PRMT R38, R10, 0x3340, R0 ;  /* 0x000033400a267816 */ /* 0x000fe40000000000 */
[----:B------:R-:W-:-:S04]  /*1971c0*/  SHF.R.U32.HI R14, RZ, 0x8, R11 ;  /* 0x00000008ff0e7819 */ /* 0x000fc8000001160b */
[----:B------:R-:W-:Y:S02]  /*1971d0*/  LOP3.LUT R11, R14, 0xffff, RZ, 0xc0, !PT ;  /* 0x0000ffff0e0b7812 */ /* 0x000fe400078ec0ff */
[----:B---3--:R-:W-:Y:S01]  /*1971e0*/  LOP3.LUT R9, R25, 0xffff, RZ, 0xc0, !PT ;  /* 0x0000ffff19097812 */ /* 0x008fe200078ec0ff */
[----:B------:R-:W-:-:S03]  /*1971f0*/  IMAD.MOV.U32 R25, RZ, RZ, R3 ;  /* 0x000000ffff197224 */ /* 0x000fc600078e0003 */
[--C-:B------:R-:W-:Y:S02]  /*197200*/  PRMT R3, R13, 0x3340, R9.reuse ;  /* 0x000033400d037816 */ /* 0x100fe40000000009 */
[----:B------:R-:W-:Y:S02]  /*197210*/  SHF.R.U32.HI R15, RZ, 0x8, R9 ;  /* 0x00000008ff0f7819 */ /* 0x000fe40000011609 */
[----:B------:R-:W-:Y:S02]  /*197220*/  SHF.R.U32.HI R13, RZ, 0x8, R12 ;  /* 0x00000008ff0d7819 */ /* 0x000fe4000001160c */
[----:B------:R-:W-:Y:S02]  /*197230*/  SHF.R.U32.HI R12, RZ, 0x8, R8 ;  /* 0x00000008ff0c7819 */ /* 0x000fe40000011608 */
[----:B------:R-:W-:Y:S02]  /*197240*/  SHF.R.U32.HI R9, RZ, 0x8, R10 ;  /* 0x00000008ff097819 */ /* 0x000fe4000001160a */
[----:B------:R-:W-:-:S02]  /*197250*/  SHF.R.U32.HI R8, RZ, 0x8, R0 ;  /* 0x00000008ff087819 */ /* 0x000fc40000011600 */
[----:B------:R-:W-:Y:S02]  /*197260*/  LOP3.LUT R10, R2, 0xffff, RZ, 0xc0, !PT ;  /* 0x0000ffff020a7812 */ /* 0x000fe400078ec0ff */
[----:B------:R-:W-:Y:S02]  /*197270*/  LOP3.LUT R2, R16, 0xffff, RZ, 0xc0, !PT ;  /* 0x0000ffff10027812 */ /* 0x000fe400078ec0ff */
[----:B------:R-:W-:Y:S02]  /*197280*/  LOP3.LUT R0, R15, 0xffff, RZ, 0xc0, !PT ;  /* 0x0000ffff0f007812 */ /* 0x000fe400078ec0ff */
[----:B------:R-:W-:Y:S02]  /*197290*/  LOP3.LUT R13, R13, 0xffff, RZ, 0xc0, !PT ;  /* 0x0000ffff0d0d7812 */ /* 0x000fe400078ec0ff */
[----:B------:R-:W-:Y:S02]  /*1972a0*/  LOP3.LUT R12, R12, 0xffff, RZ, 0xc0, !PT ;  /* 0x0000ffff0c0c7812 */ /* 0x000fe400078ec0ff */
[----:B------:R-:W-:-:S02]  /*1972b0*/  PRMT R24, R2, 0x3340, R0 ;  /* 0x0000334002187816 */ /* 0x000fc40000000000 */
[----:B------:R-:W-:Y:S02]  /*1972c0*/  LOP3.LUT R2, R47, 0xffff, RZ, 0xc0, !PT ;  /* 0x0000ffff2f027812 */ /* 0x000fe400078ec0ff */
[----:B------:R-:W-:Y:S01]  /*1972d0*/  LOP3.LUT R0, R45, 0xffff, RZ, 0xc0, !PT ;  /* 0x0000ffff2d007812 */ /* 0x000fe200078ec0ff */
[----:B------:R-:W3:Y:S01]  /*1972e0*/  LDL.LU R47, [R1+0x7d1c] ;  /* 0x007d1c00012f7983 */ /* 0x000ee20000300800 */
[----:B------:R-:W-:Y:S02]  /*1972f0*/  LOP3.LUT R9, R9, 0xffff, RZ, 0xc0, !PT ;  /* 0x0000ffff09097812 */ /* 0x000fe400078ec0ff */
[----:B------:R-:W-:Y:S02]  /*197300*/  LOP3.LUT R8, R8, 0xffff, RZ, 0xc0, !PT ;  /* 0x0000ffff08087812 */ /* 0x000fe400078ec0ff */
[----:B------:R-:W-:Y:S01]  /*197310*/  PRMT R32, R13, 0x3340, R12 ;  /* 0x000033400d207816 */ /* 0x000fe2000000000c */
[----:B------:R-:W3:Y:S01]  /*197320*/  LDL.LU R45, [R1+0x7d18] ;  /* 0x007d1800012d7983 */ /* 0x000ee20000300800 */
[----:B--2---:R-:W-:-:S03]  /*197330*/  LOP3.LUT R13, R57, 0xffff, RZ, 0xc0, !PT ;  /* 0x0000ffff390d7812 */ /* 0x004fc600078ec0ff */
[----:B------:R-:W2:Y:S01]  /*197340*/  LDL.LU R18, [R1+0x2e54] ;  /* 0x002e540001127983 */ /* 0x000ea20000300800 */
[----:B------:R-:W-:Y:S02]  /*197350*/  PRMT R33, R11, 0x3340, R10 ;  /* 0x000033400b217816 */ /* 0x000fe4000000000a */
[----:B----4-:R-:W-:Y:S01]  /*197360*/  LOP3.LUT R12, R55, 0xffff, RZ, 0xc0, !PT ;  /* 0x0000ffff370c7812 */ /* 0x010fe200078ec0ff */
[----:B------:R-:W4:Y:S01]  /*197370*/  LDL.LU R57, [R1+0x2e50] ;  /* 0x002e500001397983 */ /* 0x000f220000300800 */
[----:B------:R-:W-:-:S03]  /*197380*/  LOP3.LUT R11, R56, 0xffff, RZ, 0xc0, !PT ;  /* 0x0000ffff380b7812 */ /* 0x000fc600078ec0ff */
[----:B------:R-:W2:Y:S01]  /*197390*/  LDL.LU R55, [R1+0x2e4c] ;  /* 0x002e4c0001377983 */ /* 0x000ea20000300800 */
[----:B------:R-:W-:Y:S02]  /*1973a0*/  PRMT R34, R9, 0x3340, R8 ;  /* 0x0000334009227816 */ /* 0x000fe40000000008 */
[----:B------:R-:W-:Y:S01]  /*1973b0*/  LOP3.LUT R10, R35, 0xffff, RZ, 0xc0, !PT ;  /* 0x0000ffff230a7812 */ /* 0x000fe200078ec0ff */
[----:B------:R-:W3:Y:S04]  /*1973c0*/  LDL.LU R56, [R1+0x2dd8] ;  /* 0x002dd80001387983 */ /* 0x000ee80000300800 */
[----:B------:R-:W3:Y:S01]  /*1973d0*/  LDL.LU R35, [R1+0x220] ;  /* 0x0002200001237983 */ /* 0x000ee20000300800 */
[----:B-----5:R-:W-:Y:S02]  /*1973e0*/  LOP3.LUT R9, R27, 0xffff, RZ, 0xc0, !PT ;  /* 0x0000ffff1b097812 */ /* 0x020fe400078ec0ff */
[----:B------:R-:W-:Y:S01]  /*1973f0*/  LOP3.LUT R8, R26, 0xffff, RZ, 0xc0, !PT ;  /* 0x0000ffff1a087812 */ /* 0x000fe200078ec0ff */
[----:B------:R-:W5:Y:S04]  /*197400*/  LDL.LU R27, [R1+0x21c] ;  /* 0x00021c00011b7983 */ /* 0x000f680000300800 */
[----:B------:R-:W5:Y:S01]  /*197410*/  LDL.LU R26, [R1+0x214] ;  /* 0x00021400011a7983 */ /* 0x000f620000300800 */
[----:B------:R-:W-:-:S02]  /*197420*/  SHF.R.U32.HI R15, RZ, 0x8, R13 ;  /* 0x00000008ff0f7819 */ /* 0x000fc4000001160d */
[--C-:B------:R-:W-:Y:S02]  /*197430*/  PRMT R13, R13, 0x3340, R9.reuse ;  /* 0x000033400d0d7816 */ /* 0x100fe40000000009 */
[----:B------:R-:W-:Y:S02]  /*197440*/  SHF.R.U32.HI R16, RZ, 0x8, R9 ;  /* 0x00000008ff107819 */ /* 0x000fe40000011609 */
[----:B------:R-:W-:Y:S02]  /*197450*/  SHF.R.U32.HI R9, RZ, 0x8, R12 ;  /* 0x00000008ff097819 */ /* 0x000fe4000001160c */
[----:B------:R-:W-:Y:S01]  /*197460*/  PRMT R12, R12, 0x3340, R8 ;  /* 0x000033400c0c7816 */ /* 0x000fe20000000008 */
[----:B------:R0:W-:Y:S01]  /*197470*/  STL [R1+0x1328], R13 ;  /* 0x0013280d01007387 */ /* 0x0001e20000100800 */
[----:B------:R-:W-:Y:S02]  /*197480*/  SHF.R.U32.HI R14, RZ, 0x8, R10 ;  /* 0x00000008ff0e7819 */ /* 0x000fe4000001160a */
[----:B------:R-:W-:-:S02]  /*197490*/  PRMT R10, R10, 0x3340, R0 ;  /* 0x000033400a0a7816 */ /* 0x000fc40000000000 */
[----:B------:R-:W-:Y:S01]  /*1974a0*/  SHF.R.U32.HI R8, RZ, 0x8, R8 ;  /* 0x00000008ff087819 */ /* 0x000fe20000011608 */
[----:B------:R1:W-:Y:S01]  /*1974b0*/  STL [R1+0x1334], R12 ;  /* 0x0013340c01007387 */ /* 0x0003e20000100800 */
[----:B------:R-:W-:Y:S02]  /*1974c0*/  SHF.R.U32.HI R0, RZ, 0x8, R0 ;  /* 0x00000008ff007819 */ /* 0x000fe40000011600 */
[----:B0-----:R-:W-:Y:S02]  /*1974d0*/  SHF.R.U32.HI R13, RZ, 0x8, R11 ;  /* 0x00000008ff0d7819 */ /* 0x001fe4000001160b */
[--C-:B------:R-:W-:Y:S02]  /*1974e0*/  PRMT R11, R11, 0x3340, R2.reuse ;  /* 0x000033400b0b7816 */ /* 0x100fe40000000002 */
[----:B------:R-:W-:Y:S02]  /*1974f0*/  SHF.R.U32.HI R2, RZ, 0x8, R2 ;  /* 0x00000008ff027819 */ /* 0x000fe40000011602 */
[----:B-1----:R-:W-:Y:S01]  /*197500*/  LOP3.LUT R12, R9, 0xffff, RZ, 0xc0, !PT ;  /* 0x0000ffff090c7812 */ /* 0x002fe200078ec0ff */
[----:B------:R0:W-:Y:S04]  /*197510*/  STL [R1+0x1330], R11 ;  /* 0x0013300b01007387 */ /* 0x0001e80000100800 */
[----:B------:R1:W-:Y:S01]  /*197520*/  STL [R1+0x132c], R10 ;  /* 0x00132c0a01007387 */ /* 0x0003e20000100800 */
[----:B------:R-:W-:-:S02]  /*197530*/  LOP3.LUT R13, R13, 0xffff, RZ, 0xc0, !PT ;  /* 0x0000ffff0d0d7812 */ /* 0x000fc400078ec0ff */
[----:B------:R-:W-:Y:S02]  /*197540*/  LOP3.LUT R9, R15, 0xffff, RZ, 0xc0, !PT ;  /* 0x0000ffff0f097812 */ /* 0x000fe400078ec0ff */
[----:B0-----:R-:W-:Y:S02]  /*197550*/  LOP3.LUT R11, R8, 0xffff, RZ, 0xc0, !PT ;  /* 0x0000ffff080b7812 */ /* 0x001fe400078ec0ff */
[----:B-1----:R-:W-:Y:S02]  /*197560*/  LOP3.LUT R10, R2, 0xffff, RZ, 0xc0, !PT ;  /* 0x0000ffff020a7812 */ /* 0x002fe400078ec0ff */
[----:B------:R-:W-:Y:S02]  /*197570*/  LOP3.LUT R8, R14, 0xffff, RZ, 0xc0, !PT ;  /* 0x0000ffff0e087812 */ /* 0x000fe400078ec0ff */
[----:B------:R-:W-:Y:S02]  /*197580*/  LOP3.LUT R2, R0, 0xffff, RZ, 0xc0, !PT ;  /* 0x0000ffff00027812 */ /* 0x000fe400078ec0ff */
[----:B------:R-:W-:-:S02]  /*197590*/  LOP3.LUT R0, R16, 0xffff, RZ, 0xc0, !PT ;  /* 0x0000ffff10007812 */ /* 0x000fc400078ec0ff */
[----:B------:R-:W-:Y:S02]  /*1975a0*/  PRMT R11, R12, 0x3340, R11 ;  /* 0x000033400c0b7816 */ /* 0x000fe4000000000b */
[----:B------:R-:W-:Y:S02]  /*1975b0*/  PRMT R10, R13, 0x3340, R10 ;  /* 0x000033400d0a7816 */ /* 0x000fe4000000000a */
[----:B------:R-:W-:Y:S02]  /*1975c0*/  PRMT R2, R8, 0x3340, R2 ;  /* 0x0000334008027816 */ /* 0x000fe40000000002 */
[----:B------:R-:W-:Y:S01]  /*1975d0*/  PRMT R0, R9, 0x3340, R0 ;  /* 0x0000334009007816 */ /* 0x000fe20000000000 */
[----:B------:R-:W-:Y:S04]  /*1975e0*/  STL [R1+0xc8c], R11 ;  /* 0x000c8c0b01007387 */ /* 0x000fe80000100800 */
[----:B------:R-:W-:Y:S04]  /*1975f0*/  STL [R1+0xc6c], R10 ;  /* 0x000c6c0a01007387 */ /* 0x000fe80000100800 */
[----:B------:R-:W-:Y:S04]  /*197600*/  STL [R1+0xc68], R2 ;  /* 0x000c680201007387 */ /* 0x000fe80000100800 */
[----:B------:R0:W-:Y:S02]  /*197610*/  STL [R1+0xc60], R0 ;  /* 0x000c600001007387 */ /* 0x0001e40000100800 */
[----:B0-----:R-:W-:-:S02]  /*197620*/  LOP3.LUT R0, R49, 0xffff, RZ, 0xc0, !PT ;  /* 0x0000ffff31007812 */ /* 0x001fc400078ec0ff */
[----:B------:R-:W5:Y:S01]  /*197630*/  LDL.LU R49, [R1+0x7d14] ;  /* 0x007d140001317983 */ /* 0x000f620000300800 */
[----:B----4-:R-:W-:Y:S02]  /*197640*/  LOP3.LUT R12, R57, 0xffff, RZ, 0xc0, !PT ;  /* 0x0000ffff390c7812 */ /* 0x010fe400078ec0ff */
[----:B--2---:R-:W-:Y:S01]  /*197650*/  LOP3.LUT R11, R55, 0xffff, RZ, 0xc0, !PT ;  /* 0x0000ffff370b7812 */ /* 0x004fe200078ec0ff */
[----:B------:R-:W2:Y:S04]  /*197660*/  LDL.LU R57, [R1+0x2e64] ;  /* 0x002e640001397983 */ /* 0x000ea80000300800 */
[----:B------:R-:W4:Y:S01]  /*197670*/  LDL.LU R55, [R1+0x2e60] ;  /* 0x002e600001377983 */ /* 0x000f220000300800 */
[----:B---3--:R-:W-:Y:S02]  /*197680*/  LOP3.LUT R10, R56, 0xffff, RZ, 0xc0, !PT ;  /* 0x0000ffff380a7812 */ /* 0x008fe400078ec0ff */
[----:B------:R-:W-:Y:S01]  /*197690*/  LOP3.LUT R9, R35, 0xffff, RZ, 0xc0, !PT ;  /* 0x0000ffff23097812 */ /* 0x000fe200078ec0ff */
[----:B------:R-:W3:Y:S04]  /*1976a0*/  LDL.LU R56, [R1+0x2dec] ;  /* 0x002dec0001387983 */ /* 0x000ee80000300800 */
[----:B------:R-:W3:Y:S01]  /*1976b0*/  LDL.LU R35, [R1+0x2de8] ;  /* 0x002de80001237983 */ /* 0x000ee20000300800 */
[----:B-----5:R-:W-:-:S02]  /*1976c0*/  LOP3.LUT R8, R27, 0xffff, RZ, 0xc0, !PT ;  /* 0x0000ffff1b087812 */ /* 0x020fc400078ec0ff */
[----:B------:R-:W-:Y:S01]  /*1976d0*/  LOP3.LUT R2, R26, 0xffff, RZ, 0xc0, !PT ;  /* 0x0000ffff1a027812 */ /* 0x000fe200078ec0ff */
[----:B------:R-:W5:Y:S04]  /*1976e0*/  LDL.LU R27, [R1+0x228] ;  /* 0x00022800011b7983 */ /* 0x000f680000300800 */
[----:B------:R-:W5:Y:S01]  /*1976f0*/  LDL.LU R26, [R1+0x224] ;  /* 0x00022400011a7983 */ /* 0x000f620000300800 */
[----:B------:R-:W-:Y:S02]  /*197700*/  LOP3.LUT R13, R18, 0xffff, RZ, 0xc0, !PT ;  /* 0x0000ffff120d7812 */ /* 0x000fe400078ec0ff */
[----:B------:R-:W-:Y:S02]  /*197710*/  SHF.R.U32.HI R15, RZ, 0x8, R9 ;  /* 0x00000008ff0f7819 */ /* 0x000fe40000011609 */
[----:B------:R-:W-:-:S02]  /*197720*/  SHF.R.U32.HI R17, RZ, 0x8, R13 ;  /* 0x00000008ff117819 */ /* 0x000fc4000001160d */
[----:B------:R-:W-:Y:S02]  /*197730*/  PRMT R13, R13, 0x3340, R9 ;  /* 0x000033400d0d7816 */ /* 0x000fe40000000009 */
[----:B------:R-:W-:Y:S02]  /*197740*/  SHF.R.U32.HI R16, RZ, 0x8, R12 ;  /* 0x00000008ff107819 */ /* 0x000fe4000001160c */
[--C-:B------:R-:W-:Y:S02]  /*197750*/  PRMT R9, R12, 0x3340, R8.reuse ;  /* 0x000033400c097816 */ /* 0x100fe40000000008 */
[----:B------:R-:W-:Y:S02]  /*197760*/  SHF.R.U32.HI R14, RZ, 0x8, R8 ;  /* 0x00000008ff0e7819 */ /* 0x000fe40000011608 */
[----:B------:R-:W-:Y:S02]  /*197770*/  SHF.R.U32.HI R12, RZ, 0x8, R11 ;  /* 0x00000008ff0c7819 */ /* 0x000fe4000001160b */
[--C-:B------:R-:W-:Y:S01]  /*197780*/  PRMT R8, R11, 0x3340, R2.reuse ;  /* 0x000033400b087816 */ /* 0x100fe20000000002 */
[----:B------:R0:W-:Y:S01]  /*197790*/  STL [R1+0x1304], R13 ;  /* 0x0013040d01007387 */ /* 0x0001e20000100800 */
[----:B------:R-:W-:-:S02]  /*1977a0*/  SHF.R.U32.HI R11, RZ, 0x8, R2 ;  /* 0x00000008ff0b7819 */ /* 0x000fc40000011602 */
[----:B------:R-:W-:Y:S01]  /*1977b0*/  PRMT R2, R10, 0x3340, R0 ;  /* 0x000033400a027816 */ /* 0x000fe20000000000 */
[----:B------:R1:W-:Y:S01]  /*1977c0*/  STL [R1+0x1300], R9 ;  /* 0x0013000901007387 */ /* 0x0003e20000100800 */
[----:B------:R-:W-:Y:S02]  /*1977d0*/  LOP3.LUT R12, R12, 0xffff, RZ, 0xc0, !PT ;  /* 0x0000ffff0c0c7812 */ /* 0x000fe400078ec0ff */
[----:B------:R-:W-:Y:S02]  /*1977e0*/  LOP3.LUT R11, R11, 0xffff, RZ, 0xc0, !PT ;  /* 0x0000ffff0b0b7812 */ /* 0x000fe400078ec0ff */
[----:B0-----:R-:W-:Y:S02]  /*1977f0*/  SHF.R.U32.HI R13, RZ, 0x8, R10 ;  /* 0x00000008ff0d7819 */ /* 0x001fe4000001160a */
[----:B------:R-:W-:Y:S01]  /*197800*/  SHF.R.U32.HI R10, RZ, 0x8, R0 ;  /* 0x00000008ff0a7819 */ /* 0x000fe20000011600 */
[----:B------:R0:W-:Y:S04]  /*197810*/  STL [R1+0x1314], R8 ;  /* 0x0013140801007387 */ /* 0x0001e80000100800 */
[----:B------:R0:W-:Y:S01]  /*197820*/  STL [R1+0x1308], R2 ;  /* 0x0013080201007387 */ /* 0x0001e20000100800 */
[----:B------:R-:W-:-:S02]  /*197830*/  LOP3.LUT R13, R13, 0xffff, RZ, 0xc0, !PT ;  /* 0x0000ffff0d0d7812 */ /* 0x000fc400078ec0ff */
[----:B------:R-:W-:Y:S02]  /*197840*/  LOP3.LUT R10, R10, 0xffff, RZ, 0xc0, !PT ;  /* 0x0000ffff0a0a7812 */ /* 0x000fe400078ec0ff */
[----:B-1----:R-:W-:Y:S02]  /*197850*/  LOP3.LUT R9, R17, 0xffff, RZ, 0xc0, !PT ;  /* 0x0000ffff11097812 */ /* 0x002fe400078ec0ff */
[----:B------:R-:W-:Y:S02]  /*197860*/  LOP3.LUT R0, R14, 0xffff, RZ, 0xc0, !PT ;  /* 0x0000ffff0e007812 */ /* 0x000fe400078ec0ff */
[----:B------:R-:W-:Y:S02]  /*197870*/  PRMT R11, R12, 0x3340, R11 ;  /* 0x000033400c0b7816 */ /* 0x000fe4000000000b */
[----:B------:R-:W-:Y:S02]  /*197880*/  PRMT R10, R13, 0x3340, R10 ;  /* 0x000033400d0a7816 */ /* 0x000fe4000000000a */
[----:B0-----:R-:W-:-:S02]  /*197890*/  LOP3.LUT R8, R15, 0xffff, RZ, 0xc0, !PT ;  /* 0x0000ffff0f087812 */ /* 0x001fc400078ec0ff */
[----:B------:R-:W-:Y:S02]  /*1978a0*/  LOP3.LUT R2, R16, 0xffff, RZ, 0xc0, !PT ;  /* 0x0000ffff10027812 */ /* 0x000fe400078ec0ff */
[----:B------:R-:W-:Y:S02]  /*1978b0*/  PRMT R8, R9, 0x3340, R8 ;  /* 0x0000334009087816 */ /* 0x000fe40000000008 */
[----:B------:R-:W-:Y:S01]  /*1978c0*/  PRMT R0, R2, 0x3340, R0 ;  /* 0x0000334002007816 */ /* 0x000fe20000000000 */
[----:B------:R-:W-:Y:S04]  /*1978d0*/  STL [R1+0xc3c], R11 ;  /* 0x000c3c0b01007387 */ /* 0x000fe80000100800 */
[----:B------:R-:W-:Y:S04]  /*1978e0*/  STL [R1+0xc38], R10 ;  /* 0x000c380a01007387 */ /* 0x000fe80000100800 */
[----:B------:R-:W-:Y:S01]  /*1978f0*/  STL [R1+0xc30], R8 ;  /* 0x000c300801007387 */ /* 0x000fe20000100800 */
[----:B------:R-:W-:-:S03]  /*197900*/  LOP3.LUT R2, R46, 0xffff, RZ, 0xc0, !PT ;  /* 0x0000ffff2e027812 */ /* 0x000fc600078ec0ff */
[----:B------:R0:W-:Y:S04]  /*197910*/  STL [R1+0xc0c], R0 ;  /* 0x000c0c0001007387 */ /* 0x0001e80000100800 */
[----:B------:R-:W5:Y:S01]  /*197920*/  LDL.LU R46, [R1+0x7d10] ;  /* 0x007d1000012e7983 */ /* 0x000f620000300800 */
[----:B0-----:R-:W-:-:S03]  /*197930*/  LOP3.LUT R0, R44, 0xffff, RZ, 0xc0, !PT ;  /* 0x0000ffff2c007812 */ /* 0x001fc600078ec0ff */
[----:B------:R-:W5:Y:S01]  /*197940*/  LDL.LU R44, [R1+0x7d0c] ;  /* 0x007d0c00012c7983 */ /* 0x000f620000300800 */
[----:B--2---:R-:W-:Y:S02]  /*197950*/  LOP3.LUT R13, R57, 0xffff, RZ, 0xc0, !PT ;  /* 0x0000ffff390d7812 */ /* 0x004fe400078ec0ff */
[----:B----4-:R-:W-:Y:S01]  /*197960*/  LOP3.LUT R12, R55, 0xffff, RZ, 0xc0, !PT ;  /* 0x0000ffff370c7812 */ /* 0x010fe200078ec0ff */
        /* <DEDUP_REMOVED lines=10> */
[----:B------:R-:W-:Y:S02]  /*197a10*/  SHF.R.U32.HI R17, RZ, 0x8, R13 ;  /* 0x00000008ff117819 */ /* 0x000fe4000001160d */
[--C-:B------:R-:W-:Y:S02]  /*197a20*/  PRMT R13, R13, 0x3340, R9.reuse ;  /* 0x000033400d0d7816 */ /* 0x100fe40000000009 */
[----:B------:R-:W-:-:S02]  /*197a30*/  SHF.R.U32.HI R15, RZ, 0x8, R9 ;  /* 0x00000008ff0f7819 */ /* 0x000fc40000011609 */
[----:B------:R-:W-:Y:S02]  /*197a40*/  SHF.R.U32.HI R16, RZ, 0x8, R12 ;  /* 0x00000008ff107819 */ /* 0x000fe4000001160c */
[--C-:B------:R-:W-:Y:S02]  /*197a50*/  PRMT R9, R12, 0x3340, R8.reuse ;  /* 0x000033400c097816 */ /* 0x100fe40000000008 */
[----:B------:R-:W-:Y:S01]  /*197a60*/  SHF.R.U32.HI R14, RZ, 0x8, R8 ;  /* 0x00000008ff0e7819 */ /* 0x000fe20000011608 */
[----:B------:R0:W-:Y:S01]  /*197a70*/  STL [R1+0x12dc], R13 ;  /* 0x0012dc0d01007387 */ /* 0x0001e20000100800 */
[--C-:B------:R-:W-:Y:S02]  /*197a80*/  PRMT R8, R11, 0x3340, R2.reuse ;  /* 0x000033400b087816 */ /* 0x100fe40000000002 */
[----:B------:R-:W-:Y:S02]  /*197a90*/  SHF.R.U32.HI R12, RZ, 0x8, R2 ;  /* 0x00000008ff0c7819 */ /* 0x000fe40000011602 */
[----:B------:R-:W-:Y:S01]  /*197aa0*/  PRMT R2, R10, 0x3340, R0 ;  /* 0x000033400a027816 */ /* 0x000fe20000000000 */
[----:B------:R1:W-:Y:S01]  /*197ab0*/  STL [R1+0x12d8], R9 ;  /* 0x0012d80901007387 */ /* 0x0003e20000100800 */
[----:B0-----:R-:W-:-:S02]  /*197ac0*/  SHF.R.U32.HI R13, RZ, 0x8, R11 ;  /* 0x00000008ff0d7819 */ /* 0x001fc4000001160b */
[----:B------:R-:W-:Y:S02]  /*197ad0*/  SHF.R.U32.HI R11, RZ, 0x8, R10 ;  /* 0x00000008ff0b7819 */ /* 0x000fe4000001160a */
[----:B------:R-:W-:Y:S02]  /*197ae0*/  SHF.R.U32.HI R10, RZ, 0x8, R0 ;  /* 0x00000008ff0a7819 */ /* 0x000fe40000011600 */
[----:B------:R-:W-:Y:S02]  /*197af0*/  LOP3.LUT R12, R12, 0xffff, RZ, 0xc0, !PT ;  /* 0x0000ffff0c0c7812 */ /* 0x000fe400078ec0ff */
[----:B------:R-:W-:Y:S01]  /*197b00*/  LOP3.LUT R13, R13, 0xffff, RZ, 0xc0, !PT ;  /* 0x0000ffff0d0d7812 */ /* 0x000fe200078ec0ff */
[----:B------:R0:W-:Y:S01]  /*197b10*/  STL [R1+0x12f0], R8 ;  /* 0x0012f00801007387 */ /* 0x0001e20000100800 */
[----:B------:R-:W-:Y:S02]  /*197b20*/  LOP3.LUT R11, R11, 0xffff, RZ, 0xc0, !PT ;  /* 0x0000ffff0b0b7812 */ /* 0x000fe400078ec0ff */
[----:B------:R-:W-:Y:S01]  /*197b30*/  LOP3.LUT R10, R10, 0xffff, RZ, 0xc0, !PT ;  /* 0x0000ffff0a0a7812 */ /* 0x000fe200078ec0ff */
[----:B------:R0:W-:Y:S01]  /*197b40*/  STL [R1+0x12ec], R2 ;  /* 0x0012ec0201007387 */ /* 0x0001e20000100800 */
[----:B-1----:R-:W-:-:S02]  /*197b50*/  LOP3.LUT R9, R17, 0xffff, RZ, 0xc0, !PT ;  /* 0x0000ffff11097812 */ /* 0x002fc400078ec0ff */
[----:B------:R-:W-:Y:S02]  /*197b60*/  LOP3.LUT R0, R14, 0xffff, RZ, 0xc0, !PT ;  /* 0x0000ffff0e007812 */ /* 0x000fe400078ec0ff */
[----:B------:R-:W-:Y:S02]  /*197b70*/  PRMT R12, R13, 0x3340, R12 ;  /* 0x000033400d0c7816 */ /* 0x000fe4000000000c */
[----:B------:R-:W-:Y:S02]  /*197b80*/  PRMT R10, R11, 0x3340, R10 ;  /* 0x000033400b0a7816 */ /* 0x000fe4000000000a */
[----:B0-----:R-:W-:Y:S02]  /*197b90*/  LOP3.LUT R8, R15, 0xffff, RZ, 0xc0, !PT ;  /* 0x0000ffff0f087812 */ /* 0x001fe400078ec0ff */
[----:B------:R-:W-:Y:S02]  /*197ba0*/  LOP3.LUT R2, R16, 0xffff, RZ, 0xc0, !PT ;  /* 0x0000ffff10027812 */ /* 0x000fe400078ec0ff */
[----:B------:R-:W-:Y:S01]  /*197bb0*/  PRMT R8, R9, 0x3340, R8 ;  /* 0x0000334009087816 */ /* 0x000fe20000000008 */
[----:B------:R-:W-:Y:S01]  /*197bc0*/  STL [R1+0xc08], R12 ;  /* 0x000c080c01007387 */ /* 0x000fe20000100800 */
[----:B------:R-:W-:-:S03]  /*197bd0*/  PRMT R0, R2, 0x3340, R0 ;  /* 0x0000334002007816 */ /* 0x000fc60000000000 */
[----:B------:R-:W-:Y:S04]  /*197be0*/  STL [R1+0xc04], R10 ;  /* 0x000c040a01007387 */ /* 0x000fe80000100800 */
[----:B------:R-:W-:Y:S04]  /*197bf0*/  STL [R1+0xc00], R8 ;  /* 0x000c000801007387 */ /* 0x000fe80000100800 */
[----:B------:R0:W-:Y:S01]  /*197c00*/  STL [R1+0xbec], R0 ;  /* 0x000bec0001007387 */ /* 0x0001e20000100800 */
[----:B------:R-:W-:-:S03]  /*197c10*/  LOP3.LUT R2, R58, 0xffff, RZ, 0xc0, !PT ;  /* 0x0000ffff3a027812 */ /* 0x000fc600078ec0ff */
        /* <DEDUP_REMOVED lines=18> */
[--C-:B------:R-:W-:Y:S02]  /*197d40*/  PRMT R9, R12, 0x3340, R8.reuse ;  /* 0x000033400c097816 */ /* 0x100fe40000000008 */
[----:B------:R-:W-:Y:S02]  /*197d50*/  SHF.R.U32.HI R15, RZ, 0x8, R8 ;  /* 0x00000008ff0f7819 */ /* 0x000fe40000011608 */
[----:B------:R-:W-:Y:S01]  /*197d60*/  PRMT R8, R10, 0x3340, R0 ;  /* 0x000033400a087816 */ /* 0x000fe20000000000 */
[----:B------:R0:W-:Y:S04]  /*197d70*/  STL [R1+0x12c0], R13 ;  /* 0x0012c00d01007387 */ /* 0x0001e80000100800 */
[----:B------:R1:W-:Y:S01]  /*197d80*/  STL [R1+0x12bc], R9 ;  /* 0x0012bc0901007387 */ /* 0x0003e20000100800 */
[----:B------:R-:W-:-:S02]  /*197d90*/  SHF.R.U32.HI R17, RZ, 0x8, R12 ;  /* 0x00000008ff117819 */ /* 0x000fc4000001160c */
[----:B------:R-:W-:Y:S01]  /*197da0*/  SHF.R.U32.HI R12, RZ, 0x8, R0 ;  /* 0x00000008ff0c7819 */ /* 0x000fe20000011600 */
[----:B------:R1:W-:Y:S01]  /*197db0*/  STL [R1+0x12c4], R8 ;  /* 0x0012c40801007387 */ /* 0x0003e20000100800 */
[----:B------:R-:W-:Y:S02]  /*197dc0*/  SHF.R.U32.HI R0, RZ, 0x8, R2 ;  /* 0x00000008ff007819 */ /* 0x000fe40000011602 */
[----:B0-----:R-:W-:Y:S02]  /*197dd0*/  SHF.R.U32.HI R13, RZ, 0x8, R10 ;  /* 0x00000008ff0d7819 */ /* 0x001fe4000001160a */
[----:B-1----:R-:W-:Y:S02]  /*197de0*/  SHF.R.U32.HI R9, RZ, 0x8, R11 ;  /* 0x00000008ff097819 */ /* 0x002fe4000001160b */
[----:B------:R-:W-:Y:S02]  /*197df0*/  PRMT R8, R11, 0x3340, R2 ;  /* 0x000033400b087816 */ /* 0x000fe40000000002 */
[----:B------:R-:W-:-:S02]  /*197e00*/  LOP3.LUT R13, R13, 0xffff, RZ, 0xc0, !PT ;  /* 0x0000ffff0d0d7812 */ /* 0x000fc400078ec0ff */
[----:B------:R-:W-:Y:S02]  /*197e10*/  LOP3.LUT R12, R12, 0xffff, RZ, 0xc0, !PT ;  /* 0x0000ffff0c0c7812 */ /* 0x000fe400078ec0ff */
[----:B------:R-:W-:Y:S02]  /*197e20*/  LOP3.LUT R11, R16, 0xffff, RZ, 0xc0, !PT ;  /* 0x0000ffff100b7812 */ /* 0x000fe400078ec0ff */
[----:B------:R-:W-:Y:S01]  /*197e30*/  LOP3.LUT R10, R14, 0xffff, RZ, 0xc0, !PT ;  /* 0x0000ffff0e0a7812 */ /* 0x000fe200078ec0ff */
[----:B------:R0:W-:Y:S01]  /*197e40*/  STL [R1+0x12b8], R8 ;  /* 0x0012b80801007387 */ /* 0x0001e20000100800 */
        /* <DEDUP_REMOVED lines=13> */
[----:B-1----:R-:W-:Y:S01]  /*197f20*/  LOP3.LUT R0, R41, 0xffff, RZ, 0xc0, !PT ;  /* 0x0000ffff29007812 */ /* 0x002fe200078ec0ff */
[----:B------:R-:W5:Y:S04]  /*197f30*/  LDL.LU R47, [R1+0x7d00] ;  /* 0x007d0000012f7983 */ /* 0x000f680000300800 */
[----:B------:R-:W5:Y:S01]  /*197f40*/  LDL.LU R41, [R1+0x7cfc] ;  /* 0x007cfc0001297983 */ /* 0x000f620000300800 */
[----:B--2---:R-:W-:Y:S02]  /*197f50*/  LOP3.LUT R13, R57, 0xffff, RZ, 0xc0, !PT ;  /* 0x0000ffff390d7812 */ /* 0x004fe400078ec0ff */
[----:B----4-:R-:W-:Y:S01]  /*197f60*/  LOP3.LUT R12, R55, 0xffff, RZ, 0xc0, !PT ;  /* 0x0000ffff370c7812 */ /* 0x010fe200078ec0ff */
[----:B------:R-:W2:Y:S04]  /*197f70*/  LDL.LU R57, [R1+0x2e8c] ;  /* 0x002e8c0001397983 */ /* 0x000ea80000300800 */
[----:B------:R-:W4:Y:S01]  /*197f80*/  LDL.LU R55, [R1+0x2e88] ;  /* 0x002e880001377983 */ /* 0x000f220000300800 */
[----:B---3--:R-:W-:-:S02]  /*197f90*/  LOP3.LUT R11, R56, 0xffff, RZ, 0xc0, !PT ;  /* 0x0000ffff380b7812 */ /* 0x008fc400078ec0ff */
        /* <DEDUP_REMOVED lines=10> */
[--C-:B------:R-:W-:Y:S02]  /*198040*/  PRMT R9, R12, 0x3340, R8.reuse ;  /* 0x000033400c097816 */ /* 0x100fe40000000008 */
[----:B------:R-:W-:Y:S02]  /*198050*/  SHF.R.U32.HI R17, RZ, 0x8, R8 ;  /* 0x00000008ff117819 */ /* 0x000fe40000011608 */
[----:B------:R-:W-:Y:S01]  /*198060*/  PRMT R8, R10, 0x3340, R0 ;  /* 0x000033400a087816 */ /* 0x000fe20000000000 */
[----:B------:R-:W-:Y:S04]  /*198070*/  STL [R1+0x12a0], R13 ;  /* 0x0012a00d01007387 */ /* 0x000fe80000100800 */
[----:B------:R0:W-:Y:S01]  /*198080*/  STL [R1+0x129c], R9 ;  /* 0x00129c0901007387 */ /* 0x0001e20000100800 */
[----:B------:R-:W-:-:S02]  /*198090*/  SHF.R.U32.HI R18, RZ, 0x8, R12 ;  /* 0x00000008ff127819 */ /* 0x000fc4000001160c */
[----:B------:R-:W-:Y:S01]  /*1980a0*/  SHF.R.U32.HI R12, RZ, 0x8, R10 ;  /* 0x00000008ff0c7819 */ /* 0x000fe2000001160a */
[----:B------:R1:W-:Y:S01]  /*1980b0*/  STL [R1+0x12a4], R8 ;  /* 0x0012a40801007387 */ /* 0x0003e20000100800 */
[----:B------:R-:W-:Y:S02]  /*1980c0*/  SHF.R.U32.HI R0, RZ, 0x8, R0 ;  /* 0x00000008ff007819 */ /* 0x000fe40000011600 */
[----:B------:R-:W-:Y:S02]  /*1980d0*/  SHF.R.U32.HI R14, RZ, 0x8, R2 ;  /* 0x00000008ff0e7819 */ /* 0x000fe40000011602 */
[----:B------:R-:W-:Y:S02]  /*1980e0*/  LOP3.LUT R12, R12, 0xffff, RZ, 0xc0, !PT ;  /* 0x0000ffff0c0c7812 */ /* 0x000fe400078ec0ff */
[----:B------:R-:W-:Y:S02]  /*1980f0*/  LOP3.LUT R10, R16, 0xffff, RZ, 0xc0, !PT ;  /* 0x0000ffff100a7812 */ /* 0x000fe400078ec0ff */
[----:B0-----:R-:W-:-:S02]  /*198100*/  SHF.R.U32.HI R9, RZ, 0x8, R11 ;  /* 0x00000008ff097819 */ /* 0x001fc4000001160b */
[----:B-1----:R-:W-:Y:S02]  /*198110*/  PRMT R8, R11, 0x3340, R2 ;  /* 0x000033400b087816 */ /* 0x002fe40000000002 */
        /* <DEDUP_REMOVED lines=18> */
[----:B------:R-:W5:Y:S04]  /*198240*/  LDL.LU R45, [R1+0x7cf4] ;  /* 0x007cf400012d7983 */ /* 0x000f680000300800 */
[----:B------:R-:W5:Y:S01]  /*198250*/  LDL.LU R18, [R1+0x2ea4] ;  /* 0x002ea40001127983 */ /* 0x000f620000300800 */
[----:B--2---:R-:W-:-:S02]  /*198260*/  LOP3.LUT R13, R57, 0xffff, RZ, 0xc0, !PT ;  /* 0x0000ffff390d7812 */ /* 0x004fc400078ec0ff */
        /* <DEDUP_REMOVED lines=16> */
[----:B------:R-:W-:Y:S02]  /*198370*/  SHF.R.U32.HI R9, RZ, 0x8, R8 ;  /* 0x00000008ff097819 */ /* 0x000fe40000011608 */
[----:B------:R-:W-:Y:S02]  /*198380*/  SHF.R.U32.HI R15, RZ, 0x8, R11 ;  /* 0x00000008ff0f7819 */ /* 0x000fe4000001160b */
[--C-:B------:R-:W-:Y:S02]  /*198390*/  PRMT R11, R11, 0x3340, R2.reuse ;  /* 0x000033400b0b7816 */ /* 0x100fe40000000002 */
[----:B------:R-:W-:-:S02]  /*1983a0*/  SHF.R.U32.HI R8, RZ, 0x8, R2 ;  /* 0x00000008ff087819 */ /* 0x000fc40000011602 */
        /* <DEDUP_REMOVED lines=38> */
[--C-:B------:R-:W-:Y:S02]  /*198610*/  SHF.R.U32.HI R15, RZ, 0x8, R9.reuse ;  /* 0x00000008ff0f7819 */ /* 0x100fe40000011609 */
[----:B------:R-:W-:-:S02]  /*198620*/  PRMT R14, R13, 0x3340, R9 ;  /* 0x000033400d0e7816 */ /* 0x000fc40000000009 */
[----:B------:R-:W-:Y:S02]  /*198630*/  PRMT R9, R12, 0x3340, R8 ;  /* 0x000033400c097816 */ /* 0x000fe40000000008 */
[----:B------:R-:W-:Y:S02]  /*198640*/  SHF.R.U32.HI R16, RZ, 0x8, R13 ;  /* 0x00000008ff107819 */ /* 0x000fe4000001160d */
[----:B------:R-:W-:Y:S02]  /*198650*/  SHF.R.U32.HI R13, RZ, 0x8, R12 ;  /* 0x00000008ff0d7819 */ /* 0x000fe4000001160c */
[----:B------:R-:W-:Y:S01]  /*198660*/  SHF.R.U32.HI R12, RZ, 0x8, R8 ;  /* 0x00000008ff0c7819 */ /* 0x000fe20000011608 */
        /* <DEDUP_REMOVED lines=15> */
[----:B------:R-:W-:Y:S02]  /*198760*/  LOP3.LUT R0, R15, 0xffff, RZ, 0xc0, !PT ;  /* 0x0000ffff0f007812 */ /* 0x000fe400078ec0ff */
[----:B------:R-:W-:Y:S02]  /*198770*/  PRMT R12, R13, 0x3340, R12 ;  /* 0x000033400d0c7816 */ /* 0x000fe4000000000c */
[----:B0-----:R-:W-:-:S02]  /*198780*/  LOP3.LUT R10, R2, 0xffff, RZ, 0xc0, !PT ;  /* 0x0000ffff020a7812 */ /* 0x001fc400078ec0ff */
[----:B------:R-:W-:Y:S02]  /*198790*/  LOP3.LUT R2, R16, 0xffff, RZ, 0xc0, !PT ;  /* 0x0000ffff10027812 */ /* 0x000fe400078ec0ff */
[----:B------:R-:W-:Y:S02]  /*1987a0*/  PRMT R8, R9, 0x3340, R8 ;  /* 0x0000334009087816 */ /* 0x000fe40000000008 */
        /* <DEDUP_REMOVED lines=170> */
[----:B------:R-:W-:Y:S01]  /*199250*/  PRMT R12, R12, 0x3340, R8 ;  /* 0x000033400c0c7816 */ /* 0x000fe20000000008 */
[----:B------:R0:W-:Y:S04]  /*199260*/  STL [R1+0xeb0], R13 ;  /* 0x000eb00d01007387 */ /* 0x0001e80000100800 */
[----:B------:R1:W-:Y:S01]  /*199270*/  STL [R1+0xeac], R12 ;  /* 0x000eac0c01007387 */ /* 0x0003e20000100800 */
[----:B0-----:R-:W-:Y:S02]  /*199280*/  SHF.R.U32.HI R13, RZ, 0x8, R10 ;  /* 0x00000008ff0d7819 */ /* 0x001fe4000001160a */
[----:B------:R-:W-:-:S02]  /*199290*/  PRMT R10, R10, 0x3340, R0 ;  /* 0x000033400a0a7816 */ /* 0x000fc40000000000 */
[----:B-1----:R-:W-:-:S03]  /*1992a0*/  SHF.R.U32.HI R12, RZ, 0x8, R0 ;  /* 0x00000008ff0c7819 */ /* 0x002fc60000011600 */
[----:B------:R0:W-:Y:S01]  /*1992b0*/  STL [R1+0xeb4], R10 ;  /* 0x000eb40a01007387 */ /* 0x0001e20000100800 */
[----:B------:R-:W-:Y:S02]  /*1992c0*/  SHF.R.U32.HI R8, RZ, 0x8, R8 ;  /* 0x00000008ff087819 */ /* 0x000fe40000011608 */
[----:B------:R-:W-:Y:S02]  /*1992d0*/  SHF.R.U32.HI R14, RZ, 0x8, R11 ;  /* 0x00000008ff0e7819 */ /* 0x000fe4000001160b */
[--C-:B------:R-:W-:Y:S02]  /*1992e0*/  SHF.R.U32.HI R0, RZ, 0x8, R2.reuse ;  /* 0x00000008ff007819 */ /* 0x100fe40000011602 */
[----:B------:R-:W-:Y:S02]  /*1992f0*/  LOP3.LUT R13, R13, 0xffff, RZ, 0xc0, !PT ;  /* 0x0000ffff0d0d7812 */ /* 0x000fe400078ec0ff */
[----:B------:R-:W-:Y:S02]  /*199300*/  LOP3.LUT R12, R12, 0xffff, RZ, 0xc0, !PT ;  /* 0x0000ffff0c0c7812 */ /* 0x000fe400078ec0ff */
[----:B0-----:R-:W-:-:S02]  /*199310*/  PRMT R10, R11, 0x3340, R2 ;  /* 0x000033400b0a7816 */ /* 0x001fc40000000002 */
        /* <DEDUP_REMOVED lines=8> */
[----:B0-----:R-:W-:Y:S02]  /*1993a0*/  LOP3.LUT R10, R16, 0xffff, RZ, 0xc0, !PT ;  /* 0x0000ffff100a7812 */ /* 0x001fe400078ec0ff */
[----:B------:R-:W-:Y:S02]  /*1993b0*/  PRMT R0, R2, 0x3340, R0 ;  /* 0x0000334002007816 */ /* 0x000fe40000000000 */
[----:B------:R-:W-:Y:S01]  /*1993c0*/  PRMT R9, R10, 0x3340, R9 ;  /* 0x000033400a097816 */ /* 0x000fe20000000009 */
[----:B------:R-:W-:Y:S01]  /*1993d0*/  STL [R1+0x34c], R12 ;  /* 0x00034c0c01007387 */ /* 0x000fe20000100800 */
[----:B------:R-:W-:-:S03]  /*1993e0*/  LOP3.LUT R2, R44, 0xffff, RZ, 0xc0, !PT ;  /* 0x0000ffff2c027812 */ /* 0x000fc600078ec0ff */
[----:B------:R-:W-:Y:S04]  /*1993f0*/  STL [R1+0x348], R9 ;  /* 0x0003480901007387 */ /* 0x000fe80000100800 */
[----:B------:R-:W-:Y:S04]  /*199400*/  STL [R1+0x344], R8 ;  /* 0x0003440801007387 */ /* 0x000fe80000100800 */
        /* <DEDUP_REMOVED lines=65> */
[----:B------:R-:W-:Y:S02]  /*199820*/  PRMT R15, R13, 0x3340, R9 ;  /* 0x000033400d0f7816 */ /* 0x000fe40000000009 */
[----:B------:R-:W-:Y:S02]  /*199830*/  SHF.R.U32.HI R16, RZ, 0x8, R13 ;  /* 0x00000008ff107819 */ /* 0x000fe4000001160d */
[----:B------:R-:W-:-:S02]  /*199840*/  SHF.R.U32.HI R14, RZ, 0x8, R9 ;  /* 0x00000008ff0e7819 */ /* 0x000fc40000011609 */
[----:B------:R-:W-:Y:S02]  /*199850*/  SHF.R.U32.HI R13, RZ, 0x8, R12 ;  /* 0x00000008ff0d7819 */ /* 0x000fe4000001160c */
[--C-:B------:R-:W-:Y:S01]  /*199860*/  PRMT R12, R12, 0x3340, R8.reuse ;  /* 0x000033400c0c7816 */ /* 0x100fe20000000008 */
[----:B------:R0:W-:Y:S01]  /*199870*/  STL [R1+0xe94], R15 ;  /* 0x000e940f01007387 */ /* 0x0001e20000100800 */
[----:B------:R-:W-:Y:S02]  /*199880*/  SHF.R.U32.HI R9, RZ, 0x8, R8 ;  /* 0x00000008ff097819 */ /* 0x000fe40000011608 */
[--C-:B------:R-:W-:Y:S01]  /*199890*/  SHF.R.U32.HI R8, RZ, 0x8, R2.reuse ;  /* 0x00000008ff087819 */ /* 0x100fe20000011602 */
[----:B------:R1:W-:Y:S01]  /*1998a0*/  STL [R1+0xe90], R12 ;  /* 0x000e900c01007387 */ /* 0x0003e20000100800 */
[----:B0-----:R-:W-:Y:S02]  /*1998b0*/  SHF.R.U32.HI R15, RZ, 0x8, R11 ;  /* 0x00000008ff0f7819 */ /* 0x001fe4000001160b */
[----:B------:R-:W-:-:S02]  /*1998c0*/  PRMT R11, R11, 0x3340, R2 ;  /* 0x000033400b0b7816 */ /* 0x000fc40000000002 */
[----:B------:R-:W-:Y:S02]  /*1998d0*/  SHF.R.U32.HI R2, RZ, 0x8, R10 ;  /* 0x00000008ff027819 */ /* 0x000fe4000001160a */
[--C-:B------:R-:W-:Y:S02]  /*1998e0*/  PRMT R10, R10, 0x3340, R0.reuse ;  /* 0x000033400a0a7816 */ /* 0x100fe40000000000 */
[----:B------:R-:W-:Y:S02]  /*1998f0*/  SHF.R.U32.HI R0, RZ, 0x8, R0 ;  /* 0x00000008ff007819 */ /* 0x000fe40000011600 */
[----:B-1----:R-:W-:Y:S01]  /*199900*/  LOP3.LUT R12, R16, 0xffff, RZ, 0xc0, !PT ;  /* 0x0000ffff100c7812 */ /* 0x002fe200078ec0ff */
[----:B------:R0:W-:Y:S04]  /*199910*/  STL [R1+0xe8c], R11 ;  /* 0x000e8c0b01007387 */ /* 0x0001e80000100800 */
[----:B------:R1:W-:Y:S01]  /*199920*/  STL [R1+0xe88], R10 ;  /* 0x000e880a01007387 */ /* 0x0003e20000100800 */
[----:B------:R-:W-:-:S02]  /*199930*/  LOP3.LUT R13, R13, 0xffff, RZ, 0xc0, !PT ;  /* 0x0000ffff0d0d7812 */ /* 0x000fc400078ec0ff */
[----:B------:R-:W-:Y:S02]  /*199940*/  LOP3.LUT R8, R8, 0xffff, RZ, 0xc0, !PT ;  /* 0x0000ffff08087812 */ /* 0x000fe400078ec0ff */
[----:B------:R-:W-:Y:S02]  /*199950*/  LOP3.LUT R2, R2, 0xffff, RZ, 0xc0, !PT ;  /* 0x0000ffff02027812 */ /* 0x000fe400078ec0ff */
[----:B------:R-:W-:Y:S02]  /*199960*/  LOP3.LUT R0, R0, 0xffff, RZ, 0xc0, !PT ;  /* 0x0000ffff00007812 */ /* 0x000fe400078ec0ff */
[----:B0-----:R-:W-:Y:S02]  /*199970*/  LOP3.LUT R11, R14, 0xffff, RZ, 0xc0, !PT ;  /* 0x0000ffff0e0b7812 */ /* 0x001fe400078ec0ff */
[----:B-1----:R-:W-:Y:S02]  /*199980*/  LOP3.LUT R10, R9, 0xffff, RZ, 0xc0, !PT ;  /* 0x0000ffff090a7812 */ /* 0x002fe400078ec0ff */
        /* <DEDUP_REMOVED lines=30> */
[----:B------:R-:W-:Y:S01]  /*199b70*/  PRMT R8, R11, 0x3340, R2 ;  /* 0x000033400b087816 */ /* 0x000fe20000000002 */
[----:B------:R0:W-:Y:S04]  /*199b80*/  STL [R1+0xe78], R14 ;  /* 0x000e780e01007387 */ /* 0x0001e80000100800 */
[----:B------:R1:W-:Y:S04]  /*199b90*/  STL [R1+0xe84], R9 ;  /* 0x000e840901007387 */ /* 0x0003e80000100800 */
[----:B------:R1:W-:Y:S01]  /*199ba0*/  STL [R1+0xe80], R8 ;  /* 0x000e800801007387 */ /* 0x0003e20000100800 */
[----:B------:R-:W-:-:S02]  /*199bb0*/  LOP3.LUT R13, R13, 0xffff, RZ, 0xc0, !PT ;  /* 0x0000ffff0d0d7812 */ /* 0x000fc400078ec0ff */
[----:B------:R-:W-:Y:S02]  /*199bc0*/  LOP3.LUT R12, R12, 0xffff, RZ, 0xc0, !PT ;  /* 0x0000ffff0c0c7812 */ /* 0x000fe400078ec0ff */
[----:B0-----:R-:W-:Y:S02]  /*199bd0*/  SHF.R.U32.HI R14, RZ, 0x8, R11 ;  /* 0x00000008ff0e7819 */ /* 0x001fe4000001160b */
[----:B-1----:R-:W-:Y:S02]  /*199be0*/  SHF.R.U32.HI R9, RZ, 0x8, R2 ;  /* 0x00000008ff097819 */ /* 0x002fe40000011602 */
[----:B------:R-:W-:Y:S02]  /*199bf0*/  PRMT R2, R10, 0x3340, R0 ;  /* 0x000033400a027816 */ /* 0x000fe40000000000 */
        /* <DEDUP_REMOVED lines=34> */
[----:B------:R-:W-:-:S02]  /*199e20*/  PRMT R14, R13, 0x3340, R9 ;  /* 0x000033400d0e7816 */ /* 0x000fc40000000009 */
[----:B------:R-:W-:Y:S02]  /*199e30*/  SHF.R.U32.HI R15, RZ, 0x8, R9 ;  /* 0x00000008ff0f7819 */ /* 0x000fe40000011609 */
        /* <DEDUP_REMOVED lines=44> */
[----:B------:R-:W-:-:S04]  /*19a100*/  LOP3.LUT R13, R18, 0xffff, RZ, 0xc0, !PT ;  /* 0x0000ffff120d7812 */ /* 0x000fc800078ec0ff */
[----:B------:R-:W-:Y:S02]  /*19a110*/  SHF.R.U32.HI R16, RZ, 0x8, R13 ;  /* 0x00000008ff107819 */ /* 0x000fe4000001160d */
[--C-:B------:R-:W-:Y:S02]  /*19a120*/  PRMT R13, R13, 0x3340, R9.reuse ;  /* 0x000033400d0d7816 */ /* 0x100fe40000000009 */
[----:B------:R-:W-:-:S03]  /*19a130*/  SHF.R.U32.HI R15, RZ, 0x8, R9 ;  /* 0x00000008ff0f7819 */ /* 0x000fc60000011609 */
[----:B------:R0:W-:Y:S01]  /*19a140*/  STL [R1+0xe38], R13 ;  /* 0x000e380d01007387 */ /* 0x0001e20000100800 */
[----:B------:R-:W-:Y:S02]  /*19a150*/  SHF.R.U32.HI R9, RZ, 0x8, R12 ;  /* 0x00000008ff097819 */ /* 0x000fe4000001160c */
[--C-:B------:R-:W-:Y:S02]  /*19a160*/  SHF.R.U32.HI R14, RZ, 0x8, R8.reuse ;  /* 0x00000008ff0e7819 */ /* 0x100fe40000011608 */
[----:B0-----:R-:W-:Y:S02]  /*19a170*/  PRMT R13, R12, 0x3340, R8 ;  /* 0x000033400c0d7816 */ /* 0x001fe40000000008 */
[----:B------:R-:W-:Y:S02]  /*19a180*/  SHF.R.U32.HI R12, RZ, 0x8, R11 ;  /* 0x00000008ff0c7819 */ /* 0x000fe4000001160b */
[--C-:B------:R-:W-:Y:S02]  /*19a190*/  PRMT R8, R11, 0x3340, R2.reuse ;  /* 0x000033400b087816 */ /* 0x100fe40000000002 */
[----:B------:R-:W-:-:S02]  /*19a1a0*/  SHF.R.U32.HI R11, RZ, 0x8, R2 ;  /* 0x00000008ff0b7819 */ /* 0x000fc40000011602 */
[----:B------:R-:W-:Y:S01]  /*19a1b0*/  PRMT R2, R10, 0x3340, R0 ;  /* 0x000033400a027816 */ /* 0x000fe20000000000 */
[----:B------:R0:W-:Y:S04]  /*19a1c0*/  STL [R1+0xe34], R13 ;  /* 0x000e340d01007387 */ /* 0x0001e80000100800 */
[----:B------:R1:W-:Y:S01]  /*19a1d0*/  STL [R1+0xe60], R8 ;  /* 0x000e600801007387 */ /* 0x0003e20000100800 */
[----:B------:R-:W-:Y:S02]  /*19a1e0*/  LOP3.LUT R12, R12, 0xffff, RZ, 0xc0, !PT ;  /* 0x0000ffff0c0c7812 */ /* 0x000fe400078ec0ff */
[----:B------:R-:W-:Y:S01]  /*19a1f0*/  LOP3.LUT R11, R11, 0xffff, RZ, 0xc0, !PT ;  /* 0x0000ffff0b0b7812 */ /* 0x000fe200078ec0ff */
[----:B------:R1:W-:Y:S01]  /*19a200*/  STL [R1+0xe3c], R2 ;  /* 0x000e3c0201007387 */ /* 0x0003e20000100800 */
[----:B0-----:R-:W-:-:S02]  /*19a210*/  SHF.R.U32.HI R13, RZ, 0x8, R10 ;  /* 0x00000008ff0d7819 */ /* 0x001fc4000001160a */
[----:B------:R-:W-:Y:S02]  /*19a220*/  SHF.R.U32.HI R10, RZ, 0x8, R0 ;  /* 0x00000008ff0a7819 */ /* 0x000fe40000011600 */
[----:B-1----:R-:W-:Y:S02]  /*19a230*/  LOP3.LUT R8, R16, 0xffff, RZ, 0xc0, !PT ;  /* 0x0000ffff10087812 */ /* 0x002fe400078ec0ff */
[----:B------:R-:W-:Y:S02]  /*19a240*/  LOP3.LUT R13, R13, 0xffff, RZ, 0xc0, !PT ;  /* 0x0000ffff0d0d7812 */ /* 0x000fe400078ec0ff */
[----:B------:R-:W-:Y:S02]  /*19a250*/  LOP3.LUT R10, R10, 0xffff, RZ, 0xc0, !PT ;  /* 0x0000ffff0a0a7812 */ /* 0x000fe400078ec0ff */
[----:B------:R-:W-:Y:S02]  /*19a260*/  LOP3.LUT R2, R15, 0xffff, RZ, 0xc0, !PT ;  /* 0x0000ffff0f027812 */ /* 0x000fe400078ec0ff */
[----:B------:R-:W-:-:S02]  /*19a270*/  LOP3.LUT R9, R9, 0xffff, RZ, 0xc0, !PT ;  /* 0x0000ffff09097812 */ /* 0x000fc400078ec0ff */
[----:B------:R-:W-:Y:S02]  /*19a280*/  LOP3.LUT R0, R14, 0xffff, RZ, 0xc0, !PT ;  /* 0x0000ffff0e007812 */ /* 0x000fe400078ec0ff */
[----:B------:R-:W-:Y:S02]  /*19a290*/  PRMT R11, R12, 0x3340, R11 ;  /* 0x000033400c0b7816 */ /* 0x000fe4000000000b */
[----:B------:R-:W-:Y:S02]  /*19a2a0*/  PRMT R10, R13, 0x3340, R10 ;  /* 0x000033400d0a7816 */ /* 0x000fe4000000000a */
        /* <DEDUP_REMOVED lines=26> */
[--C-:B------:R-:W-:Y:S02]  /*19a450*/  PRMT R9, R12, 0x3340, R8.reuse ;  /* 0x000033400c097816 */ /* 0x100fe40000000008 */
[----:B------:R-:W-:Y:S01]  /*19a460*/  SHF.R.U32.HI R14, RZ, 0x8, R8 ;  /* 0x00000008ff0e7819 */ /* 0x000fe20000011608 */
[----:B------:R0:W-:Y:S01]  /*19a470*/  STL [R1+0xcb8], R13 ;  /* 0x000cb80d01007387 */ /* 0x0001e20000100800 */
[----:B------:R-:W-:-:S02]  /*19a480*/  PRMT R8, R11, 0x3340, R2 ;  /* 0x000033400b087816 */ /* 0x000fc40000000002 */
[----:B------:R-:W-:Y:S02]  /*19a490*/  SHF.R.U32.HI R12, RZ, 0x8, R2 ;  /* 0x00000008ff0c7819 */ /* 0x000fe40000011602 */
[----:B------:R-:W-:Y:S01]  /*19a4a0*/  PRMT R2, R10, 0x3340, R0 ;  /* 0x000033400a027816 */ /* 0x000fe20000000000 */
[----:B------:R1:W-:Y:S01]  /*19a4b0*/  STL [R1+0xcb4], R9 ;  /* 0x000cb40901007387 */ /* 0x0003e20000100800 */
[----:B0-----:R-:W-:Y:S02]  /*19a4c0*/  SHF.R.U32.HI R13, RZ, 0x8, R11 ;  /* 0x00000008ff0d7819 */ /* 0x001fe4000001160b */
[----:B------:R-:W-:Y:S02]  /*19a4d0*/  SHF.R.U32.HI R11, RZ, 0x8, R10 ;  /* 0x00000008ff0b7819 */ /* 0x000fe4000001160a */
[----:B------:R-:W-:Y:S02]  /*19a4e0*/  SHF.R.U32.HI R10, RZ, 0x8, R0 ;  /* 0x00000008ff0a7819 */ /* 0x000fe40000011600 */
[----:B------:R-:W-:-:S02]  /*19a4f0*/  LOP3.LUT R12, R12, 0xffff, RZ, 0xc0, !PT ;  /* 0x0000ffff0c0c7812 */ /* 0x000fc400078ec0ff */
[----:B------:R-:W-:Y:S01]  /*19a500*/  LOP3.LUT R13, R13, 0xffff, RZ, 0xc0, !PT ;  /* 0x0000ffff0d0d7812 */ /* 0x000fe200078ec0ff */
[----:B------:R0:W-:Y:S01]  /*19a510*/  STL [R1+0xe30], R8 ;  /* 0x000e300801007387 */ /* 0x0001e20000100800 */
[----:B------:R-:W-:Y:S02]  /*19a520*/  LOP3.LUT R11, R11, 0xffff, RZ, 0xc0, !PT ;  /* 0x0000ffff0b0b7812 */ /* 0x000fe400078ec0ff */
[----:B------:R-:W-:Y:S01]  /*19a530*/  LOP3.LUT R10, R10, 0xffff, RZ, 0xc0, !PT ;  /* 0x0000ffff0a0a7812 */ /* 0x000fe200078ec0ff */
[----:B------:R0:W-:Y:S01]  /*19a540*/  STL [R1+0xcbc], R2 ;  /* 0x000cbc0201007387 */ /* 0x0001e20000100800 */
[----:B-1----:R-:W-:Y:S02]  /*19a550*/  LOP3.LUT R9, R17, 0xffff, RZ, 0xc0, !PT ;  /* 0x0000ffff11097812 */ /* 0x002fe400078ec0ff */
[----:B------:R-:W-:Y:S02]  /*19a560*/  LOP3.LUT R0, R14, 0xffff, RZ, 0xc0, !PT ;  /* 0x0000ffff0e007812 */ /* 0x000fe400078ec0ff */
[----:B------:R-:W-:-:S02]  /*19a570*/  PRMT R12, R13, 0x3340, R12 ;  /* 0x000033400d0c7816 */ /* 0x000fc4000000000c */
        /* <DEDUP_REMOVED lines=68> */
[----:B------:R-:W2:Y:S01]  /*19a9c0*/  LDL.LU R35, [R1+0x2f00] ;  /* 0x002f000001237983 */ /* 0x000ea20000300800 */
        /* <DEDUP_REMOVED lines=36> */
[----:B0-----:R-:W-:-:S03]  /*19ac10*/  LOP3.LUT R2, R46, 0xffff, RZ, 0xc0, !PT ;  /* 0x0000ffff2e027812 */ /* 0x001fc600078ec0ff */
[----:B------:R-:W5:Y:S01]  /*19ac20*/  LDL.LU R46, [R1+0x7c98] ;  /* 0x007c9800012e7983 */ /* 0x000f620000300800 */
[----:B-1----:R-:W-:Y:S02]  /*19ac30*/  LOP3.LUT R0, R41, 0xffff, RZ, 0xc0, !PT ;  /* 0x0000ffff29007812 */ /* 0x002fe400078ec0ff */
[----:B----4-:R-:W-:Y:S02]  /*19ac40*/  LOP3.LUT R12, R55, 0xffff, RZ, 0xc0, !PT ;  /* 0x0000ffff370c7812 */ /* 0x010fe400078ec0ff */
[----:B------:R-:W4:Y:S01]  /*19ac50*/  LDL.LU R55, [R1+0x2fc8] ;  /* 0x002fc80001377983 */ /* 0x000f220000300800 */
[----:B---3--:R-:W-:-:S03]  /*19ac60*/  LOP3.LUT R11, R56, 0xffff, RZ, 0xc0, !PT ;  /* 0x0000ffff380b7812 */ /* 0x008fc600078ec0ff */
[----:B------:R-:W3:Y:S01]  /*19ac70*/  LDL.LU R56, [R1+0x2fc0] ;  /* 0x002fc00001387983 */ /* 0x000ee20000300800 */
[----:B--2---:R-:W-:Y:S01]  /*19ac80*/  LOP3.LUT R10, R35, 0xffff, RZ, 0xc0, !PT ;  /* 0x0000ffff230a7812 */ /* 0x004fe200078ec0ff */
[----:B------:R-:W-:Y:S01]  /*19ac90*/  IMAD.MOV.U32 R35, RZ, RZ, R25 ;  /* 0x000000ffff237224 */ /* 0x000fe200078e0019 */
[----:B-----5:R-:W-:Y:S02]  /*19aca0*/  LOP3.LUT R9, R27, 0xffff, RZ, 0xc0, !PT ;  /* 0x0000ffff1b097812 */ /* 0x020fe400078ec0ff */
[----:B------:R-:W-:Y:S01]  /*19acb0*/  LOP3.LUT R8, R26, 0xffff, RZ, 0xc0, !PT ;  /* 0x0000ffff1a087812 */ /* 0x000fe200078ec0ff */
[----:B------:R-:W2:Y:S04]  /*19acc0*/  LDL.LU R27, [R1+0x2fbc] ;  /* 0x002fbc00011b7983 */ /* 0x000ea80000300800 */
[----:B------:R-:W5:Y:S04]  /*19acd0*/  LDL.LU R26, [R1+0x2f10] ;  /* 0x002f1000011a7983 */ /* 0x000f680000300800 */
[----:B------:R-:W2:Y:S04]  /*19ace0*/  LDL.LU R25, [R1+0x18f0] ;  /* 0x0018f00001197983 */ /* 0x000ea80000300800 */
[----:B------:R-:W5:Y:S01]  /*19acf0*/  LDL.LU R41, [R1+0x7c94] ;  /* 0x007c940001297983 */ /* 0x000f620000300800 */
[----:B------:R-:W-:-:S04]  /*19ad00*/  LOP3.LUT R13, R57, 0xffff, RZ, 0xc0, !PT ;  /* 0x0000ffff390d7812 */ /* 0x000fc800078ec0ff */
[----:B------:R-:W-:Y:S02]  /*19ad10*/  SHF.R.U32.HI R17, RZ, 0x8, R13 ;  /* 0x00000008ff117819 */ /* 0x000fe4000001160d */
[--C-:B------:R-:W-:Y:S02]  /*19ad20*/  PRMT R13, R13, 0x3340, R9.reuse ;  /* 0x000033400d0d7816 */ /* 0x100fe40000000009 */
[----:B------:R-:W-:Y:S02]  /*19ad30*/  SHF.R.U32.HI R14, RZ, 0x8, R9 ;  /* 0x00000008ff0e7819 */ /* 0x000fe40000011609 */
[----:B------:R-:W-:Y:S02]  /*19ad40*/  SHF.R.U32.HI R9, RZ, 0x8, R12 ;  /* 0x00000008ff097819 */ /* 0x000fe4000001160c */
[----:B------:R-:W-:Y:S02]  /*19ad50*/  PRMT R12, R12, 0x3340, R8 ;  /* 0x000033400c0c7816 */ /* 0x000fe40000000008 */
[----:B------:R-:W-:Y:S01]  /*19ad60*/  SHF.R.U32.HI R16, RZ, 0x8, R11 ;  /* 0x00000008ff107819 */ /* 0x000fe2000001160b */
[----:B------:R0:W-:Y:S01]  /*19ad70*/  STL [R1+0x290], R13 ;  /* 0x0002900d01007387 */ /* 0x0001e20000100800 */
[----:B------:R-:W-:-:S03]  /*19ad80*/  PRMT R11, R11, 0x3340, R2 ;  /* 0x000033400b0b7816 */ /* 0x000fc60000000002 */
[----:B------:R1:W-:Y:S01]  /*19ad90*/  STL [R1+0x28c], R12 ;  /* 0x00028c0c01007387 */ /* 0x0003e20000100800 */
[----:B------:R-:W-:Y:S02]  /*19ada0*/  SHF.R.U32.HI R8, RZ, 0x8, R8 ;  /* 0x00000008ff087819 */ /* 0x000fe40000011608 */
[----:B0-----:R-:W-:Y:S02]  /*19adb0*/  SHF.R.U32.HI R13, RZ, 0x8, R2 ;  /* 0x00000008ff0d7819 */ /* 0x001fe40000011602 */
[--C-:B------:R-:W-:Y:S01]  /*19adc0*/  PRMT R2, R10, 0x3340, R0.reuse ;  /* 0x000033400a027816 */ /* 0x100fe20000000000 */
[----:B------:R-:W-:Y:S01]  /*19add0*/  STL [R1+0x288], R11 ;  /* 0x0002880b01007387 */ /* 0x000fe20000100800 */
[----:B-1----:R-:W-:Y:S02]  /*19ade0*/  SHF.R.U32.HI R12, RZ, 0x8, R0 ;  /* 0x00000008ff0c7819 */ /* 0x002fe40000011600 */
[----:B------:R-:W-:Y:S01]  /*19adf0*/  LOP3.LUT R0, R14, 0xffff, RZ, 0xc0, !PT ;  /* 0x0000ffff0e007812 */ /* 0x000fe200078ec0ff */
[----:B------:R0:W-:Y:S01]  /*19ae00*/  STL [R1+0x284], R2 ;  /* 0x0002840201007387 */ /* 0x0001e20000100800 */
[----:B------:R-:W-:-:S02]  /*19ae10*/  SHF.R.U32.HI R15, RZ, 0x8, R10 ;  /* 0x00000008ff0f7819 */ /* 0x000fc4000001160a */
[----:B------:R-:W-:Y:S02]  /*19ae20*/  LOP3.LUT R9, R9, 0xffff, RZ, 0xc0, !PT ;  /* 0x0000ffff09097812 */ /* 0x000fe400078ec0ff */
[----:B------:R-:W-:Y:S02]  /*19ae30*/  LOP3.LUT R8, R8, 0xffff, RZ, 0xc0, !PT ;  /* 0x0000ffff08087812 */ /* 0x000fe400078ec0ff */
[----:B------:R-:W-:Y:S02]  /*19ae40*/  LOP3.LUT R10, R13, 0xffff, RZ, 0xc0, !PT ;  /* 0x0000ffff0d0a7812 */ /* 0x000fe400078ec0ff */
[----:B0-----:R-:W-:Y:S02]  /*19ae50*/  LOP3.LUT R2, R17, 0xffff, RZ, 0xc0, !PT ;  /* 0x0000ffff11027812 */ /* 0x001fe400078ec0ff */
[----:B------:R-:W-:Y:S02]  /*19ae60*/  LOP3.LUT R11, R16, 0xffff, RZ, 0xc0, !PT ;  /* 0x0000ffff100b7812 */ /* 0x000fe400078ec0ff */
[----:B------:R-:W-:-:S02]  /*19ae70*/  LOP3.LUT R13, R15, 0xffff, RZ, 0xc0, !PT ;  /* 0x0000ffff0f0d7812 */ /* 0x000fc400078ec0ff */
[----:B------:R-:W-:Y:S02]  /*19ae80*/  PRMT R0, R2, 0x3340, R0 ;  /* 0x0000334002007816 */ /* 0x000fe40000000000 */
[----:B------:R-:W-:Y:S02]  /*19ae90*/  LOP3.LUT R12, R12, 0xffff, RZ, 0xc0, !PT ;  /* 0x0000ffff0c0c7812 */ /* 0x000fe400078ec0ff */
[----:B------:R-:W-:Y:S02]  /*19aea0*/  PRMT R8, R9, 0x3340, R8 ;  /* 0x0000334009087816 */ /* 0x000fe40000000008 */
[----:B------:R-:W-:Y:S01]  /*19aeb0*/  PRMT R2, R11, 0x3340, R10 ;  /* 0x000033400b027816 */ /* 0x000fe2000000000a */
[----:B------:R0:W-:Y:S04]  /*19aec0*/  STL [R1+0x1dc], R0 ;  /* 0x0001dc0001007387 */ /* 0x0001e80000100800 */
[----:B------:R-:W-:Y:S04]  /*19aed0*/  STL [R1+0x1e0], R8 ;  /* 0x0001e00801007387 */ /* 0x000fe80000100800 */
[----:B------:R1:W-:Y:S01]  /*19aee0*/  STL [R1+0x1e4], R2 ;  /* 0x0001e40201007387 */ /* 0x0003e20000100800 */
[----:B0-----:R-:W-:-:S02]  /*19aef0*/  PRMT R0, R13, 0x3340, R12 ;  /* 0x000033400d007816 */ /* 0x001fc4000000000c */
[----:B-1----:R-:W-:-:S03]  /*19af00*/  LOP3.LUT R2, R46, 0xffff, RZ, 0xc0, !PT ;  /* 0x0000ffff2e027812 */ /* 0x002fc600078ec0ff */
[----:B------:R0:W-:Y:S02]  /*19af10*/  STL [R1+0x1e8], R0 ;  /* 0x0001e80001007387 */ /* 0x0001e40000100800 */
[----:B0-----:R-:W-:Y:S02]  /*19af20*/  LOP3.LUT R0, R58, 0xffff, RZ, 0xc0, !PT ;  /* 0x0000ffff3a007812 */ /* 0x001fe400078ec0ff */
[----:B----4-:R-:W-:Y:S02]  /*19af30*/  LOP3.LUT R13, R55, 0xffff, RZ, 0xc0, !PT ;  /* 0x0000ffff370d7812 */ /* 0x010fe400078ec0ff */
[----:B---3--:R-:W-:Y:S02]  /*19af40*/  LOP3.LUT R12, R56, 0xffff, RZ, 0xc0, !PT ;  /* 0x0000ffff380c7812 */ /* 0x008fe400078ec0ff */
[----:B------:R-:W-:Y:S02]  /*19af50*/  SHF.R.U32.HI R15, RZ, 0x8, R13 ;  /* 0x00000008ff0f7819 */ /* 0x000fe4000001160d */
[----:B--2---:R-:W-:-:S02]  /*19af60*/  LOP3.LUT R9, R25, 0xffff, RZ, 0xc0, !PT ;  /* 0x0000ffff19097812 */ /* 0x004fc400078ec0ff */
[----:B-----5:R-:W-:Y:S02]  /*19af70*/  LOP3.LUT R8, R41, 0xffff, RZ, 0xc0, !PT ;  /* 0x0000ffff29087812 */ /* 0x020fe400078ec0ff */
[----:B------:R-:W-:Y:S01]  /*19af80*/  LOP3.LUT R11, R27, 0xffff, RZ, 0xc0, !PT ;  /* 0x0000ffff1b0b7812 */ /* 0x000fe200078ec0ff */
[----:B------:R-:W2:Y:S01]  /*19af90*/  LDL.LU R41, [R1+0x7c90] ;  /* 0x007c900001297983 */ /* 0x000ea20000300800 */
[--C-:B------:R-:W-:Y:S02]  /*19afa0*/  PRMT R13, R13, 0x3340, R9.reuse ;  /* 0x000033400d0d7816 */ /* 0x100fe40000000009 */
[----:B------:R-:W-:Y:S02]  /*19afb0*/  SHF.R.U32.HI R14, RZ, 0x8, R9 ;  /* 0x00000008ff0e7819 */ /* 0x000fe40000011609 */
[----:B------:R-:W-:Y:S02]  /*19afc0*/  SHF.R.U32.HI R9, RZ, 0x8, R12 ;  /* 0x00000008ff097819 */ /* 0x000fe4000001160c */
[----:B------:R-:W-:-:S02]  /*19afd0*/  PRMT R12, R12, 0x3340, R8 ;  /* 0x000033400c0c7816 */ /* 0x000fc40000000008 */
[----:B------:R-:W-:Y:S01]  /*19afe0*/  PRMT R16, R11, 0x3340, R2 ;  /* 0x000033400b107816 */ /* 0x000fe20000000002 */
[----:B------:R-:W3:Y:S01]  /*19aff0*/  LDL.LU R46, [R1+0x7c8c] ;  /* 0x007c8c00012e7983 */ /* 0x000ee20000300800 */
[----:B------:R-:W-:-:S03]  /*19b000*/  LOP3.LUT R10, R26, 0xffff, RZ, 0xc0, !PT ;  /* 0x0000ffff1a0a7812 */ /* 0x000fc600078ec0ff */
[----:B------:R-:W4:Y:S04]  /*19b010*/  LDL.LU R58, [R1+0x7c88] ;  /* 0x007c8800013a7983 */ /* 0x000f280000300800 */
[----:B------:R0:W-:Y:S01]  /*19b020*/  STL [R1+0x274], R13 ;  /* 0x0002740d01007387 */ /* 0x0001e20000100800 */
[----:B------:R-:W-:-:S03]  /*19b030*/  SHF.R.U32.HI R8, RZ, 0x8, R8 ;  /* 0x00000008ff087819 */ /* 0x000fc60000011608 */
[----:B------:R1:W-:Y:S04]  /*19b040*/  STL [R1+0x280], R12 ;  /* 0x0002800c01007387 */ /* 0x0003e80000100800 */
[----:B------:R5:W-:Y:S01]  /*19b050*/  STL [R1+0x27c], R16 ;  /* 0x00027c1001007387 */ /* 0x000be20000100800 */
[----:B0-----:R-:W-:Y:S02]  /*19b060*/  SHF.R.U32.HI R13, RZ, 0x8, R11 ;  /* 0x00000008ff0d7819 */ /* 0x001fe4000001160b */
[----:B------:R-:W-:Y:S02]  /*19b070*/  SHF.R.U32.HI R11, RZ, 0x8, R10 ;  /* 0x00000008ff0b7819 */ /* 0x000fe4000001160a */
[----:B-1----:R-:W-:Y:S02]  /*19b080*/  SHF.R.U32.HI R12, RZ, 0x8, R2 ;  /* 0x00000008ff0c7819 */ /* 0x002fe40000011602 */
[----:B-----5:R-:W-:-:S02]  /*19b090*/  PRMT R16, R10, 0x3340, R0 ;  /* 0x000033400a107816 */ /* 0x020fc40000000000 */
[----:B------:R-:W-:Y:S02]  /*19b0a0*/  SHF.R.U32.HI R10, RZ, 0x8, R0 ;  /* 0x00000008ff0a7819 */ /* 0x000fe40000011600 */
[----:B------:R-:W-:Y:S02]  /*19b0b0*/  LOP3.LUT R2, R9, 0xffff, RZ, 0xc0, !PT ;  /* 0x0000ffff09027812 */ /* 0x000fe400078ec0ff */
[----:B------:R-:W-:Y:S02]  /*19b0c0*/  LOP3.LUT R0, R8, 0xffff, RZ, 0xc0, !PT ;  /* 0x0000ffff08007812 */ /* 0x000fe400078ec0ff */
[----:B------:R-:W-:Y:S02]  /*19b0d0*/  LOP3.LUT R9, R13, 0xffff, RZ, 0xc0, !PT ;  /* 0x0000ffff0d097812 */ /* 0x000fe400078ec0ff */
[----:B------:R-:W-:Y:S02]  /*19b0e0*/  LOP3.LUT R8, R12, 0xffff, RZ, 0xc0, !PT ;  /* 0x0000ffff0c087812 */ /* 0x000fe400078ec0ff */
[----:B------:R-:W-:-:S02]  /*19b0f0*/  PRMT R0, R2, 0x3340, R0 ;  /* 0x0000334002007816 */ /* 0x000fc40000000000 */
[----:B------:R-:W-:Y:S01]  /*19b100*/  PRMT R8, R9, 0x3340, R8 ;  /* 0x0000334009087816 */ /* 0x000fe20000000008 */
[----:B------:R-:W-:Y:S04]  /*19b110*/  STL [R1+0x278], R16 ;  /* 0x0002781001007387 */ /* 0x000fe80000100800 */
[----:B------:R0:W-:Y:S04]  /*19b120*/  STL [R1+0x1cc], R0 ;  /* 0x0001cc0001007387 */ /* 0x0001e80000100800 */
[----:B------:R-:W-:Y:S04]  /*19b130*/  STL [R1+0x1d0], R8 ;  /* 0x0001d00801007387 */ /* 0x000fe80000100800 */
[----:B------:R-:W5:Y:S01]  /*19b140*/  LDL.LU R25, [R1+0x2fdc] ;  /* 0x002fdc0001197983 */ /* 0x000f620000300800 */
[----:B------:R-:W-:-:S02]  /*19b150*/  LOP3.LUT R11, R11, 0xffff, RZ, 0xc0, !PT ;  /* 0x0000ffff0b0b7812 */ /* 0x000fc400078ec0ff */
[----:B------:R-:W-:Y:S02]  /*19b160*/  LOP3.LUT R10, R10, 0xffff, RZ, 0xc0, !PT ;  /* 0x0000ffff0a0a7812 */ /* 0x000fe400078ec0ff */
[----:B------:R-:W-:Y:S02]  /*19b170*/  LOP3.LUT R13, R15, 0xffff, RZ, 0xc0, !PT ;  /* 0x0000ffff0f0d7812 */ /* 0x000fe400078ec0ff */
[----:B------:R-:W-:Y:S02]  /*19b180*/  LOP3.LUT R12, R14, 0xffff, RZ, 0xc0, !PT ;  /* 0x0000ffff0e0c7812 */ /* 0x000fe400078ec0ff */
[----:B------:R-:W-:Y:S02]  /*19b190*/  PRMT R2, R11, 0x3340, R10 ;  /* 0x000033400b027816 */ /* 0x000fe4000000000a */
[----:B0-----:R-:W-:-:S03]  /*19b1a0*/  PRMT R0, R13, 0x3340, R12 ;  /* 0x000033400d007816 */ /* 0x001fc6000000000c */
[----:B------:R-:W-:Y:S04]  /*19b1b0*/  STL [R1+0x1d4], R2 ;  /* 0x0001d40201007387 */ /* 0x000fe80000100800 */
[----:B------:R0:W-:Y:S04]  /*19b1c0*/  STL [R1+0x1c8], R0 ;  /* 0x0001c80001007387 */ /* 0x0001e80000100800 */
[----:B------:R-:W2:Y:S01]  /*19b1d0*/  LDL.LU R26, [R1+0x18f4] ;  /* 0x0018f400011a7983 */ /* 0x000ea20000300800 */
[----:B------:R-:W-:-:S04]  /*19b1e0*/  IMAD.MOV.U32 R18, RZ, RZ, R35 ;  /* 0x000000ffff127224 */ /* 0x000fc800078e0023 */
[----:B0-----:R-:W-:-:S05]  /*19b1f0*/  VIADD R0, R18, 0x119 ;  /* 0x0000011912007836 */ /* 0x001fca0000000000 */
[----:B------:R-:W-:Y:S02]  /*19b200*/  ISETP.GE.AND P0, PT, R0, UR50, PT ;  /* 0x0000003200007c0c */ /* 0x000fe4000bf06270 */
[----:B-----5:R-:W-:Y:S02]  /*19b210*/  LOP3.LUT R11, R25, 0xffff, RZ, 0xc0, !PT ;  /* 0x0000ffff190b7812 */ /* 0x020fe400078ec0ff */
[----:B------:R-:W5:Y:S01]  /*19b220*/  LDL.LU R25, [R1+0x2f20] ;  /* 0x002f200001197983 */ /* 0x000f620000300800 */
[----:B----4-:R-:W-:Y:S02]  /*19b230*/  ISETP.LT.AND P1, PT, R58, UR6, !P0 ;  /* 0x000000063a007c0c */ /* 0x010fe4000c721270 */
[----:B---3--:R-:W-:Y:S02]  /*19b240*/  ISETP.LT.AND P0, PT, R46, UR4, !P0 ;  /* 0x000000042e007c0c */ /* 0x008fe4000c701270 */
[----:B--2---:R-:W-:Y:S01]  /*19b250*/  LOP3.LUT R41, R41, 0xffffbfff, RZ, 0xc0, !PT ;  /* 0xffffbfff29297812 */ /* 0x004fe200078ec0ff */
[----:B------:R-:W0:Y:S01]  /*19b260*/  LDCU UR6, c[0x0][0x398] ;  /* 0x00007300ff0677ac */ /* 0x000e220008000800 */
[----:B------:R-:W-:Y:S01]  /*19b270*/  VIADD R0, R18, 0x117 ;  /* 0x0000011712007836 */ /* 0x000fe20000000000 */
[----:B------:R-:W-:Y:S01]  /*19b280*/  UMOV UR50, UR48 ;  /* 0x0000003000327c82 */ /* 0x000fe20008000000 */
[----:B------:R-:W1:Y:S05]  /*19b290*/  LDCU UR4, c[0x0][0x398] ;  /* 0x00007300ff0477ac */ /* 0x000e6a0008000800 */
[----:B------:R-:W-:-:S04]  /*19b2a0*/  @P1 LOP3.LUT R41, R41, 0x4000, RZ, 0xfc, !PT ;  /* 0x0000400029291812 */ /* 0x000fc800078efcff */
[----:B------:R-:W-:-:S04]  /*19b2b0*/  LOP3.LUT R41, R41, 0xffffdfff, RZ, 0xc0, !PT ;  /* 0xffffdfff29297812 */ /* 0x000fc800078ec0ff */
[----:B------:R-:W-:Y:S02]  /*19b2c0*/  @P0 LOP3.LUT R41, R41, 0x2000, RZ, 0xfc, !PT ;  /* 0x0000200029290812 */ /* 0x000fe400078efcff */
[----:B------:R-:W-:Y:S02]  /*19b2d0*/  ISETP.GE.AND P0, PT, R0, UR50, PT ;  /* 0x0000003200007c0c */ /* 0x000fe4000bf06270 */
[----:B------:R-:W-:Y:S02]  /*19b2e0*/  LOP3.LUT R0, R44, 0xffff, RZ, 0xc0, !PT ;  /* 0x0000ffff2c007812 */ /* 0x000fe400078ec0ff */
[----:B------:R-:W2:Y:S01]  /*19b2f0*/  LDL.LU R44, [R1+0x7c84] ;  /* 0x007c8400012c7983 */ /* 0x000ea20000300800 */
[----:B0-----:R-:W-:Y:S02]  /*19b300*/  ISETP.LT.AND P1, PT, R58, UR6, !P0 ;  /* 0x000000063a007c0c */ /* 0x001fe4000c721270 */
[----:B-1----:R-:W-:Y:S02]  /*19b310*/  ISETP.LT.AND P0, PT, R46, UR4, !P0 ;  /* 0x000000042e007c0c */ /* 0x002fe4000c701270 */
[----:B------:R-:W-:-:S02]  /*19b320*/  LOP3.LUT R41, R41, 0xffffefff, RZ, 0xc0, !PT ;  /* 0xffffefff29297812 */ /* 0x000fc400078ec0ff */
[----:B------:R-:W-:Y:S02]  /*19b330*/  LOP3.LUT R9, R26, 0xffff, RZ, 0xc0, !PT ;  /* 0x0000ffff1a097812 */ /* 0x000fe400078ec0ff */
[----:B------:R-:W-:Y:S01]  /*19b340*/  SHF.R.U32.HI R14, RZ, 0x8, R11 ;  /* 0x00000008ff0e7819 */ /* 0x000fe2000001160b */
[----:B------:R-:W-:Y:S01]  /*19b350*/  VIADD R2, R18, 0x115 ;  /* 0x0000011512027836 */ /* 0x000fe20000000000 */
[----:B------:R-:W-:Y:S01]  /*19b360*/  UMOV UR48, UR46 ;  /* 0x0000002e00307c82 */ /* 0x000fe20008000000 */
[--C-:B------:R-:W-:Y:S02]  /*19b370*/  PRMT R11, R11, 0x3340, R9.reuse ;  /* 0x000033400b0b7816 */ /* 0x100fe40000000009 */
[----:B------:R-:W-:Y:S01]  /*19b380*/  SHF.R.U32.HI R12, RZ, 0x8, R9 ;  /* 0x00000008ff0c7819 */ /* 0x000fe20000011609 */
[----:B------:R-:W0:Y:S01]  /*19b390*/  LDCU UR4, c[0x0][0x398] ;  /* 0x00007300ff0477ac */ /* 0x000e220008000800 */
[----:B------:R-:W1:Y:S01]  /*19b3a0*/  LDCU UR6, c[0x0][0x398] ;  /* 0x00007300ff0677ac */ /* 0x000e620008000800 */
[----:B------:R-:W-:Y:S01]  /*19b3b0*/  @P1 LOP3.LUT R41, R41, 0x1000, RZ, 0xfc, !PT ;  /* 0x0000100029291812 */ /* 0x000fe200078efcff */
[----:B------:R3:W-:Y:S03]  /*19b3c0*/  STL [R1+0x270], R11 ;  /* 0x0002700b01007387 */ /* 0x0007e60000100800 */
[----:B------:R-:W-:Y:S01]  /*19b3d0*/  LOP3.LUT R41, R41, 0xfffff7ff, RZ, 0xc0, !PT ;  /* 0xfffff7ff29297812 */ /* 0x000fe200078ec0ff */
[----:B------:R-:W-:Y:S01]  /*19b3e0*/  UMOV UR50, UR48 ;  /* 0x0000003000327c82 */ /* 0x000fe20008000000 */
[----:B------:R-:W-:-:S02]  /*19b3f0*/  LOP3.LUT R9, R14, 0xffff, RZ, 0xc0, !PT ;  /* 0x0000ffff0e097812 */ /* 0x000fc400078ec0ff */
[----:B------:R-:W-:Y:S02]  /*19b400*/  @P0 LOP3.LUT R41, R41, 0x800, RZ, 0xfc, !PT ;  /* 0x0000080029290812 */ /* 0x000fe400078efcff */
[----:B---3--:R-:W-:Y:S02]  /*19b410*/  SHF.R.U32.HI R11, RZ, 0x8, R0 ;  /* 0x00000008ff0b7819 */ /* 0x008fe40000011600 */
[----:B------:R-:W-:Y:S02]  /*19b420*/  ISETP.GE.AND P0, PT, R2, UR50, PT ;  /* 0x0000003202007c0c */ /* 0x000fe4000bf06270 */
[----:B------:R-:W-:Y:S01]  /*19b430*/  LOP3.LUT R2, R11, 0xffff, RZ, 0xc0, !PT ;  /* 0x0000ffff0b027812 */ /* 0x000fe200078ec0ff */
[----:B------:R-:W-:Y:S01]  /*19b440*/  UMOV UR46, UR42 ;  /* 0x0000002a002e7c82 */ /* 0x000fe20008000000 */
[----:B------:R-:W-:Y:S01]  /*19b450*/  UMOV UR42, UR40 ;  /* 0x00000028002a7c82 */ /* 0x000fe20008000000 */
[----:B------:R-:W-:Y:S01]  /*19b460*/  UMOV UR40, UR38 ;  /* 0x0000002600287c82 */ /* 0x000fe20008000000 */
[----:B------:R-:W-:Y:S01]  /*19b470*/  UMOV UR38, UR10 ;  /* 0x0000000a00267c82 */ /* 0x000fe20008000000 */
[----:B------:R-:W3:Y:S01]  /*19b480*/  LDCU UR10, c[0x0][0x398] ;  /* 0x00007300ff0a77ac */ /* 0x000ee20008000800 */
[----:B------:R-:W-:Y:S01]  /*19b490*/  UMOV UR48, UR46 ;  /* 0x0000002e00307c82 */ /* 0x000fe20008000000 */
[----:B------:R-:W-:Y:S01]  /*19b4a0*/  UMOV UR46, UR42 ;  /* 0x0000002a002e7c82 */ /* 0x000fe20008000000 */
[----:B------:R-:W-:Y:S01]  /*19b4b0*/  UMOV UR42, UR40 ;  /* 0x00000028002a7c82 */ /* 0x000fe20008000000 */
[----:B------:R-:W-:Y:S01]  /*19b4c0*/  UMOV UR40, UR38 ;  /* 0x0000002600287c82 */ /* 0x000fe20008000000 */
[----:B------:R-:W-:Y:S01]  /*19b4d0*/  UMOV UR38, UR36 ;  /* 0x0000002400267c82 */ /* 0x000fe20008000000 */
[----:B------:R-:W-:Y:S01]  /*19b4e0*/  UMOV UR36, UR28 ;  /* 0x0000001c00247c82 */ /* 0x000fe20008000000 */
[----:B------:R-:W-:Y:S01]  /*19b4f0*/  UMOV UR28, UR8 ;  /* 0x00000008001c7c82 */ /* 0x000fe20008000000 */
[----:B------:R-:W4:Y:S01]  /*19b500*/  LDCU UR8, c[0x0][0x398] ;  /* 0x00007300ff0877ac */ /* 0x000f220008000800 */
[----:B------:R-:W-:-:S02]  /*19b510*/  LOP3.LUT R41, R41, 0xfffffbff, RZ, 0xc0, !PT ;  /* 0xfffffbff29297812 */ /* 0x000fc400078ec0ff */
[----:B---3--:R-:W-:Y:S01]  /*19b520*/  ISETP.LT.AND P1, PT, R58, UR10, !P0 ;  /* 0x0000000a3a007c0c */ /* 0x008fe2000c721270 */
[----:B------:R-:W-:Y:S01]  /*19b530*/  VIADD R8, R18, 0x113 ;  /* 0x0000011312087836 */ /* 0x000fe20000000000 */
[----:B------:R-:W-:Y:S01]  /*19b540*/  UMOV UR52, UR48 ;  /* 0x0000003000347c82 */ /* 0x000fe20008000000 */
[----:B------:R-:W-:Y:S01]  /*19b550*/  UMOV UR50, UR46 ;  /* 0x0000002e00327c82 */ /* 0x000fe20008000000 */
[----:B------:R-:W3:Y:S01]  /*19b560*/  LDCU UR10, c[0x0][0x398] ;  /* 0x00007300ff0a77ac */ /* 0x000ee20008000800 */
[----:B----4-:R-:W-:-:S08]  /*19b570*/  ISETP.LT.AND P0, PT, R46, UR8, !P0 ;  /* 0x000000082e007c0c */ /* 0x010fd0000c701270 */
[----:B------:R-:W-:Y:S01]  /*19b580*/  @P1 LOP3.LUT R41, R41, 0x400, RZ, 0xfc, !PT ;  /* 0x0000040029291812 */ /* 0x000fe200078efcff */
[----:B------:R-:W-:Y:S01]  /*19b590*/  UMOV UR46, UR12 ;  /* 0x0000000c002e7c82 */ /* 0x000fe20008000000 */
[----:B------:R-:W4:Y:S01]  /*19b5a0*/  LDCU UR12, c[0x0][0x398] ;  /* 0x00007300ff0c77ac */ /* 0x000f220008000800 */
[----:B------:R-:W2:Y:S01]  /*19b5b0*/  LDCU UR8, c[0x0][0x398] ;  /* 0x00007300ff0877ac */ /* 0x000ea20008000800 */
[----:B------:R-:W-:-:S04]  /*19b5c0*/  LOP3.LUT R41, R41, 0xfffffdff, RZ, 0xc0, !PT ;  /* 0xfffffdff29297812 */ /* 0x000fc800078ec0ff */
[----:B------:R-:W-:Y:S02]  /*19b5d0*/  @P0 LOP3.LUT R41, R41, 0x200, RZ, 0xfc, !PT ;  /* 0x0000020029290812 */ /* 0x000fe400078efcff */
[----:B------:R-:W-:-:S04]  /*19b5e0*/  ISETP.GE.AND P0, PT, R8, UR52, PT ;  /* 0x0000003408007c0c */ /* 0x000fc8000bf06270 */
[----:B0-----:R-:W-:Y:S02]  /*19b5f0*/  ISETP.LT.AND P1, PT, R58, UR4, !P0 ;  /* 0x000000043a007c0c */ /* 0x001fe4000c721270 */
[----:B-1----:R-:W-:Y:S02]  /*19b600*/  ISETP.LT.AND P0, PT, R46, UR6, !P0 ;  /* 0x000000062e007c0c */ /* 0x002fe4000c701270 */
[----:B------:R-:W-:Y:S02]  /*19b610*/  LOP3.LUT R41, R41, 0xfffffeff, RZ, 0xc0, !PT ;  /* 0xfffffeff29297812 */ /* 0x000fe400078ec0ff */
[----:B-----5:R-:W-:Y:S01]  /*19b620*/  LOP3.LUT R10, R25, 0xffff, RZ, 0xc0, !PT ;  /* 0x0000ffff190a7812 */ /* 0x020fe200078ec0ff */
[----:B------:R-:W-:Y:S01]  /*19b630*/  UMOV UR48, UR42 ;  /* 0x0000002a00307c82 */ /* 0x000fe20008000000 */
[----:B------:R-:W0:Y:S01]  /*19b640*/  LDCU UR4, c[0x0][0x398] ;  /* 0x00007300ff0477ac */ /* 0x000e220008000800 */
[----:B------:R-:W1:Y:S01]  /*19b650*/  LDCU UR6, c[0x0][0x398] ;  /* 0x00007300ff0677ac */ /* 0x000e620008000800 */
[----:B------:R-:W-:-:S02]  /*19b660*/  SHF.R.U32.HI R13, RZ, 0x8, R10 ;  /* 0x00000008ff0d7819 */ /* 0x000fc4000001160a */
[----:B------:R-:W-:Y:S02]  /*19b670*/  PRMT R10, R10, 0x3340, R0 ;  /* 0x000033400a0a7816 */ /* 0x000fe40000000000 */
[----:B------:R-:W-:-:S03]  /*19b680*/  LOP3.LUT R0, R12, 0xffff, RZ, 0xc0, !PT ;  /* 0x0000ffff0c007812 */ /* 0x000fc600078ec0ff */
[----:B------:R5:W-:Y:S01]  /*19b690*/  STL [R1+0x26c], R10 ;  /* 0x00026c0a01007387 */ /* 0x000be20000100800 */
[----:B------:R-:W-:Y:S02]  /*19b6a0*/  PRMT R0, R9, 0x3340, R0 ;  /* 0x0000334009007816 */ /* 0x000fe40000000000 */
[----:B-----5:R-:W-:-:S03]  /*19b6b0*/  LOP3.LUT R10, R13, 0xffff, RZ, 0xc0, !PT ;  /* 0x0000ffff0d0a7812 */ /* 0x020fc600078ec0ff */
[----:B------:R5:W-:Y:S04]  /*19b6c0*/  STL [R1+0x1bc], R0 ;  /* 0x0001bc0001007387 */ /* 0x000be80000100800 */
[----:B------:R-:W3:Y:S04]  /*19b6d0*/  LDL.LU R27, [R1+0x2fe0] ;  /* 0x002fe000011b7983 */ /* 0x000ee80000300800 */
[----:B------:R-:W3:Y:S01]  /*19b6e0*/  LDL.LU R26, [R1+0x2f24] ;  /* 0x002f2400011a7983 */ /* 0x000ee20000300800 */
[----:B------:R-:W-:-:S05]  /*19b6f0*/  PRMT R2, R10, 0x3340, R2 ;  /* 0x000033400a027816 */ /* 0x000fca0000000002 */
[----:B------:R0:W-:Y:S04]  /*19b700*/  STL [R1+0x1c0], R2 ;  /* 0x0001c00201007387 */ /* 0x0001e80000100800 */
[----:B------:R-:W3:Y:S01]  /*19b710*/  LDL.LU R25, [R1+0x1900] ;  /* 0x0019000001197983 */ /* 0x000ee20000300800 */
[----:B------:R-:W-:Y:S01]  /*19b720*/  @P1 LOP3.LUT R41, R41, 0x100, RZ, 0xfc, !PT ;  /* 0x0000010029291812 */ /* 0x000fe200078efcff */
[----:B-----5:R-:W-:-:S03]  /*19b730*/  VIADD R0, R18, 0x111 ;  /* 0x0000011112007836 */ /* 0x020fc60000000000 */
[----:B------:R-:W-:-:S04]  /*19b740*/  LOP3.LUT R41, R41, 0xffffff7f, RZ, 0xc0, !PT ;  /* 0xffffff7f29297812 */ /* 0x000fc800078ec0ff */
[----:B------:R-:W-:Y:S02]  /*19b750*/  @P0 LOP3.LUT R41, R41, 0x80, RZ, 0xfc, !PT ;  /* 0x0000008029290812 */ /* 0x000fe400078efcff */
[----:B------:R-:W-:Y:S01]  /*19b760*/  ISETP.GE.AND P0, PT, R0, UR50, PT ;  /* 0x0000003200007c0c */ /* 0x000fe2000bf06270 */
[----:B------:R-:W-:-:S03]  /*19b770*/  UMOV UR42, UR40 ;  /* 0x00000028002a7c82 */ /* 0x000fc60008000000 */
[----:B----4-:R-:W-:Y:S01]  /*19b780*/  ISETP.LT.AND P1, PT, R58, UR12, !P0 ;  /* 0x0000000c3a007c0c */ /* 0x010fe2000c721270 */
[----:B------:R-:W-:Y:S01]  /*19b790*/  UMOV UR40, UR38 ;  /* 0x0000002600287c82 */ /* 0x000fe20008000000 */
[----:B------:R-:W-:Y:S01]  /*19b7a0*/  UMOV UR38, UR34 ;  /* 0x0000002200267c82 */ /* 0x000fe20008000000 */
[----:B------:R-:W-:Y:S01]  /*19b7b0*/  UMOV UR34, UR30 ;  /* 0x0000001e00227c82 */ /* 0x000fe20008000000 */
[----:B------:R-:W-:Y:S01]  /*19b7c0*/  UMOV UR30, UR14 ;  /* 0x0000000e001e7c82 */ /* 0x000fe20008000000 */
[----:B------:R-:W4:Y:S01]  /*19b7d0*/  LDCU UR14, c[0x0][0x398] ;  /* 0x00007300ff0e77ac */ /* 0x000f220008000800 */
[----:B--2---:R-:W-:Y:S02]  /*19b7e0*/  ISETP.LT.AND P0, PT, R46, UR8, !P0 ;  /* 0x000000082e007c0c */ /* 0x004fe4000c701270 */
[----:B------:R-:W-:Y:S01]  /*19b7f0*/  LOP3.LUT R41, R41, 0xffffffbf, RZ, 0xc0, !PT ;  /* 0xffffffbf29297812 */ /* 0x000fe200078ec0ff */
[----:B------:R-:W-:Y:S01]  /*19b800*/  VIADD R0, R18, 0x10f ;  /* 0x0000010f12007836 */ /* 0x000fe20000000000 */
[----:B------:R-:W-:Y:S01]  /*19b810*/  UMOV UR50, UR48 ;  /* 0x0000003000327c82 */ /* 0x000fe20008000000 */
[----:B------:R-:W2:Y:S01]  /*19b820*/  LDCU UR8, c[0x0][0x398] ;  /* 0x00007300ff0877ac */ /* 0x000ea20008000800 */
[----:B------:R-:W5:Y:S01]  /*19b830*/  LDCU UR12, c[0x0][0x398] ;  /* 0x00007300ff0c77ac */ /* 0x000f620008000800 */
[----:B------:R-:W-:-:S04]  /*19b840*/  @P1 LOP3.LUT R41, R41, 0x40, RZ, 0xfc, !PT ;  /* 0x0000004029291812 */ /* 0x000fc800078efcff */
[----:B------:R-:W-:-:S04]  /*19b850*/  LOP3.LUT R41, R41, 0xffffffdf, RZ, 0xc0, !PT ;  /* 0xffffffdf29297812 */ /* 0x000fc800078ec0ff */
[----:B------:R-:W-:Y:S02]  /*19b860*/  @P0 LOP3.LUT R41, R41, 0x20, RZ, 0xfc, !PT ;  /* 0x0000002029290812 */ /* 0x000fe400078efcff */
[----:B------:R-:W-:-:S04]  /*19b870*/  ISETP.GE.AND P0, PT, R0, UR50, PT ;  /* 0x0000003200007c0c */ /* 0x000fc8000bf06270 */
[----:B----4-:R-:W-:Y:S02]  /*19b880*/  ISETP.LT.AND P1, PT, R58, UR14, !P0 ;  /* 0x0000000e3a007c0c */ /* 0x010fe4000c721270 */
[----:B0-----:R-:W-:Y:S02]  /*19b890*/  ISETP.LT.AND P0, PT, R46, UR4, !P0 ;  /* 0x000000042e007c0c */ /* 0x001fe4000c701270 */
[----:B------:R-:W-:Y:S01]  /*19b8a0*/  LOP3.LUT R41, R41, 0xffffffef, RZ, 0xc0, !PT ;  /* 0xffffffef29297812 */ /* 0x000fe200078ec0ff */
[C---:B------:R-:W-:Y:S01]  /*19b8b0*/  VIADD R0, R18.reuse, 0x10d ;  /* 0x0000010d12007836 */ /* 0x040fe20000000000 */
[----:B------:R-:W-:Y:S01]  /*19b8c0*/  UMOV UR48, UR46 ;  /* 0x0000002e00307c82 */ /* 0x000fe20008000000 */
[----:B------:R-:W0:Y:S01]  /*19b8d0*/  LDCU UR4, c[0x0][0x398] ;  /* 0x00007300ff0477ac */ /* 0x000e220008000800 */
[----:B------:R-:W-:Y:S01]  /*19b8e0*/  VIADD R2, R18, 0x109 ;  /* 0x0000010912027836 */ /* 0x000fe20000000000 */
[----:B------:R-:W-:Y:S01]  /*19b8f0*/  LOP3.LUT R44, R44, 0x7fffffff, RZ, 0xc0, !PT ;  /* 0x7fffffff2c2c7812 */ /* 0x000fe200078ec0ff */
[----:B------:R-:W4:Y:S03]  /*19b900*/  LDCU UR14, c[0x0][0x398] ;  /* 0x00007300ff0e77ac */ /* 0x000f260008000800 */
[----:B------:R-:W-:-:S04]  /*19b910*/  @P1 LOP3.LUT R41, R41, 0x10, RZ, 0xfc, !PT ;  /* 0x0000001029291812 */ /* 0x000fc800078efcff */
[----:B------:R-:W-:-:S04]  /*19b920*/  LOP3.LUT R41, R41, 0xfffffff7, RZ, 0xc0, !PT ;  /* 0xfffffff729297812 */ /* 0x000fc800078ec0ff */
[----:B------:R-:W-:Y:S02]  /*19b930*/  @P0 LOP3.LUT R41, R41, 0x8, RZ, 0xfc, !PT ;  /* 0x0000000829290812 */ /* 0x000fe400078efcff */
[----:B------:R-:W-:-:S04]  /*19b940*/  ISETP.GE.AND P0, PT, R0, UR42, PT ;  /* 0x0000002a00007c0c */ /* 0x000fc8000bf06270 */
[----:B-1----:R-:W-:Y:S02]  /*19b950*/  ISETP.LT.AND P1, PT, R58, UR6, !P0 ;  /* 0x000000063a007c0c */ /* 0x002fe4000c721270 */
[----:B---3--:R-:W-:Y:S02]  /*19b960*/  ISETP.LT.AND P0, PT, R46, UR10, !P0 ;  /* 0x0000000a2e007c0c */ /* 0x008fe4000c701270 */
[----:B------:R-:W-:Y:S01]  /*19b970*/  LOP3.LUT R41, R41, 0xfffffffb, RZ, 0xc0, !PT ;  /* 0xfffffffb29297812 */ /* 0x000fe200078ec0ff */
[C---:B------:R-:W-:Y:S01]  /*19b980*/  VIADD R0, R18.reuse, 0x10b ;  /* 0x0000010b12007836 */ /* 0x040fe20000000000 */
[----:B------:R-:W-:Y:S01]  /*19b990*/  UMOV UR46, UR44 ;  /* 0x0000002c002e7c82 */ /* 0x000fe20008000000 */
[----:B------:R-:W-:Y:S01]  /*19b9a0*/  UMOV UR50, UR48 ;  /* 0x0000003000327c82 */ /* 0x000fe20008000000 */
[----:B------:R-:W-:Y:S01]  /*19b9b0*/  UMOV UR52, UR46 ;  /* 0x0000002e00347c82 */ /* 0x000fe20008000000 */
[C---:B------:R-:W-:Y:S02]  /*19b9c0*/  VIADD R8, R18.reuse, 0x107 ;  /* 0x0000010712087836 */ /* 0x040fe40000000000 */
[C---:B------:R-:W-:Y:S01]  /*19b9d0*/  VIADD R9, R18.reuse, 0x105 ;  /* 0x0000010512097836 */ /* 0x040fe20000000000 */
[----:B------:R-:W-:Y:S01]  /*19b9e0*/  UMOV UR42, UR28 ;  /* 0x0000001c002a7c82 */ /* 0x000fe20008000000 */
[----:B------:R-:W-:Y:S01]  /*19b9f0*/  VIADD R10, R18, 0x103 ;  /* 0x00000103120a7836 */ /* 0x000fe20000000000 */
[----:B------:R-:W1:Y:S01]  /*19ba00*/  LDCU UR6, c[0x0][0x398] ;  /* 0x00007300ff0677ac */ /* 0x000e620008000800 */
[----:B------:R-:W3:Y:S01]  /*19ba10*/  LDCU UR10, c[0x0][0x398] ;  /* 0x00007300ff0a77ac */ /* 0x000ee20008000800 */
[----:B------:R-:W-:Y:S01]  /*19ba20*/  @P1 LOP3.LUT R41, R41, 0x4, RZ, 0xfc, !PT ;  /* 0x0000000429291812 */ /* 0x000fe200078efcff */
[----:B------:R-:W-:Y:S01]  /*19ba30*/  UMOV UR44, UR18 ;  /* 0x00000012002c7c82 */ /* 0x000fe20008000000 */
[----:B------:R-:W0:Y:S01]  /*19ba40*/  LDCU UR18, c[0x0][0x398] ;  /* 0x00007300ff1277ac */ /* 0x000e220008000800 */
[----:B------:R-:W-:Y:S01]  /*19ba50*/  UMOV UR48, UR16 ;  /* 0x0000001000307c82 */ /* 0x000fe20008000000 */
[----:B------:R-:W-:Y:S01]  /*19ba60*/  LOP3.LUT R41, R41, 0xfffffffd, RZ, 0xc0, !PT ;  /* 0xfffffffd29297812 */ /* 0x000fe200078ec0ff */
[----:B------:R-:W0:Y:S01]  /*19ba70*/  LDCU UR16, c[0x0][0x398] ;  /* 0x00007300ff1077ac */ /* 0x000e220008000800 */
[----:B------:R-:W0:Y:S02]  /*19ba80*/  LDCU UR28, c[0x0][0x398] ;  /* 0x00007300ff1c77ac */ /* 0x000e240008000800 */
[----:B------:R-:W-:-:S02]  /*19ba90*/  @P0 LOP3.LUT R41, R41, 0x2, RZ, 0xfc, !PT ;  /* 0x0000000229290812 */ /* 0x000fc400078efcff */
[----:B------:R-:W-:-:S04]  /*19baa0*/  ISETP.GE.AND P0, PT, R0, UR52, PT ;  /* 0x0000003400007c0c */ /* 0x000fc8000bf06270 */
[----:B--2---:R-:W-:Y:S02]  /*19bab0*/  ISETP.LT.AND P1, PT, R58, UR8, !P0 ;  /* 0x000000083a007c0c */ /* 0x004fe4000c721270 */
[----:B-----5:R-:W-:Y:S02]  /*19bac0*/  ISETP.LT.AND P0, PT, R46, UR12, !P0 ;  /* 0x0000000c2e007c0c */ /* 0x020fe4000c701270 */
[----:B------:R-:W-:Y:S01]  /*19bad0*/  LOP3.LUT R41, R41, 0xfffffffe, RZ, 0xc0, !PT ;  /* 0xfffffffe29297812 */ /* 0x000fe200078ec0ff */
[----:B------:R-:W-:Y:S01]  /*19bae0*/  UMOV UR52, UR50 ;  /* 0x0000003200347c82 */ /* 0x000fe20008000000 */
[----:B------:R-:W-:Y:S01]  /*19baf0*/  LOP3.LUT R0, R47, 0xffff, RZ, 0xc0, !PT ;  /* 0x0000ffff2f007812 */ /* 0x000fe200078ec0ff */
[----:B------:R-:W-:Y:S01]  /*19bb00*/  UMOV UR46, UR44 ;  /* 0x0000002c002e7c82 */ /* 0x000fe20008000000 */
[----:B------:R-:W2:Y:S01]  /*19bb10*/  LDCU UR8, c[0x0][0x398] ;  /* 0x00007300ff0877ac */ /* 0x000ea20008000800 */
[----:B------:R-:W5:Y:S06]  /*19bb20*/  LDCU UR12, c[0x0][0x398] ;  /* 0x00007300ff0c77ac */ /* 0x000f6c0008000800 */
[----:B------:R-:W-:-:S02]  /*19bb30*/  @P0 LOP3.LUT R44, R44, 0x80000000, RZ, 0xfc, !PT ;  /* 0x800000002c2c0812 */ /* 0x000fc400078efcff */
[----:B------:R-:W-:Y:S02]  /*19bb40*/  ISETP.GE.AND P0, PT, R2, UR54, PT ;  /* 0x0000003602007c0c */ /* 0x000fe4000bf06270 */
[----:B------:R-:W-:Y:S01]  /*19bb50*/  @P1 LOP3.LUT R41, R41, 0x1, RZ, 0xfc, !PT ;  /* 0x0000000129291812 */ /* 0x000fe200078efcff */
[----:B------:R-:W-:Y:S01]  /*19bb60*/  UMOV UR44, UR40 ;  /* 0x00000028002c7c82 */ /* 0x000fe20008000000 */
[----:B------:R-:W-:Y:S02]  /*19bb70*/  LOP3.LUT R44, R44, 0xbfffffff, RZ, 0xc0, !PT ;  /* 0xbfffffff2c2c7812 */ /* 0x000fe400078ec0ff */
[----:B0-----:R-:W-:Y:S02]  /*19bb80*/  ISETP.LT.AND P1, PT, R58, UR18, !P0 ;  /* 0x000000123a007c0c */ /* 0x001fe4000c721270 */
[----:B------:R-:W-:Y:S01]  /*19bb90*/  ISETP.LT.AND P0, PT, R46, UR4, !P0 ;  /* 0x000000042e007c0c */ /* 0x000fe2000c701270 */
[----:B------:R-:W-:Y:S04]  /*19bba0*/  STL [R1+0x7b74], R41 ;  /* 0x007b742901007387 */ /* 0x000fe80000100800 */
[----:B------:R-:W3:Y:S01]  /*19bbb0*/  LDL.LU R47, [R1+0x7c80] ;  /* 0x007c8000012f7983 */ /* 0x000ee20000300800 */
[----:B------:R-:W-:Y:S01]  /*19bbc0*/  UMOV UR40, UR24 ;  /* 0x0000001800287c82 */ /* 0x000fe20008000000 */
[----:B------:R-:W-:Y:S01]  /*19bbd0*/  UMOV UR50, UR38 ;  /* 0x0000002600327c82 */ /* 0x000fe20008000000 */
[----:B------:R-:W0:Y:S01]  /*19bbe0*/  LDCU UR18, c[0x0][0x398] ;  /* 0x00007300ff1277ac */ /* 0x000e220008000800 */
[----:B------:R-:W0:Y:S02]  /*19bbf0*/  LDCU UR54, c[0x0][0x398] ;  /* 0x00007300ff3677ac */ /* 0x000e240008000800 */
[----:B------:R-:W-:Y:S01]  /*19bc00*/  @P1 LOP3.LUT R44, R44, 0x40000000, RZ, 0xfc, !PT ;  /* 0x400000002c2c1812 */ /* 0x000fe200078efcff */
[----:B------:R-:W0:Y:S03]  /*19bc10*/  LDCU UR4, c[0x0][0x398] ;  /* 0x00007300ff0477ac */ /* 0x000e260008000800 */
[----:B------:R-:W-:-:S04]  /*19bc20*/  LOP3.LUT R44, R44, 0xdfffffff, RZ, 0xc0, !PT ;  /* 0xdfffffff2c2c7812 */ /* 0x000fc800078ec0ff */
[----:B------:R-:W-:Y:S02]  /*19bc30*/  @P0 LOP3.LUT R44, R44, 0x20000000, RZ, 0xfc, !PT ;  /* 0x200000002c2c0812 */ /* 0x000fe400078efcff */
[----:B------:R-:W-:-:S04]  /*19bc40*/  ISETP.GE.AND P0, PT, R8, UR52, PT ;  /* 0x0000003408007c0c */ /* 0x000fc8000bf06270 */
[----:B------:R-:W-:Y:S02]  /*19bc50*/  ISETP.LT.AND P1, PT, R58, UR16, !P0 ;  /* 0x000000103a007c0c */ /* 0x000fe4000c721270 */
[----:B----4-:R-:W-:Y:S02]  /*19bc60*/  ISETP.LT.AND P0, PT, R46, UR14, !P0 ;  /* 0x0000000e2e007c0c */ /* 0x010fe4000c701270 */
[----:B------:R-:W-:Y:S01]  /*19bc70*/  LOP3.LUT R44, R44, 0xefffffff, RZ, 0xc0, !PT ;  /* 0xefffffff2c2c7812 */ /* 0x000fe200078ec0ff */
[----:B------:R-:W-:Y:S01]  /*19bc80*/  UMOV UR24, UR22 ;  /* 0x0000001600187c82 */ /* 0x000fe20008000000 */
[----:B------:R-:W4:Y:S01]  /*19bc90*/  LDCU UR22, c[0x0][0x398] ;  /* 0x00007300ff1677ac */ /* 0x000f220008000800 */
[----:B------:R-:W-:Y:S02]  /*19bca0*/  LOP3.LUT R13, R27, 0xffff, RZ, 0xc0, !PT ;  /* 0x0000ffff1b0d7812 */ /* 0x000fe400078ec0ff */
[----:B------:R-:W-:Y:S02]  /*19bcb0*/  LOP3.LUT R12, R26, 0xffff, RZ, 0xc0, !PT ;  /* 0x0000ffff1a0c7812 */ /* 0x000fe400078ec0ff */
[----:B------:R-:W-:-:S02]  /*19bcc0*/  LOP3.LUT R11, R25, 0xffff, RZ, 0xc0, !PT ;  /* 0x0000ffff190b7812 */ /* 0x000fc400078ec0ff */
[----:B------:R-:W-:Y:S01]  /*19bcd0*/  @P1 LOP3.LUT R44, R44, 0x10000000, RZ, 0xfc, !PT ;  /* 0x100000002c2c1812 */ /* 0x000fe200078efcff */
[----:B------:R-:W-:Y:S01]  /*19bce0*/  UMOV UR38, UR26 ;  /* 0x0000001a00267c82 */ /* 0x000fe20008000000 */
[--C-:B------:R-:W-:Y:S02]  /*19bcf0*/  PRMT R8, R12, 0x3340, R0.reuse ;  /* 0x000033400c087816 */ /* 0x100fe40000000000 */
[----:B------:R-:W-:Y:S02]  /*19bd00*/  PRMT R2, R13, 0x3340, R11 ;  /* 0x000033400d027816 */ /* 0x000fe4000000000b */
[----:B------:R-:W-:Y:S02]  /*19bd10*/  SHF.R.U32.HI R0, RZ, 0x8, R0 ;  /* 0x00000008ff007819 */ /* 0x000fe40000011600 */
[----:B------:R-:W-:Y:S02]  /*19bd20*/  LOP3.LUT R44, R44, 0xf7ffffff, RZ, 0xc0, !PT ;  /* 0xf7ffffff2c2c7812 */ /* 0x000fe400078ec0ff */
[----:B------:R-:W-:Y:S01]  /*19bd30*/  SHF.R.U32.HI R14, RZ, 0x8, R13 ;  /* 0x00000008ff0e7819 */ /* 0x000fe2000001160d */
[----:B------:R-:W0:Y:S01]  /*19bd40*/  LDCU UR26, c[0x0][0x398] ;  /* 0x00007300ff1a77ac */ /* 0x000e220008000800 */
[----:B------:R1:W-:Y:S01]  /*19bd50*/  STL [R1+0x264], R2 ;  /* 0x0002640201007387 */ /* 0x0003e20000100800 */
[----:B------:R-:W-:-:S02]  /*19bd60*/  SHF.R.U32.HI R11, RZ, 0x8, R11 ;  /* 0x00000008ff0b7819 */ /* 0x000fc4000001160b */
[----:B------:R-:W-:Y:S02]  /*19bd70*/  LOP3.LUT R0, R0, 0xffff, RZ, 0xc0, !PT ;  /* 0x0000ffff00007812 */ /* 0x000fe400078ec0ff */
[----:B------:R-:W-:Y:S01]  /*19bd80*/  @P0 LOP3.LUT R44, R44, 0x8000000, RZ, 0xfc, !PT ;  /* 0x080000002c2c0812 */ /* 0x000fe200078efcff */
[----:B------:R0:W-:Y:S01]  /*19bd90*/  STL [R1+0x268], R8 ;  /* 0x0002680801007387 */ /* 0x0001e20000100800 */
[----:B------:R-:W2:Y:S01]  /*19bda0*/  LDCU UR14, c[0x0][0x398] ;  /* 0x00007300ff0e77ac */ /* 0x000ea20008000800 */
[----:B------:R-:W2:Y:S01]  /*19bdb0*/  LDCU UR16, c[0x0][0x398] ;  /* 0x00007300ff1077ac */ /* 0x000ea20008000800 */
[----:B-1----:R-:W-:Y:S02]  /*19bdc0*/  SHF.R.U32.HI R2, RZ, 0x8, R12 ;  /* 0x00000008ff027819 */ /* 0x002fe4000001160c */
[----:B------:R-:W-:Y:S02]  /*19bdd0*/  ISETP.GE.AND P0, PT, R9, UR44, PT ;  /* 0x0000002c09007c0c */ /* 0x000fe4000bf06270 */
[----:B------:R-:W-:-:S02]  /*19bde0*/  LOP3.LUT R2, R2, 0xffff, RZ, 0xc0, !PT ;  /* 0x0000ffff02027812 */ /* 0x000fc400078ec0ff */
[----:B------:R-:W-:Y:S02]  /*19bdf0*/  LOP3.LUT R9, R14, 0xffff, RZ, 0xc0, !PT ;  /* 0x0000ffff0e097812 */ /* 0x000fe400078ec0ff */
[----:B0-----:R-:W-:Y:S02]  /*19be00*/  LOP3.LUT R8, R11, 0xffff, RZ, 0xc0, !PT ;  /* 0x0000ffff0b087812 */ /* 0x001fe400078ec0ff */
[----:B------:R-:W-:Y:S02]  /*19be10*/  PRMT R0, R2, 0x3340, R0 ;  /* 0x0000334002007816 */ /* 0x000fe40000000000 */
[----:B------:R-:W-:-:S03]  /*19be20*/  PRMT R2, R9, 0x3340, R8 ;  /* 0x0000334009027816 */ /* 0x000fc60000000008 */
[----:B------:R0:W-:Y:S04]  /*19be30*/  STL [R1+0x1b8], R0 ;  /* 0x0001b80001007387 */ /* 0x0001e80000100800 */
[----:B------:R-:W5:Y:S04]  /*19be40*/  LDL.LU R27, [R1+0x2fe4] ;  /* 0x002fe400011b7983 */ /* 0x000f680000300800 */
[----:B------:R-:W5:Y:S04]  /*19be50*/  LDL.LU R26, [R1+0x2f34] ;  /* 0x002f3400011a7983 */ /* 0x000f680000300800 */
[----:B------:R1:W-:Y:S04]  /*19be60*/  STL [R1+0x1b0], R2 ;  /* 0x0001b00201007387 */ /* 0x0003e80000100800 */
[----:B------:R-:W5:Y:S01]  /*19be70*/  LDL.LU R25, [R1+0x1904] ;  /* 0x0019040001197983 */ /* 0x000f620000300800 */
[----:B----4-:R-:W-:-:S02]  /*19be80*/  ISETP.LT.AND P1, PT, R58, UR22, !P0 ;  /* 0x000000163a007c0c */ /* 0x010fc4000c721270 */
[----:B------:R-:W-:Y:S02]  /*19be90*/  ISETP.LT.AND P0, PT, R46, UR20, !P0 ;  /* 0x000000142e007c0c */ /* 0x000fe4000c701270 */
[----:B------:R-:W-:Y:S01]  /*19bea0*/  LOP3.LUT R44, R44, 0xfbffffff, RZ, 0xc0, !PT ;  /* 0xfbffffff2c2c7812 */ /* 0x000fe200078ec0ff */
[----:B------:R-:W-:Y:S01]  /*19beb0*/  UMOV UR44, UR42 ;  /* 0x0000002a002c7c82 */ /* 0x000fe20008000000 */
[----:B------:R-:W4:Y:S01]  /*19bec0*/  LDCU UR20, c[0x0][0x398] ;  /* 0x00007300ff1477ac */ /* 0x000f220008000800 */
[----:B0-----:R-:W-:Y:S01]  /*19bed0*/  VIADD R0, R18, 0x101 ;  /* 0x0000010112007836 */ /* 0x001fe20000000000 */
[----:B------:R-:W0:Y:S05]  /*19bee0*/  LDCU UR22, c[0x0][0x398] ;  /* 0x00007300ff1677ac */ /* 0x000e2a0008000800 */
[----:B------:R-:W-:-:S04]  /*19bef0*/  @P1 LOP3.LUT R44, R44, 0x4000000, RZ, 0xfc, !PT ;  /* 0x040000002c2c1812 */ /* 0x000fc800078efcff */
[----:B------:R-:W-:-:S04]  /*19bf00*/  LOP3.LUT R44, R44, 0xfdffffff, RZ, 0xc0, !PT ;  /* 0xfdffffff2c2c7812 */ /* 0x000fc800078ec0ff */
[----:B------:R-:W-:Y:S02]  /*19bf10*/  @P0 LOP3.LUT R44, R44, 0x2000000, RZ, 0xfc, !PT ;  /* 0x020000002c2c0812 */ /* 0x000fe400078efcff */
[----:B------:R-:W-:-:S04]  /*19bf20*/  ISETP.GE.AND P0, PT, R10, UR50, PT ;  /* 0x000000320a007c0c */ /* 0x000fc8000bf06270 */
[----:B------:R-:W-:Y:S02]  /*19bf30*/  ISETP.LT.AND P1, PT, R58, UR28, !P0 ;  /* 0x0000001c3a007c0c */ /* 0x000fe4000c721270 */
[----:B------:R-:W-:Y:S02]  /*19bf40*/  ISETP.LT.AND P0, PT, R46, UR26, !P0 ;  /* 0x0000001a2e007c0c */ /* 0x000fe4000c701270 */
[----:B------:R-:W-:Y:S01]  /*19bf50*/  LOP3.LUT R44, R44, 0xfeffffff, RZ, 0xc0, !PT ;  /* 0xfeffffff2c2c7812 */ /* 0x000fe200078ec0ff */
[----:B------:R-:W-:Y:S01]  /*19bf60*/  UMOV UR50, UR48 ;  /* 0x0000003000327c82 */ /* 0x000fe20008000000 */
[----:B------:R-:W-:Y:S01]  /*19bf70*/  UMOV UR42, UR40 ;  /* 0x00000028002a7c82 */ /* 0x000fe20008000000 */
[C---:B-1----:R-:W-:Y:S01]  /*19bf80*/  VIADD R2, R18.reuse, 0xf9 ;  /* 0x000000f912027836 */ /* 0x042fe20000000000 */
[----:B------:R-:W-:Y:S01]  /*19bf90*/  UMOV UR52, UR38 ;  /* 0x0000002600347c82 */ /* 0x000fe20008000000 */
[----:B------:R-:W1:Y:S01]  /*19bfa0*/  LDCU UR26, c[0x0][0x398] ;  /* 0x00007300ff1a77ac */ /* 0x000e620008000800 */
[----:B------:R-:W-:-:S02]  /*19bfb0*/  VIADD R8, R18, 0xf7 ;  /* 0x000000f712087836 */ /* 0x000fc40000000000 */
[----:B------:R-:W-:Y:S01]  /*19bfc0*/  VIADD R9, R18, 0xf5 ;  /* 0x000000f512097836 */ /* 0x000fe20000000000 */
[----:B------:R-:W0:Y:S01]  /*19bfd0*/  LDCU UR28, c[0x0][0x398] ;  /* 0x00007300ff1c77ac */ /* 0x000e220008000800 */
[----:B------:R-:W-:Y:S01]  /*19bfe0*/  @P1 LOP3.LUT R44, R44, 0x1000000, RZ, 0xfc, !PT ;  /* 0x010000002c2c1812 */ /* 0x000fe200078efcff */
[----:B------:R-:W-:Y:S01]  /*19bff0*/  UMOV UR40, UR24 ;  /* 0x0000001800287c82 */ /* 0x000fe20008000000 */
[----:B------:R-:W-:Y:S01]  /*19c000*/  UMOV UR48, UR46 ;  /* 0x0000002e00307c82 */ /* 0x000fe20008000000 */
[----:B------:R-:W0:Y:S01]  /*19c010*/  LDCU UR24, c[0x0][0x398] ;  /* 0x00007300ff1877ac */ /* 0x000e220008000800 */
[----:B------:R-:W-:Y:S01]  /*19c020*/  LOP3.LUT R44, R44, 0xff7fffff, RZ, 0xc0, !PT ;  /* 0xff7fffff2c2c7812 */ /* 0x000fe200078ec0ff */
[----:B------:R-:W-:Y:S01]  /*19c030*/  VIADD R10, R18, 0xf3 ;  /* 0x000000f3120a7836 */ /* 0x000fe20000000000 */
[----:B------:R-:W0:Y:S02]  /*19c040*/  LDCU UR38, c[0x0][0x398] ;  /* 0x00007300ff2677ac */ /* 0x000e240008000800 */
[----:B------:R-:W-:-:S02]  /*19c050*/  @P0 LOP3.LUT R44, R44, 0x800000, RZ, 0xfc, !PT ;  /* 0x008000002c2c0812 */ /* 0x000fc400078efcff */
[----:B------:R-:W-:-:S04]  /*19c060*/  ISETP.GE.AND P0, PT, R0, UR44, PT ;  /* 0x0000002c00007c0c */ /* 0x000fc8000bf06270 */
[----:B------:R-:W-:Y:S02]  /*19c070*/  ISETP.LT.AND P1, PT, R58, UR6, !P0 ;  /* 0x000000063a007c0c */ /* 0x000fe4000c721270 */
[----:B--2---:R-:W-:Y:S02]  /*19c080*/  ISETP.LT.AND P0, PT, R46, UR8, !P0 ;  /* 0x000000082e007c0c */ /* 0x004fe4000c701270 */
[----:B------:R-:W-:Y:S01]  /*19c090*/  LOP3.LUT R44, R44, 0xffbfffff, RZ, 0xc0, !PT ;  /* 0xffbfffff2c2c7812 */ /* 0x000fe200078ec0ff */
[----:B------:R-:W-:Y:S01]  /*19c0a0*/  VIADD R0, R18, 0xff ;  /* 0x000000ff12007836 */ /* 0x000fe20000000000 */
[----:B------:R-:W-:Y:S01]  /*19c0b0*/  UMOV UR44, UR40 ;  /* 0x00000028002c7c82 */ /* 0x000fe20008000000 */
[----:B------:R-:W-:Y:S01]  /*19c0c0*/  UMOV UR56, UR48 ;  /* 0x0000003000387c82 */ /* 0x000fe20008000000 */
[----:B------:R-:W-:Y:S01]  /*19c0d0*/  UMOV UR46, UR34 ;  /* 0x00000022002e7c82 */ /* 0x000fe20008000000 */
[----:B------:R-:W2:Y:S01]  /*19c0e0*/  LDCU UR8, c[0x0][0x398] ;  /* 0x00007300ff0877ac */ /* 0x000ea20008000800 */
[----:B------:R-:W0:Y:S03]  /*19c0f0*/  LDCU UR6, c[0x0][0x398] ;  /* 0x00007300ff0677ac */ /* 0x000e260008000800 */
[----:B------:R-:W-:-:S04]  /*19c100*/  @P1 LOP3.LUT R44, R44, 0x400000, RZ, 0xfc, !PT ;  /* 0x004000002c2c1812 */ /* 0x000fc800078efcff */
[----:B------:R-:W-:-:S04]  /*19c110*/  LOP3.LUT R44, R44, 0xffdfffff, RZ, 0xc0, !PT ;  /* 0xffdfffff2c2c7812 */ /* 0x000fc800078ec0ff */
[----:B------:R-:W-:Y:S02]  /*19c120*/  @P0 LOP3.LUT R44, R44, 0x200000, RZ, 0xfc, !PT ;  /* 0x002000002c2c0812 */ /* 0x000fe400078efcff */
[----:B------:R-:W-:-:S04]  /*19c130*/  ISETP.GE.AND P0, PT, R0, UR50, PT ;  /* 0x0000003200007c0c */ /* 0x000fc8000bf06270 */
[----:B------:R-:W-:Y:S02]  /*19c140*/  ISETP.LT.AND P1, PT, R58, UR4, !P0 ;  /* 0x000000043a007c0c */ /* 0x000fe4000c721270 */
[----:B---3--:R-:W-:Y:S02]  /*19c150*/  ISETP.LT.AND P0, PT, R46, UR10, !P0 ;  /* 0x0000000a2e007c0c */ /* 0x008fe4000c701270 */
[----:B------:R-:W-:Y:S01]  /*19c160*/  LOP3.LUT R44, R44, 0xffefffff, RZ, 0xc0, !PT ;  /* 0xffefffff2c2c7812 */ /* 0x000fe200078ec0ff */
[----:B------:R-:W-:Y:S01]  /*19c170*/  VIADD R0, R18, 0xfd ;  /* 0x000000fd12007836 */ /* 0x000fe20000000000 */
[----:B------:R-:W-:Y:S01]  /*19c180*/  UMOV UR50, UR42 ;  /* 0x0000002a00327c82 */ /* 0x000fe20008000000 */
[----:B------:R-:W-:Y:S01]  /*19c190*/  UMOV UR48, UR46 ;  /* 0x0000002e00307c82 */ /* 0x000fe20008000000 */
[----:B------:R-:W-:Y:S01]  /*19c1a0*/  UMOV UR34, UR30 ;  /* 0x0000001e00227c82 */ /* 0x000fe20008000000 */
[----:B------:R-:W3:Y:S01]  /*19c1b0*/  LDCU UR30, c[0x0][0x398] ;  /* 0x00007300ff1e77ac */ /* 0x000ee20008000800 */
[----:B------:R-:W-:Y:S01]  /*19c1c0*/  UMOV UR40, UR36 ;  /* 0x0000002400287c82 */ /* 0x000fe20008000000 */
[----:B------:R-:W0:Y:S01]  /*19c1d0*/  LDCU UR36, c[0x0][0x398] ;  /* 0x00007300ff2477ac */ /* 0x000e220008000800 */
[----:B------:R-:W0:Y:S01]  /*19c1e0*/  LDCU UR4, c[0x0][0x398] ;  /* 0x00007300ff0477ac */ /* 0x000e220008000800 */
[----:B------:R-:W0:Y:S01]  /*19c1f0*/  LDCU UR46, c[0x0][0x398] ;  /* 0x00007300ff2e77ac */ /* 0x000e220008000800 */
[----:B------:R-:W0:Y:S01]  /*19c200*/  LDCU UR42, c[0x0][0x398] ;  /* 0x00007300ff2a77ac */ /* 0x000e220008000800 */
[----:B------:R-:W-:Y:S01]  /*19c210*/  @P1 LOP3.LUT R44, R44, 0x100000, RZ, 0xfc, !PT ;  /* 0x001000002c2c1812 */ /* 0x000fe200078efcff */
[----:B------:R-:W0:Y:S03]  /*19c220*/  LDCU UR10, c[0x0][0x398] ;  /* 0x00007300ff0a77ac */ /* 0x000e260008000800 */
[----:B------:R-:W-:-:S04]  /*19c230*/  LOP3.LUT R44, R44, 0xfff7ffff, RZ, 0xc0, !PT ;  /* 0xfff7ffff2c2c7812 */ /* 0x000fc800078ec0ff */
[----:B------:R-:W-:Y:S02]  /*19c240*/  @P0 LOP3.LUT R44, R44, 0x80000, RZ, 0xfc, !PT ;  /* 0x000800002c2c0812 */ /* 0x000fe400078efcff */
[----:B------:R-:W-:Y:S02]  /*19c250*/  ISETP.GE.AND P0, PT, R0, UR44, PT ;  /* 0x0000002c00007c0c */ /* 0x000fe4000bf06270 */
[----:B------:R-:W-:Y:S02]  /*19c260*/  LOP3.LUT R44, R44, 0xfffbffff, RZ, 0xc0, !PT ;  /* 0xfffbffff2c2c7812 */ /* 0x000fe400078ec0ff */
[----:B-----5:R-:W-:Y:S02]  /*19c270*/  ISETP.LT.AND P1, PT, R58, UR12, !P0 ;  /* 0x0000000c3a007c0c */ /* 0x020fe4000c721270 */
[----:B------:R-:W-:Y:S01]  /*19c280*/  ISETP.LT.AND P0, PT, R46, UR14, !P0 ;  /* 0x0000000e2e007c0c */ /* 0x000fe2000c701270 */
[----:B------:R-:W-:Y:S01]  /*19c290*/  VIADD R0, R18, 0xfb ;  /* 0x000000fb12007836 */ /* 0x000fe20000000000 */
[----:B------:R-:W5:Y:S01]  /*19c2a0*/  LDCU UR44, c[0x0][0x398] ;  /* 0x00007300ff2c77ac */ /* 0x000f620008000800 */
[----:B------:R-:W0:Y:S01]  /*19c2b0*/  LDCU UR14, c[0x0][0x398] ;  /* 0x00007300ff0e77ac */ /* 0x000e220008000800 */
[----:B------:R-:W0:Y:S07]  /*19c2c0*/  LDCU UR12, c[0x0][0x398] ;  /* 0x00007300ff0c77ac */ /* 0x000e2e0008000800 */
[----:B------:R-:W-:-:S04]  /*19c2d0*/  @P1 LOP3.LUT R44, R44, 0x40000, RZ, 0xfc, !PT ;  /* 0x000400002c2c1812 */ /* 0x000fc800078efcff */
[----:B------:R-:W-:-:S04]  /*19c2e0*/  LOP3.LUT R44, R44, 0xfffdffff, RZ, 0xc0, !PT ;  /* 0xfffdffff2c2c7812 */ /* 0x000fc800078ec0ff */
[----:B------:R-:W-:Y:S02]  /*19c2f0*/  @P0 LOP3.LUT R44, R44, 0x20000, RZ, 0xfc, !PT ;  /* 0x000200002c2c0812 */ /* 0x000fe400078efcff */
[----:B------:R-:W-:-:S04]  /*19c300*/  ISETP.GE.AND P0, PT, R0, UR56, PT ;  /* 0x0000003800007c0c */ /* 0x000fc8000bf06270 */
[----:B------:R-:W-:Y:S02]  /*19c310*/  ISETP.LT.AND P1, PT, R58, UR18, !P0 ;  /* 0x000000123a007c0c */ /* 0x000fe4000c721270 */
[----:B------:R-:W-:Y:S02]  /*19c320*/  ISETP.LT.AND P0, PT, R46, UR16, !P0 ;  /* 0x000000102e007c0c */ /* 0x000fe4000c701270 */
[----:B------:R-:W-:Y:S02]  /*19c330*/  LOP3.LUT R0, R45, 0xffff, RZ, 0xc0, !PT ;  /* 0x0000ffff2d007812 */ /* 0x000fe400078ec0ff */
[----:B------:R-:W-:Y:S01]  /*19c340*/  LOP3.LUT R44, R44, 0xfffeffff, RZ, 0xc0, !PT ;  /* 0xfffeffff2c2c7812 */ /* 0x000fe200078ec0ff */
[----:B------:R-:W5:Y:S01]  /*19c350*/  LDL.LU R45, [R1+0x7c7c] ;  /* 0x007c7c00012d7983 */ /* 0x000f620000300800 */
[----:B------:R-:W0:Y:S01]  /*19c360*/  LDCU UR18, c[0x0][0x398] ;  /* 0x00007300ff1277ac */ /* 0x000e220008000800 */
[----:B------:R-:W0:Y:S04]  /*19c370*/  LDCU UR16, c[0x0][0x398] ;  /* 0x00007300ff1077ac */ /* 0x000e280008000800 */
[----:B------:R-:W-:-:S04]  /*19c380*/  @P1 LOP3.LUT R44, R44, 0x10000, RZ, 0xfc, !PT ;  /* 0x000100002c2c1812 */ /* 0x000fc800078efcff */
[----:B------:R-:W-:-:S04]  /*19c390*/  LOP3.LUT R44, R44, 0xffff7fff, RZ, 0xc0, !PT ;  /* 0xffff7fff2c2c7812 */ /* 0x000fc800078ec0ff */
[----:B------:R-:W-:Y:S02]  /*19c3a0*/  @P0 LOP3.LUT R44, R44, 0x8000, RZ, 0xfc, !PT ;  /* 0x000080002c2c0812 */ /* 0x000fe400078efcff */
[----:B------:R-:W-:Y:S02]  /*19c3b0*/  ISETP.GE.AND P0, PT, R2, UR52, PT ;  /* 0x0000003402007c0c */ /* 0x000fe4000bf06270 */
[----:B------:R-:W-:Y:S02]  /*19c3c0*/  LOP3.LUT R13, R27, 0xffff, RZ, 0xc0, !PT ;  /* 0x0000ffff1b0d7812 */ /* 0x000fe400078ec0ff */
[----:B----4-:R-:W-:Y:S02]  /*19c3d0*/  ISETP.LT.AND P1, PT, R58, UR20, !P0 ;  /* 0x000000143a007c0c */ /* 0x010fe4000c721270 */
[----:B0-----:R-:W-:Y:S02]  /*19c3e0*/  ISETP.LT.AND P0, PT, R46, UR22, !P0 ;  /* 0x000000162e007c0c */ /* 0x001fe4000c701270 */
[----:B------:R-:W-:-:S02]  /*19c3f0*/  LOP3.LUT R44, R44, 0xffffbfff, RZ, 0xc0, !PT ;  /* 0xffffbfff2c2c7812 */ /* 0x000fc400078ec0ff */
[----:B------:R-:W-:Y:S02]  /*19c400*/  LOP3.LUT R11, R25, 0xffff, RZ, 0xc0, !PT ;  /* 0x0000ffff190b7812 */ /* 0x000fe400078ec0ff */
[----:B------:R-:W-:Y:S02]  /*19c410*/  LOP3.LUT R12, R26, 0xffff, RZ, 0xc0, !PT ;  /* 0x0000ffff1a0c7812 */ /* 0x000fe400078ec0ff */
[----:B------:R-:W-:Y:S01]  /*19c420*/  SHF.R.U32.HI R14, RZ, 0x8, R13 ;  /* 0x00000008ff0e7819 */ /* 0x000fe2000001160d */
[----:B------:R-:W0:Y:S01]  /*19c430*/  LDCU UR20, c[0x0][0x398] ;  /* 0x00007300ff1477ac */ /* 0x000e220008000800 */
[----:B------:R-:W4:Y:S01]  /*19c440*/  LDCU UR22, c[0x0][0x398] ;  /* 0x00007300ff1677ac */ /* 0x000f220008000800 */
[----:B------:R-:W-:Y:S01]  /*19c450*/  UMOV UR56, UR74 ;  /* 0x0000004a00387c82 */ /* 0x000fe20008000000 */
[----:B------:R-:W0:Y:S01]  /*19c460*/  LDCU UR52, c[0x0][0x398] ;  /* 0x00007300ff3477ac */ /* 0x000e220008000800 */
[----:B------:R-:W-:Y:S02]  /*19c470*/  @P1 LOP3.LUT R44, R44, 0x4000, RZ, 0xfc, !PT ;  /* 0x000040002c2c1812 */ /* 0x000fe400078efcff */
[----:B------:R-:W-:Y:S01]  /*19c480*/  PRMT R2, R13, 0x3340, R11 ;  /* 0x000033400d027816 */ /* 0x000fe2000000000b */
[----:B------:R-:W0:Y:S01]  /*19c490*/  LDCU UR74, c[0x0][0x398] ;  /* 0x00007300ff4a77ac */ /* 0x000e220008000800 */
[----:B------:R-:W-:-:S04]  /*19c4a0*/  LOP3.LUT R44, R44, 0xffffdfff, RZ, 0xc0, !PT ;  /* 0xffffdfff2c2c7812 */ /* 0x000fc800078ec0ff */
[----:B------:R-:W-:Y:S02]  /*19c4b0*/  @P0 LOP3.LUT R44, R44, 0x2000, RZ, 0xfc, !PT ;  /* 0x000020002c2c0812 */ /* 0x000fe400078efcff */
[----:B------:R-:W-:Y:S02]  /*19c4c0*/  ISETP.GE.AND P0, PT, R8, UR50, PT ;  /* 0x0000003208007c0c */ /* 0x000fe4000bf06270 */
[----:B------:R-:W-:Y:S02]  /*19c4d0*/  LOP3.LUT R44, R44, 0xffffefff, RZ, 0xc0, !PT ;  /* 0xffffefff2c2c7812 */ /* 0x000fe400078ec0ff */
[----:B------:R-:W-:Y:S02]  /*19c4e0*/  ISETP.LT.AND P1, PT, R58, UR24, !P0 ;  /* 0x000000183a007c0c */ /* 0x000fe4000c721270 */
[----:B-1----:R-:W-:Y:S01]  /*19c4f0*/  ISETP.LT.AND P0, PT, R46, UR26, !P0 ;  /* 0x0000001a2e007c0c */ /* 0x002fe2000c701270 */
[----:B------:R1:W-:Y:S01]  /*19c500*/  STL [R1+0x260], R2 ;  /* 0x0002600201007387 */ /* 0x0003e20000100800 */
[----:B------:R-:W-:-:S02]  /*19c510*/  SHF.R.U32.HI R11, RZ, 0x8, R11 ;  /* 0x00000008ff0b7819 */ /* 0x000fc4000001160b */
[----:B------:R-:W-:Y:S02]  /*19c520*/  SHF.R.U32.HI R13, RZ, 0x8, R12 ;  /* 0x00000008ff0d7819 */ /* 0x000fe4000001160c */
[--C-:B------:R-:W-:Y:S01]  /*19c530*/  SHF.R.U32.HI R8, RZ, 0x8, R0.reuse ;  /* 0x00000008ff087819 */ /* 0x100fe20000011600 */
[----:B------:R-:W0:Y:S01]  /*19c540*/  LDCU UR26, c[0x0][0x398] ;  /* 0x00007300ff1a77ac */ /* 0x000e220008000800 */
[----:B------:R-:W0:Y:S01]  /*19c550*/  LDCU UR24, c[0x0][0x398] ;  /* 0x00007300ff1877ac */ /* 0x000e220008000800 */
[----:B------:R-:W0:Y:S01]  /*19c560*/  LDCU UR50, c[0x0][0x398] ;  /* 0x00007300ff3277ac */ /* 0x000e220008000800 */
[----:B-1----:R-:W-:Y:S02]  /*19c570*/  PRMT R2, R12, 0x3340, R0 ;  /* 0x000033400c027816 */ /* 0x002fe40000000000 */
[----:B------:R-:W-:Y:S02]  /*19c580*/  @P1 LOP3.LUT R44, R44, 0x1000, RZ, 0xfc, !PT ;  /* 0x000010002c2c1812 */ /* 0x000fe400078efcff */
[----:B------:R-:W-:-:S02]  /*19c590*/  LOP3.LUT R0, R11, 0xffff, RZ, 0xc0, !PT ;  /* 0x0000ffff0b007812 */ /* 0x000fc400078ec0ff */
[----:B------:R-:W-:Y:S01]  /*19c5a0*/  LOP3.LUT R44, R44, 0xfffff7ff, RZ, 0xc0, !PT ;  /* 0xfffff7ff2c2c7812 */ /* 0x000fe200078ec0ff */
[----:B------:R1:W-:Y:S01]  /*19c5b0*/  STL [R1+0x25c], R2 ;  /* 0x00025c0201007387 */ /* 0x0003e20000100800 */
[----:B------:R-:W-:Y:S02]  /*19c5c0*/  LOP3.LUT R8, R8, 0xffff, RZ, 0xc0, !PT ;  /* 0x0000ffff08087812 */ /* 0x000fe400078ec0ff */
[----:B------:R-:W-:Y:S02]  /*19c5d0*/  @P0 LOP3.LUT R44, R44, 0x800, RZ, 0xfc, !PT ;  /* 0x000008002c2c0812 */ /* 0x000fe400078efcff */
[----:B------:R-:W-:Y:S02]  /*19c5e0*/  ISETP.GE.AND P0, PT, R9, UR48, PT ;  /* 0x0000003009007c0c */ /* 0x000fe4000bf06270 */
[----:B------:R-:W-:Y:S02]  /*19c5f0*/  LOP3.LUT R9, R13, 0xffff, RZ, 0xc0, !PT ;  /* 0x0000ffff0d097812 */ /* 0x000fe400078ec0ff */
[----:B-1----:R-:W-:-:S04]  /*19c600*/  LOP3.LUT R2, R14, 0xffff, RZ, 0xc0, !PT ;  /* 0x0000ffff0e027812 */ /* 0x002fc800078ec0ff */
[----:B------:R-:W-:Y:S02]  /*19c610*/  PRMT R0, R2, 0x3340, R0 ;  /* 0x0000334002007816 */ /* 0x000fe40000000000 */
[----:B------:R-:W-:-:S03]  /*19c620*/  PRMT R2, R9, 0x3340, R8 ;  /* 0x0000334009027816 */ /* 0x000fc60000000008 */
[----:B------:R1:W-:Y:S04]  /*19c630*/  STL [R1+0x1a4], R0 ;  /* 0x0001a40001007387 */ /* 0x0003e80000100800 */
[----:B------:R-:W4:Y:S04]  /*19c640*/  LDL.LU R35, [R1+0x2fec] ;  /* 0x002fec0001237983 */ /* 0x000f280000300800 */
[----:B------:R-:W4:Y:S04]  /*19c650*/  LDL.LU R27, [R1+0x2fe8] ;  /* 0x002fe800011b7983 */ /* 0x000f280000300800 */
[----:B------:R0:W-:Y:S04]  /*19c660*/  STL [R1+0x1a8], R2 ;  /* 0x0001a80201007387 */ /* 0x0001e80000100800 */
[----:B------:R-:W4:Y:S04]  /*19c670*/  LDL.LU R26, [R1+0x1914] ;  /* 0x00191400011a7983 */ /* 0x000f280000300800 */
[----:B------:R-:W4:Y:S01]  /*19c680*/  LDL.LU R25, [R1+0x1910] ;  /* 0x0019100001197983 */ /* 0x000f220000300800 */
[----:B---3--:R-:W-:-:S02]  /*19c690*/  ISETP.LT.AND P1, PT, R58, UR30, !P0 ;  /* 0x0000001e3a007c0c */ /* 0x008fc4000c721270 */
[----:B------:R-:W-:Y:S02]  /*19c6a0*/  ISETP.LT.AND P0, PT, R46, UR28, !P0 ;  /* 0x0000001c2e007c0c */ /* 0x000fe4000c701270 */
[----:B------:R-:W-:Y:S01]  /*19c6b0*/  LOP3.LUT R44, R44, 0xfffffbff, RZ, 0xc0, !PT ;  /* 0xfffffbff2c2c7812 */ /* 0x000fe200078ec0ff */
[----:B------:R-:W-:Y:S01]  /*19c6c0*/  UMOV UR48, UR32 ;  /* 0x0000002000307c82 */ /* 0x000fe20008000000 */
[C---:B-1----:R-:W-:Y:S02]  /*19c6d0*/  VIADD R0, R18.reuse, 0xf1 ;  /* 0x000000f112007836 */ /* 0x042fe40000000000 */
[C---:B------:R-:W-:Y:S02]  /*19c6e0*/  VIADD R8, R18.reuse, 0xe7 ;  /* 0x000000e712087836 */ /* 0x040fe40000000000 */
[C---:B------:R-:W-:Y:S02]  /*19c6f0*/  VIADD R9, R18.reuse, 0xe5 ;  /* 0x000000e512097836 */ /* 0x040fe40000000000 */
[----:B0-----:R-:W-:Y:S01]  /*19c700*/  VIADD R2, R18, 0xe9 ;  /* 0x000000e912027836 */ /* 0x001fe20000000000 */
[----:B------:R-:W0:Y:S01]  /*19c710*/  LDCU UR30, c[0x0][0x398] ;  /* 0x00007300ff1e77ac */ /* 0x000e220008000800 */
[----:B------:R-:W1:Y:S01]  /*19c720*/  LDCU UR32, c[0x0][0x398] ;  /* 0x00007300ff2077ac */ /* 0x000e620008000800 */
[----:B------:R-:W3:Y:S01]  /*19c730*/  LDCU UR28, c[0x0][0x398] ;  /* 0x00007300ff1c77ac */ /* 0x000ee20008000800 */
[----:B------:R-:W-:-:S04]  /*19c740*/  @P1 LOP3.LUT R44, R44, 0x400, RZ, 0xfc, !PT ;  /* 0x000004002c2c1812 */ /* 0x000fc800078efcff */
[----:B------:R-:W-:-:S04]  /*19c750*/  LOP3.LUT R44, R44, 0xfffffdff, RZ, 0xc0, !PT ;  /* 0xfffffdff2c2c7812 */ /* 0x000fc800078ec0ff */
[----:B------:R-:W-:Y:S02]  /*19c760*/  @P0 LOP3.LUT R44, R44, 0x200, RZ, 0xfc, !PT ;  /* 0x000002002c2c0812 */ /* 0x000fe400078efcff */
[----:B------:R-:W-:Y:S02]  /*19c770*/  ISETP.GE.AND P0, PT, R10, UR34, PT ;  /* 0x000000220a007c0c */ /* 0x000fe4000bf06270 */
[----:B------:R-:W-:Y:S02]  /*19c780*/  LOP3.LUT R44, R44, 0xfffffeff, RZ, 0xc0, !PT ;  /* 0xfffffeff2c2c7812 */ /* 0x000fe400078ec0ff */
[----:B--2---:R-:W-:Y:S02]  /*19c790*/  ISETP.LT.AND P1, PT, R58, UR8, !P0 ;  /* 0x000000083a007c0c */ /* 0x004fe4000c721270 */
[----:B------:R-:W-:Y:S02]  /*19c7a0*/  ISETP.LT.AND P0, PT, R46, UR6, !P0 ;  /* 0x000000062e007c0c */ /* 0x000fe4000c701270 */
[----:B-----5:R-:W-:-:S09]  /*19c7b0*/  LOP3.LUT R45, R45, 0x7fffffff, RZ, 0xc0, !PT ;  /* 0x7fffffff2d2d7812 */ /* 0x020fd200078ec0ff */
[----:B------:R-:W-:Y:S01]  /*19c7c0*/  @P1 LOP3.LUT R44, R44, 0x100, RZ, 0xfc, !PT ;  /* 0x000001002c2c1812 */ /* 0x000fe200078efcff */
[----:B------:R-:W-:Y:S01]  /*19c7d0*/  VIADD R10, R18, 0xe3 ;  /* 0x000000e3120a7836 */ /* 0x000fe20000000000 */
[----:B------:R-:W2:Y:S01]  /*19c7e0*/  LDCU UR8, c[0x0][0x398] ;  /* 0x00007300ff0877ac */ /* 0x000ea20008000800 */
[----:B------:R-:W5:Y:S01]  /*19c7f0*/  LDCU UR34, c[0x0][0x398] ;  /* 0x00007300ff2277ac */ /* 0x000f620008000800 */
[----:B------:R-:W-:Y:S01]  /*19c800*/  LOP3.LUT R44, R44, 0xffffff7f, RZ, 0xc0, !PT ;  /* 0xffffff7f2c2c7812 */ /* 0x000fe200078ec0ff */
[----:B------:R-:W0:Y:S03]  /*19c810*/  LDCU UR6, c[0x0][0x398] ;  /* 0x00007300ff0677ac */ /* 0x000e260008000800 */
[----:B------:R-:W-:Y:S02]  /*19c820*/  @P0 LOP3.LUT R44, R44, 0x80, RZ, 0xfc, !PT ;  /* 0x000000802c2c0812 */ /* 0x000fe400078efcff */
[----:B------:R-:W-:-:S02]  /*19c830*/  ISETP.GE.AND P0, PT, R0, UR40, PT ;  /* 0x0000002800007c0c */ /* 0x000fc4000bf06270 */
[----:B------:R-:W-:Y:S02]  /*19c840*/  LOP3.LUT R44, R44, 0xffffffbf, RZ, 0xc0, !PT ;  /* 0xffffffbf2c2c7812 */ /* 0x000fe400078ec0ff */
[----:B------:R-:W-:Y:S02]  /*19c850*/  ISETP.LT.AND P1, PT, R58, UR36, !P0 ;  /* 0x000000243a007c0c */ /* 0x000fe4000c721270 */
[----:B------:R-:W-:Y:S01]  /*19c860*/  ISETP.LT.AND P0, PT, R46, UR4, !P0 ;  /* 0x000000042e007c0c */ /* 0x000fe2000c701270 */
[----:B------:R-:W-:Y:S01]  /*19c870*/  VIADD R0, R18, 0xef ;  /* 0x000000ef12007836 */ /* 0x000fe20000000000 */
[----:B------:R-:W0:Y:S01]  /*19c880*/  LDCU UR36, c[0x0][0x398] ;  /* 0x00007300ff2477ac */ /* 0x000e220008000800 */
[----:B------:R-:W0:Y:S01]  /*19c890*/  LDCU UR4, c[0x0][0x398] ;  /* 0x00007300ff0477ac */ /* 0x000e220008000800 */
[----:B------:R-:W0:Y:S07]  /*19c8a0*/  LDCU UR40, c[0x0][0x398] ;  /* 0x00007300ff2877ac */ /* 0x000e2e0008000800 */
[----:B------:R-:W-:-:S04]  /*19c8b0*/  @P1 LOP3.LUT R44, R44, 0x40, RZ, 0xfc, !PT ;  /* 0x000000402c2c1812 */ /* 0x000fc800078efcff */
[----:B------:R-:W-:-:S04]  /*19c8c0*/  LOP3.LUT R44, R44, 0xffffffdf, RZ, 0xc0, !PT ;  /* 0xffffffdf2c2c7812 */ /* 0x000fc800078ec0ff */
[----:B------:R-:W-:Y:S02]  /*19c8d0*/  @P0 LOP3.LUT R44, R44, 0x20, RZ, 0xfc, !PT ;  /* 0x000000202c2c0812 */ /* 0x000fe400078efcff */
[----:B------:R-:W-:Y:S02]  /*19c8e0*/  ISETP.GE.AND P0, PT, R0, UR48, PT ;  /* 0x0000003000007c0c */ /* 0x000fe4000bf06270 */
        /* <DEDUP_REMOVED lines=13> */
[----:B------:R-:W-:Y:S01]  /*19c9c0*/  LOP3.LUT R44, R44, 0xfffffffb, RZ, 0xc0, !PT ;  /* 0xfffffffb2c2c7812 */ /* 0x000fe200078ec0ff */
[----:B------:R-:W-:Y:S01]  /*19c9d0*/  VIADD R0, R18, 0xeb ;  /* 0x000000eb12007836 */ /* 0x000fe20000000000 */
[----:B------:R-:W-:Y:S01]  /*19c9e0*/  UMOV UR70, UR68 ;  /* 0x0000004400467c82 */ /* 0x000fe20008000000 */
[----:B------:R-:W0:Y:S01]  /*19c9f0*/  LDCU UR68, c[0x0][0x398] ;  /* 0x00007300ff4477ac */ /* 0x000e220008000800 */
[----:B------:R-:W0:Y:S01]  /*19ca00*/  LDCU UR44, c[0x0][0x398] ;  /* 0x00007300ff2c77ac */ /* 0x000e220008000800 */
[----:B------:R-:W0:Y:S04]  /*19ca10*/  LDCU UR42, c[0x0][0x398] ;  /* 0x00007300ff2a77ac */ /* 0x000e280008000800 */
[----:B------:R-:W-:-:S04]  /*19ca20*/  @P1 LOP3.LUT R44, R44, 0x4, RZ, 0xfc, !PT ;  /* 0x000000042c2c1812 */ /* 0x000fc800078efcff */
[----:B------:R-:W-:-:S04]  /*19ca30*/  LOP3.LUT R44, R44, 0xfffffffd, RZ, 0xc0, !PT ;  /* 0xfffffffd2c2c7812 */ /* 0x000fc800078ec0ff */
[----:B------:R-:W-:Y:S02]  /*19ca40*/  @P0 LOP3.LUT R44, R44, 0x2, RZ, 0xfc, !PT ;  /* 0x000000022c2c0812 */ /* 0x000fe400078efcff */
[----:B------:R-:W-:Y:S01]  /*19ca50*/  ISETP.GE.AND P0, PT, R0, UR66, PT ;  /* 0x0000004200007c0c */ /* 0x000fe2000bf06270 */
[----:B------:R-:W0:Y:S03]  /*19ca60*/  LDCU UR66, c[0x0][0x398] ;  /* 0x00007300ff4277ac */ /* 0x000e260008000800 */
[----:B------:R-:W-:Y:S02]  /*19ca70*/  ISETP.LT.AND P1, PT, R58, UR54, !P0 ;  /* 0x000000363a007c0c */ /* 0x000fe4000c721270 */
[----:B------:R-:W-:Y:S02]  /*19ca80*/  ISETP.LT.AND P0, PT, R46, UR14, !P0 ;  /* 0x0000000e2e007c0c */ /* 0x000fe4000c701270 */
[----:B------:R-:W-:Y:S01]  /*19ca90*/  LOP3.LUT R44, R44, 0xfffffffe, RZ, 0xc0, !PT ;  /* 0xfffffffe2c2c7812 */ /* 0x000fe200078ec0ff */
[----:B------:R-:W0:Y:S01]  /*19caa0*/  LDCU UR14, c[0x0][0x398] ;  /* 0x00007300ff0e77ac */ /* 0x000e220008000800 */
[----:B------:R-:W0:Y:S09]  /*19cab0*/  LDCU UR54, c[0x0][0x398] ;  /* 0x00007300ff3677ac */ /* 0x000e320008000800 */
[----:B------:R-:W-:-:S02]  /*19cac0*/  @P0 LOP3.LUT R45, R45, 0x80000000, RZ, 0xfc, !PT ;  /* 0x800000002d2d0812 */ /* 0x000fc400078efcff */
[----:B------:R-:W-:Y:S02]  /*19cad0*/  ISETP.GE.AND P0, PT, R2, UR76, PT ;  /* 0x0000004c02007c0c */ /* 0x000fe4000bf06270 */
[----:B------:R-:W-:Y:S01]  /*19cae0*/  @P1 LOP3.LUT R44, R44, 0x1, RZ, 0xfc, !PT ;  /* 0x000000012c2c1812 */ /* 0x000fe200078efcff */
[----:B------:R-:W0:Y:S01]  /*19caf0*/  LDCU UR76, c[0x0][0x398] ;  /* 0x00007300ff4c77ac */ /* 0x000e220008000800 */
[----:B------:R-:W-:Y:S02]  /*19cb00*/  ISETP.LT.AND P1, PT, R58, UR10, !P0 ;  /* 0x0000000a3a007c0c */ /* 0x000fe4000c721270 */
[----:B------:R-:W-:Y:S02]  /*19cb10*/  ISETP.LT.AND P0, PT, R46, UR12, !P0 ;  /* 0x0000000c2e007c0c */ /* 0x000fe4000c701270 */
[----:B------:R-:W-:Y:S01]  /*19cb20*/  LOP3.LUT R45, R45, 0xbfffffff, RZ, 0xc0, !PT ;  /* 0xbfffffff2d2d7812 */ /* 0x000fe200078ec0ff */
[----:B------:R-:W-:Y:S04]  /*19cb30*/  STL [R1+0x7b78], R44 ;  /* 0x007b782c01007387 */ /* 0x000fe80000100800 */
[----:B------:R-:W5:Y:S01]  /*19cb40*/  LDL.LU R55, [R1+0x2f44] ;  /* 0x002f440001377983 */ /* 0x000f620000300800 */
[----:B------:R-:W0:Y:S01]  /*19cb50*/  LDCU UR10, c[0x0][0x398] ;  /* 0x00007300ff0a77ac */ /* 0x000e220008000800 */
[----:B------:R-:W0:Y:S02]  /*19cb60*/  LDCU UR12, c[0x0][0x398] ;  /* 0x00007300ff0c77ac */ /* 0x000e240008000800 */
[----:B------:R-:W-:-:S04]  /*19cb70*/  @P1 LOP3.LUT R45, R45, 0x40000000, RZ, 0xfc, !PT ;  /* 0x400000002d2d1812 */ /* 0x000fc800078efcff */
[----:B------:R-:W-:-:S04]  /*19cb80*/  LOP3.LUT R45, R45, 0xdfffffff, RZ, 0xc0, !PT ;  /* 0xdfffffff2d2d7812 */ /* 0x000fc800078ec0ff */
[----:B------:R-:W-:Y:S02]  /*19cb90*/  @P0 LOP3.LUT R45, R45, 0x20000000, RZ, 0xfc, !PT ;  /* 0x200000002d2d0812 */ /* 0x000fe400078efcff */
[----:B------:R-:W-:Y:S02]  /*19cba0*/  ISETP.GE.AND P0, PT, R8, UR72, PT ;  /* 0x0000004808007c0c */ /* 0x000fe4000bf06270 */
[----:B------:R-:W-:Y:S02]  /*19cbb0*/  LOP3.LUT R45, R45, 0xefffffff, RZ, 0xc0, !PT ;  /* 0xefffffff2d2d7812 */ /* 0x000fe400078ec0ff */
[----:B------:R-:W-:Y:S02]  /*19cbc0*/  ISETP.LT.AND P1, PT, R58, UR20, !P0 ;  /* 0x000000143a007c0c */ /* 0x000fe4000c721270 */
[----:B------:R-:W-:Y:S02]  /*19cbd0*/  ISETP.LT.AND P0, PT, R46, UR18, !P0 ;  /* 0x000000122e007c0c */ /* 0x000fe4000c701270 */
[----:B----4-:R-:W-:-:S09]  /*19cbe0*/  LOP3.LUT R13, R35, 0xffff, RZ, 0xc0, !PT ;  /* 0x0000ffff230d7812 */ /* 0x010fd200078ec0ff */
[----:B------:R-:W-:Y:S01]  /*19cbf0*/  @P1 LOP3.LUT R45, R45, 0x10000000, RZ, 0xfc, !PT ;  /* 0x100000002d2d1812 */ /* 0x000fe200078efcff */
[----:B------:R-:W4:Y:S01]  /*19cc00*/  LDL.LU R35, [R1+0x2f40] ;  /* 0x002f400001237983 */ /* 0x000f220000300800 */
[----:B------:R-:W-:Y:S02]  /*19cc10*/  LOP3.LUT R0, R25, 0xffff, RZ, 0xc0, !PT ;  /* 0x0000ffff19007812 */ /* 0x000fe400078ec0ff */
[----:B------:R-:W-:Y:S01]  /*19cc20*/  LOP3.LUT R45, R45, 0xf7ffffff, RZ, 0xc0, !PT ;  /* 0xf7ffffff2d2d7812 */ /* 0x000fe200078ec0ff */
[----:B------:R-:W4:Y:S01]  /*19cc30*/  LDL.LU R25, [R1+0x300] ;  /* 0x0003000001197983 */ /* 0x000f220000300800 */
[----:B------:R-:W-:Y:S02]  /*19cc40*/  LOP3.LUT R11, R26, 0xffff, RZ, 0xc0, !PT ;  /* 0x0000ffff1a0b7812 */ /* 0x000fe400078ec0ff */
[----:B------:R-:W-:Y:S02]  /*19cc50*/  LOP3.LUT R12, R27, 0xffff, RZ, 0xc0, !PT ;  /* 0x0000ffff1b0c7812 */ /* 0x000fe400078ec0ff */
[----:B------:R-:W-:-:S02]  /*19cc60*/  @P0 LOP3.LUT R45, R45, 0x8000000, RZ, 0xfc, !PT ;  /* 0x080000002d2d0812 */ /* 0x000fc400078efcff */
[----:B------:R-:W-:Y:S01]  /*19cc70*/  ISETP.GE.AND P0, PT, R9, UR70, PT ;  /* 0x0000004609007c0c */ /* 0x000fe2000bf06270 */
[----:B------:R-:W-:Y:S01]  /*19cc80*/  VIADD R8, R18, 0xd7 ;  /* 0x000000d712087836 */ /* 0x000fe20000000000 */
[----:B------:R-:W0:Y:S01]  /*19cc90*/  LDCU UR72, c[0x0][0x398] ;  /* 0x00007300ff4877ac */ /* 0x000e220008000800 */
[----:B------:R-:W-:Y:S02]  /*19cca0*/  LOP3.LUT R45, R45, 0xfbffffff, RZ, 0xc0, !PT ;  /* 0xfbffffff2d2d7812 */ /* 0x000fe400078ec0ff */
[----:B------:R-:W-:Y:S02]  /*19ccb0*/  ISETP.LT.AND P1, PT, R58, UR16, !P0 ;  /* 0x000000103a007c0c */ /* 0x000fe4000c721270 */
[----:B------:R-:W-:Y:S02]  /*19ccc0*/  ISETP.LT.AND P0, PT, R46, UR26, !P0 ;  /* 0x0000001a2e007c0c */ /* 0x000fe4000c701270 */
[----:B------:R-:W-:Y:S02]  /*19ccd0*/  SHF.R.U32.HI R14, RZ, 0x8, R13 ;  /* 0x00000008ff0e7819 */ /* 0x000fe4000001160d */
[----:B------:R-:W-:-:S02]  /*19cce0*/  SHF.R.U32.HI R26, RZ, 0x8, R11 ;  /* 0x00000008ff1a7819 */ /* 0x000fc4000001160b */
[--C-:B------:R-:W-:Y:S02]  /*19ccf0*/  PRMT R56, R12, 0x3340, R0.reuse ;  /* 0x000033400c387816 */ /* 0x100fe40000000000 */
[----:B------:R-:W-:Y:S02]  /*19cd00*/  SHF.R.U32.HI R27, RZ, 0x8, R0 ;  /* 0x00000008ff1b7819 */ /* 0x000fe40000011600 */
[----:B------:R-:W-:Y:S01]  /*19cd10*/  SHF.R.U32.HI R2, RZ, 0x8, R12 ;  /* 0x00000008ff027819 */ /* 0x000fe2000001160c */
[----:B------:R-:W-:Y:S01]  /*19cd20*/  VIADD R9, R18, 0xd5 ;  /* 0x000000d512097836 */ /* 0x000fe20000000000 */
[----:B------:R-:W-:Y:S01]  /*19cd30*/  PRMT R57, R13, 0x3340, R11 ;  /* 0x000033400d397816 */ /* 0x000fe2000000000b */
        /* <DEDUP_REMOVED lines=10> */
[----:B------:R-:W-:Y:S02]  /*19cde0*/  ISETP.LT.AND P1, PT, R58, UR24, !P0 ;  /* 0x000000183a007c0c */ /* 0x000fe4000c721270 */
[----:B------:R-:W-:Y:S02]  /*19cdf0*/  ISETP.LT.AND P0, PT, R46, UR22, !P0 ;  /* 0x000000162e007c0c */ /* 0x000fe4000c701270 */
[----:B------:R-:W-:-:S02]  /*19ce00*/  LOP3.LUT R0, R14, 0xffff, RZ, 0xc0, !PT ;  /* 0x0000ffff0e007812 */ /* 0x000fc400078ec0ff */
[----:B------:R-:W-:Y:S02]  /*19ce10*/  LOP3.LUT R26, R26, 0xffff, RZ, 0xc0, !PT ;  /* 0x0000ffff1a1a7812 */ /* 0x000fe400078ec0ff */
[----:B------:R-:W-:Y:S02]  /*19ce20*/  LOP3.LUT R2, R2, 0xffff, RZ, 0xc0, !PT ;  /* 0x0000ffff02027812 */ /* 0x000fe400078ec0ff */
[----:B------:R-:W-:Y:S01]  /*19ce30*/  LOP3.LUT R27, R27, 0xffff, RZ, 0xc0, !PT ;  /* 0x0000ffff1b1b7812 */ /* 0x000fe200078ec0ff */
[----:B------:R-:W-:Y:S01]  /*19ce40*/  VIADD R10, R18, 0xd3 ;  /* 0x000000d3120a7836 */ /* 0x000fe20000000000 */
[----:B------:R-:W-:Y:S01]  /*19ce50*/  PRMT R26, R0, 0x3340, R26 ;  /* 0x00003340001a7816 */ /* 0x000fe2000000001a */
[----:B------:R-:W-:Y:S01]  /*19ce60*/  VIADD R0, R18, 0xe1 ;  /* 0x000000e112007836 */ /* 0x000fe20000000000 */
[----:B------:R-:W1:Y:S01]  /*19ce70*/  LDCU UR64, c[0x0][0x398] ;  /* 0x00007300ff4077ac */ /* 0x000e620008000800 */
[----:B------:R-:W2:Y:S01]  /*19ce80*/  LDCU UR24, c[0x0][0x398] ;  /* 0x00007300ff1877ac */ /* 0x000ea20008000800 */
[----:B------:R-:W-:Y:S01]  /*19ce90*/  @P1 LOP3.LUT R45, R45, 0x1000000, RZ, 0xfc, !PT ;  /* 0x010000002d2d1812 */ /* 0x000fe200078efcff */
[----:B------:R-:W2:Y:S03]  /*19cea0*/  LDCU UR22, c[0x0][0x398] ;  /* 0x00007300ff1677ac */ /* 0x000ea60008000800 */
[----:B------:R-:W-:-:S04]  /*19ceb0*/  LOP3.LUT R45, R45, 0xff7fffff, RZ, 0xc0, !PT ;  /* 0xff7fffff2d2d7812 */ /* 0x000fc800078ec0ff */
[----:B------:R-:W-:Y:S02]  /*19cec0*/  @P0 LOP3.LUT R45, R45, 0x800000, RZ, 0xfc, !PT ;  /* 0x008000002d2d0812 */ /* 0x000fe400078efcff */
[----:B------:R-:W-:Y:S02]  /*19ced0*/  ISETP.GE.AND P0, PT, R0, UR56, PT ;  /* 0x0000003800007c0c */ /* 0x000fe4000bf06270 */
[----:B------:R-:W-:Y:S02]  /*19cee0*/  LOP3.LUT R45, R45, 0xffbfffff, RZ, 0xc0, !PT ;  /* 0xffbfffff2d2d7812 */ /* 0x000fe400078ec0ff */
[----:B0-----:R-:W-:Y:S02]  /*19cef0*/  ISETP.LT.AND P1, PT, R58, UR30, !P0 ;  /* 0x0000001e3a007c0c */ /* 0x001fe4000c721270 */
[----:B-1----:R-:W-:Y:S01]  /*19cf00*/  ISETP.LT.AND P0, PT, R46, UR32, !P0 ;  /* 0x000000202e007c0c */ /* 0x002fe2000c701270 */
[----:B------:R-:W-:Y:S01]  /*19cf10*/  VIADD R0, R18, 0xdf ;  /* 0x000000df12007836 */ /* 0x000fe20000000000 */
[----:B------:R-:W-:Y:S01]  /*19cf20*/  PRMT R27, R2, 0x3340, R27 ;  /* 0x00003340021b7816 */ /* 0x000fe2000000001b */
[----:B------:R-:W0:Y:S01]  /*19cf30*/  LDCU UR30, c[0x0][0x398] ;  /* 0x00007300ff1e77ac */ /* 0x000e220008000800 */
[----:B------:R-:W1:Y:S07]  /*19cf40*/  LDCU UR56, c[0x0][0x398] ;  /* 0x00007300ff3877ac */ /* 0x000e6e0008000800 */
[----:B------:R-:W-:Y:S01]  /*19cf50*/  @P1 LOP3.LUT R45, R45, 0x400000, RZ, 0xfc, !PT ;  /* 0x004000002d2d1812 */ /* 0x000fe200078efcff */
[----:B------:R-:W0:Y:S03]  /*19cf60*/  LDCU UR32, c[0x0][0x398] ;  /* 0x00007300ff2077ac */ /* 0x000e260008000800 */
[----:B------:R-:W-:-:S04]  /*19cf70*/  LOP3.LUT R45, R45, 0xffdfffff, RZ, 0xc0, !PT ;  /* 0xffdfffff2d2d7812 */ /* 0x000fc800078ec0ff */
[----:B------:R-:W-:Y:S02]  /*19cf80*/  @P0 LOP3.LUT R45, R45, 0x200000, RZ, 0xfc, !PT ;  /* 0x002000002d2d0812 */ /* 0x000fe400078efcff */
[----:B------:R-:W-:Y:S02]  /*19cf90*/  ISETP.GE.AND P0, PT, R0, UR65, PT ;  /* 0x0000004100007c0c */ /* 0x000fe4000bf06270 */
[----:B------:R-:W-:Y:S02]  /*19cfa0*/  LOP3.LUT R45, R45, 0xffefffff, RZ, 0xc0, !PT ;  /* 0xffefffff2d2d7812 */ /* 0x000fe400078ec0ff */
[----:B---3--:R-:W-:Y:S02]  /*19cfb0*/  ISETP.LT.AND P1, PT, R58, UR28, !P0 ;  /* 0x0000001c3a007c0c */ /* 0x008fe4000c721270 */
[----:B--2---:R-:W-:Y:S01]  /*19cfc0*/  ISETP.LT.AND P0, PT, R46, UR8, !P0 ;  /* 0x000000082e007c0c */ /* 0x004fe2000c701270 */
[C---:B------:R-:W-:Y:S02]  /*19cfd0*/  VIADD R0, R18.reuse, 0xdd ;  /* 0x000000dd12007836 */ /* 0x040fe40000000000 */
[----:B------:R-:W-:Y:S01]  /*19cfe0*/  VIADD R2, R18, 0xd9 ;  /* 0x000000d912027836 */ /* 0x000fe20000000000 */
[----:B------:R-:W2:Y:S01]  /*19cff0*/  LDCU UR8, c[0x0][0x398] ;  /* 0x00007300ff0877ac */ /* 0x000ea20008000800 */
[----:B------:R-:W3:Y:S01]  /*19d000*/  LDCU UR28, c[0x0][0x398] ;  /* 0x00007300ff1c77ac */ /* 0x000ee20008000800 */
[----:B------:R-:W0:Y:S05]  /*19d010*/  LDCU UR65, c[0x0][0x398] ;  /* 0x00007300ff4177ac */ /* 0x000e2a0008000800 */
[----:B------:R-:W-:-:S04]  /*19d020*/  @P1 LOP3.LUT R45, R45, 0x100000, RZ, 0xfc, !PT ;  /* 0x001000002d2d1812 */ /* 0x000fc800078efcff */
        /* <DEDUP_REMOVED lines=13> */
[----:B------:R-:W-:Y:S02]  /*19d100*/  ISETP.GE.AND P0, PT, R0, UR69, PT ;  /* 0x0000004500007c0c */ /* 0x000fe4000bf06270 */
[----:B------:R-:W-:Y:S01]  /*19d110*/  LOP3.LUT R0, R47, 0xffff, RZ, 0xc0, !PT ;  /* 0x0000ffff2f007812 */ /* 0x000fe200078ec0ff */
[----:B------:R-:W0:Y:S01]  /*19d120*/  LDCU UR69, c[0x0][0x398] ;  /* 0x00007300ff4577ac */ /* 0x000e220008000800 */
[----:B------:R-:W2:Y:S04]  /*19d130*/  LDL.LU R47, [R1+0x7c78] ;  /* 0x007c7800012f7983 */ /* 0x000ea80000300800 */
[----:B------:R-:W3:Y:S04]  /*19d140*/  LDL.LU R41, [R1+0x2f54] ;  /* 0x002f540001297983 */ /* 0x000ee80000300800 */
[----:B------:R-:W3:Y:S04]  /*19d150*/  LDL.LU R15, [R1+0x2f50] ;  /* 0x002f5000010f7983 */ /* 0x000ee80000300800 */
[----:B------:R-:W3:Y:S04]  /*19d160*/  LDL.LU R16, [R1+0x30c] ;  /* 0x00030c0001107983 */ /* 0x000ee80000300800 */
[----:B------:R-:W5:Y:S01]  /*19d170*/  LDL.LU R17, [R1+0x304] ;  /* 0x0003040001117983 */ /* 0x000f620000300800 */
[----:B------:R-:W-:-:S02]  /*19d180*/  ISETP.LT.AND P1, PT, R58, UR36, !P0 ;  /* 0x000000243a007c0c */ /* 0x000fc4000c721270 */
[----:B------:R-:W-:Y:S02]  /*19d190*/  ISETP.LT.AND P0, PT, R46, UR4, !P0 ;  /* 0x000000042e007c0c */ /* 0x000fe4000c701270 */
[----:B------:R-:W-:Y:S01]  /*19d1a0*/  LOP3.LUT R45, R45, 0xfffeffff, RZ, 0xc0, !PT ;  /* 0xfffeffff2d2d7812 */ /* 0x000fe200078ec0ff */
[----:B------:R-:W0:Y:S01]  /*19d1b0*/  LDCU UR4, c[0x0][0x398] ;  /* 0x00007300ff0477ac */ /* 0x000e220008000800 */
[----:B------:R-:W0:Y:S07]  /*19d1c0*/  LDCU UR36, c[0x0][0x398] ;  /* 0x00007300ff2477ac */ /* 0x000e2e0008000800 */
        /* <DEDUP_REMOVED lines=16> */
[----:B------:R-:W-:Y:S02]  /*19d2d0*/  ISETP.LT.AND P0, PT, R46, UR50, !P0 ;  /* 0x000000322e007c0c */ /* 0x000fe4000c701270 */
[----:B------:R-:W-:-:S02]  /*19d2e0*/  LOP3.LUT R13, R55, 0xffff, RZ, 0xc0, !PT ;  /* 0x0000ffff370d7812 */ /* 0x000fc400078ec0ff */
[----:B----4-:R-:W-:-:S07]  /*19d2f0*/  LOP3.LUT R12, R35, 0xffff, RZ, 0xc0, !PT ;  /* 0x0000ffff230c7812 */ /* 0x010fce00078ec0ff */
[----:B------:R-:W-:Y:S02]  /*19d300*/  @P1 LOP3.LUT R45, R45, 0x1000, RZ, 0xfc, !PT ;  /* 0x000010002d2d1812 */ /* 0x000fe400078efcff */
[----:B------:R-:W-:Y:S02]  /*19d310*/  LOP3.LUT R11, R25, 0xffff, RZ, 0xc0, !PT ;  /* 0x0000ffff190b7812 */ /* 0x000fe400078ec0ff */
[----:B------:R-:W-:Y:S01]  /*19d320*/  LOP3.LUT R45, R45, 0xfffff7ff, RZ, 0xc0, !PT ;  /* 0xfffff7ff2d2d7812 */ /* 0x000fe200078ec0ff */
[----:B------:R-:W-:Y:S01]  /*19d330*/  VIADD R8, R18, 0xc7 ;  /* 0x000000c712087836 */ /* 0x000fe20000000000 */
[----:B------:R-:W4:Y:S01]  /*19d340*/  LDCU UR52, c[0x0][0x398] ;  /* 0x00007300ff3477ac */ /* 0x000f220008000800 */
[----:B------:R-:W0:Y:S01]  /*19d350*/  LDCU UR50, c[0x0][0x398] ;  /* 0x00007300ff3277ac */ /* 0x000e220008000800 */
[----:B------:R-:W-:Y:S02]  /*19d360*/  @P0 LOP3.LUT R45, R45, 0x800, RZ, 0xfc, !PT ;  /* 0x000008002d2d0812 */ /* 0x000fe400078efcff */
[----:B------:R-:W-:Y:S01]  /*19d370*/  ISETP.GE.AND P0, PT, R9, UR75, PT ;  /* 0x0000004b09007c0c */ /* 0x000fe2000bf06270 */
[----:B------:R-:W0:Y:S01]  /*19d380*/  LDCU UR73, c[0x0][0x398] ;  /* 0x00007300ff4977ac */ /* 0x000e220008000800 */
[----:B------:R-:W-:-:S02]  /*19d390*/  LOP3.LUT R45, R45, 0xfffffbff, RZ, 0xc0, !PT ;  /* 0xfffffbff2d2d7812 */ /* 0x000fc400078ec0ff */
[----:B------:R-:W-:Y:S02]  /*19d3a0*/  ISETP.LT.AND P1, PT, R58, UR48, !P0 ;  /* 0x000000303a007c0c */ /* 0x000fe4000c721270 */
[----:B------:R-:W-:Y:S02]  /*19d3b0*/  ISETP.LT.AND P0, PT, R46, UR46, !P0 ;  /* 0x0000002e2e007c0c */ /* 0x000fe4000c701270 */
[----:B------:R-:W-:Y:S02]  /*19d3c0*/  PRMT R55, R13, 0x3340, R11 ;  /* 0x000033400d377816 */ /* 0x000fe4000000000b */
[----:B------:R-:W-:Y:S02]  /*19d3d0*/  SHF.R.U32.HI R14, RZ, 0x8, R13 ;  /* 0x00000008ff0e7819 */ /* 0x000fe4000001160d */
[--C-:B------:R-:W-:Y:S02]  /*19d3e0*/  PRMT R35, R12, 0x3340, R0.reuse ;  /* 0x000033400c237816 */ /* 0x100fe40000000000 */
[----:B------:R-:W-:-:S02]  /*19d3f0*/  SHF.R.U32.HI R25, RZ, 0x8, R0 ;  /* 0x00000008ff197819 */ /* 0x000fc40000011600 */
[----:B------:R-:W-:Y:S01]  /*19d400*/  SHF.R.U32.HI R2, RZ, 0x8, R12 ;  /* 0x00000008ff027819 */ /* 0x000fe2000001160c */
[----:B------:R-:W-:Y:S01]  /*19d410*/  VIADD R9, R18, 0xc5 ;  /* 0x000000c512097836 */ /* 0x000fe20000000000 */
[----:B------:R-:W0:Y:S01]  /*19d420*/  LDCU UR48, c[0x0][0x398] ;  /* 0x00007300ff3077ac */ /* 0x000e220008000800 */
[----:B------:R-:W0:Y:S01]  /*19d430*/  LDCU UR75, c[0x0][0x398] ;  /* 0x00007300ff4b77ac */ /* 0x000e220008000800 */
[----:B------:R-:W-:Y:S01]  /*19d440*/  @P1 LOP3.LUT R45, R45, 0x400, RZ, 0xfc, !PT ;  /* 0x000004002d2d1812 */ /* 0x000fe200078efcff */
[----:B------:R-:W0:Y:S03]  /*19d450*/  LDCU UR46, c[0x0][0x398] ;  /* 0x00007300ff2e77ac */ /* 0x000e260008000800 */
[----:B------:R-:W-:-:S04]  /*19d460*/  LOP3.LUT R45, R45, 0xfffffdff, RZ, 0xc0, !PT ;  /* 0xfffffdff2d2d7812 */ /* 0x000fc800078ec0ff */
[----:B------:R-:W-:Y:S02]  /*19d470*/  @P0 LOP3.LUT R45, R45, 0x200, RZ, 0xfc, !PT ;  /* 0x000002002d2d0812 */ /* 0x000fe400078efcff */
[----:B------:R-:W-:Y:S02]  /*19d480*/  ISETP.GE.AND P0, PT, R10, UR77, PT ;  /* 0x0000004d0a007c0c */ /* 0x000fe4000bf06270 */
[----:B------:R-:W-:Y:S02]  /*19d490*/  SHF.R.U32.HI R11, RZ, 0x8, R11 ;  /* 0x00000008ff0b7819 */ /* 0x000fe4000001160b */
[----:B------:R-:W-:Y:S02]  /*19d4a0*/  LOP3.LUT R45, R45, 0xfffffeff, RZ, 0xc0, !PT ;  /* 0xfffffeff2d2d7812 */ /* 0x000fe400078ec0ff */
[----:B------:R-:W-:Y:S02]  /*19d4b0*/  ISETP.LT.AND P1, PT, R58, UR60, !P0 ;  /* 0x0000003c3a007c0c */ /* 0x000fe4000c721270 */
[----:B------:R-:W-:-:S02]  /*19d4c0*/  ISETP.LT.AND P0, PT, R46, UR58, !P0 ;  /* 0x0000003a2e007c0c */ /* 0x000fc4000c701270 */
[----:B------:R-:W-:Y:S02]  /*19d4d0*/  LOP3.LUT R0, R14, 0xffff, RZ, 0xc0, !PT ;  /* 0x0000ffff0e007812 */ /* 0x000fe400078ec0ff */
[----:B------:R-:W-:Y:S02]  /*19d4e0*/  LOP3.LUT R11, R11, 0xffff, RZ, 0xc0, !PT ;  /* 0x0000ffff0b0b7812 */ /* 0x000fe400078ec0ff */
[----:B------:R-:W-:Y:S02]  /*19d4f0*/  LOP3.LUT R2, R2, 0xffff, RZ, 0xc0, !PT ;  /* 0x0000ffff02027812 */ /* 0x000fe400078ec0ff */
[----:B------:R-:W-:Y:S02]  /*19d500*/  LOP3.LUT R25, R25, 0xffff, RZ, 0xc0, !PT ;  /* 0x0000ffff19197812 */ /* 0x000fe400078ec0ff */
[----:B--2---:R-:W-:Y:S02]  /*19d510*/  LOP3.LUT R47, R47, 0x7fffffff, RZ, 0xc0, !PT ;  /* 0x7fffffff2f2f7812 */ /* 0x004fe400078ec0ff */
[----:B------:R-:W-:-:S02]  /*19d520*/  @P1 LOP3.LUT R45, R45, 0x100, RZ, 0xfc, !PT ;  /* 0x000001002d2d1812 */ /* 0x000fc400078efcff */
[----:B------:R-:W-:Y:S01]  /*19d530*/  PRMT R11, R0, 0x3340, R11 ;  /* 0x00003340000b7816 */ /* 0x000fe2000000000b */
[----:B------:R-:W-:Y:S01]  /*19d540*/  VIADD R0, R18, 0xd1 ;  /* 0x000000d112007836 */ /* 0x000fe20000000000 */
[----:B---3--:R-:W-:Y:S02]  /*19d550*/  LOP3.LUT R12, R16, 0xffff, RZ, 0xc0, !PT ;  /* 0x0000ffff100c7812 */ /* 0x008fe400078ec0ff */
[----:B------:R-:W-:Y:S02]  /*19d560*/  LOP3.LUT R45, R45, 0xffffff7f, RZ, 0xc0, !PT ;  /* 0xffffff7f2d2d7812 */ /* 0x000fe400078ec0ff */
[----:B------:R-:W-:Y:S01]  /*19d570*/  LOP3.LUT R13, R15, 0xffff, RZ, 0xc0, !PT ;  /* 0x0000ffff0f0d7812 */ /* 0x000fe200078ec0ff */
[----:B------:R-:W-:Y:S01]  /*19d580*/  VIADD R10, R18, 0xc3 ;  /* 0x000000c3120a7836 */ /* 0x000fe20000000000 */
[----:B------:R-:W2:Y:S01]  /*19d590*/  LDCU UR58, c[0x0][0x398] ;  /* 0x00007300ff3a77ac */ /* 0x000ea20008000800 */
[----:B------:R-:W-:Y:S02]  /*19d5a0*/  @P0 LOP3.LUT R45, R45, 0x80, RZ, 0xfc, !PT ;  /* 0x000000802d2d0812 */ /* 0x000fe400078efcff */
[----:B------:R-:W-:Y:S01]  /*19d5b0*/  ISETP.GE.AND P0, PT, R0, UR5, PT ;  /* 0x0000000500007c0c */ /* 0x000fe2000bf06270 */
[----:B------:R-:W3:Y:S01]  /*19d5c0*/  LDCU UR60, c[0x0][0x398] ;  /* 0x00007300ff3c77ac */ /* 0x000ee20008000800 */
[----:B------:R-:W0:Y:S01]  /*19d5d0*/  LDCU UR77, c[0x0][0x398] ;  /* 0x00007300ff4d77ac */ /* 0x000e220008000800 */
[----:B------:R-:W-:-:S02]  /*19d5e0*/  LOP3.LUT R45, R45, 0xffffffbf, RZ, 0xc0, !PT ;  /* 0xffffffbf2d2d7812 */ /* 0x000fc400078ec0ff */
[----:B------:R-:W-:Y:S02]  /*19d5f0*/  ISETP.LT.AND P1, PT, R58, UR68, !P0 ;  /* 0x000000443a007c0c */ /* 0x000fe4000c721270 */
[----:B------:R-:W-:Y:S01]  /*19d600*/  ISETP.LT.AND P0, PT, R46, UR66, !P0 ;  /* 0x000000422e007c0c */ /* 0x000fe2000c701270 */
[----:B------:R-:W-:Y:S01]  /*19d610*/  VIADD R0, R18, 0xcf ;  /* 0x000000cf12007836 */ /* 0x000fe20000000000 */
[----:B------:R-:W-:Y:S02]  /*19d620*/  PRMT R25, R2, 0x3340, R25 ;  /* 0x0000334002197816 */ /* 0x000fe40000000019 */
[----:B------:R-:W-:Y:S01]  /*19d630*/  LOP3.LUT R14, R41, 0xffff, RZ, 0xc0, !PT ;  /* 0x0000ffff290e7812 */ /* 0x000fe200078ec0ff */
[----:B------:R-:W0:Y:S01]  /*19d640*/  LDCU UR68, c[0x0][0x398] ;  /* 0x00007300ff4477ac */ /* 0x000e220008000800 */
[----:B------:R-:W0:Y:S05]  /*19d650*/  LDCU UR5, c[0x0][0x398] ;  /* 0x00007300ff0577ac */ /* 0x000e2a0008000800 */
[----:B------:R-:W-:Y:S01]  /*19d660*/  @P1 LOP3.LUT R45, R45, 0x40, RZ, 0xfc, !PT ;  /* 0x000000402d2d1812 */ /* 0x000fe200078efcff */
[----:B------:R-:W0:Y:S03]  /*19d670*/  LDCU UR66, c[0x0][0x398] ;  /* 0x00007300ff4277ac */ /* 0x000e260008000800 */
[----:B------:R-:W-:-:S04]  /*19d680*/  LOP3.LUT R45, R45, 0xffffffdf, RZ, 0xc0, !PT ;  /* 0xffffffdf2d2d7812 */ /* 0x000fc800078ec0ff */
[----:B------:R-:W-:Y:S02]  /*19d690*/  @P0 LOP3.LUT R45, R45, 0x20, RZ, 0xfc, !PT ;  /* 0x000000202d2d0812 */ /* 0x000fe400078efcff */
[----:B------:R-:W-:Y:S02]  /*19d6a0*/  ISETP.GE.AND P0, PT, R0, UR7, PT ;  /* 0x0000000700007c0c */ /* 0x000fe4000bf06270 */
[----:B------:R-:W-:Y:S02]  /*19d6b0*/  LOP3.LUT R45, R45, 0xffffffef, RZ, 0xc0, !PT ;  /* 0xffffffef2d2d7812 */ /* 0x000fe400078ec0ff */
[----:B------:R-:W-:Y:S02]  /*19d6c0*/  ISETP.LT.AND P1, PT, R58, UR10, !P0 ;  /* 0x0000000a3a007c0c */ /* 0x000fe4000c721270 */
[----:B------:R-:W-:Y:S01]  /*19d6d0*/  ISETP.LT.AND P0, PT, R46, UR12, !P0 ;  /* 0x0000000c2e007c0c */ /* 0x000fe2000c701270 */
[C---:B------:R-:W-:Y:S02]  /*19d6e0*/  VIADD R0, R18.reuse, 0xcd ;  /* 0x000000cd12007836 */ /* 0x040fe40000000000 */
[----:B------:R-:W-:Y:S01]  /*19d6f0*/  VIADD R2, R18, 0xc9 ;  /* 0x000000c912027836 */ /* 0x000fe20000000000 */
[----:B------:R-:W-:Y:S01]  /*19d700*/  SHF.R.U32.HI R15, RZ, 0x8, R14 ;  /* 0x00000008ff0f7819 */ /* 0x000fe2000001160e */
[----:B------:R-:W0:Y:S01]  /*19d710*/  LDCU UR10, c[0x0][0x398] ;  /* 0x00007300ff0a77ac */ /* 0x000e220008000800 */
[----:B------:R-:W0:Y:S01]  /*19d720*/  LDCU UR7, c[0x0][0x398] ;  /* 0x00007300ff0777ac */ /* 0x000e220008000800 */
[----:B------:R-:W0:Y:S04]  /*19d730*/  LDCU UR12, c[0x0][0x398] ;  /* 0x00007300ff0c77ac */ /* 0x000e280008000800 */
[----:B------:R-:W-:-:S04]  /*19d740*/  @P1 LOP3.LUT R45, R45, 0x10, RZ, 0xfc, !PT ;  /* 0x000000102d2d1812 */ /* 0x000fc800078efcff */
[----:B------:R-:W-:-:S04]  /*19d750*/  LOP3.LUT R45, R45, 0xfffffff7, RZ, 0xc0, !PT ;  /* 0xfffffff72d2d7812 */ /* 0x000fc800078ec0ff */
[----:B------:R-:W-:Y:S02]  /*19d760*/  @P0 LOP3.LUT R45, R45, 0x8, RZ, 0xfc, !PT ;  /* 0x000000082d2d0812 */ /* 0x000fe400078efcff */
[----:B------:R-:W-:Y:S02]  /*19d770*/  ISETP.GE.AND P0, PT, R0, UR9, PT ;  /* 0x0000000900007c0c */ /* 0x000fe4000bf06270 */
[----:B------:R-:W-:Y:S02]  /*19d780*/  LOP3.LUT R45, R45, 0xfffffffb, RZ, 0xc0, !PT ;  /* 0xfffffffb2d2d7812 */ /* 0x000fe400078ec0ff */
[----:B0-----:R-:W-:Y:S02]  /*19d790*/  ISETP.LT.AND P1, PT, R58, UR69, !P0 ;  /* 0x000000453a007c0c */ /* 0x001fe4000c721270 */
[----:B------:R-:W-:Y:S01]  /*19d7a0*/  ISETP.LT.AND P0, PT, R46, UR14, !P0 ;  /* 0x0000000e2e007c0c */ /* 0x000fe2000c701270 */
[----:B------:R-:W0:Y:S01]  /*19d7b0*/  LDCU UR69, c[0x0][0x398] ;  /* 0x00007300ff4577ac */ /* 0x000e220008000800 */
[----:B------:R-:W-:Y:S01]  /*19d7c0*/  VIADD R0, R18, 0xcb ;  /* 0x000000cb12007836 */ /* 0x000fe20000000000 */
        /* <DEDUP_REMOVED lines=8> */
[----:B0-----:R-:W-:Y:S01]  /*19d850*/  ISETP.LT.AND P0, PT, R46, UR69, !P0 ;  /* 0x000000452e007c0c */ /* 0x001fe2000c701270 */
[----:B------:R-:W0:Y:S01]  /*19d860*/  LDCU UR71, c[0x0][0x398] ;  /* 0x00007300ff4777ac */ /* 0x000e220008000800 */
[----:B-----5:R-:W-:Y:S01]  /*19d870*/  LOP3.LUT R0, R17, 0xffff, RZ, 0xc0, !PT ;  /* 0x0000ffff11007812 */ /* 0x020fe200078ec0ff */
[----:B------:R-:W5:Y:S01]  /*19d880*/  LDCU UR11, c[0x0][0x398] ;  /* 0x00007300ff0b77ac */ /* 0x000f620008000800 */
[----:B------:R-:W0:Y:S09]  /*19d890*/  LDCU UR69, c[0x0][0x398] ;  /* 0x00007300ff4577ac */ /* 0x000e320008000800 */
[----:B------:R-:W-:-:S02]  /*19d8a0*/  @P0 LOP3.LUT R47, R47, 0x80000000, RZ, 0xfc, !PT ;  /* 0x800000002f2f0812 */ /* 0x000fc400078efcff */
[----:B------:R-:W-:Y:S02]  /*19d8b0*/  ISETP.GE.AND P0, PT, R2, UR13, PT ;  /* 0x0000000d02007c0c */ /* 0x000fe4000bf06270 */
[----:B------:R-:W-:Y:S02]  /*19d8c0*/  @P1 LOP3.LUT R45, R45, 0x1, RZ, 0xfc, !PT ;  /* 0x000000012d2d1812 */ /* 0x000fe400078efcff */
[----:B------:R-:W-:Y:S02]  /*19d8d0*/  LOP3.LUT R47, R47, 0xbfffffff, RZ, 0xc0, !PT ;  /* 0xbfffffff2f2f7812 */ /* 0x000fe400078ec0ff */
[----:B------:R-:W-:Y:S02]  /*19d8e0*/  ISETP.LT.AND P1, PT, R58, UR76, !P0 ;  /* 0x0000004c3a007c0c */ /* 0x000fe4000c721270 */
[----:B------:R-:W-:Y:S02]  /*19d8f0*/  ISETP.LT.AND P0, PT, R46, UR74, !P0 ;  /* 0x0000004a2e007c0c */ /* 0x000fe4000c701270 */
[----:B------:R-:W-:Y:S01]  /*19d900*/  PRMT R2, R14, 0x3340, R12 ;  /* 0x000033400e027816 */ /* 0x000fe2000000000c */
[----:B------:R-:W-:Y:S01]  /*19d910*/  STL [R1+0x7b7c], R45 ;  /* 0x007b7c2d01007387 */ /* 0x000fe20000100800 */
[----:B------:R-:W0:Y:S01]  /*19d920*/  LDCU UR13, c[0x0][0x398] ;  /* 0x00007300ff0d77ac */ /* 0x000e220008000800 */
[----:B------:R-:W0:Y:S01]  /*19d930*/  LDCU UR74, c[0x0][0x398] ;  /* 0x00007300ff4a77ac */ /* 0x000e220008000800 */
[----:B------:R-:W0:Y:S05]  /*19d940*/  LDCU UR76, c[0x0][0x398] ;  /* 0x00007300ff4c77ac */ /* 0x000e2a0008000800 */
[----:B------:R-:W-:-:S04]  /*19d950*/  @P1 LOP3.LUT R47, R47, 0x40000000, RZ, 0xfc, !PT ;  /* 0x400000002f2f1812 */ /* 0x000fc800078efcff */
[----:B------:R-:W-:-:S04]  /*19d960*/  LOP3.LUT R47, R47, 0xdfffffff, RZ, 0xc0, !PT ;  /* 0xdfffffff2f2f7812 */ /* 0x000fc800078ec0ff */
[----:B------:R-:W-:Y:S02]  /*19d970*/  @P0 LOP3.LUT R47, R47, 0x20000000, RZ, 0xfc, !PT ;  /* 0x200000002f2f0812 */ /* 0x000fe400078efcff */
[----:B------:R-:W-:Y:S02]  /*19d980*/  ISETP.GE.AND P0, PT, R8, UR15, PT ;  /* 0x0000000f08007c0c */ /* 0x000fe4000bf06270 */
[----:B------:R-:W-:Y:S02]  /*19d990*/  LOP3.LUT R47, R47, 0xefffffff, RZ, 0xc0, !PT ;  /* 0xefffffff2f2f7812 */ /* 0x000fe400078ec0ff */
[----:B0-----:R-:W-:Y:S02]  /*19d9a0*/  ISETP.LT.AND P1, PT, R58, UR71, !P0 ;  /* 0x000000473a007c0c */ /* 0x001fe4000c721270 */
[----:B------:R-:W-:Y:S01]  /*19d9b0*/  ISETP.LT.AND P0, PT, R46, UR64, !P0 ;  /* 0x000000402e007c0c */ /* 0x000fe2000c701270 */
[----:B------:R0:W-:Y:S01]  /*19d9c0*/  STL [R1+0x248], R2 ;  /* 0x0002480201007387 */ /* 0x0001e20000100800 */
[----:B------:R-:W-:-:S02]  /*19d9d0*/  SHF.R.U32.HI R12, RZ, 0x8, R12 ;  /* 0x00000008ff0c7819 */ /* 0x000fc4000001160c */
[----:B------:R-:W-:Y:S02]  /*19d9e0*/  SHF.R.U32.HI R14, RZ, 0x8, R13 ;  /* 0x00000008ff0e7819 */ /* 0x000fe4000001160d */
[--C-:B------:R-:W-:Y:S01]  /*19d9f0*/  SHF.R.U32.HI R8, RZ, 0x8, R0.reuse ;  /* 0x00000008ff087819 */ /* 0x100fe20000011600 */
[----:B------:R-:W1:Y:S01]  /*19da00*/  LDCU UR15, c[0x0][0x398] ;  /* 0x00007300ff0f77ac */ /* 0x000e620008000800 */
[----:B------:R-:W1:Y:S01]  /*19da10*/  LDCU UR64, c[0x0][0x398] ;  /* 0x00007300ff4077ac */ /* 0x000e620008000800 */
[----:B------:R-:W1:Y:S01]  /*19da20*/  LDCU UR71, c[0x0][0x398] ;  /* 0x00007300ff4777ac */ /* 0x000e620008000800 */
[----:B0-----:R-:W-:Y:S02]  /*19da30*/  PRMT R2, R13, 0x3340, R0 ;  /* 0x000033400d027816 */ /* 0x001fe40000000000 */
        /* <DEDUP_REMOVED lines=8> */
[----:B0-----:R-:W-:-:S04]  /*19dac0*/  LOP3.LUT R2, R15, 0xffff, RZ, 0xc0, !PT ;  /* 0x0000ffff0f027812 */ /* 0x001fc800078ec0ff */
[----:B------:R-:W-:Y:S02]  /*19dad0*/  PRMT R0, R2, 0x3340, R0 ;  /* 0x0000334002007816 */ /* 0x000fe40000000000 */
[----:B------:R-:W-:-:S03]  /*19dae0*/  PRMT R2, R9, 0x3340, R8 ;  /* 0x0000334009027816 */ /* 0x000fc60000000008 */
[----:B------:R0:W-:Y:S04]  /*19daf0*/  STL [R1+0x19c], R0 ;  /* 0x00019c0001007387 */ /* 0x0001e80000100800 */
[----:B------:R-:W2:Y:S04]  /*19db00*/  LDL.LU R41, [R1+0x2f5c] ;  /* 0x002f5c0001297983 */ /* 0x000ea80000300800 */
[----:B------:R-:W3:Y:S04]  /*19db10*/  LDL.LU R16, [R1+0x2f58] ;  /* 0x002f580001107983 */ /* 0x000ee80000300800 */
[----:B------:R0:W-:Y:S04]  /*19db20*/  STL [R1+0x1a0], R2 ;  /* 0x0001a00201007387 */ /* 0x0001e80000100800 */
[----:B------:R-:W3:Y:S01]  /*19db30*/  LDL.LU R17, [R1+0x354] ;  /* 0x0003540001117983 */ /* 0x000ee20000300800 */
[----:B------:R-:W-:-:S02]  /*19db40*/  ISETP.LT.AND P1, PT, R58, UR72, !P0 ;  /* 0x000000483a007c0c */ /* 0x000fc4000c721270 */
[----:B------:R-:W-:Y:S02]  /*19db50*/  ISETP.LT.AND P0, PT, R46, UR70, !P0 ;  /* 0x000000462e007c0c */ /* 0x000fe4000c701270 */
[----:B------:R-:W-:Y:S01]  /*19db60*/  LOP3.LUT R47, R47, 0xfbffffff, RZ, 0xc0, !PT ;  /* 0xfbffffff2f2f7812 */ /* 0x000fe200078ec0ff */
[C---:B------:R-:W-:Y:S02]  /*19db70*/  VIADD R8, R18.reuse, 0xb8 ;  /* 0x000000b812087836 */ /* 0x040fe40000000000 */
[C---:B------:R-:W-:Y:S02]  /*19db80*/  VIADD R9, R18.reuse, 0xb7 ;  /* 0x000000b712097836 */ /* 0x040fe40000000000 */
[----:B0-----:R-:W-:Y:S01]  /*19db90*/  VIADD R0, R18, 0xc1 ;  /* 0x000000c112007836 */ /* 0x001fe20000000000 */
[----:B------:R-:W0:Y:S01]  /*19dba0*/  LDCU UR70, c[0x0][0x398] ;  /* 0x00007300ff4677ac */ /* 0x000e220008000800 */
[----:B------:R-:W0:Y:S02]  /*19dbb0*/  LDCU UR72, c[0x0][0x398] ;  /* 0x00007300ff4877ac */ /* 0x000e240008000800 */
        /* <DEDUP_REMOVED lines=8> */
[----:B------:R-:W0:Y:S01]  /*19dc40*/  LDCU.64 UR16, c[0x0][0x398] ;  /* 0x00007300ff1077ac */ /* 0x000e220008000a00 */
[----:B------:R-:W0:Y:S06]  /*19dc50*/  LDCU.64 UR18, c[0x0][0x398] ;  /* 0x00007300ff1277ac */ /* 0x000e2c0008000a00 */
        /* <DEDUP_REMOVED lines=8> */
[----:B------:R-:W0:Y:S07]  /*19dce0*/  LDCU.64 UR20, c[0x0][0x398] ;  /* 0x00007300ff1477ac */ /* 0x000e2e0008000a00 */
[----:B------:R-:W-:-:S04]  /*19dcf0*/  @P1 LOP3.LUT R47, R47, 0x400000, RZ, 0xfc, !PT ;  /* 0x004000002f2f1812 */ /* 0x000fc800078efcff */
[----:B------:R-:W-:-:S04]  /*19dd00*/  LOP3.LUT R47, R47, 0xffdfffff, RZ, 0xc0, !PT ;  /* 0xffdfffff2f2f7812 */ /* 0x000fc800078ec0ff */
[----:B------:R-:W-:Y:S02]  /*19dd10*/  @P0 LOP3.LUT R47, R47, 0x200000, RZ, 0xfc, !PT ;  /* 0x002000002f2f0812 */ /* 0x000fe400078efcff */
[----:B------:R-:W-:-:S04]  /*19dd20*/  ISETP.GE.AND P0, PT, R0, UR23, PT ;  /* 0x0000001700007c0c */ /* 0x000fc8000bf06270 */
[----:B------:R-:W-:Y:S02]  /*19dd30*/  ISETP.LT.AND P1, PT, R58, UR22, !P0 ;  /* 0x000000163a007c0c */ /* 0x000fe4000c721270 */
[----:B------:R-:W-:Y:S02]  /*19dd40*/  ISETP.LT.AND P0, PT, R46, UR24, !P0 ;  /* 0x000000182e007c0c */ /* 0x000fe4000c701270 */
[----:B------:R-:W-:Y:S01]  /*19dd50*/  LOP3.LUT R47, R47, 0xffefffff, RZ, 0xc0, !PT ;  /* 0xffefffff2f2f7812 */ /* 0x000fe200078ec0ff */
[C---:B------:R-:W-:Y:S02]  /*19dd60*/  VIADD R0, R18.reuse, 0xbd ;  /* 0x000000bd12007836 */ /* 0x040fe40000000000 */
[----:B------:R-:W-:Y:S01]  /*19dd70*/  VIADD R10, R18, 0xb6 ;  /* 0x000000b6120a7836 */ /* 0x000fe20000000000 */
[----:B------:R-:W0:Y:S05]  /*19dd80*/  LDCU.64 UR22, c[0x0][0x398] ;  /* 0x00007300ff1677ac */ /* 0x000e2a0008000a00 */
        /* <DEDUP_REMOVED lines=8> */
[----:B------:R-:W0:Y:S09]  /*19de10*/  LDCU.64 UR24, c[0x0][0x398] ;  /* 0x00007300ff1877ac */ /* 0x000e320008000a00 */
[----:B------:R-:W-:-:S04]  /*19de20*/  @P1 LOP3.LUT R47, R47, 0x40000, RZ, 0xfc, !PT ;  /* 0x000400002f2f1812 */ /* 0x000fc800078efcff */
[----:B------:R-:W-:-:S04]  /*19de30*/  LOP3.LUT R47, R47, 0xfffdffff, RZ, 0xc0, !PT ;  /* 0xfffdffff2f2f7812 */ /* 0x000fc800078ec0ff */
[----:B------:R-:W-:Y:S02]  /*19de40*/  @P0 LOP3.LUT R47, R47, 0x20000, RZ, 0xfc, !PT ;  /* 0x000200002f2f0812 */ /* 0x000fe400078efcff */
[----:B------:R-:W-:Y:S02]  /*19de50*/  ISETP.GE.AND P0, PT, R0, UR27, PT ;  /* 0x0000001b00007c0c */ /* 0x000fe4000bf06270 */
[----:B------:R-:W-:Y:S02]  /*19de60*/  LOP3.LUT R47, R47, 0xfffeffff, RZ, 0xc0, !PT ;  /* 0xfffeffff2f2f7812 */ /* 0x000fe400078ec0ff */
[----:B------:R-:W-:Y:S02]  /*19de70*/  ISETP.LT.AND P1, PT, R58, UR6, !P0 ;  /* 0x000000063a007c0c */ /* 0x000fe4000c721270 */
[----:B------:R-:W-:Y:S02]  /*19de80*/  ISETP.LT.AND P0, PT, R46, UR32, !P0 ;  /* 0x000000202e007c0c */ /* 0x000fe4000c701270 */
[----:B------:R-:W-:Y:S01]  /*19de90*/  LOP3.LUT R0, R48, 0xffff, RZ, 0xc0, !PT ;  /* 0x0000ffff30007812 */ /* 0x000fe200078ec0ff */
[----:B------:R-:W0:Y:S01]  /*19dea0*/  LDCU.64 UR26, c[0x0][0x398] ;  /* 0x00007300ff1a77ac */ /* 0x000e220008000a00 */
[----:B------:R-:W4:Y:S01]  /*19deb0*/  LDL.LU R48, [R1+0x7c74] ;  /* 0x007c740001307983 */ /* 0x000f220000300800 */
[----:B------:R-:W0:Y:S06]  /*19dec0*/  LDCU UR32, c[0x0][0x398] ;  /* 0x00007300ff2077ac */ /* 0x000e2c0008000800 */
[----:B------:R-:W-:-:S04]  /*19ded0*/  @P1 LOP3.LUT R47, R47, 0x10000, RZ, 0xfc, !PT ;  /* 0x000100002f2f1812 */ /* 0x000fc800078efcff */
[----:B------:R-:W-:-:S04]  /*19dee0*/  LOP3.LUT R47, R47, 0xffff7fff, RZ, 0xc0, !PT ;  /* 0xffff7fff2f2f7812 */ /* 0x000fc800078ec0ff */
[----:B------:R-:W-:Y:S02]  /*19def0*/  @P0 LOP3.LUT R47, R47, 0x8000, RZ, 0xfc, !PT ;  /* 0x000080002f2f0812 */ /* 0x000fe400078efcff */
[----:B------:R-:W-:Y:S01]  /*19df00*/  ISETP.GE.AND P0, PT, R2, UR29, PT ;  /* 0x0000001d02007c0c */ /* 0x000fe2000bf06270 */
[----:B------:R-:W0:Y:S03]  /*19df10*/  LDCU.64 UR28, c[0x0][0x398] ;  /* 0x00007300ff1c77ac */ /* 0x000e260008000a00 */
[----:B------:R-:W-:Y:S02]  /*19df20*/  ISETP.LT.AND P1, PT, R58, UR4, !P0 ;  /* 0x000000043a007c0c */ /* 0x000fe4000c721270 */
[----:B------:R-:W-:Y:S02]  /*19df30*/  ISETP.LT.AND P0, PT, R46, UR30, !P0 ;  /* 0x0000001e2e007c0c */ /* 0x000fe4000c701270 */
[----:B------:R-:W-:Y:S01]  /*19df40*/  LOP3.LUT R47, R47, 0xffffbfff, RZ, 0xc0, !PT ;  /* 0xffffbfff2f2f7812 */ /* 0x000fe200078ec0ff */
[----:B------:R-:W0:Y:S08]  /*19df50*/  LDCU UR30, c[0x0][0x398] ;  /* 0x00007300ff1e77ac */ /* 0x000e300008000800 */
[----:B------:R-:W-:-:S04]  /*19df60*/  @P1 LOP3.LUT R47, R47, 0x4000, RZ, 0xfc, !PT ;  /* 0x000040002f2f1812 */ /* 0x000fc800078efcff */
[----:B------:R-:W-:-:S04]  /*19df70*/  LOP3.LUT R47, R47, 0xffffdfff, RZ, 0xc0, !PT ;  /* 0xffffdfff2f2f7812 */ /* 0x000fc800078ec0ff */
[----:B------:R-:W-:Y:S02]  /*19df80*/  @P0 LOP3.LUT R47, R47, 0x2000, RZ, 0xfc, !PT ;  /* 0x000020002f2f0812 */ /* 0x000fe400078efcff */
[----:B------:R-:W-:Y:S01]  /*19df90*/  ISETP.GE.AND P0, PT, R8, UR31, PT ;  /* 0x0000001f08007c0c */ /* 0x000fe2000bf06270 */
[----:B------:R-:W0:Y:S01]  /*19dfa0*/  LDCU UR31, c[0x0][0x398] ;  /* 0x00007300ff1f77ac */ /* 0x000e220008000800 */
[----:B--2---:R-:W-:Y:S02]  /*19dfb0*/  LOP3.LUT R14, R41, 0xffff, RZ, 0xc0, !PT ;  /* 0x0000ffff290e7812 */ /* 0x004fe400078ec0ff */
[----:B---3--:R-:W-:Y:S02]  /*19dfc0*/  LOP3.LUT R12, R17, 0xffff, RZ, 0xc0, !PT ;  /* 0x0000ffff110c7812 */ /* 0x008fe400078ec0ff */
[----:B------:R-:W-:Y:S02]  /*19dfd0*/  LOP3.LUT R13, R16, 0xffff, RZ, 0xc0, !PT ;  /* 0x0000ffff100d7812 */ /* 0x000fe400078ec0ff */
[----:B------:R-:W-:-:S02]  /*19dfe0*/  PRMT R2, R14, 0x3340, R12 ;  /* 0x000033400e027816 */ /* 0x000fc4000000000c */
[----:B------:R-:W-:-:S03]  /*19dff0*/  SHF.R.U32.HI R16, RZ, 0x8, R14 ;  /* 0x00000008ff107819 */ /* 0x000fc6000001160e */
[----:B------:R2:W-:Y:S01]  /*19e000*/  STL [R1+0x24c], R2 ;  /* 0x00024c0201007387 */ /* 0x0005e20000100800 */
[----:B------:R-:W-:Y:S02]  /*19e010*/  SHF.R.U32.HI R14, RZ, 0x8, R12 ;  /* 0x00000008ff0e7819 */ /* 0x000fe4000001160c */
[----:B------:R-:W-:Y:S02]  /*19e020*/  LOP3.LUT R12, R16, 0xffff, RZ, 0xc0, !PT ;  /* 0x0000ffff100c7812 */ /* 0x000fe400078ec0ff */
[----:B--2---:R-:W-:Y:S02]  /*19e030*/  PRMT R2, R13, 0x3340, R0 ;  /* 0x000033400d027816 */ /* 0x004fe40000000000 */
[----:B------:R-:W-:-:S03]  /*19e040*/  SHF.R.U32.HI R15, RZ, 0x8, R13 ;  /* 0x00000008ff0f7819 */ /* 0x000fc6000001160d */
[----:B------:R2:W-:Y:S01]  /*19e050*/  STL [R1+0x258], R2 ;  /* 0x0002580201007387 */ /* 0x0005e20000100800 */
[----:B------:R-:W-:Y:S02]  /*19e060*/  LOP3.LUT R8, R15, 0xffff, RZ, 0xc0, !PT ;  /* 0x0000ffff0f087812 */ /* 0x000fe400078ec0ff */
[----:B--2---:R-:W-:Y:S02]  /*19e070*/  SHF.R.U32.HI R2, RZ, 0x8, R0 ;  /* 0x00000008ff027819 */ /* 0x004fe40000011600 */
[----:B------:R-:W-:-:S04]  /*19e080*/  LOP3.LUT R0, R14, 0xffff, RZ, 0xc0, !PT ;  /* 0x0000ffff0e007812 */ /* 0x000fc800078ec0ff */
[----:B------:R-:W-:Y:S02]  /*19e090*/  PRMT R0, R12, 0x3340, R0 ;  /* 0x000033400c007816 */ /* 0x000fe40000000000 */
[----:B------:R-:W-:-:S03]  /*19e0a0*/  LOP3.LUT R2, R2, 0xffff, RZ, 0xc0, !PT ;  /* 0x0000ffff02027812 */ /* 0x000fc600078ec0ff */
[----:B------:R2:W-:Y:S04]  /*19e0b0*/  STL [R1+0x1ac], R0 ;  /* 0x0001ac0001007387 */ /* 0x0005e80000100800 */
[----:B------:R-:W3:Y:S04]  /*19e0c0*/  LDL.LU R45, [R1+0x2f64] ;  /* 0x002f6400012d7983 */ /* 0x000ee80000300800 */
[----:B------:R-:W5:Y:S01]  /*19e0d0*/  LDL.LU R44, [R1+0x2f60] ;  /* 0x002f6000012c7983 */ /* 0x000f620000300800 */
[----:B--2---:R-:W-:-:S05]  /*19e0e0*/  PRMT R0, R8, 0x3340, R2 ;  /* 0x0000334008007816 */ /* 0x004fca0000000002 */
[----:B------:R2:W-:Y:S04]  /*19e0f0*/  STL [R1+0x1b4], R0 ;  /* 0x0001b40001007387 */ /* 0x0005e80000100800 */
[----:B------:R-:W5:Y:S04]  /*19e100*/  LDL.LU R41, [R1+0x368] ;  /* 0x0003680001297983 */ /* 0x000f680000300800 */
[----:B------:R-:W5:Y:S01]  /*19e110*/  LDL.LU R17, [R1+0x310] ;  /* 0x0003100001117983 */ /* 0x000f620000300800 */
[----:B0-----:R-:W-:Y:S02]  /*19e120*/  ISETP.LT.AND P1, PT, R58, UR16, !P0 ;  /* 0x000000103a007c0c */ /* 0x001fe4000c721270 */
[----:B------:R-:W-:-:S02]  /*19e130*/  ISETP.LT.AND P0, PT, R46, UR38, !P0 ;  /* 0x000000262e007c0c */ /* 0x000fc4000c701270 */
[----:B------:R-:W-:Y:S01]  /*19e140*/  LOP3.LUT R47, R47, 0xffffefff, RZ, 0xc0, !PT ;  /* 0xffffefff2f2f7812 */ /* 0x000fe200078ec0ff */
[C---:B------:R-:W-:Y:S02]  /*19e150*/  VIADD R2, R18.reuse, 0xb1 ;  /* 0x000000b112027836 */ /* 0x040fe40000000000 */
[----:B------:R-:W-:Y:S01]  /*19e160*/  VIADD R8, R18, 0xb0 ;  /* 0x000000b012087836 */ /* 0x000fe20000000000 */
[----:B------:R-:W0:Y:S05]  /*19e170*/  LDCU UR38, c[0x0][0x398] ;  /* 0x00007300ff2677ac */ /* 0x000e2a0008000800 */
[----:B------:R-:W-:-:S04]  /*19e180*/  @P1 LOP3.LUT R47, R47, 0x1000, RZ, 0xfc, !PT ;  /* 0x000010002f2f1812 */ /* 0x000fc800078efcff */
[----:B------:R-:W-:-:S04]  /*19e190*/  LOP3.LUT R47, R47, 0xfffff7ff, RZ, 0xc0, !PT ;  /* 0xfffff7ff2f2f7812 */ /* 0x000fc800078ec0ff */
[----:B------:R-:W-:Y:S02]  /*19e1a0*/  @P0 LOP3.LUT R47, R47, 0x800, RZ, 0xfc, !PT ;  /* 0x000008002f2f0812 */ /* 0x000fe400078efcff */
[----:B------:R-:W-:Y:S02]  /*19e1b0*/  ISETP.GE.AND P0, PT, R9, UR33, PT ;  /* 0x0000002109007c0c */ /* 0x000fe4000bf06270 */
[----:B------:R-:W-:Y:S02]  /*19e1c0*/  LOP3.LUT R47, R47, 0xfffffbff, RZ, 0xc0, !PT ;  /* 0xfffffbff2f2f7812 */ /* 0x000fe400078ec0ff */
[----:B------:R-:W-:Y:S02]  /*19e1d0*/  ISETP.LT.AND P1, PT, R58, UR18, !P0 ;  /* 0x000000123a007c0c */ /* 0x000fe4000c721270 */
[----:B------:R-:W-:Y:S01]  /*19e1e0*/  ISETP.LT.AND P0, PT, R46, UR36, !P0 ;  /* 0x000000242e007c0c */ /* 0x000fe2000c701270 */
[----:B--2---:R-:W-:Y:S01]  /*19e1f0*/  VIADD R0, R18, 0xb5 ;  /* 0x000000b512007836 */ /* 0x004fe20000000000 */
[----:B----4-:R-:W-:-:S09]  /*19e200*/  LOP3.LUT R48, R48, 0x7fffffff, RZ, 0xc0, !PT ;  /* 0x7fffffff30307812 */ /* 0x010fd200078ec0ff */
[----:B------:R-:W-:Y:S01]  /*19e210*/  @P1 LOP3.LUT R47, R47, 0x400, RZ, 0xfc, !PT ;  /* 0x000004002f2f1812 */ /* 0x000fe200078efcff */
[----:B------:R-:W-:Y:S01]  /*19e220*/  VIADD R9, R18, 0xaf ;  /* 0x000000af12097836 */ /* 0x000fe20000000000 */
[----:B------:R-:W2:Y:S01]  /*19e230*/  LDCU UR36, c[0x0][0x398] ;  /* 0x00007300ff2477ac */ /* 0x000ea20008000800 */
[----:B------:R-:W4:Y:S01]  /*19e240*/  LDCU UR33, c[0x0][0x398] ;  /* 0x00007300ff2177ac */ /* 0x000f220008000800 */
        /* <DEDUP_REMOVED lines=8> */
[----:B------:R-:W0:Y:S08]  /*19e2d0*/  LDCU UR34, c[0x0][0x398] ;  /* 0x00007300ff2277ac */ /* 0x000e300008000800 */
        /* <DEDUP_REMOVED lines=38> */
[----:B------:R-:W1:Y:S10]  /*19e540*/  LDCU UR52, c[0x0][0x398] ;  /* 0x00007300ff3477ac */ /* 0x000e740008000800 */
[----:B------:R-:W-:-:S02]  /*19e550*/  @P0 LOP3.LUT R48, R48, 0x80000000, RZ, 0xfc, !PT ;  /* 0x8000000030300812 */ /* 0x000fc400078efcff */
[----:B------:R-:W-:Y:S02]  /*19e560*/  ISETP.GE.AND P0, PT, R2, UR19, PT ;  /* 0x0000001302007c0c */ /* 0x000fe4000bf06270 */
[----:B------:R-:W-:Y:S01]  /*19e570*/  @P1 LOP3.LUT R47, R47, 0x1, RZ, 0xfc, !PT ;  /* 0x000000012f2f1812 */ /* 0x000fe200078efcff */
[----:B------:R-:W1:Y:S01]  /*19e580*/  LDCU.64 UR18, c[0x0][0x398] ;  /* 0x00007300ff1277ac */ /* 0x000e620008000a00 */
[----:B0-----:R-:W-:Y:S02]  /*19e590*/  ISETP.LT.AND P1, PT, R58, UR16, !P0 ;  /* 0x000000103a007c0c */ /* 0x001fe4000c721270 */
[----:B------:R-:W-:Y:S01]  /*19e5a0*/  ISETP.LT.AND P0, PT, R46, UR54, !P0 ;  /* 0x000000362e007c0c */ /* 0x000fe2000c701270 */
[----:B------:R-:W-:Y:S01]  /*19e5b0*/  STL [R1+0x7b80], R47 ;  /* 0x007b802f01007387 */ /* 0x000fe20000100800 */
[----:B------:R-:W-:Y:S01]  /*19e5c0*/  LOP3.LUT R48, R48, 0xbfffffff, RZ, 0xc0, !PT ;  /* 0xbfffffff30307812 */ /* 0x000fe200078ec0ff */
[----:B------:R-:W0:Y:S08]  /*19e5d0*/  LDCU UR54, c[0x0][0x398] ;  /* 0x00007300ff3677ac */ /* 0x000e300008000800 */
[----:B------:R-:W-:-:S04]  /*19e5e0*/  @P1 LOP3.LUT R48, R48, 0x40000000, RZ, 0xfc, !PT ;  /* 0x4000000030301812 */ /* 0x000fc800078efcff */
[----:B------:R-:W-:-:S04]  /*19e5f0*/  LOP3.LUT R48, R48, 0xdfffffff, RZ, 0xc0, !PT ;  /* 0xdfffffff30307812 */ /* 0x000fc800078ec0ff */
[----:B------:R-:W-:Y:S02]  /*19e600*/  @P0 LOP3.LUT R48, R48, 0x20000000, RZ, 0xfc, !PT ;  /* 0x2000000030300812 */ /* 0x000fe400078efcff */
[----:B------:R-:W-:Y:S01]  /*19e610*/  ISETP.GE.AND P0, PT, R8, UR21, PT ;  /* 0x0000001508007c0c */ /* 0x000fe2000bf06270 */
[----:B------:R-:W0:Y:S01]  /*19e620*/  LDCU.64 UR20, c[0x0][0x398] ;  /* 0x00007300ff1477ac */ /* 0x000e220008000a00 */
[----:B---3--:R-:W-:Y:S02]  /*19e630*/  LOP3.LUT R14, R45, 0xffff, RZ, 0xc0, !PT ;  /* 0x0000ffff2d0e7812 */ /* 0x008fe400078ec0ff */
[----:B-----5:R-:W-:Y:S02]  /*19e640*/  LOP3.LUT R13, R44, 0xffff, RZ, 0xc0, !PT ;  /* 0x0000ffff2c0d7812 */ /* 0x020fe400078ec0ff */
[----:B------:R-:W-:Y:S02]  /*19e650*/  LOP3.LUT R12, R41, 0xffff, RZ, 0xc0, !PT ;  /* 0x0000ffff290c7812 */ /* 0x000fe400078ec0ff */
[----:B------:R-:W-:-:S02]  /*19e660*/  LOP3.LUT R0, R17, 0xffff, RZ, 0xc0, !PT ;  /* 0x0000ffff11007812 */ /* 0x000fc400078ec0ff */
[----:B------:R-:W-:Y:S02]  /*19e670*/  PRMT R2, R14, 0x3340, R12 ;  /* 0x000033400e027816 */ /* 0x000fe4000000000c */
[----:B------:R-:W-:-:S03]  /*19e680*/  SHF.R.U32.HI R16, RZ, 0x8, R14 ;  /* 0x00000008ff107819 */ /* 0x000fc6000001160e */
[----:B------:R3:W-:Y:S01]  /*19e690*/  STL [R1+0x254], R2 ;  /* 0x0002540201007387 */ /* 0x0007e20000100800 */
[----:B------:R-:W-:Y:S02]  /*19e6a0*/  SHF.R.U32.HI R14, RZ, 0x8, R12 ;  /* 0x00000008ff0e7819 */ /* 0x000fe4000001160c */
[----:B------:R-:W-:Y:S02]  /*19e6b0*/  LOP3.LUT R12, R16, 0xffff, RZ, 0xc0, !PT ;  /* 0x0000ffff100c7812 */ /* 0x000fe400078ec0ff */
[----:B---3--:R-:W-:Y:S02]  /*19e6c0*/  PRMT R2, R13, 0x3340, R0 ;  /* 0x000033400d027816 */ /* 0x008fe40000000000 */
[----:B------:R-:W-:-:S03]  /*19e6d0*/  SHF.R.U32.HI R15, RZ, 0x8, R13 ;  /* 0x00000008ff0f7819 */ /* 0x000fc6000001160d */
[----:B------:R3:W-:Y:S01]  /*19e6e0*/  STL [R1+0x35c], R2 ;  /* 0x00035c0201007387 */ /* 0x0007e20000100800 */
[----:B------:R-:W-:Y:S02]  /*19e6f0*/  LOP3.LUT R8, R15, 0xffff, RZ, 0xc0, !PT ;  /* 0x0000ffff0f087812 */ /* 0x000fe400078ec0ff */
[----:B---3--:R-:W-:Y:S02]  /*19e700*/  SHF.R.U32.HI R2, RZ, 0x8, R0 ;  /* 0x00000008ff027819 */ /* 0x008fe40000011600 */
[----:B------:R-:W-:-:S04]  /*19e710*/  LOP3.LUT R0, R14, 0xffff, RZ, 0xc0, !PT ;  /* 0x0000ffff0e007812 */ /* 0x000fc800078ec0ff */
[----:B------:R-:W-:Y:S02]  /*19e720*/  PRMT R0, R12, 0x3340, R0 ;  /* 0x000033400c007816 */ /* 0x000fe40000000000 */
[----:B------:R-:W-:-:S03]  /*19e730*/  LOP3.LUT R2, R2, 0xffff, RZ, 0xc0, !PT ;  /* 0x0000ffff02027812 */ /* 0x000fc600078ec0ff */
[----:B------:R3:W-:Y:S04]  /*19e740*/  STL [R1+0x1c4], R0 ;  /* 0x0001c40001007387 */ /* 0x0007e80000100800 */
[----:B------:R-:W5:Y:S04]  /*19e750*/  LDL.LU R44, [R1+0x2f74] ;  /* 0x002f7400012c7983 */ /* 0x000f680000300800 */
[----:B------:R-:W2:Y:S01]  /*19e760*/  LDL.LU R41, [R1+0x2f68] ;  /* 0x002f680001297983 */ /* 0x000ea20000300800 */
[----:B---3--:R-:W-:-:S05]  /*19e770*/  PRMT R0, R8, 0x3340, R2 ;  /* 0x0000334008007816 */ /* 0x008fca0000000002 */
[----:B------:R3:W-:Y:S04]  /*19e780*/  STL [R1+0x1d8], R0 ;  /* 0x0001d80001007387 */ /* 0x0007e80000100800 */
[----:B------:R-:W4:Y:S01]  /*19e790*/  LDL.LU R17, [R1+0x370] ;  /* 0x0003700001117983 */ /* 0x000f220000300800 */
[----:B-1----:R-:W-:Y:S02]  /*19e7a0*/  ISETP.LT.AND P1, PT, R58, UR18, !P0 ;  /* 0x000000123a007c0c */ /* 0x002fe4000c721270 */
[----:B------:R-:W-:Y:S02]  /*19e7b0*/  ISETP.LT.AND P0, PT, R46, UR56, !P0 ;  /* 0x000000382e007c0c */ /* 0x000fe4000c701270 */
[----:B------:R-:W-:Y:S01]  /*19e7c0*/  LOP3.LUT R48, R48, 0xefffffff, RZ, 0xc0, !PT ;  /* 0xefffffff30307812 */ /* 0x000fe200078ec0ff */
[----:B------:R-:W-:-:S02]  /*19e7d0*/  VIADD R2, R18, 0xa9 ;  /* 0x000000a912027836 */ /* 0x000fc40000000000 */
[----:B------:R-:W-:Y:S01]  /*19e7e0*/  VIADD R8, R18, 0xa8 ;  /* 0x000000a812087836 */ /* 0x000fe20000000000 */
[----:B------:R-:W1:Y:S05]  /*19e7f0*/  LDCU UR56, c[0x0][0x398] ;  /* 0x00007300ff3877ac */ /* 0x000e6a0008000800 */
[----:B------:R-:W-:-:S04]  /*19e800*/  @P1 LOP3.LUT R48, R48, 0x10000000, RZ, 0xfc, !PT ;  /* 0x1000000030301812 */ /* 0x000fc800078efcff */
[----:B------:R-:W-:-:S04]  /*19e810*/  LOP3.LUT R48, R48, 0xf7ffffff, RZ, 0xc0, !PT ;  /* 0xf7ffffff30307812 */ /* 0x000fc800078ec0ff */
[----:B------:R-:W-:Y:S02]  /*19e820*/  @P0 LOP3.LUT R48, R48, 0x8000000, RZ, 0xfc, !PT ;  /* 0x0800000030300812 */ /* 0x000fe400078efcff */
[----:B------:R-:W-:Y:S01]  /*19e830*/  ISETP.GE.AND P0, PT, R9, UR23, PT ;  /* 0x0000001709007c0c */ /* 0x000fe2000bf06270 */
[----:B------:R-:W1:Y:S03]  /*19e840*/  LDCU.64 UR22, c[0x0][0x398] ;  /* 0x00007300ff1677ac */ /* 0x000e660008000a00 */
[----:B0-----:R-:W-:Y:S02]  /*19e850*/  ISETP.LT.AND P1, PT, R58, UR20, !P0 ;  /* 0x000000143a007c0c */ /* 0x001fe4000c721270 */
[----:B------:R-:W-:Y:S02]  /*19e860*/  ISETP.LT.AND P0, PT, R46, UR58, !P0 ;  /* 0x0000003a2e007c0c */ /* 0x000fe4000c701270 */
[----:B------:R-:W-:Y:S01]  /*19e870*/  LOP3.LUT R48, R48, 0xfbffffff, RZ, 0xc0, !PT ;  /* 0xfbffffff30307812 */ /* 0x000fe200078ec0ff */
[----:B---3--:R-:W-:-:S02]  /*19e880*/  VIADD R0, R18, 0xad ;  /* 0x000000ad12007836 */ /* 0x008fc40000000000 */
[----:B------:R-:W-:Y:S01]  /*19e890*/  VIADD R9, R18, 0xa7 ;  /* 0x000000a712097836 */ /* 0x000fe20000000000 */
[----:B------:R-:W0:Y:S05]  /*19e8a0*/  LDCU UR58, c[0x0][0x398] ;  /* 0x00007300ff3a77ac */ /* 0x000e2a0008000800 */
[----:B------:R-:W-:-:S04]  /*19e8b0*/  @P1 LOP3.LUT R48, R48, 0x4000000, RZ, 0xfc, !PT ;  /* 0x0400000030301812 */ /* 0x000fc800078efcff */
[----:B------:R-:W-:-:S04]  /*19e8c0*/  LOP3.LUT R48, R48, 0xfdffffff, RZ, 0xc0, !PT ;  /* 0xfdffffff30307812 */ /* 0x000fc800078ec0ff */
[----:B------:R-:W-:Y:S02]  /*19e8d0*/  @P0 LOP3.LUT R48, R48, 0x2000000, RZ, 0xfc, !PT ;  /* 0x0200000030300812 */ /* 0x000fe400078efcff */
[----:B------:R-:W-:Y:S01]  /*19e8e0*/  ISETP.GE.AND P0, PT, R10, UR25, PT ;  /* 0x000000190a007c0c */ /* 0x000fe2000bf06270 */
[----:B------:R-:W3:Y:S03]  /*19e8f0*/  LDCU.64 UR24, c[0x0][0x398] ;  /* 0x00007300ff1877ac */ /* 0x000ee60008000a00 */
[----:B-1----:R-:W-:Y:S02]  /*19e900*/  ISETP.LT.AND P1, PT, R58, UR22, !P0 ;  /* 0x000000163a007c0c */ /* 0x002fe4000c721270 */
[----:B------:R-:W-:Y:S02]  /*19e910*/  ISETP.LT.AND P0, PT, R46, UR60, !P0 ;  /* 0x0000003c2e007c0c */ /* 0x000fe4000c701270 */
[----:B------:R-:W-:Y:S01]  /*19e920*/  LOP3.LUT R48, R48, 0xfeffffff, RZ, 0xc0, !PT ;  /* 0xfeffffff30307812 */ /* 0x000fe200078ec0ff */
[----:B------:R-:W-:Y:S01]  /*19e930*/  VIADD R10, R18, 0xa6 ;  /* 0x000000a6120a7836 */ /* 0x000fe20000000000 */
[----:B------:R-:W1:Y:S07]  /*19e940*/  LDCU UR60, c[0x0][0x398] ;  /* 0x00007300ff3c77ac */ /* 0x000e6e0008000800 */
[----:B------:R-:W-:-:S04]  /*19e950*/  @P1 LOP3.LUT R48, R48, 0x1000000, RZ, 0xfc, !PT ;  /* 0x0100000030301812 */ /* 0x000fc800078efcff */
[----:B------:R-:W-:-:S04]  /*19e960*/  LOP3.LUT R48, R48, 0xff7fffff, RZ, 0xc0, !PT ;  /* 0xff7fffff30307812 */ /* 0x000fc800078ec0ff */
[----:B------:R-:W-:Y:S02]  /*19e970*/  @P0 LOP3.LUT R48, R48, 0x800000, RZ, 0xfc, !PT ;  /* 0x0080000030300812 */ /* 0x000fe400078efcff */
[----:B------:R-:W-:Y:S01]  /*19e980*/  ISETP.GE.AND P0, PT, R0, UR27, PT ;  /* 0x0000001b00007c0c */ /* 0x000fe2000bf06270 */
[----:B------:R-:W0:Y:S03]  /*19e990*/  LDCU.64 UR26, c[0x0][0x398] ;  /* 0x00007300ff1a77ac */ /* 0x000e260008000a00 */
[----:B---3--:R-:W-:Y:S02]  /*19e9a0*/  ISETP.LT.AND P1, PT, R58, UR24, !P0 ;  /* 0x000000183a007c0c */ /* 0x008fe4000c721270 */
[----:B------:R-:W-:Y:S02]  /*19e9b0*/  ISETP.LT.AND P0, PT, R46, UR67, !P0 ;  /* 0x000000432e007c0c */ /* 0x000fe4000c701270 */
[----:B------:R-:W-:Y:S01]  /*19e9c0*/  LOP3.LUT R48, R48, 0xffbfffff, RZ, 0xc0, !PT ;  /* 0xffbfffff30307812 */ /* 0x000fe200078ec0ff */
[----:B------:R-:W-:Y:S01]  /*19e9d0*/  VIADD R0, R18, 0xac ;  /* 0x000000ac12007836 */ /* 0x000fe20000000000 */
[----:B------:R-:W3:Y:S07]  /*19e9e0*/  LDCU UR67, c[0x0][0x398] ;  /* 0x00007300ff4377ac */ /* 0x000eee0008000800 */
        /* <DEDUP_REMOVED lines=8> */
[----:B------:R-:W-:Y:S01]  /*19ea70*/  VIADD R0, R18, 0xab ;  /* 0x000000ab12007836 */ /* 0x000fe20000000000 */
[----:B------:R-:W0:Y:S07]  /*19ea80*/  LDCU UR65, c[0x0][0x398] ;  /* 0x00007300ff4177ac */ /* 0x000e2e0008000800 */
[----:B------:R-:W-:-:S04]  /*19ea90*/  @P1 LOP3.LUT R48, R48, 0x100000, RZ, 0xfc, !PT ;  /* 0x0010000030301812 */ /* 0x000fc800078efcff */
[----:B------:R-:W-:-:S04]  /*19eaa0*/  LOP3.LUT R48, R48, 0xfff7ffff, RZ, 0xc0, !PT ;  /* 0xfff7ffff30307812 */ /* 0x000fc800078ec0ff */
[----:B------:R-:W-:Y:S02]  /*19eab0*/  @P0 LOP3.LUT R48, R48, 0x80000, RZ, 0xfc, !PT ;  /* 0x0008000030300812 */ /* 0x000fe400078efcff */
[----:B------:R-:W-:Y:S01]  /*19eac0*/  ISETP.GE.AND P0, PT, R0, UR17, PT ;  /* 0x0000001100007c0c */ /* 0x000fe2000bf06270 */
[----:B------:R-:W0:Y:S03]  /*19ead0*/  LDCU.64 UR16, c[0x0][0x398] ;  /* 0x00007300ff1077ac */ /* 0x000e260008000a00 */
        /* <DEDUP_REMOVED lines=9> */
[----:B------:R-:W1:Y:S03]  /*19eb70*/  LDCU.64 UR18, c[0x0][0x398] ;  /* 0x00007300ff1277ac */ /* 0x000e660008000a00 */
[----:B0-----:R-:W-:Y:S02]  /*19eb80*/  ISETP.LT.AND P1, PT, R58, UR16, !P0 ;  /* 0x000000103a007c0c */ /* 0x001fe4000c721270 */
[----:B------:R-:W-:Y:S02]  /*19eb90*/  ISETP.LT.AND P0, PT, R46, UR68, !P0 ;  /* 0x000000442e007c0c */ /* 0x000fe4000c701270 */
[----:B------:R-:W-:-:S02]  /*19eba0*/  LOP3.LUT R48, R48, 0xfffeffff, RZ, 0xc0, !PT ;  /* 0xfffeffff30307812 */ /* 0x000fc400078ec0ff */
[----:B------:R-:W-:Y:S01]  /*19ebb0*/  LOP3.LUT R0, R49, 0xffff, RZ, 0xc0, !PT ;  /* 0x0000ffff31007812 */ /* 0x000fe200078ec0ff */
[----:B------:R-:W0:Y:S01]  /*19ebc0*/  LDCU UR68, c[0x0][0x398] ;  /* 0x00007300ff4477ac */ /* 0x000e220008000800 */
[----:B------:R-:W3:Y:S05]  /*19ebd0*/  LDL.LU R49, [R1+0x7c70] ;  /* 0x007c700001317983 */ /* 0x000eea0000300800 */
[----:B------:R-:W-:-:S04]  /*19ebe0*/  @P1 LOP3.LUT R48, R48, 0x10000, RZ, 0xfc, !PT ;  /* 0x0001000030301812 */ /* 0x000fc800078efcff */
[----:B------:R-:W-:-:S04]  /*19ebf0*/  LOP3.LUT R48, R48, 0xffff7fff, RZ, 0xc0, !PT ;  /* 0xffff7fff30307812 */ /* 0x000fc800078ec0ff */
[----:B------:R-:W-:Y:S02]  /*19ec00*/  @P0 LOP3.LUT R48, R48, 0x8000, RZ, 0xfc, !PT ;  /* 0x0000800030300812 */ /* 0x000fe400078efcff */
[----:B------:R-:W-:Y:S01]  /*19ec10*/  ISETP.GE.AND P0, PT, R2, UR21, PT ;  /* 0x0000001502007c0c */ /* 0x000fe2000bf06270 */
[----:B------:R-:W0:Y:S03]  /*19ec20*/  LDCU.64 UR20, c[0x0][0x398] ;  /* 0x00007300ff1477ac */ /* 0x000e260008000a00 */
[----:B-1----:R-:W-:Y:S02]  /*19ec30*/  ISETP.LT.AND P1, PT, R58, UR18, !P0 ;  /* 0x000000123a007c0c */ /* 0x002fe4000c721270 */
[----:B------:R-:W-:Y:S02]  /*19ec40*/  ISETP.LT.AND P0, PT, R46, UR10, !P0 ;  /* 0x0000000a2e007c0c */ /* 0x000fe4000c701270 */
[----:B------:R-:W-:-:S09]  /*19ec50*/  LOP3.LUT R48, R48, 0xffffbfff, RZ, 0xc0, !PT ;  /* 0xffffbfff30307812 */ /* 0x000fd200078ec0ff */
[----:B------:R-:W-:-:S04]  /*19ec60*/  @P1 LOP3.LUT R48, R48, 0x4000, RZ, 0xfc, !PT ;  /* 0x0000400030301812 */ /* 0x000fc800078efcff */
[----:B------:R-:W-:-:S04]  /*19ec70*/  LOP3.LUT R48, R48, 0xffffdfff, RZ, 0xc0, !PT ;  /* 0xffffdfff30307812 */ /* 0x000fc800078ec0ff */
[----:B------:R-:W-:Y:S02]  /*19ec80*/  @P0 LOP3.LUT R48, R48, 0x2000, RZ, 0xfc, !PT ;  /* 0x0000200030300812 */ /* 0x000fe400078efcff */
[----:B------:R-:W-:Y:S01]  /*19ec90*/  ISETP.GE.AND P0, PT, R8, UR23, PT ;  /* 0x0000001708007c0c */ /* 0x000fe2000bf06270 */
[----:B------:R-:W1:Y:S01]  /*19eca0*/  LDCU.64 UR22, c[0x0][0x398] ;  /* 0x00007300ff1677ac */ /* 0x000e620008000a00 */
[----:B-----5:R-:W-:Y:S02]  /*19ecb0*/  LOP3.LUT R14, R44, 0xffff, RZ, 0xc0, !PT ;  /* 0x0000ffff2c0e7812 */ /* 0x020fe400078ec0ff */
[----:B--2---:R-:W-:Y:S02]  /*19ecc0*/  LOP3.LUT R13, R41, 0xffff, RZ, 0xc0, !PT ;  /* 0x0000ffff290d7812 */ /* 0x004fe400078ec0ff */
[----:B----4-:R-:W-:-:S04]  /*19ecd0*/  LOP3.LUT R12, R17, 0xffff, RZ, 0xc0, !PT ;  /* 0x0000ffff110c7812 */ /* 0x010fc800078ec0ff */
[----:B------:R-:W-:Y:S02]  /*19ece0*/  PRMT R2, R14, 0x3340, R12 ;  /* 0x000033400e027816 */ /* 0x000fe4000000000c */
        /* <DEDUP_REMOVED lines=13> */
[----:B------:R-:W4:Y:S04]  /*19edc0*/  LDL.LU R45, [R1+0x2f7c] ;  /* 0x002f7c00012d7983 */ /* 0x000f280000300800 */
[----:B------:R-:W5:Y:S01]  /*19edd0*/  LDL.LU R44, [R1+0x2f78] ;  /* 0x002f7800012c7983 */ /* 0x000f620000300800 */
[----:B--2---:R-:W-:-:S05]  /*19ede0*/  PRMT R0, R8, 0x3340, R2 ;  /* 0x0000334008007816 */ /* 0x004fca0000000002 */
[----:B------:R2:W-:Y:S04]  /*19edf0*/  STL [R1+0x1f0], R0 ;  /* 0x0001f00001007387 */ /* 0x0005e80000100800 */
[----:B------:R-:W5:Y:S04]  /*19ee00*/  LDL.LU R41, [R1+0x378] ;  /* 0x0003780001297983 */ /* 0x000f680000300800 */
[----:B------:R-:W5:Y:S01]  /*19ee10*/  LDL.LU R17, [R1+0x36c] ;  /* 0x00036c0001117983 */ /* 0x000f620000300800 */
[----:B0-----:R-:W-:Y:S02]  /*19ee20*/  ISETP.LT.AND P1, PT, R58, UR20, !P0 ;  /* 0x000000143a007c0c */ /* 0x001fe4000c721270 */
[----:B------:R-:W-:Y:S01]  /*19ee30*/  ISETP.LT.AND P0, PT, R46, UR7, !P0 ;  /* 0x000000072e007c0c */ /* 0x000fe2000c701270 */
[----:B------:R-:W0:Y:S01]  /*19ee40*/  LDCU.64 UR6, c[0x0][0x398] ;  /* 0x00007300ff0677ac */ /* 0x000e220008000a00 */
[----:B------:R-:W-:-:S09]  /*19ee50*/  LOP3.LUT R48, R48, 0xffffefff, RZ, 0xc0, !PT ;  /* 0xffffefff30307812 */ /* 0x000fd200078ec0ff */
[----:B------:R-:W-:-:S04]  /*19ee60*/  @P1 LOP3.LUT R48, R48, 0x1000, RZ, 0xfc, !PT ;  /* 0x0000100030301812 */ /* 0x000fc800078efcff */
[----:B------:R-:W-:-:S04]  /*19ee70*/  LOP3.LUT R48, R48, 0xfffff7ff, RZ, 0xc0, !PT ;  /* 0xfffff7ff30307812 */ /* 0x000fc800078ec0ff */
[----:B------:R-:W-:Y:S02]  /*19ee80*/  @P0 LOP3.LUT R48, R48, 0x800, RZ, 0xfc, !PT ;  /* 0x0000080030300812 */ /* 0x000fe400078efcff */
[----:B------:R-:W-:Y:S01]  /*19ee90*/  ISETP.GE.AND P0, PT, R9, UR25, PT ;  /* 0x0000001909007c0c */ /* 0x000fe2000bf06270 */
[----:B--2---:R-:W-:Y:S01]  /*19eea0*/  VIADD R0, R18, 0xa5 ;  /* 0x000000a512007836 */ /* 0x004fe20000000000 */
[----:B------:R-:W2:Y:S02]  /*19eeb0*/  LDCU.64 UR24, c[0x0][0x398] ;  /* 0x00007300ff1877ac */ /* 0x000ea40008000a00 */
[----:B0-----:R-:W-:Y:S02]  /*19eec0*/  ISETP.LT.AND P1, PT, R58, UR6, !P0 ;  /* 0x000000063a007c0c */ /* 0x001fe4000c721270 */
[----:B------:R-:W-:Y:S01]  /*19eed0*/  ISETP.LT.AND P0, PT, R46, UR5, !P0 ;  /* 0x000000052e007c0c */ /* 0x000fe2000c701270 */
[----:B------:R-:W0:Y:S01]  /*19eee0*/  LDCU.64 UR4, c[0x0][0x398] ;  /* 0x00007300ff0477ac */ /* 0x000e220008000a00 */
[----:B------:R-:W-:Y:S01]  /*19eef0*/  LOP3.LUT R48, R48, 0xfffffbff, RZ, 0xc0, !PT ;  /* 0xfffffbff30307812 */ /* 0x000fe200078ec0ff */
[----:B------:R-:W-:-:S02]  /*19ef00*/  VIADD R2, R18, 0xa1 ;  /* 0x000000a112027836 */ /* 0x000fc40000000000 */
[C---:B------:R-:W-:Y:S02]  /*19ef10*/  VIADD R8, R18.reuse, 0xa0 ;  /* 0x000000a012087836 */ /* 0x040fe40000000000 */
[----:B------:R-:W-:Y:S01]  /*19ef20*/  VIADD R9, R18, 0x9f ;  /* 0x0000009f12097836 */ /* 0x000fe20000000000 */
[----:B------:R-:W1:Y:S03]  /*19ef30*/  LDCU UR6, c[0x0][0x398] ;  /* 0x00007300ff0677ac */ /* 0x000e660008000800 */
[----:B------:R-:W-:-:S04]  /*19ef40*/  @P1 LOP3.LUT R48, R48, 0x400, RZ, 0xfc, !PT ;  /* 0x0000040030301812 */ /* 0x000fc800078efcff */
[----:B------:R-:W-:-:S04]  /*19ef50*/  LOP3.LUT R48, R48, 0xfffffdff, RZ, 0xc0, !PT ;  /* 0xfffffdff30307812 */ /* 0x000fc800078ec0ff */
[----:B------:R-:W-:Y:S02]  /*19ef60*/  @P0 LOP3.LUT R48, R48, 0x200, RZ, 0xfc, !PT ;  /* 0x0000020030300812 */ /* 0x000fe400078efcff */
[----:B------:R-:W-:Y:S01]  /*19ef70*/  ISETP.GE.AND P0, PT, R10, UR27, PT ;  /* 0x0000001b0a007c0c */ /* 0x000fe2000bf06270 */
[----:B------:R-:W1:Y:S03]  /*19ef80*/  LDCU.64 UR26, c[0x0][0x398] ;  /* 0x00007300ff1a77ac */ /* 0x000e660008000a00 */
[----:B0-----:R-:W-:Y:S02]  /*19ef90*/  ISETP.LT.AND P1, PT, R58, UR4, !P0 ;  /* 0x000000043a007c0c */ /* 0x001fe4000c721270 */
[----:B------:R-:W-:Y:S02]  /*19efa0*/  ISETP.LT.AND P0, PT, R46, UR14, !P0 ;  /* 0x0000000e2e007c0c */ /* 0x000fe4000c701270 */
[----:B------:R-:W-:-:S09]  /*19efb0*/  LOP3.LUT R48, R48, 0xfffffeff, RZ, 0xc0, !PT ;  /* 0xfffffeff30307812 */ /* 0x000fd200078ec0ff */
[----:B------:R-:W-:-:S04]  /*19efc0*/  @P1 LOP3.LUT R48, R48, 0x100, RZ, 0xfc, !PT ;  /* 0x0000010030301812 */ /* 0x000fc800078efcff */
[----:B------:R-:W-:-:S04]  /*19efd0*/  LOP3.LUT R48, R48, 0xffffff7f, RZ, 0xc0, !PT ;  /* 0xffffff7f30307812 */ /* 0x000fc800078ec0ff */
[----:B------:R-:W-:Y:S02]  /*19efe0*/  @P0 LOP3.LUT R48, R48, 0x80, RZ, 0xfc, !PT ;  /* 0x0000008030300812 */ /* 0x000fe400078efcff */
[----:B------:R-:W-:Y:S02]  /*19eff0*/  ISETP.GE.AND P0, PT, R0, UR29, PT ;  /* 0x0000001d00007c0c */ /* 0x000fe4000bf06270 */
[----:B------:R-:W-:Y:S02]  /*19f000*/  LOP3.LUT R48, R48, 0xffffffbf, RZ, 0xc0, !PT ;  /* 0xffffffbf30307812 */ /* 0x000fe400078ec0ff */
[----:B-1----:R-:W-:Y:S02]  /*19f010*/  ISETP.LT.AND P1, PT, R58, UR22, !P0 ;  /* 0x000000163a007c0c */ /* 0x002fe4000c721270 */
[----:B------:R-:W-:Y:S01]  /*19f020*/  ISETP.LT.AND P0, PT, R46, UR12, !P0 ;  /* 0x0000000c2e007c0c */ /* 0x000fe2000c701270 */
[----:B------:R-:W-:Y:S01]  /*19f030*/  VIADD R0, R18, 0xa4 ;  /* 0x000000a412007836 */ /* 0x000fe20000000000 */
[----:B---3--:R-:W-:-:S09]  /*19f040*/  LOP3.LUT R49, R49, 0x7fffffff, RZ, 0xc0, !PT ;  /* 0x7fffffff31317812 */ /* 0x008fd200078ec0ff */
[----:B------:R-:W-:Y:S01]  /*19f050*/  @P1 LOP3.LUT R48, R48, 0x40, RZ, 0xfc, !PT ;  /* 0x0000004030301812 */ /* 0x000fe200078efcff */
[----:B------:R-:W-:Y:S01]  /*19f060*/  VIADD R10, R18, 0x9e ;  /* 0x0000009e120a7836 */ /* 0x000fe20000000000 */
[----:B------:R-:W0:Y:S01]  /*19f070*/  LDCU.64 UR28, c[0x0][0x398] ;  /* 0x00007300ff1c77ac */ /* 0x000e220008000a00 */
[----:B------:R-:W1:Y:S01]  /*19f080*/  LDCU UR12, c[0x0][0x398] ;  /* 0x00007300ff0c77ac */ /* 0x000e620008000800 */
[----:B------:R-:W-:-:S04]  /*19f090*/  LOP3.LUT R48, R48, 0xffffffdf, RZ, 0xc0, !PT ;  /* 0xffffffdf30307812 */ /* 0x000fc800078ec0ff */
[----:B------:R-:W-:Y:S02]  /*19f0a0*/  @P0 LOP3.LUT R48, R48, 0x20, RZ, 0xfc, !PT ;  /* 0x0000002030300812 */ /* 0x000fe400078efcff */
[----:B------:R-:W-:Y:S01]  /*19f0b0*/  ISETP.GE.AND P0, PT, R0, UR17, PT ;  /* 0x0000001100007c0c */ /* 0x000fe2000bf06270 */
[----:B------:R-:W3:Y:S03]  /*19f0c0*/  LDCU.64 UR16, c[0x0][0x398] ;  /* 0x00007300ff1077ac */ /* 0x000ee60008000a00 */
[----:B--2---:R-:W-:Y:S02]  /*19f0d0*/  ISETP.LT.AND P1, PT, R58, UR24, !P0 ;  /* 0x000000183a007c0c */ /* 0x004fe4000c721270 */
[----:B------:R-:W-:Y:S02]  /*19f0e0*/  ISETP.LT.AND P0, PT, R46, UR9, !P0 ;  /* 0x000000092e007c0c */ /* 0x000fe4000c701270 */
[----:B------:R-:W-:Y:S01]  /*19f0f0*/  LOP3.LUT R48, R48, 0xffffffef, RZ, 0xc0, !PT ;  /* 0xffffffef30307812 */ /* 0x000fe200078ec0ff */
[----:B------:R-:W-:Y:S01]  /*19f100*/  VIADD R0, R18, 0xa3 ;  /* 0x000000a312007836 */ /* 0x000fe20000000000 */
[----:B------:R-:W2:Y:S07]  /*19f110*/  LDCU.64 UR8, c[0x0][0x398] ;  /* 0x00007300ff0877ac */ /* 0x000eae0008000a00 */
[----:B------:R-:W-:-:S04]  /*19f120*/  @P1 LOP3.LUT R48, R48, 0x10, RZ, 0xfc, !PT ;  /* 0x0000001030301812 */ /* 0x000fc800078efcff */
[----:B------:R-:W-:-:S04]  /*19f130*/  LOP3.LUT R48, R48, 0xfffffff7, RZ, 0xc0, !PT ;  /* 0xfffffff730307812 */ /* 0x000fc800078ec0ff */
[----:B------:R-:W-:Y:S02]  /*19f140*/  @P0 LOP3.LUT R48, R48, 0x8, RZ, 0xfc, !PT ;  /* 0x0000000830300812 */ /* 0x000fe400078efcff */
[----:B------:R-:W-:Y:S02]  /*19f150*/  ISETP.GE.AND P0, PT, R0, UR19, PT ;  /* 0x0000001300007c0c */ /* 0x000fe4000bf06270 */
[----:B------:R-:W-:Y:S02]  /*19f160*/  LOP3.LUT R48, R48, 0xfffffffb, RZ, 0xc0, !PT ;  /* 0xfffffffb30307812 */ /* 0x000fe400078ec0ff */
[----:B---3--:R-:W-:Y:S02]  /*19f170*/  ISETP.LT.AND P1, PT, R58, UR16, !P0 ;  /* 0x000000103a007c0c */ /* 0x008fe4000c721270 */
[----:B------:R-:W-:Y:S01]  /*19f180*/  ISETP.LT.AND P0, PT, R46, UR48, !P0 ;  /* 0x000000302e007c0c */ /* 0x000fe2000c701270 */
[----:B------:R-:W-:Y:S01]  /*19f190*/  VIADD R0, R18, 0xa2 ;  /* 0x000000a212007836 */ /* 0x000fe20000000000 */
[----:B------:R-:W3:Y:S01]  /*19f1a0*/  LDCU.64 UR18, c[0x0][0x398] ;  /* 0x00007300ff1277ac */ /* 0x000ee20008000a00 */
        /* <DEDUP_REMOVED lines=9> */
[----:B------:R-:W1:Y:S01]  /*19f240*/  LDCU UR26, c[0x0][0x398] ;  /* 0x00007300ff1a77ac */ /* 0x000e620008000800 */
[----:B------:R-:W1:Y:S09]  /*19f250*/  LDCU UR46, c[0x0][0x398] ;  /* 0x00007300ff2e77ac */ /* 0x000e720008000800 */
[----:B------:R-:W-:-:S02]  /*19f260*/  @P0 LOP3.LUT R49, R49, 0x80000000, RZ, 0xfc, !PT ;  /* 0x8000000031310812 */ /* 0x000fc400078efcff */
[----:B------:R-:W-:Y:S02]  /*19f270*/  ISETP.GE.AND P0, PT, R2, UR7, PT ;  /* 0x0000000702007c0c */ /* 0x000fe4000bf06270 */
[----:B------:R-:W-:Y:S01]  /*19f280*/  @P1 LOP3.LUT R48, R48, 0x1, RZ, 0xfc, !PT ;  /* 0x0000000130301812 */ /* 0x000fe200078efcff */
[----:B------:R-:W1:Y:S01]  /*19f290*/  LDCU UR7, c[0x0][0x398] ;  /* 0x00007300ff0777ac */ /* 0x000e620008000800 */
[----:B0-----:R-:W-:Y:S02]  /*19f2a0*/  ISETP.LT.AND P1, PT, R58, UR20, !P0 ;  /* 0x000000143a007c0c */ /* 0x001fe4000c721270 */
[----:B------:R-:W-:Y:S01]  /*19f2b0*/  ISETP.LT.AND P0, PT, R46, UR11, !P0 ;  /* 0x0000000b2e007c0c */ /* 0x000fe2000c701270 */
[----:B------:R0:W-:Y:S01]  /*19f2c0*/  STL [R1+0x7b84], R48 ;  /* 0x007b843001007387 */ /* 0x0001e20000100800 */
[----:B------:R-:W-:Y:S01]  /*19f2d0*/  LOP3.LUT R49, R49, 0xbfffffff, RZ, 0xc0, !PT ;  /* 0xbfffffff31317812 */ /* 0x000fe200078ec0ff */
[----:B------:R-:W0:Y:S08]  /*19f2e0*/  LDCU.64 UR10, c[0x0][0x398] ;  /* 0x00007300ff0a77ac */ /* 0x000e300008000a00 */
[----:B------:R-:W-:-:S04]  /*19f2f0*/  @P1 LOP3.LUT R49, R49, 0x40000000, RZ, 0xfc, !PT ;  /* 0x4000000031311812 */ /* 0x000fc800078efcff */
[----:B------:R-:W-:-:S04]  /*19f300*/  LOP3.LUT R49, R49, 0xdfffffff, RZ, 0xc0, !PT ;  /* 0xdfffffff31317812 */ /* 0x000fc800078ec0ff */
[----:B------:R-:W-:Y:S02]  /*19f310*/  @P0 LOP3.LUT R49, R49, 0x20000000, RZ, 0xfc, !PT ;  /* 0x2000000031310812 */ /* 0x000fe400078efcff */
[----:B------:R-:W-:Y:S01]  /*19f320*/  ISETP.GE.AND P0, PT, R8, UR5, PT ;  /* 0x0000000508007c0c */ /* 0x000fe2000bf06270 */
[----:B0-----:R-:W-:Y:S01]  /*19f330*/  IMAD.MOV.U32 R48, RZ, RZ, R18 ;  /* 0x000000ffff307224 */ /* 0x001fe200078e0012 */
[----:B------:R-:W0:Y:S01]  /*19f340*/  LDCU.64 UR4, c[0x0][0x398] ;  /* 0x00007300ff0477ac */ /* 0x000e220008000a00 */
[----:B----4-:R-:W-:Y:S02]  /*19f350*/  LOP3.LUT R14, R45, 0xffff, RZ, 0xc0, !PT ;  /* 0x0000ffff2d0e7812 */ /* 0x010fe400078ec0ff */
        /* <DEDUP_REMOVED lines=8> */
[----:B----4-:R-:W-:Y:S02]  /*19f3e0*/  PRMT R2, R13, 0x3340, R0 ;  /* 0x000033400d027816 */ /* 0x010fe40000000000 */
[----:B------:R-:W-:-:S03]  /*19f3f0*/  SHF.R.U32.HI R15, RZ, 0x8, R13 ;  /* 0x00000008ff0f7819 */ /* 0x000fc6000001160d */
[----:B------:R4:W-:Y:S01]  /*19f400*/  STL [R1+0x36c], R2 ;  /* 0x00036c0201007387 */ /* 0x0009e20000100800 */
[----:B------:R-:W-:Y:S02]  /*19f410*/  LOP3.LUT R8, R15, 0xffff, RZ, 0xc0, !PT ;  /* 0x0000ffff0f087812 */ /* 0x000fe400078ec0ff */
[----:B----4-:R-:W-:Y:S02]  /*19f420*/  SHF.R.U32.HI R2, RZ, 0x8, R0 ;  /* 0x00000008ff027819 */ /* 0x010fe40000011600 */
[----:B------:R-:W-:-:S04]  /*19f430*/  LOP3.LUT R0, R14, 0xffff, RZ, 0xc0, !PT ;  /* 0x0000ffff0e007812 */ /* 0x000fc800078ec0ff */
[----:B------:R-:W-:Y:S02]  /*19f440*/  PRMT R0, R12, 0x3340, R0 ;  /* 0x000033400c007816 */ /* 0x000fe40000000000 */
[----:B------:R-:W-:-:S03]  /*19f450*/  LOP3.LUT R2, R2, 0xffff, RZ, 0xc0, !PT ;  /* 0x0000ffff02027812 */ /* 0x000fc600078ec0ff */
[----:B------:R4:W-:Y:S04]  /*19f460*/  STL [R1+0x2c0], R0 ;  /* 0x0002c00001007387 */ /* 0x0009e80000100800 */
[----:B------:R-:W5:Y:S04]  /*19f470*/  LDL.LU R41, [R1+0x2f84] ;  /* 0x002f840001297983 */ /* 0x000f680000300800 */
[----:B------:R-:W5:Y:S01]  /*19f480*/  LDL.LU R17, [R1+0x2f80] ;  /* 0x002f800001117983 */ /* 0x000f620000300800 */
[----:B----4-:R-:W-:-:S05]  /*19f490*/  PRMT R0, R8, 0x3340, R2 ;  /* 0x0000334008007816 */ /* 0x010fca0000000002 */
[----:B------:R4:W-:Y:S04]  /*19f4a0*/  STL [R1+0x2c4], R0 ;  /* 0x0002c40001007387 */ /* 0x0009e80000100800 */
[----:B------:R-:W5:Y:S01]  /*19f4b0*/  LDL.LU R18, [R1+0x380] ;  /* 0x0003800001127983 */ /* 0x000f620000300800 */
[----:B------:R-:W-:Y:S02]  /*19f4c0*/  ISETP.LT.AND P1, PT, R58, UR10, !P0 ;  /* 0x0000000a3a007c0c */ /* 0x000fe4000c721270 */
[----:B------:R-:W-:Y:S02]  /*19f4d0*/  ISETP.LT.AND P0, PT, R46, UR50, !P0 ;  /* 0x000000322e007c0c */ /* 0x000fe4000c701270 */
[----:B------:R-:W-:Y:S01]  /*19f4e0*/  LOP3.LUT R49, R49, 0xefffffff, RZ, 0xc0, !PT ;  /* 0xefffffff31317812 */ /* 0x000fe200078ec0ff */
[----:B------:R-:W-:-:S02]  /*19f4f0*/  VIADD R2, R48, 0x99 ;  /* 0x0000009930027836 */ /* 0x000fc40000000000 */
[----:B------:R-:W-:Y:S01]  /*19f500*/  VIADD R8, R48, 0x98 ;  /* 0x0000009830087836 */ /* 0x000fe20000000000 */
[----:B------:R-:W0:Y:S05]  /*19f510*/  LDCU UR50, c[0x0][0x398] ;  /* 0x00007300ff3277ac */ /* 0x000e2a0008000800 */
[----:B------:R-:W-:-:S04]  /*19f520*/  @P1 LOP3.LUT R49, R49, 0x10000000, RZ, 0xfc, !PT ;  /* 0x1000000031311812 */ /* 0x000fc800078efcff */
[----:B------:R-:W-:-:S04]  /*19f530*/  LOP3.LUT R49, R49, 0xf7ffffff, RZ, 0xc0, !PT ;  /* 0xf7ffffff31317812 */ /* 0x000fc800078ec0ff */
[----:B------:R-:W-:Y:S02]  /*19f540*/  @P0 LOP3.LUT R49, R49, 0x8000000, RZ, 0xfc, !PT ;  /* 0x0800000031310812 */ /* 0x000fe400078efcff */
[----:B------:R-:W-:Y:S01]  /*19f550*/  ISETP.GE.AND P0, PT, R9, UR23, PT ;  /* 0x0000001709007c0c */ /* 0x000fe2000bf06270 */
[----:B----4-:R-:W-:Y:S01]  /*19f560*/  VIADD R0, R48, 0x9d ;  /* 0x0000009d30007836 */ /* 0x010fe20000000000 */
[----:B------:R-:W4:Y:S02]  /*19f570*/  LDCU.64 UR22, c[0x0][0x398] ;  /* 0x00007300ff1677ac */ /* 0x000f240008000a00 */
[----:B0-----:R-:W-:Y:S02]  /*19f580*/  ISETP.LT.AND P1, PT, R58, UR4, !P0 ;  /* 0x000000043a007c0c */ /* 0x001fe4000c721270 */
[----:B------:R-:W-:Y:S02]  /*19f590*/  ISETP.LT.AND P0, PT, R46, UR13, !P0 ;  /* 0x0000000d2e007c0c */ /* 0x000fe4000c701270 */
[----:B------:R-:W-:Y:S01]  /*19f5a0*/  LOP3.LUT R49, R49, 0xfbffffff, RZ, 0xc0, !PT ;  /* 0xfbffffff31317812 */ /* 0x000fe200078ec0ff */
[----:B------:R-:W-:Y:S01]  /*19f5b0*/  VIADD R9, R48, 0x97 ;  /* 0x0000009730097836 */ /* 0x000fe20000000000 */
[----:B------:R-:W0:Y:S01]  /*19f5c0*/  LDCU UR13, c[0x0][0x398] ;  /* 0x00007300ff0d77ac */ /* 0x000e220008000800 */
        /* <DEDUP_REMOVED lines=15> */
[----:B------:R-:W-:Y:S02]  /*19f6c0*/  ISETP.GE.AND P0, PT, R0, UR17, PT ;  /* 0x0000001100007c0c */ /* 0x000fe4000bf06270 */
[----:B------:R-:W-:Y:S02]  /*19f6d0*/  LOP3.LUT R49, R49, 0xffbfffff, RZ, 0xc0, !PT ;  /* 0xffbfffff31317812 */ /* 0x000fe400078ec0ff */
[----:B--2---:R-:W-:Y:S02]  /*19f6e0*/  ISETP.LT.AND P1, PT, R58, UR8, !P0 ;  /* 0x000000083a007c0c */ /* 0x004fe4000c721270 */
[----:B------:R-:W-:Y:S01]  /*19f6f0*/  ISETP.LT.AND P0, PT, R46, UR15, !P0 ;  /* 0x0000000f2e007c0c */ /* 0x000fe2000c701270 */
[----:B------:R-:W-:Y:S01]  /*19f700*/  VIADD R0, R48, 0x9c ;  /* 0x0000009c30007836 */ /* 0x000fe20000000000 */
[----:B------:R-:W2:Y:S01]  /*19f710*/  LDCU.64 UR16, c[0x0][0x398] ;  /* 0x00007300ff1077ac */ /* 0x000ea20008000a00 */
[----:B------:R-:W0:Y:S01]  /*19f720*/  LDCU.64 UR14, c[0x0][0x398] ;  /* 0x00007300ff0e77ac */ /* 0x000e220008000a00 */
[----:B------:R-:W0:Y:S07]  /*19f730*/  LDCU UR8, c[0x0][0x398] ;  /* 0x00007300ff0877ac */ /* 0x000e2e0008000800 */
        /* <DEDUP_REMOVED lines=8> */
[----:B------:R-:W3:Y:S01]  /*19f7c0*/  LDCU UR64, c[0x0][0x398] ;  /* 0x00007300ff4077ac */ /* 0x000ee20008000800 */
[----:B------:R-:W-:-:S02]  /*19f7d0*/  PRMT R32, R40, 0x5410, R32 ;  /* 0x0000541028207816 */ /* 0x000fc40000000020 */
[----:B------:R-:W-:Y:S02]  /*19f7e0*/  PRMT R33, R39, 0x5410, R33 ;  /* 0x0000541027217816 */ /* 0x000fe40000000021 */
[----:B------:R-:W-:Y:S02]  /*19f7f0*/  PRMT R34, R38, 0x5410, R34 ;  /* 0x0000541026227816 */ /* 0x000fe40000000022 */
[----:B------:R-:W-:Y:S01]  /*19f800*/  PRMT R24, R3, 0x5410, R24 ;  /* 0x0000541003187816 */ /* 0x000fe20000000018 */
[----:B------:R-:W0:Y:S01]  /*19f810*/  LDCU UR27, c[0x0][0x398] ;  /* 0x00007300ff1b77ac */ /* 0x000e220008000800 */
        /* <DEDUP_REMOVED lines=9> */
[----:B------:R-:W0:Y:S08]  /*19f8b0*/  LDCU UR71, c[0x0][0x398] ;  /* 0x00007300ff4777ac */ /* 0x000e300008000800 */
[----:B------:R-:W-:-:S04]  /*19f8c0*/  @P1 LOP3.LUT R49, R49, 0x40000, RZ, 0xfc, !PT ;  /* 0x0004000031311812 */ /* 0x000fc800078efcff */
[----:B------:R-:W-:-:S04]  /*19f8d0*/  LOP3.LUT R49, R49, 0xfffdffff, RZ, 0xc0, !PT ;  /* 0xfffdffff31317812 */ /* 0x000fc800078ec0ff */
[----:B------:R-:W-:Y:S02]  /*19f8e0*/  @P0 LOP3.LUT R49, R49, 0x20000, RZ, 0xfc, !PT ;  /* 0x0002000031310812 */ /* 0x000fe400078efcff */
[----:B------:R-:W-:Y:S02]  /*19f8f0*/  ISETP.GE.AND P0, PT, R0, UR11, PT ;  /* 0x0000000b00007c0c */ /* 0x000fe4000bf06270 */
[----:B------:R-:W-:Y:S02]  /*19f900*/  LOP3.LUT R49, R49, 0xfffeffff, RZ, 0xc0, !PT ;  /* 0xfffeffff31317812 */ /* 0x000fe400078ec0ff */
[----:B0-----:R-:W-:Y:S02]  /*19f910*/  ISETP.LT.AND P1, PT, R58, UR24, !P0 ;  /* 0x000000183a007c0c */ /* 0x001fe4000c721270 */
[----:B------:R-:W-:Y:S02]  /*19f920*/  ISETP.LT.AND P0, PT, R46, UR70, !P0 ;  /* 0x000000462e007c0c */ /* 0x000fe4000c701270 */
[----:B------:R-:W-:Y:S01]  /*19f930*/  LOP3.LUT R0, R50, 0xffff, RZ, 0xc0, !PT ;  /* 0x0000ffff32007812 */ /* 0x000fe200078ec0ff */
[----:B------:R-:W0:Y:S01]  /*19f940*/  LDCU.64 UR10, c[0x0][0x398] ;  /* 0x00007300ff0a77ac */ /* 0x000e220008000a00 */
[----:B------:R-:W3:Y:S01]  /*19f950*/  LDL.LU R50, [R1+0x7c6c] ;  /* 0x007c6c0001327983 */ /* 0x000ee20000300800 */
[----:B------:R-:W0:Y:S06]  /*19f960*/  LDCU UR70, c[0x0][0x398] ;  /* 0x00007300ff4677ac */ /* 0x000e2c0008000800 */
[----:B------:R-:W-:-:S04]  /*19f970*/  @P1 LOP3.LUT R49, R49, 0x10000, RZ, 0xfc, !PT ;  /* 0x0001000031311812 */ /* 0x000fc800078efcff */
[----:B------:R-:W-:-:S04]  /*19f980*/  LOP3.LUT R49, R49, 0xffff7fff, RZ, 0xc0, !PT ;  /* 0xffff7fff31317812 */ /* 0x000fc800078ec0ff */
[----:B------:R-:W-:Y:S02]  /*19f990*/  @P0 LOP3.LUT R49, R49, 0x8000, RZ, 0xfc, !PT ;  /* 0x0000800031310812 */ /* 0x000fe400078efcff */
[----:B------:R-:W-:Y:S01]  /*19f9a0*/  ISETP.GE.AND P0, PT, R2, UR5, PT ;  /* 0x0000000502007c0c */ /* 0x000fe2000bf06270 */
[----:B------:R-:W0:Y:S03]  /*19f9b0*/  LDCU UR5, c[0x0][0x398] ;  /* 0x00007300ff0577ac */ /* 0x000e260008000800 */
[----:B----4-:R-:W-:Y:S02]  /*19f9c0*/  ISETP.LT.AND P1, PT, R58, UR22, !P0 ;  /* 0x000000163a007c0c */ /* 0x010fe4000c721270 */
[----:B------:R-:W-:Y:S02]  /*19f9d0*/  ISETP.LT.AND P0, PT, R46, UR72, !P0 ;  /* 0x000000482e007c0c */ /* 0x000fe4000c701270 */
[----:B------:R-:W-:Y:S01]  /*19f9e0*/  LOP3.LUT R49, R49, 0xffffbfff, RZ, 0xc0, !PT ;  /* 0xffffbfff31317812 */ /* 0x000fe200078ec0ff */
[----:B------:R-:W4:Y:S08]  /*19f9f0*/  LDCU UR72, c[0x0][0x398] ;  /* 0x00007300ff4877ac */ /* 0x000f300008000800 */
[----:B------:R-:W-:-:S04]  /*19fa00*/  @P1 LOP3.LUT R49, R49, 0x4000, RZ, 0xfc, !PT ;  /* 0x0000400031311812 */ /* 0x000fc800078efcff */
[----:B------:R-:W-:-:S04]  /*19fa10*/  LOP3.LUT R49, R49, 0xffffdfff, RZ, 0xc0, !PT ;  /* 0xffffdfff31317812 */ /* 0x000fc800078ec0ff */
[----:B------:R-:W-:Y:S02]  /*19fa20*/  @P0 LOP3.LUT R49, R49, 0x2000, RZ, 0xfc, !PT ;  /* 0x0000200031310812 */ /* 0x000fe400078efcff */
[----:B------:R-:W-:Y:S01]  /*19fa30*/  ISETP.GE.AND P0, PT, R8, UR29, PT ;  /* 0x0000001d08007c0c */ /* 0x000fe2000bf06270 */
[----:B------:R-:W0:Y:S01]  /*19fa40*/  LDCU UR29, c[0x0][0x398] ;  /* 0x00007300ff1d77ac */ /* 0x000e220008000800 */
[----:B-----5:R-:W-:Y:S02]  /*19fa50*/  LOP3.LUT R14, R41, 0xffff, RZ, 0xc0, !PT ;  /* 0x0000ffff290e7812 */ /* 0x020fe400078ec0ff */
[----:B------:R-:W-:Y:S02]  /*19fa60*/  LOP3.LUT R13, R17, 0xffff, RZ, 0xc0, !PT ;  /* 0x0000ffff110d7812 */ /* 0x000fe400078ec0ff */
[----:B------:R-:W-:-:S04]  /*19fa70*/  LOP3.LUT R12, R18, 0xffff, RZ, 0xc0, !PT ;  /* 0x0000ffff120c7812 */ /* 0x000fc800078ec0ff */
[----:B------:R-:W-:Y:S02]  /*19fa80*/  PRMT R2, R14, 0x3340, R12 ;  /* 0x000033400e027816 */ /* 0x000fe4000000000c */
[----:B------:R-:W-:-:S03]  /*19fa90*/  SHF.R.U32.HI R16, RZ, 0x8, R14 ;  /* 0x00000008ff107819 */ /* 0x000fc6000001160e */
[----:B------:R5:W-:Y:S01]  /*19faa0*/  STL [R1+0x368], R2 ;  /* 0x0003680201007387 */ /* 0x000be20000100800 */
[----:B------:R-:W-:Y:S02]  /*19fab0*/  SHF.R.U32.HI R14, RZ, 0x8, R12 ;  /* 0x00000008ff0e7819 */ /* 0x000fe4000001160c */
[----:B------:R-:W-:Y:S02]  /*19fac0*/  LOP3.LUT R12, R16, 0xffff, RZ, 0xc0, !PT ;  /* 0x0000ffff100c7812 */ /* 0x000fe400078ec0ff */
[----:B-----5:R-:W-:Y:S02]  /*19fad0*/  PRMT R2, R13, 0x3340, R0 ;  /* 0x000033400d027816 */ /* 0x020fe40000000000 */
[----:B------:R-:W-:-:S03]  /*19fae0*/  SHF.R.U32.HI R15, RZ, 0x8, R13 ;  /* 0x00000008ff0f7819 */ /* 0x000fc6000001160d */
[----:B------:R5:W-:Y:S01]  /*19faf0*/  STL [R1+0xa30], R2 ;  /* 0x000a300201007387 */ /* 0x000be20000100800 */
[----:B------:R-:W-:Y:S02]  /*19fb00*/  LOP3.LUT R8, R15, 0xffff, RZ, 0xc0, !PT ;  /* 0x0000ffff0f087812 */ /* 0x000fe400078ec0ff */
[----:B-----5:R-:W-:Y:S02]  /*19fb10*/  SHF.R.U32.HI R2, RZ, 0x8, R0 ;  /* 0x00000008ff027819 */ /* 0x020fe40000011600 */
[----:B------:R-:W-:-:S04]  /*19fb20*/  LOP3.LUT R0, R14, 0xffff, RZ, 0xc0, !PT ;  /* 0x0000ffff0e007812 */ /* 0x000fc800078ec0ff */
[----:B------:R-:W-:Y:S02]  /*19fb30*/  PRMT R0, R12, 0x3340, R0 ;  /* 0x000033400c007816 */ /* 0x000fe40000000000 */
[----:B------:R-:W-:-:S03]  /*19fb40*/  LOP3.LUT R2, R2, 0xffff, RZ, 0xc0, !PT ;  /* 0x0000ffff02027812 */ /* 0x000fc600078ec0ff */
[----:B------:R5:W-:Y:S04]  /*19fb50*/  STL [R1+0x2c8], R0 ;  /* 0x0002c80001007387 */ /* 0x000be80000100800 */
[----:B------:R-:W4:Y:S04]  /*19fb60*/  LDL.LU R44, [R1+0x2f8c] ;  /* 0x002f8c00012c7983 */ /* 0x000f280000300800 */
[----:B------:R-:W4:Y:S01]  /*19fb70*/  LDL.LU R41, [R1+0x2f88] ;  /* 0x002f880001297983 */ /* 0x000f220000300800 */
[----:B-----5:R-:W-:-:S05]  /*19fb80*/  PRMT R0, R8, 0x3340, R2 ;  /* 0x0000334008007816 */ /* 0x020fca0000000002 */
[----:B------:R5:W-:Y:S04]  /*19fb90*/  STL [R1+0x2cc], R0 ;  /* 0x0002cc0001007387 */ /* 0x000be80000100800 */
[----:B------:R-:W4:Y:S04]  /*19fba0*/  LDL.LU R17, [R1+0x388] ;  /* 0x0003880001117983 */ /* 0x000f280000300800 */
[----:B------:R-:W4:Y:S01]  /*19fbb0*/  LDL.LU R18, [R1+0x37c] ;  /* 0x00037c0001127983 */ /* 0x000f220000300800 */
[----:B------:R-:W-:Y:S02]  /*19fbc0*/  ISETP.LT.AND P1, PT, R58, UR14, !P0 ;  /* 0x0000000e3a007c0c */ /* 0x000fe4000c721270 */
        /* <DEDUP_REMOVED lines=10> */
[----:B--2---:R-:W-:Y:S02]  /*19fc70*/  ISETP.LT.AND P1, PT, R58, UR20, !P0 ;  /* 0x000000143a007c0c */ /* 0x004fe4000c721270 */
[----:B------:R-:W-:Y:S01]  /*19fc80*/  ISETP.LT.AND P0, PT, R46, UR73, !P0 ;  /* 0x000000492e007c0c */ /* 0x000fe2000c701270 */
[----:B-----5:R-:W-:Y:S01]  /*19fc90*/  VIADD R0, R48, 0x95 ;  /* 0x0000009530007836 */ /* 0x020fe20000000000 */
[----:B---3--:R-:W-:-:S09]  /*19fca0*/  LOP3.LUT R50, R50, 0x7fffffff, RZ, 0xc0, !PT ;  /* 0x7fffffff32327812 */ /* 0x008fd200078ec0ff */
[----:B------:R-:W-:Y:S01]  /*19fcb0*/  @P1 LOP3.LUT R49, R49, 0x400, RZ, 0xfc, !PT ;  /* 0x0000040031311812 */ /* 0x000fe200078efcff */
[----:B------:R-:W-:Y:S01]  /*19fcc0*/  VIADD R9, R48, 0x8f ;  /* 0x0000008f30097836 */ /* 0x000fe20000000000 */
[----:B------:R-:W2:Y:S01]  /*19fcd0*/  LDCU UR9, c[0x0][0x398] ;  /* 0x00007300ff0977ac */ /* 0x000ea20008000800 */
[----:B------:R-:W3:Y:S01]  /*19fce0*/  LDCU UR73, c[0x0][0x398] ;  /* 0x00007300ff4977ac */ /* 0x000ee20008000800 */
[----:B------:R-:W-:-:S04]  /*19fcf0*/  LOP3.LUT R49, R49, 0xfffffdff, RZ, 0xc0, !PT ;  /* 0xfffffdff31317812 */ /* 0x000fc800078ec0ff */
[----:B------:R-:W-:Y:S02]  /*19fd00*/  @P0 LOP3.LUT R49, R49, 0x200, RZ, 0xfc, !PT ;  /* 0x0000020031310812 */ /* 0x000fe400078efcff */
[----:B------:R-:W-:Y:S01]  /*19fd10*/  ISETP.GE.AND P0, PT, R10, UR19, PT ;  /* 0x000000130a007c0c */ /* 0x000fe2000bf06270 */
[----:B------:R-:W5:Y:S03]  /*19fd20*/  LDCU.64 UR18, c[0x0][0x398] ;  /* 0x00007300ff1277ac */ /* 0x000f660008000a00 */
[----:B0-----:R-:W-:Y:S02]  /*19fd30*/  ISETP.LT.AND P1, PT, R58, UR10, !P0 ;  /* 0x0000000a3a007c0c */ /* 0x001fe4000c721270 */
[----:B------:R-:W-:Y:S02]  /*19fd40*/  ISETP.LT.AND P0, PT, R46, UR75, !P0 ;  /* 0x0000004b2e007c0c */ /* 0x000fe4000c701270 */
[----:B------:R-:W-:-:S02]  /*19fd50*/  LOP3.LUT R49, R49, 0xfffffeff, RZ, 0xc0, !PT ;  /* 0xfffffeff31317812 */ /* 0x000fc400078ec0ff */
[----:B----4-:R-:W-:-:S07]  /*19fd60*/  LOP3.LUT R14, R44, 0xffff, RZ, 0xc0, !PT ;  /* 0x0000ffff2c0e7812 */ /* 0x010fce00078ec0ff */
[----:B------:R-:W-:Y:S02]  /*19fd70*/  @P1 LOP3.LUT R49, R49, 0x100, RZ, 0xfc, !PT ;  /* 0x0000010031311812 */ /* 0x000fe400078efcff */
[----:B------:R-:W-:Y:S02]  /*19fd80*/  LOP3.LUT R13, R41, 0xffff, RZ, 0xc0, !PT ;  /* 0x0000ffff290d7812 */ /* 0x000fe400078ec0ff */
[----:B------:R-:W-:Y:S02]  /*19fd90*/  LOP3.LUT R12, R17, 0xffff, RZ, 0xc0, !PT ;  /* 0x0000ffff110c7812 */ /* 0x000fe400078ec0ff */
[----:B------:R-:W-:Y:S01]  /*19fda0*/  LOP3.LUT R49, R49, 0xffffff7f, RZ, 0xc0, !PT ;  /* 0xffffff7f31317812 */ /* 0x000fe200078ec0ff */
[----:B------:R-:W-:Y:S01]  /*19fdb0*/  VIADD R10, R48, 0x8e ;  /* 0x0000008e300a7836 */ /* 0x000fe20000000000 */
[----:B------:R-:W0:Y:S02]  /*19fdc0*/  LDCU UR75, c[0x0][0x398] ;  /* 0x00007300ff4b77ac */ /* 0x000e240008000800 */
[----:B------:R-:W-:-:S02]  /*19fdd0*/  @P0 LOP3.LUT R49, R49, 0x80, RZ, 0xfc, !PT ;  /* 0x0000008031310812 */ /* 0x000fc400078efcff */
[----:B------:R-:W-:Y:S01]  /*19fde0*/  ISETP.GE.AND P0, PT, R0, UR17, PT ;  /* 0x0000001100007c0c */ /* 0x000fe2000bf06270 */
[----:B------:R-:W4:Y:S03]  /*19fdf0*/  LDCU.64 UR16, c[0x0][0x398] ;  /* 0x00007300ff1077ac */ /* 0x000f260008000a00 */
[----:B-----5:R-:W-:Y:S02]  /*19fe00*/  ISETP.LT.AND P1, PT, R58, UR18, !P0 ;  /* 0x000000123a007c0c */ /* 0x020fe4000c721270 */
[----:B------:R-:W-:Y:S02]  /*19fe10*/  ISETP.LT.AND P0, PT, R46, UR77, !P0 ;  /* 0x0000004d2e007c0c */ /* 0x000fe4000c701270 */
[----:B------:R-:W-:Y:S01]  /*19fe20*/  LOP3.LUT R49, R49, 0xffffffbf, RZ, 0xc0, !PT ;  /* 0xffffffbf31317812 */ /* 0x000fe200078ec0ff */
[----:B------:R-:W-:Y:S01]  /*19fe30*/  VIADD R0, R48, 0x94 ;  /* 0x0000009430007836 */ /* 0x000fe20000000000 */
[----:B------:R-:W-:-:S02]  /*19fe40*/  SHF.R.U32.HI R16, RZ, 0x8, R14 ;  /* 0x00000008ff107819 */ /* 0x000fc4000001160e */
[----:B------:R-:W-:Y:S01]  /*19fe50*/  SHF.R.U32.HI R15, RZ, 0x8, R13 ;  /* 0x00000008ff0f7819 */ /* 0x000fe2000001160d */
[----:B------:R-:W5:Y:S04]  /*19fe60*/  LDCU UR77, c[0x0][0x398] ;  /* 0x00007300ff4d77ac */ /* 0x000f680008000800 */
[----:B------:R-:W-:-:S04]  /*19fe70*/  @P1 LOP3.LUT R49, R49, 0x40, RZ, 0xfc, !PT ;  /* 0x0000004031311812 */ /* 0x000fc800078efcff */
[----:B------:R-:W-:-:S04]  /*19fe80*/  LOP3.LUT R49, R49, 0xffffffdf, RZ, 0xc0, !PT ;  /* 0xffffffdf31317812 */ /* 0x000fc800078ec0ff */
[----:B------:R-:W-:Y:S02]  /*19fe90*/  @P0 LOP3.LUT R49, R49, 0x20, RZ, 0xfc, !PT ;  /* 0x0000002031310812 */ /* 0x000fe400078efcff */
[----:B------:R-:W-:Y:S01]  /*19fea0*/  ISETP.GE.AND P0, PT, R0, UR25, PT ;  /* 0x0000001900007c0c */ /* 0x000fe2000bf06270 */
[----:B------:R-:W0:Y:S03]  /*19feb0*/  LDCU.64 UR24, c[0x0][0x398] ;  /* 0x00007300ff1877ac */ /* 0x000e260008000a00 */
[----:B----4-:R-:W-:Y:S02]  /*19fec0*/  ISETP.LT.AND P1, PT, R58, UR16, !P0 ;  /* 0x000000103a007c0c */ /* 0x010fe4000c721270 */
[----:B------:R-:W-:Y:S02]  /*19fed0*/  ISETP.LT.AND P0, PT, R46, UR76, !P0 ;  /* 0x0000004c2e007c0c */ /* 0x000fe4000c701270 */
[----:B------:R-:W-:Y:S01]  /*19fee0*/  LOP3.LUT R49, R49, 0xffffffef, RZ, 0xc0, !PT ;  /* 0xffffffef31317812 */ /* 0x000fe200078ec0ff */
[----:B------:R-:W-:Y:S01]  /*19fef0*/  VIADD R0, R48, 0x93 ;  /* 0x0000009330007836 */ /* 0x000fe20000000000 */
[----:B------:R-:W4:Y:S07]  /*19ff00*/  LDCU UR76, c[0x0][0x398] ;  /* 0x00007300ff4c77ac */ /* 0x000f2e0008000800 */
        /* <DEDUP_REMOVED lines=17> */
[----:B------:R-:W-:-:S02]  /*1a0020*/  LOP3.LUT R49, R49, 0xfffffffe, RZ, 0xc0, !PT ;  /* 0xfffffffe31317812 */ /* 0x000fc400078ec0ff */
[----:B------:R-:W-:Y:S01]  /*1a0030*/  LOP3.LUT R0, R18, 0xffff, RZ, 0xc0, !PT ;  /* 0x0000ffff12007812 */ /* 0x000fe200078ec0ff */
[----:B------:R-:W1:Y:S08]  /*1a0040*/  LDCU UR31, c[0x0][0x398] ;  /* 0x00007300ff1f77ac */ /* 0x000e700008000800 */
[----:B------:R-:W-:Y:S02]  /*1a0050*/  @P0 LOP3.LUT R50, R50, 0x80000000, RZ, 0xfc, !PT ;  /* 0x8000000032320812 */ /* 0x000fe400078efcff */
[----:B------:R-:W-:-:S02]  /*1a0060*/  ISETP.GE.AND P0, PT, R2, UR21, PT ;  /* 0x0000001502007c0c */ /* 0x000fc4000bf06270 */
[----:B------:R-:W-:Y:S02]  /*1a0070*/  @P1 LOP3.LUT R49, R49, 0x1, RZ, 0xfc, !PT ;  /* 0x0000000131311812 */ /* 0x000fe400078efcff */
[--C-:B------:R-:W-:Y:S02]  /*1a0080*/  PRMT R2, R14, 0x3340, R12.reuse ;  /* 0x000033400e027816 */ /* 0x100fe4000000000c */
[----:B------:R-:W-:Y:S02]  /*1a0090*/  LOP3.LUT R50, R50, 0xbfffffff, RZ, 0xc0, !PT ;  /* 0xbfffffff32327812 */ /* 0x000fe400078ec0ff */
[----:B0-----:R-:W-:Y:S02]  /*1a00a0*/  ISETP.LT.AND P1, PT, R58, UR14, !P0 ;  /* 0x0000000e3a007c0c */ /* 0x001fe4000c721270 */
[----:B------:R-:W-:Y:S01]  /*1a00b0*/  ISETP.LT.AND P0, PT, R46, UR35, !P0 ;  /* 0x000000232e007c0c */ /* 0x000fe2000c701270 */
[----:B------:R-:W-:Y:S04]  /*1a00c0*/  STL [R1+0x7b88], R49 ;  /* 0x007b883101007387 */ /* 0x000fe80000100800 */
[----:B------:R0:W-:Y:S01]  /*1a00d0*/  STL [R1+0x9e8], R2 ;  /* 0x0009e80201007387 */ /* 0x0001e20000100800 */
[----:B------:R-:W-:-:S02]  /*1a00e0*/  SHF.R.U32.HI R14, RZ, 0x8, R12 ;  /* 0x00000008ff0e7819 */ /* 0x000fc4000001160c */
[----:B------:R-:W-:Y:S01]  /*1a00f0*/  LOP3.LUT R12, R16, 0xffff, RZ, 0xc0, !PT ;  /* 0x0000ffff100c7812 */ /* 0x000fe200078ec0ff */
[----:B------:R-:W1:Y:S01]  /*1a0100*/  LDCU.64 UR20, c[0x0][0x398] ;  /* 0x00007300ff1477ac */ /* 0x000e620008000a00 */
[----:B------:R-:W1:Y:S01]  /*1a0110*/  LDCU UR35, c[0x0][0x398] ;  /* 0x00007300ff2377ac */ /* 0x000e620008000800 */
[----:B0-----:R-:W-:Y:S02]  /*1a0120*/  PRMT R2, R13, 0x3340, R0 ;  /* 0x000033400d027816 */ /* 0x001fe40000000000 */
[----:B------:R-:W-:-:S03]  /*1a0130*/  @P1 LOP3.LUT R50, R50, 0x40000000, RZ, 0xfc, !PT ;  /* 0x4000000032321812 */ /* 0x000fc600078efcff */
[----:B------:R0:W-:Y:S01]  /*1a0140*/  STL [R1+0xa3c], R2 ;  /* 0x000a3c0201007387 */ /* 0x0001e20000100800 */
[----:B------:R-:W-:-:S04]  /*1a0150*/  LOP3.LUT R50, R50, 0xdfffffff, RZ, 0xc0, !PT ;  /* 0xdfffffff32327812 */ /* 0x000fc800078ec0ff */
[----:B------:R-:W-:Y:S02]  /*1a0160*/  @P0 LOP3.LUT R50, R50, 0x20000000, RZ, 0xfc, !PT ;  /* 0x2000000032320812 */ /* 0x000fe400078efcff */
[----:B0-----:R-:W-:Y:S02]  /*1a0170*/  SHF.R.U32.HI R2, RZ, 0x8, R0 ;  /* 0x00000008ff027819 */ /* 0x001fe40000011600 */
[----:B------:R-:W-:Y:S02]  /*1a0180*/  LOP3.LUT R0, R14, 0xffff, RZ, 0xc0, !PT ;  /* 0x0000ffff0e007812 */ /* 0x000fe400078ec0ff */
[----:B------:R-:W-:Y:S02]  /*1a0190*/  ISETP.GE.AND P0, PT, R8, UR11, PT ;  /* 0x0000000b08007c0c */ /* 0x000fe4000bf06270 */
[----:B------:R-:W-:Y:S02]  /*1a01a0*/  LOP3.LUT R8, R15, 0xffff, RZ, 0xc0, !PT ;  /* 0x0000ffff0f087812 */ /* 0x000fe400078ec0ff */
[----:B------:R-:W-:-:S02]  /*1a01b0*/  LOP3.LUT R2, R2, 0xffff, RZ, 0xc0, !PT ;  /* 0x0000ffff02027812 */ /* 0x000fc400078ec0ff */
[----:B------:R-:W-:Y:S01]  /*1a01c0*/  PRMT R0, R12, 0x3340, R0 ;  /* 0x000033400c007816 */ /* 0x000fe20000000000 */
[----:B------:R-:W0:Y:S04]  /*1a01d0*/  LDCU.64 UR10, c[0x0][0x398] ;  /* 0x00007300ff0a77ac */ /* 0x000e280008000a00 */
[----:B------:R1:W-:Y:S04]  /*1a01e0*/  STL [R1+0x2d0], R0 ;  /* 0x0002d00001007387 */ /* 0x0003e80000100800 */
[----:B------:R-:W2:Y:S04]  /*1a01f0*/  LDL.LU R41, [R1+0x2f9c] ;  /* 0x002f9c0001297983 */ /* 0x000ea80000300800 */
[----:B------:R-:W3:Y:S01]  /*1a0200*/  LDL.LU R17, [R1+0x2f90] ;  /* 0x002f900001117983 */ /* 0x000ee20000300800 */
[----:B-1----:R-:W-:-:S05]  /*1a0210*/  PRMT R0, R8, 0x3340, R2 ;  /* 0x0000334008007816 */ /* 0x002fca0000000002 */
[----:B------:R1:W-:Y:S04]  /*1a0220*/  STL [R1+0x2d4], R0 ;  /* 0x0002d40001007387 */ /* 0x0003e80000100800 */
[----:B------:R-:W4:Y:S01]  /*1a0230*/  LDL.LU R18, [R1+0x980] ;  /* 0x0009800001127983 */ /* 0x000f220000300800 */
        /* <DEDUP_REMOVED lines=10> */
[----:B------:R-:W5:Y:S03]  /*1a02e0*/  LDCU.64 UR18, c[0x0][0x398] ;  /* 0x00007300ff1277ac */ /* 0x000f660008000a00 */
[----:B0-----:R-:W-:Y:S02]  /*1a02f0*/  ISETP.LT.AND P1, PT, R58, UR10, !P0 ;  /* 0x0000000a3a007c0c */ /* 0x001fe4000c721270 */
[----:B------:R-:W-:Y:S02]  /*1a0300*/  ISETP.LT.AND P0, PT, R46, UR37, !P0 ;  /* 0x000000252e007c0c */ /* 0x000fe4000c701270 */
[----:B------:R-:W-:Y:S01]  /*1a0310*/  LOP3.LUT R50, R50, 0xfbffffff, RZ, 0xc0, !PT ;  /* 0xfbffffff32327812 */ /* 0x000fe200078ec0ff */
[----:B-1----:R-:W-:-:S02]  /*1a0320*/  VIADD R0, R48, 0x8d ;  /* 0x0000008d30007836 */ /* 0x002fc40000000000 */
[----:B------:R-:W-:Y:S01]  /*1a0330*/  VIADD R9, R48, 0x87 ;  /* 0x0000008730097836 */ /* 0x000fe20000000000 */
[----:B------:R-:W0:Y:S05]  /*1a0340*/  LDCU UR37, c[0x0][0x398] ;  /* 0x00007300ff2577ac */ /* 0x000e2a0008000800 */
[----:B------:R-:W-:-:S04]  /*1a0350*/  @P1 LOP3.LUT R50, R50, 0x4000000, RZ, 0xfc, !PT ;  /* 0x0400000032321812 */ /* 0x000fc800078efcff */
[----:B------:R-:W-:-:S04]  /*1a0360*/  LOP3.LUT R50, R50, 0xfdffffff, RZ, 0xc0, !PT ;  /* 0xfdffffff32327812 */ /* 0x000fc800078ec0ff */
[----:B------:R-:W-:Y:S02]  /*1a0370*/  @P0 LOP3.LUT R50, R50, 0x2000000, RZ, 0xfc, !PT ;  /* 0x0200000032320812 */ /* 0x000fe400078efcff */
[----:B------:R-:W-:Y:S01]  /*1a0380*/  ISETP.GE.AND P0, PT, R10, UR17, PT ;  /* 0x000000110a007c0c */ /* 0x000fe2000bf06270 */
[----:B------:R-:W1:Y:S03]  /*1a0390*/  LDCU.64 UR16, c[0x0][0x398] ;  /* 0x00007300ff1077ac */ /* 0x000e660008000a00 */
[----:B-----5:R-:W-:Y:S02]  /*1a03a0*/  ISETP.LT.AND P1, PT, R58, UR18, !P0 ;  /* 0x000000123a007c0c */ /* 0x020fe4000c721270 */
[----:B------:R-:W-:Y:S02]  /*1a03b0*/  ISETP.LT.AND P0, PT, R46, UR58, !P0 ;  /* 0x0000003a2e007c0c */ /* 0x000fe4000c701270 */
[----:B------:R-:W-:Y:S01]  /*1a03c0*/  LOP3.LUT R50, R50, 0xfeffffff, RZ, 0xc0, !PT ;  /* 0xfeffffff32327812 */ /* 0x000fe200078ec0ff */
[----:B------:R-:W5:Y:S08]  /*1a03d0*/  LDCU UR58, c[0x0][0x398] ;  /* 0x00007300ff3a77ac */ /* 0x000f700008000800 */
[----:B------:R-:W-:-:S04]  /*1a03e0*/  @P1 LOP3.LUT R50, R50, 0x1000000, RZ, 0xfc, !PT ;  /* 0x0100000032321812 */ /* 0x000fc800078efcff */
[----:B------:R-:W-:-:S04]  /*1a03f0*/  LOP3.LUT R50, R50, 0xff7fffff, RZ, 0xc0, !PT ;  /* 0xff7fffff32327812 */ /* 0x000fc800078ec0ff */
[----:B------:R-:W-:Y:S02]  /*1a0400*/  @P0 LOP3.LUT R50, R50, 0x800000, RZ, 0xfc, !PT ;  /* 0x0080000032320812 */ /* 0x000fe400078efcff */
[----:B------:R-:W-:Y:S01]  /*1a0410*/  ISETP.GE.AND P0, PT, R0, UR25, PT ;  /* 0x0000001900007c0c */ /* 0x000fe2000bf06270 */
[----:B------:R-:W0:Y:S03]  /*1a0420*/  LDCU.64 UR24, c[0x0][0x398] ;  /* 0x00007300ff1877ac */ /* 0x000e260008000a00 */
[----:B-1----:R-:W-:Y:S02]  /*1a0430*/  ISETP.LT.AND P1, PT, R58, UR16, !P0 ;  /* 0x000000103a007c0c */ /* 0x002fe4000c721270 */
[----:B-----5:R-:W-:Y:S02]  /*1a0440*/  ISETP.LT.AND P0, PT, R46, UR58, !P0 ;  /* 0x0000003a2e007c0c */ /* 0x020fe4000c701270 */
        /* <DEDUP_REMOVED lines=19> */
[----:B-----5:R-:W-:Y:S02]  /*1a0580*/  ISETP.LT.AND P1, PT, R58, UR22, !P0 ;  /* 0x000000163a007c0c */ /* 0x020fe4000c721270 */
[----:B------:R-:W-:Y:S02]  /*1a0590*/  ISETP.LT.AND P0, PT, R46, UR68, !P0 ;  /* 0x000000442e007c0c */ /* 0x000fe4000c701270 */
[----:B------:R-:W-:Y:S01]  /*1a05a0*/  LOP3.LUT R50, R50, 0xfffbffff, RZ, 0xc0, !PT ;  /* 0xfffbffff32327812 */ /* 0x000fe200078ec0ff */
[----:B------:R-:W5:Y:S01]  /*1a05b0*/  LDCU UR68, c[0x0][0x398] ;  /* 0x00007300ff4477ac */ /* 0x000f620008000800 */
[----:B------:R-:W-:-:S07]  /*1a05c0*/  VIADD R0, R48, 0x8a ;  /* 0x0000008a30007836 */ /* 0x000fce0000000000 */
[----:B------:R-:W-:-:S04]  /*1a05d0*/  @P1 LOP3.LUT R50, R50, 0x40000, RZ, 0xfc, !PT ;  /* 0x0004000032321812 */ /* 0x000fc800078efcff */
[----:B------:R-:W-:-:S04]  /*1a05e0*/  LOP3.LUT R50, R50, 0xfffdffff, RZ, 0xc0, !PT ;  /* 0xfffdffff32327812 */ /* 0x000fc800078ec0ff */
[----:B------:R-:W-:Y:S02]  /*1a05f0*/  @P0 LOP3.LUT R50, R50, 0x20000, RZ, 0xfc, !PT ;  /* 0x0002000032320812 */ /* 0x000fe400078efcff */
[----:B------:R-:W-:Y:S01]  /*1a0600*/  ISETP.GE.AND P0, PT, R0, UR21, PT ;  /* 0x0000001500007c0c */ /* 0x000fe2000bf06270 */
[----:B------:R-:W1:Y:S03]  /*1a0610*/  LDCU.64 UR20, c[0x0][0x398] ;  /* 0x00007300ff1477ac */ /* 0x000e660008000a00 */
[----:B0-----:R-:W-:Y:S02]  /*1a0620*/  ISETP.LT.AND P1, PT, R58, UR14, !P0 ;  /* 0x0000000e3a007c0c */ /* 0x001fe4000c721270 */
[----:B-----5:R-:W-:Y:S02]  /*1a0630*/  ISETP.LT.AND P0, PT, R46, UR68, !P0 ;  /* 0x000000442e007c0c */ /* 0x020fe4000c701270 */
[----:B------:R-:W-:Y:S01]  /*1a0640*/  LOP3.LUT R50, R50, 0xfffeffff, RZ, 0xc0, !PT ;  /* 0xfffeffff32327812 */ /* 0x000fe200078ec0ff */
[----:B------:R-:W0:Y:S08]  /*1a0650*/  LDCU UR68, c[0x0][0x398] ;  /* 0x00007300ff4477ac */ /* 0x000e300008000800 */
[----:B------:R-:W-:-:S04]  /*1a0660*/  @P1 LOP3.LUT R50, R50, 0x10000, RZ, 0xfc, !PT ;  /* 0x0001000032321812 */ /* 0x000fc800078efcff */
[----:B------:R-:W-:-:S04]  /*1a0670*/  LOP3.LUT R50, R50, 0xffff7fff, RZ, 0xc0, !PT ;  /* 0xffff7fff32327812 */ /* 0x000fc800078ec0ff */
[----:B------:R-:W-:Y:S02]  /*1a0680*/  @P0 LOP3.LUT R50, R50, 0x8000, RZ, 0xfc, !PT ;  /* 0x0000800032320812 */ /* 0x000fe400078efcff */
[----:B------:R-:W-:Y:S02]  /*1a0690*/  ISETP.GE.AND P0, PT, R2, UR11, PT ;  /* 0x0000000b02007c0c */ /* 0x000fe4000bf06270 */
[----:B------:R-:W-:Y:S01]  /*1a06a0*/  LOP3.LUT R0, R51, 0xffff, RZ, 0xc0, !PT ;  /* 0x0000ffff33007812 */ /* 0x000fe200078ec0ff */
[----:B------:R-:W5:Y:S01]  /*1a06b0*/  LDCU.64 UR10, c[0x0][0x398] ;  /* 0x00007300ff0a77ac */ /* 0x000f620008000a00 */
[----:B------:R-:W5:Y:S01]  /*1a06c0*/  LDL.LU R51, [R1+0x7c68] ;  /* 0x007c680001337983 */ /* 0x000f620000300800 */
[----:B-1----:R-:W-:Y:S02]  /*1a06d0*/  ISETP.LT.AND P1, PT, R58, UR20, !P0 ;  /* 0x000000143a007c0c */ /* 0x002fe4000c721270 */
[----:B0-----:R-:W-:Y:S02]  /*1a06e0*/  ISETP.LT.AND P0, PT, R46, UR68, !P0 ;  /* 0x000000442e007c0c */ /* 0x001fe4000c701270 */
[----:B------:R-:W-:Y:S01]  /*1a06f0*/  LOP3.LUT R50, R50, 0xffffbfff, RZ, 0xc0, !PT ;  /* 0xffffbfff32327812 */ /* 0x000fe200078ec0ff */
[----:B------:R-:W0:Y:S08]  /*1a0700*/  LDCU UR68, c[0x0][0x398] ;  /* 0x00007300ff4477ac */ /* 0x000e300008000800 */
[----:B------:R-:W-:-:S04]  /*1a0710*/  @P1 LOP3.LUT R50, R50, 0x4000, RZ, 0xfc, !PT ;  /* 0x0000400032321812 */ /* 0x000fc800078efcff */
[----:B------:R-:W-:-:S04]  /*1a0720*/  LOP3.LUT R50, R50, 0xffffdfff, RZ, 0xc0, !PT ;  /* 0xffffdfff32327812 */ /* 0x000fc800078ec0ff */
[----:B------:R-:W-:Y:S02]  /*1a0730*/  @P0 LOP3.LUT R50, R50, 0x2000, RZ, 0xfc, !PT ;  /* 0x0000200032320812 */ /* 0x000fe400078efcff */
[----:B------:R-:W-:Y:S01]  /*1a0740*/  ISETP.GE.AND P0, PT, R8, UR19, PT ;  /* 0x0000001308007c0c */ /* 0x000fe2000bf06270 */
[----:B------:R-:W1:Y:S01]  /*1a0750*/  LDCU.64 UR18, c[0x0][0x398] ;  /* 0x00007300ff1277ac */ /* 0x000e620008000a00 */
[----:B--2---:R-:W-:Y:S02]  /*1a0760*/  LOP3.LUT R14, R41, 0xffff, RZ, 0xc0, !PT ;  /* 0x0000ffff290e7812 */ /* 0x004fe400078ec0ff */
[----:B---3--:R-:W-:Y:S02]  /*1a0770*/  LOP3.LUT R13, R17, 0xffff, RZ, 0xc0, !PT ;  /* 0x0000ffff110d7812 */ /* 0x008fe400078ec0ff */
        /* <DEDUP_REMOVED lines=16> */
[----:B------:R-:W4:Y:S01]  /*1a0880*/  LDL.LU R41, [R1+0x2fa0] ;  /* 0x002fa00001297983 */ /* 0x000f220000300800 */
[----:B--2---:R-:W-:-:S05]  /*1a0890*/  PRMT R0, R8, 0x3340, R2 ;  /* 0x0000334008007816 */ /* 0x004fca0000000002 */
[----:B------:R2:W-:Y:S04]  /*1a08a0*/  STL [R1+0x2dc], R0 ;  /* 0x0002dc0001007387 */ /* 0x0005e80000100800 */
[----:B------:R-:W4:Y:S04]  /*1a08b0*/  LDL.LU R17, [R1+0x988] ;  /* 0x0009880001117983 */ /* 0x000f280000300800 */
[----:B------:R-:W4:Y:S01]  /*1a08c0*/  LDL.LU R18, [R1+0x390] ;  /* 0x0003900001127983 */ /* 0x000f220000300800 */
[----:B-----5:R-:W-:Y:S02]  /*1a08d0*/  ISETP.LT.AND P1, PT, R58, UR10, !P0 ;  /* 0x0000000a3a007c0c */ /* 0x020fe4000c721270 */
[----:B0-----:R-:W-:-:S02]  /*1a08e0*/  ISETP.LT.AND P0, PT, R46, UR68, !P0 ;  /* 0x000000442e007c0c */ /* 0x001fc4000c701270 */
[----:B------:R-:W-:Y:S01]  /*1a08f0*/  LOP3.LUT R50, R50, 0xffffefff, RZ, 0xc0, !PT ;  /* 0xffffefff32327812 */ /* 0x000fe200078ec0ff */
[----:B------:R-:W0:Y:S08]  /*1a0900*/  LDCU UR68, c[0x0][0x398] ;  /* 0x00007300ff4477ac */ /* 0x000e300008000800 */
[----:B------:R-:W-:-:S04]  /*1a0910*/  @P1 LOP3.LUT R50, R50, 0x1000, RZ, 0xfc, !PT ;  /* 0x0000100032321812 */ /* 0x000fc800078efcff */
[----:B------:R-:W-:-:S04]  /*1a0920*/  LOP3.LUT R50, R50, 0xfffff7ff, RZ, 0xc0, !PT ;  /* 0xfffff7ff32327812 */ /* 0x000fc800078ec0ff */
[----:B------:R-:W-:Y:S02]  /*1a0930*/  @P0 LOP3.LUT R50, R50, 0x800, RZ, 0xfc, !PT ;  /* 0x0000080032320812 */ /* 0x000fe400078efcff */
[----:B------:R-:W-:Y:S01]  /*1a0940*/  ISETP.GE.AND P0, PT, R9, UR17, PT ;  /* 0x0000001109007c0c */ /* 0x000fe2000bf06270 */
[----:B------:R-:W5:Y:S03]  /*1a0950*/  LDCU.64 UR16, c[0x0][0x398] ;  /* 0x00007300ff1077ac */ /* 0x000f660008000a00 */
        /* <DEDUP_REMOVED lines=8> */
[----:B------:R-:W1:Y:S03]  /*1a09e0*/  LDCU.64 UR24, c[0x0][0x398] ;  /* 0x00007300ff1877ac */ /* 0x000e660008000a00 */
[----:B-----5:R-:W-:Y:S02]  /*1a09f0*/  ISETP.LT.AND P1, PT, R58, UR16, !P0 ;  /* 0x000000103a007c0c */ /* 0x020fe4000c721270 */
[----:B0-----:R-:W-:Y:S02]  /*1a0a00*/  ISETP.LT.AND P0, PT, R46, UR68, !P0 ;  /* 0x000000442e007c0c */ /* 0x001fe4000c701270 */
[----:B------:R-:W-:Y:S01]  /*1a0a10*/  LOP3.LUT R50, R50, 0xfffffeff, RZ, 0xc0, !PT ;  /* 0xfffffeff32327812 */ /* 0x000fe200078ec0ff */
[----:B------:R-:W0:Y:S01]  /*1a0a20*/  LDCU UR68, c[0x0][0x398] ;  /* 0x00007300ff4477ac */ /* 0x000e220008000800 */
[----:B--2---:R-:W-:-:S07]  /*1a0a30*/  VIADD R0, R48, 0x85 ;  /* 0x0000008530007836 */ /* 0x004fce0000000000 */
[----:B------:R-:W-:-:S04]  /*1a0a40*/  @P1 LOP3.LUT R50, R50, 0x100, RZ, 0xfc, !PT ;  /* 0x0000010032321812 */ /* 0x000fc800078efcff */
[----:B------:R-:W-:-:S04]  /*1a0a50*/  LOP3.LUT R50, R50, 0xffffff7f, RZ, 0xc0, !PT ;  /* 0xffffff7f32327812 */ /* 0x000fc800078ec0ff */
[----:B------:R-:W-:Y:S02]  /*1a0a60*/  @P0 LOP3.LUT R50, R50, 0x80, RZ, 0xfc, !PT ;  /* 0x0000008032320812 */ /* 0x000fe400078efcff */
[----:B------:R-:W-:Y:S01]  /*1a0a70*/  ISETP.GE.AND P0, PT, R0, UR23, PT ;  /* 0x0000001700007c0c */ /* 0x000fe2000bf06270 */
[----:B------:R-:W2:Y:S03]  /*1a0a80*/  LDCU.64 UR22, c[0x0][0x398] ;  /* 0x00007300ff1677ac */ /* 0x000ea60008000a00 */
[----:B-1----:R-:W-:Y:S02]  /*1a0a90*/  ISETP.LT.AND P1, PT, R58, UR24, !P0 ;  /* 0x000000183a007c0c */ /* 0x002fe4000c721270 */
[----:B0-----:R-:W-:Y:S02]  /*1a0aa0*/  ISETP.LT.AND P0, PT, R46, UR68, !P0 ;  /* 0x000000442e007c0c */ /* 0x001fe4000c701270 */
[----:B------:R-:W-:Y:S01]  /*1a0ab0*/  LOP3.LUT R50, R50, 0xffffffbf, RZ, 0xc0, !PT ;  /* 0xffffffbf32327812 */ /* 0x000fe200078ec0ff */
[----:B------:R-:W0:Y:S01]  /*1a0ac0*/  LDCU UR68, c[0x0][0x398] ;  /* 0x00007300ff4477ac */ /* 0x000e220008000800 */
[----:B------:R-:W-:-:S07]  /*1a0ad0*/  VIADD R0, R48, 0x84 ;  /* 0x0000008430007836 */ /* 0x000fce0000000000 */
[----:B------:R-:W-:-:S04]  /*1a0ae0*/  @P1 LOP3.LUT R50, R50, 0x40, RZ, 0xfc, !PT ;  /* 0x0000004032321812 */ /* 0x000fc800078efcff */
[----:B------:R-:W-:-:S04]  /*1a0af0*/  LOP3.LUT R50, R50, 0xffffffdf, RZ, 0xc0, !PT ;  /* 0xffffffdf32327812 */ /* 0x000fc800078ec0ff */
[----:B------:R-:W-:Y:S02]  /*1a0b00*/  @P0 LOP3.LUT R50, R50, 0x20, RZ, 0xfc, !PT ;  /* 0x0000002032320812 */ /* 0x000fe400078efcff */
[----:B------:R-:W-:Y:S01]  /*1a0b10*/  ISETP.GE.AND P0, PT, R0, UR15, PT ;  /* 0x0000000f00007c0c */ /* 0x000fe2000bf06270 */
[----:B------:R-:W1:Y:S03]  /*1a0b20*/  LDCU.64 UR14, c[0x0][0x398] ;  /* 0x00007300ff0e77ac */ /* 0x000e660008000a00 */
[----:B--2---:R-:W-:Y:S02]  /*1a0b30*/  ISETP.LT.AND P1, PT, R58, UR22, !P0 ;  /* 0x000000163a007c0c */ /* 0x004fe4000c721270 */
        /* <DEDUP_REMOVED lines=20> */
[----:B0-----:R-:W-:Y:S01]  /*1a0c80*/  ISETP.LT.AND P0, PT, R46, UR68, !P0 ;  /* 0x000000442e007c0c */ /* 0x001fe2000c701270 */
[----:B------:R-:W0:Y:S01]  /*1a0c90*/  LDCU UR68, c[0x0][0x398] ;  /* 0x00007300ff4477ac */ /* 0x000e220008000800 */
[----:B------:R-:W-:Y:S01]  /*1a0ca0*/  VIADD R2, R48, 0x81 ;  /* 0x0000008130027836 */ /* 0x000fe20000000000 */
[----:B------:R-:W-:-:S02]  /*1a0cb0*/  LOP3.LUT R51, R51, 0x7fffffff, RZ, 0xc0, !PT ;  /* 0x7fffffff33337812 */ /* 0x000fc400078ec0ff */
[----:B------:R-:W-:-:S08]  /*1a0cc0*/  LOP3.LUT R50, R50, 0xfffffffe, RZ, 0xc0, !PT ;  /* 0xfffffffe32327812 */ /* 0x000fd000078ec0ff */
[----:B------:R-:W-:Y:S02]  /*1a0cd0*/  @P0 LOP3.LUT R51, R51, 0x80000000, RZ, 0xfc, !PT ;  /* 0x8000000033330812 */ /* 0x000fe400078efcff */
[----:B------:R-:W-:Y:S02]  /*1a0ce0*/  ISETP.GE.AND P0, PT, R2, UR19, PT ;  /* 0x0000001302007c0c */ /* 0x000fe4000bf06270 */
[----:B------:R-:W-:Y:S01]  /*1a0cf0*/  @P1 LOP3.LUT R50, R50, 0x1, RZ, 0xfc, !PT ;  /* 0x0000000132321812 */ /* 0x000fe200078efcff */
[----:B------:R-:W-:Y:S01]  /*1a0d00*/  VIADD R8, R48, 0x80 ;  /* 0x0000008030087836 */ /* 0x000fe20000000000 */
[----:B------:R-:W-:Y:S02]  /*1a0d10*/  LOP3.LUT R51, R51, 0xbfffffff, RZ, 0xc0, !PT ;  /* 0xbfffffff33337812 */ /* 0x000fe400078ec0ff */
[----:B-1----:R-:W-:Y:S02]  /*1a0d20*/  ISETP.LT.AND P1, PT, R58, UR10, !P0 ;  /* 0x0000000a3a007c0c */ /* 0x002fe4000c721270 */
[----:B0-----:R-:W-:Y:S01]  /*1a0d30*/  ISETP.LT.AND P0, PT, R46, UR68, !P0 ;  /* 0x000000442e007c0c */ /* 0x001fe2000c701270 */
[----:B------:R-:W-:Y:S01]  /*1a0d40*/  STL [R1+0x7b8c], R50 ;  /* 0x007b8c3201007387 */ /* 0x000fe20000100800 */
[----:B------:R-:W0:Y:S01]  /*1a0d50*/  LDCU.64 UR18, c[0x0][0x398] ;  /* 0x00007300ff1277ac */ /* 0x000e220008000a00 */
[----:B------:R-:W1:Y:S08]  /*1a0d60*/  LDCU UR68, c[0x0][0x398] ;  /* 0x00007300ff4477ac */ /* 0x000e700008000800 */
[----:B------:R-:W-:-:S04]  /*1a0d70*/  @P1 LOP3.LUT R51, R51, 0x40000000, RZ, 0xfc, !PT ;  /* 0x4000000033331812 */ /* 0x000fc800078efcff */
[----:B------:R-:W-:-:S04]  /*1a0d80*/  LOP3.LUT R51, R51, 0xdfffffff, RZ, 0xc0, !PT ;  /* 0xdfffffff33337812 */ /* 0x000fc800078ec0ff */
[----:B------:R-:W-:Y:S02]  /*1a0d90*/  @P0 LOP3.LUT R51, R51, 0x20000000, RZ, 0xfc, !PT ;  /* 0x2000000033330812 */ /* 0x000fe400078efcff */
[----:B------:R-:W-:Y:S01]  /*1a0da0*/  ISETP.GE.AND P0, PT, R8, UR17, PT ;  /* 0x0000001108007c0c */ /* 0x000fe2000bf06270 */
[----:B------:R-:W2:Y:S01]  /*1a0db0*/  LDCU.64 UR16, c[0x0][0x398] ;  /* 0x00007300ff1077ac */ /* 0x000ea20008000a00 */
[----:B---3--:R-:W-:Y:S02]  /*1a0dc0*/  LOP3.LUT R14, R44, 0xffff, RZ, 0xc0, !PT ;  /* 0x0000ffff2c0e7812 */ /* 0x008fe400078ec0ff */
[----:B----4-:R-:W-:Y:S02]  /*1a0dd0*/  LOP3.LUT R13, R41, 0xffff, RZ, 0xc0, !PT ;  /* 0x0000ffff290d7812 */ /* 0x010fe400078ec0ff */
        /* <DEDUP_REMOVED lines=16> */
[----:B------:R-:W4:Y:S04]  /*1a0ee0*/  LDL.LU R41, [R1+0x2fac] ;  /* 0x002fac0001297983 */ /* 0x000f280000300800 */
[----:B------:R-:W5:Y:S01]  /*1a0ef0*/  LDL.LU R17, [R1+0x2fa8] ;  /* 0x002fa80001117983 */ /* 0x000f620000300800 */
[----:B---3--:R-:W-:-:S05]  /*1a0f00*/  PRMT R0, R8, 0x3340, R2 ;  /* 0x0000334008007816 */ /* 0x008fca0000000002 */
[----:B------:R3:W-:Y:S04]  /*1a0f10*/  STL [R1+0x2e4], R0 ;  /* 0x0002e40001007387 */ /* 0x0007e80000100800 */
[----:B------:R-:W5:Y:S01]  /*1a0f20*/  LDL.LU R18, [R1+0x9b0] ;  /* 0x0009b00001127983 */ /* 0x000f620000300800 */
[----:B0-----:R-:W-:Y:S02]  /*1a0f30*/  ISETP.LT.AND P1, PT, R58, UR18, !P0 ;  /* 0x000000123a007c0c */ /* 0x001fe4000c721270 */
[----:B-1----:R-:W-:Y:S02]  /*1a0f40*/  ISETP.LT.AND P0, PT, R46, UR68, !P0 ;  /* 0x000000442e007c0c */ /* 0x002fe4000c701270 */
        /* <DEDUP_REMOVED lines=22> */
[----:B---3--:R-:W-:-:S07]  /*1a10b0*/  VIADD R0, R48, 0x7d ;  /* 0x0000007d30007836 */ /* 0x008fce0000000000 */
        /* <DEDUP_REMOVED lines=8> */
[----:B------:R-:W-:-:S02]  /*1a1140*/  VIADD R0, R48, 0x7c ;  /* 0x0000007c30007836 */ /* 0x000fc40000000000 */
[C---:B------:R-:W-:Y:S02]  /*1a1150*/  VIADD R2, R48.reuse, 0x79 ;  /* 0x0000007930027836 */ /* 0x040fe40000000000 */
[C---:B------:R-:W-:Y:S02]  /*1a1160*/  VIADD R8, R48.reuse, 0x78 ;  /* 0x0000007830087836 */ /* 0x040fe40000000000 */
[----:B------:R-:W-:Y:S01]  /*1a1170*/  VIADD R9, R48, 0x77 ;  /* 0x0000007730097836 */ /* 0x000fe20000000000 */
[----:B----4-:R-:W-:Y:S02]  /*1a1180*/  LOP3.LUT R14, R41, 0xffff, RZ, 0xc0, !PT ;  /* 0x0000ffff290e7812 */ /* 0x010fe400078ec0ff */
[----:B------:R-:W-:Y:S02]  /*1a1190*/  @P1 LOP3.LUT R51, R51, 0x400000, RZ, 0xfc, !PT ;  /* 0x0040000033331812 */ /* 0x000fe400078efcff */
[----:B-----5:R-:W-:Y:S02]  /*1a11a0*/  LOP3.LUT R13, R17, 0xffff, RZ, 0xc0, !PT ;  /* 0x0000ffff110d7812 */ /* 0x020fe400078ec0ff */
[----:B------:R-:W-:-:S02]  /*1a11b0*/  LOP3.LUT R12, R18, 0xffff, RZ, 0xc0, !PT ;  /* 0x0000ffff120c7812 */ /* 0x000fc400078ec0ff */
[----:B------:R-:W-:Y:S01]  /*1a11c0*/  LOP3.LUT R51, R51, 0xffdfffff, RZ, 0xc0, !PT ;  /* 0xffdfffff33337812 */ /* 0x000fe200078ec0ff */
[----:B------:R-:W-:Y:S01]  /*1a11d0*/  VIADD R10, R48, 0x76 ;  /* 0x00000076300a7836 */ /* 0x000fe20000000000 */
[----:B------:R-:W0:Y:S02]  /*1a11e0*/  LDCU UR68, c[0x0][0x398] ;  /* 0x00007300ff4477ac */ /* 0x000e240008000800 */
[----:B------:R-:W-:Y:S02]  /*1a11f0*/  @P0 LOP3.LUT R51, R51, 0x200000, RZ, 0xfc, !PT ;  /* 0x0020000033330812 */ /* 0x000fe400078efcff */
[----:B------:R-:W-:Y:S01]  /*1a1200*/  ISETP.GE.AND P0, PT, R0, UR21, PT ;  /* 0x0000001500007c0c */ /* 0x000fe2000bf06270 */
[----:B------:R-:W2:Y:S03]  /*1a1210*/  LDCU.64 UR20, c[0x0][0x398] ;  /* 0x00007300ff1477ac */ /* 0x000ea60008000a00 */
[----:B-1----:R-:W-:-:S02]  /*1a1220*/  ISETP.LT.AND P1, PT, R58, UR14, !P0 ;  /* 0x0000000e3a007c0c */ /* 0x002fc4000c721270 */
[----:B------:R-:W-:Y:S02]  /*1a1230*/  ISETP.LT.AND P0, PT, R46, UR67, !P0 ;  /* 0x000000432e007c0c */ /* 0x000fe4000c701270 */
[----:B------:R-:W-:Y:S01]  /*1a1240*/  LOP3.LUT R51, R51, 0xffefffff, RZ, 0xc0, !PT ;  /* 0xffefffff33337812 */ /* 0x000fe200078ec0ff */
[----:B------:R-:W-:Y:S01]  /*1a1250*/  VIADD R0, R48, 0x7b ;  /* 0x0000007b30007836 */ /* 0x000fe20000000000 */
[----:B------:R-:W-:Y:S02]  /*1a1260*/  SHF.R.U32.HI R16, RZ, 0x8, R14 ;  /* 0x00000008ff107819 */ /* 0x000fe4000001160e */
[----:B------:R-:W-:Y:S01]  /*1a1270*/  SHF.R.U32.HI R15, RZ, 0x8, R13 ;  /* 0x00000008ff0f7819 */ /* 0x000fe2000001160d */
[----:B------:R-:W1:Y:S04]  /*1a1280*/  LDCU UR67, c[0x0][0x398] ;  /* 0x00007300ff4377ac */ /* 0x000e680008000800 */
[----:B------:R-:W-:-:S04]  /*1a1290*/  @P1 LOP3.LUT R51, R51, 0x100000, RZ, 0xfc, !PT ;  /* 0x0010000033331812 */ /* 0x000fc800078efcff */
        /* <DEDUP_REMOVED lines=8> */
[----:B------:R-:W2:Y:S07]  /*1a1320*/  LDCU UR65, c[0x0][0x398] ;  /* 0x00007300ff4177ac */ /* 0x000eae0008000800 */
[----:B------:R-:W-:-:S04]  /*1a1330*/  @P1 LOP3.LUT R51, R51, 0x40000, RZ, 0xfc, !PT ;  /* 0x0004000033331812 */ /* 0x000fc800078efcff */
[----:B------:R-:W-:-:S04]  /*1a1340*/  LOP3.LUT R51, R51, 0xfffdffff, RZ, 0xc0, !PT ;  /* 0xfffdffff33337812 */ /* 0x000fc800078ec0ff */
[----:B------:R-:W-:Y:S02]  /*1a1350*/  @P0 LOP3.LUT R51, R51, 0x20000, RZ, 0xfc, !PT ;  /* 0x0002000033330812 */ /* 0x000fe400078efcff */
[----:B------:R-:W-:Y:S01]  /*1a1360*/  ISETP.GE.AND P0, PT, R0, UR19, PT ;  /* 0x0000001300007c0c */ /* 0x000fe2000bf06270 */
[----:B------:R-:W4:Y:S03]  /*1a1370*/  LDCU.64 UR18, c[0x0][0x398] ;  /* 0x00007300ff1277ac */ /* 0x000f260008000a00 */
[----:B---3--:R-:W-:Y:S02]  /*1a1380*/  ISETP.LT.AND P1, PT, R58, UR10, !P0 ;  /* 0x0000000a3a007c0c */ /* 0x008fe4000c721270 */
[----:B------:R-:W-:Y:S02]  /*1a1390*/  ISETP.LT.AND P0, PT, R46, UR60, !P0 ;  /* 0x0000003c2e007c0c */ /* 0x000fe4000c701270 */
[----:B------:R-:W-:-:S02]  /*1a13a0*/  LOP3.LUT R51, R51, 0xfffeffff, RZ, 0xc0, !PT ;  /* 0xfffeffff33337812 */ /* 0x000fc400078ec0ff */
[----:B------:R-:W-:Y:S01]  /*1a13b0*/  LOP3.LUT R0, R52, 0xffff, RZ, 0xc0, !PT ;  /* 0x0000ffff34007812 */ /* 0x000fe200078ec0ff */
[----:B------:R-:W3:Y:S01]  /*1a13c0*/  LDCU UR60, c[0x0][0x398] ;  /* 0x00007300ff3c77ac */ /* 0x000ee20008000800 */
[----:B------:R-:W5:Y:S05]  /*1a13d0*/  LDL.LU R52, [R1+0x7c64] ;  /* 0x007c640001347983 */ /* 0x000f6a0000300800 */
[----:B------:R-:W-:-:S04]  /*1a13e0*/  @P1 LOP3.LUT R51, R51, 0x10000, RZ, 0xfc, !PT ;  /* 0x0001000033331812 */ /* 0x000fc800078efcff */
[----:B------:R-:W-:-:S04]  /*1a13f0*/  LOP3.LUT R51, R51, 0xffff7fff, RZ, 0xc0, !PT ;  /* 0xffff7fff33337812 */ /* 0x000fc800078ec0ff */
[----:B------:R-:W-:Y:S02]  /*1a1400*/  @P0 LOP3.LUT R51, R51, 0x8000, RZ, 0xfc, !PT ;  /* 0x0000800033330812 */ /* 0x000fe400078efcff */
[----:B------:R-:W-:Y:S02]  /*1a1410*/  ISETP.GE.AND P0, PT, R2, UR17, PT ;  /* 0x0000001102007c0c */ /* 0x000fe4000bf06270 */
[--C-:B------:R-:W-:Y:S01]  /*1a1420*/  PRMT R2, R14, 0x3340, R12.reuse ;  /* 0x000033400e027816 */ /* 0x100fe2000000000c */
[----:B------:R-:W0:Y:S01]  /*1a1430*/  LDCU.64 UR16, c[0x0][0x398] ;  /* 0x00007300ff1077ac */ /* 0x000e220008000a00 */
[----:B----4-:R-:W-:Y:S02]  /*1a1440*/  ISETP.LT.AND P1, PT, R58, UR18, !P0 ;  /* 0x000000123a007c0c */ /* 0x010fe4000c721270 */
[----:B------:R-:W-:Y:S02]  /*1a1450*/  ISETP.LT.AND P0, PT, R46, UR56, !P0 ;  /* 0x000000382e007c0c */ /* 0x000fe4000c701270 */
[----:B------:R-:W-:Y:S01]  /*1a1460*/  LOP3.LUT R51, R51, 0xffffbfff, RZ, 0xc0, !PT ;  /* 0xffffbfff33337812 */ /* 0x000fe200078ec0ff */
[----:B------:R4:W-:Y:S01]  /*1a1470*/  STL [R1+0x9b0], R2 ;  /* 0x0009b00201007387 */ /* 0x0009e20000100800 */
[----:B------:R-:W-:-:S02]  /*1a1480*/  SHF.R.U32.HI R14, RZ, 0x8, R12 ;  /* 0x00000008ff0e7819 */ /* 0x000fc4000001160c */
[----:B------:R-:W-:Y:S01]  /*1a1490*/  LOP3.LUT R12, R16, 0xffff, RZ, 0xc0, !PT ;  /* 0x0000ffff100c7812 */ /* 0x000fe200078ec0ff */
[----:B------:R-:W0:Y:S01]  /*1a14a0*/  LDCU UR56, c[0x0][0x398] ;  /* 0x00007300ff3877ac */ /* 0x000e220008000800 */
[----:B----4-:R-:W-:-:S03]  /*1a14b0*/  PRMT R2, R13, 0x3340, R0 ;  /* 0x000033400d027816 */ /* 0x010fc60000000000 */
[----:B------:R-:W-:Y:S02]  /*1a14c0*/  @P1 LOP3.LUT R51, R51, 0x4000, RZ, 0xfc, !PT ;  /* 0x0000400033331812 */ /* 0x000fe400078efcff */
[----:B------:R4:W-:Y:S02]  /*1a14d0*/  STL [R1+0xa38], R2 ;  /* 0x000a380201007387 */ /* 0x0009e40000100800 */
[----:B------:R-:W-:-:S04]  /*1a14e0*/  LOP3.LUT R51, R51, 0xffffdfff, RZ, 0xc0, !PT ;  /* 0xffffdfff33337812 */ /* 0x000fc800078ec0ff */
[----:B------:R-:W-:Y:S02]  /*1a14f0*/  @P0 LOP3.LUT R51, R51, 0x2000, RZ, 0xfc, !PT ;  /* 0x0000200033330812 */ /* 0x000fe400078efcff */
[----:B----4-:R-:W-:Y:S02]  /*1a1500*/  SHF.R.U32.HI R2, RZ, 0x8, R0 ;  /* 0x00000008ff027819 */ /* 0x010fe40000011600 */
[----:B------:R-:W-:Y:S02]  /*1a1510*/  LOP3.LUT R0, R14, 0xffff, RZ, 0xc0, !PT ;  /* 0x0000ffff0e007812 */ /* 0x000fe400078ec0ff */
[----:B------:R-:W-:Y:S02]  /*1a1520*/  ISETP.GE.AND P0, PT, R8, UR25, PT ;  /* 0x0000001908007c0c */ /* 0x000fe4000bf06270 */
[----:B------:R-:W-:Y:S02]  /*1a1530*/  LOP3.LUT R8, R15, 0xffff, RZ, 0xc0, !PT ;  /* 0x0000ffff0f087812 */ /* 0x000fe400078ec0ff */
[----:B------:R-:W-:-:S02]  /*1a1540*/  LOP3.LUT R2, R2, 0xffff, RZ, 0xc0, !PT ;  /* 0x0000ffff02027812 */ /* 0x000fc400078ec0ff */
[----:B------:R-:W-:Y:S01]  /*1a1550*/  PRMT R0, R12, 0x3340, R0 ;  /* 0x000033400c007816 */ /* 0x000fe20000000000 */
[----:B------:R-:W4:Y:S04]  /*1a1560*/  LDCU.64 UR24, c[0x0][0x398] ;  /* 0x00007300ff1877ac */ /* 0x000f280008000a00 */
[----:B------:R0:W-:Y:S04]  /*1a1570*/  STL [R1+0x2e8], R0 ;  /* 0x0002e80001007387 */ /* 0x0001e80000100800 */
[----:B------:R-:W2:Y:S04]  /*1a1580*/  LDL.LU R44, [R1+0x2fb4] ;  /* 0x002fb400012c7983 */ /* 0x000ea80000300800 */
[----:B------:R-:W3:Y:S01]  /*1a1590*/  LDL.LU R41, [R1+0x2fb0] ;  /* 0x002fb00001297983 */ /* 0x000ee20000300800 */
[----:B0-----:R-:W-:-:S05]  /*1a15a0*/  PRMT R0, R8, 0x3340, R2 ;  /* 0x0000334008007816 */ /* 0x001fca0000000002 */
[----:B------:R0:W-:Y:S04]  /*1a15b0*/  STL [R1+0x2ec], R0 ;  /* 0x0002ec0001007387 */ /* 0x0001e80000100800 */
[----:B------:R-:W3:Y:S04]  /*1a15c0*/  LDL.LU R17, [R1+0x9b8] ;  /* 0x0009b80001117983 */ /* 0x000ee80000300800 */
[----:B------:R-:W3:Y:S01]  /*1a15d0*/  LDL.LU R18, [R1+0x98c] ;  /* 0x00098c0001127983 */ /* 0x000ee20000300800 */
        /* <DEDUP_REMOVED lines=9> */
[----:B------:R-:W-:Y:S01]  /*1a1670*/  ISETP.GE.AND P0, PT, R9, UR23, PT ;  /* 0x0000001709007c0c */ /* 0x000fe2000bf06270 */
[----:B------:R-:W1:Y:S03]  /*1a1680*/  LDCU.64 UR22, c[0x0][0x398] ;  /* 0x00007300ff1677ac */ /* 0x000e660008000a00 */
[----:B----4-:R-:W-:Y:S02]  /*1a1690*/  ISETP.LT.AND P1, PT, R58, UR24, !P0 ;  /* 0x000000183a007c0c */ /* 0x010fe4000c721270 */
[----:B------:R-:W-:Y:S02]  /*1a16a0*/  ISETP.LT.AND P0, PT, R46, UR52, !P0 ;  /* 0x000000342e007c0c */ /* 0x000fe4000c701270 */
[----:B------:R-:W-:Y:S01]  /*1a16b0*/  LOP3.LUT R51, R51, 0xfffffbff, RZ, 0xc0, !PT ;  /* 0xfffffbff33337812 */ /* 0x000fe200078ec0ff */
[----:B0-----:R-:W-:-:S02]  /*1a16c0*/  VIADD R0, R48, 0x75 ;  /* 0x0000007530007836 */ /* 0x001fc40000000000 */
[----:B------:R-:W-:Y:S01]  /*1a16d0*/  VIADD R9, R48, 0x6f ;  /* 0x0000006f30097836 */ /* 0x000fe20000000000 */
[----:B------:R-:W0:Y:S05]  /*1a16e0*/  LDCU UR52, c[0x0][0x398] ;  /* 0x00007300ff3477ac */ /* 0x000e2a0008000800 */
[----:B------:R-:W-:-:S04]  /*1a16f0*/  @P1 LOP3.LUT R51, R51, 0x400, RZ, 0xfc, !PT ;  /* 0x0000040033331812 */ /* 0x000fc800078efcff */
[----:B------:R-:W-:-:S04]  /*1a1700*/  LOP3.LUT R51, R51, 0xfffffdff, RZ, 0xc0, !PT ;  /* 0xfffffdff33337812 */ /* 0x000fc800078ec0ff */
[----:B------:R-:W-:Y:S02]  /*1a1710*/  @P0 LOP3.LUT R51, R51, 0x200, RZ, 0xfc, !PT ;  /* 0x0000020033330812 */ /* 0x000fe400078efcff */
[----:B------:R-:W-:Y:S01]  /*1a1720*/  ISETP.GE.AND P0, PT, R10, UR15, PT ;  /* 0x0000000f0a007c0c */ /* 0x000fe2000bf06270 */
[----:B------:R-:W4:Y:S03]  /*1a1730*/  LDCU.64 UR14, c[0x0][0x398] ;  /* 0x00007300ff0e77ac */ /* 0x000f260008000a00 */
[----:B-1----:R-:W-:Y:S02]  /*1a1740*/  ISETP.LT.AND P1, PT, R58, UR22, !P0 ;  /* 0x000000163a007c0c */ /* 0x002fe4000c721270 */
[----:B------:R-:W-:Y:S02]  /*1a1750*/  ISETP.LT.AND P0, PT, R46, UR44, !P0 ;  /* 0x0000002c2e007c0c */ /* 0x000fe4000c701270 */
[----:B------:R-:W-:-:S02]  /*1a1760*/  LOP3.LUT R51, R51, 0xfffffeff, RZ, 0xc0, !PT ;  /* 0xfffffeff33337812 */ /* 0x000fc400078ec0ff */
[----:B-----5:R-:W-:-:S07]  /*1a1770*/  LOP3.LUT R52, R52, 0x7fffffff, RZ, 0xc0, !PT ;  /* 0x7fffffff34347812 */ /* 0x020fce00078ec0ff */
[----:B------:R-:W-:Y:S02]  /*1a1780*/  @P1 LOP3.LUT R51, R51, 0x100, RZ, 0xfc, !PT ;  /* 0x0000010033331812 */ /* 0x000fe400078efcff */
[----:B--2---:R-:W-:Y:S02]  /*1a1790*/  LOP3.LUT R14, R44, 0xffff, RZ, 0xc0, !PT ;  /* 0x0000ffff2c0e7812 */ /* 0x004fe400078ec0ff */
[----:B------:R-:W-:Y:S02]  /*1a17a0*/  LOP3.LUT R51, R51, 0xffffff7f, RZ, 0xc0, !PT ;  /* 0xffffff7f33337812 */ /* 0x000fe400078ec0ff */
[----:B---3--:R-:W-:Y:S02]  /*1a17b0*/  LOP3.LUT R13, R41, 0xffff, RZ, 0xc0, !PT ;  /* 0x0000ffff290d7812 */ /* 0x008fe400078ec0ff */
[----:B------:R-:W-:Y:S02]  /*1a17c0*/  LOP3.LUT R12, R17, 0xffff, RZ, 0xc0, !PT ;  /* 0x0000ffff110c7812 */ /* 0x000fe400078ec0ff */
[----:B------:R-:W-:-:S02]  /*1a17d0*/  @P0 LOP3.LUT R51, R51, 0x80, RZ, 0xfc, !PT ;  /* 0x0000008033330812 */ /* 0x000fc400078efcff */
[----:B------:R-:W-:Y:S01]  /*1a17e0*/  ISETP.GE.AND P0, PT, R0, UR21, PT ;  /* 0x0000001500007c0c */ /* 0x000fe2000bf06270 */
[----:B------:R-:W1:Y:S01]  /*1a17f0*/  LDCU.64 UR20, c[0x0][0x398] ;  /* 0x00007300ff1477ac */ /* 0x000e620008000a00 */
[----:B------:R-:W-:Y:S01]  /*1a1800*/  VIADD R10, R48, 0x6e ;  /* 0x0000006e300a7836 */ /* 0x000fe20000000000 */
[----:B------:R-:W2:Y:S01]  /*1a1810*/  LDCU UR44, c[0x0][0x398] ;  /* 0x00007300ff2c77ac */ /* 0x000ea20008000800 */
[----:B----4-:R-:W-:Y:S02]  /*1a1820*/  ISETP.LT.AND P1, PT, R58, UR14, !P0 ;  /* 0x0000000e3a007c0c */ /* 0x010fe4000c721270 */
[----:B------:R-:W-:Y:S02]  /*1a1830*/  ISETP.LT.AND P0, PT, R46, UR42, !P0 ;  /* 0x0000002a2e007c0c */ /* 0x000fe4000c701270 */
[----:B------:R-:W-:Y:S01]  /*1a1840*/  LOP3.LUT R51, R51, 0xffffffbf, RZ, 0xc0, !PT ;  /* 0xffffffbf33337812 */ /* 0x000fe200078ec0ff */
[----:B------:R-:W-:Y:S01]  /*1a1850*/  VIADD R0, R48, 0x74 ;  /* 0x0000007430007836 */ /* 0x000fe20000000000 */
[----:B------:R-:W-:-:S02]  /*1a1860*/  SHF.R.U32.HI R16, RZ, 0x8, R14 ;  /* 0x00000008ff107819 */ /* 0x000fc4000001160e */
[----:B------:R-:W-:Y:S01]  /*1a1870*/  SHF.R.U32.HI R15, RZ, 0x8, R13 ;  /* 0x00000008ff0f7819 */ /* 0x000fe2000001160d */
[----:B------:R-:W3:Y:S04]  /*1a1880*/  LDCU UR42, c[0x0][0x398] ;  /* 0x00007300ff2a77ac */ /* 0x000ee80008000800 */
[----:B------:R-:W-:-:S04]  /*1a1890*/  @P1 LOP3.LUT R51, R51, 0x40, RZ, 0xfc, !PT ;  /* 0x0000004033331812 */ /* 0x000fc800078efcff */
[----:B------:R-:W-:-:S04]  /*1a18a0*/  LOP3.LUT R51, R51, 0xffffffdf, RZ, 0xc0, !PT ;  /* 0xffffffdf33337812 */ /* 0x000fc800078ec0ff */
[----:B------:R-:W-:Y:S02]  /*1a18b0*/  @P0 LOP3.LUT R51, R51, 0x20, RZ, 0xfc, !PT ;  /* 0x0000002033330812 */ /* 0x000fe400078efcff */
[----:B------:R-:W-:Y:S01]  /*1a18c0*/  ISETP.GE.AND P0, PT, R0, UR11, PT ;  /* 0x0000000b00007c0c */ /* 0x000fe2000bf06270 */
[----:B------:R-:W4:Y:S03]  /*1a18d0*/  LDCU.64 UR10, c[0x0][0x398] ;  /* 0x00007300ff0a77ac */ /* 0x000f260008000a00 */
        /* <DEDUP_REMOVED lines=9> */
[----:B------:R-:W5:Y:S03]  /*1a1970*/  LDCU.64 UR18, c[0x0][0x398] ;  /* 0x00007300ff1277ac */ /* 0x000f660008000a00 */
        /* <DEDUP_REMOVED lines=9> */
[----:B------:R-:W0:Y:S03]  /*1a1a10*/  LDCU.64 UR16, c[0x0][0x398] ;  /* 0x00007300ff1077ac */ /* 0x000e260008000a00 */
[----:B-----5:R-:W-:Y:S02]  /*1a1a20*/  ISETP.LT.AND P1, PT, R58, UR18, !P0 ;  /* 0x000000123a007c0c */ /* 0x020fe4000c721270 */
[----:B------:R-:W-:Y:S02]  /*1a1a30*/  ISETP.LT.AND P0, PT, R46, UR39, !P0 ;  /* 0x000000272e007c0c */ /* 0x000fe4000c701270 */
[----:B------:R-:W-:-:S02]  /*1a1a40*/  LOP3.LUT R51, R51, 0xfffffffe, RZ, 0xc0, !PT ;  /* 0xfffffffe33337812 */ /* 0x000fc400078ec0ff */
[----:B------:R-:W-:Y:S01]  /*1a1a50*/  LOP3.LUT R0, R18, 0xffff, RZ, 0xc0, !PT ;  /* 0x0000ffff12007812 */ /* 0x000fe200078ec0ff */
[----:B------:R-:W5:Y:S08]  /*1a1a60*/  LDCU UR39, c[0x0][0x398] ;  /* 0x00007300ff2777ac */ /* 0x000f700008000800 */
        /* <DEDUP_REMOVED lines=56> */
[----:B------:R-:W-:Y:S01]  /*1a1df0*/  VIADD R10, R48, 0x66 ;  /* 0x00000066300a7836 */ /* 0x000fe20000000000 */
[----:B------:R-:W5:Y:S07]  /*1a1e00*/  LDCU UR32, c[0x0][0x398] ;  /* 0x00007300ff2077ac */ /* 0x000f6e0008000800 */
        /* <DEDUP_REMOVED lines=18> */
[----:B------:R-:W-:-:S08]  /*1a1f30*/  VIADD R0, R48, 0x6b ;  /* 0x0000006b30007836 */ /* 0x000fd00000000000 */
        /* <DEDUP_REMOVED lines=8> */
[----:B------:R-:W0:Y:S01]  /*1a1fc0*/  LDCU.64 UR16, c[0x0][0x398] ;  /* 0x00007300ff1077ac */ /* 0x000e220008000a00 */
[----:B------:R-:W1:Y:S08]  /*1a1fd0*/  LDCU.64 UR12, c[0x0][0x398] ;  /* 0x00007300ff0c77ac */ /* 0x000e700008000a00 */
[----:B------:R-:W-:-:S04]  /*1a1fe0*/  @P1 LOP3.LUT R52, R52, 0x40000, RZ, 0xfc, !PT ;  /* 0x0004000034341812 */ /* 0x000fc800078efcff */
[----:B------:R-:W-:-:S04]  /*1a1ff0*/  LOP3.LUT R52, R52, 0xfffdffff, RZ, 0xc0, !PT ;  /* 0xfffdffff34347812 */ /* 0x000fc800078ec0ff */
[----:B------:R-:W-:Y:S02]  /*1a2000*/  @P0 LOP3.LUT R52, R52, 0x20000, RZ, 0xfc, !PT ;  /* 0x0002000034340812 */ /* 0x000fe400078efcff */
[----:B------:R-:W-:Y:S02]  /*1a2010*/  ISETP.GE.AND P0, PT, R0, UR25, PT ;  /* 0x0000001900007c0c */ /* 0x000fe4000bf06270 */
[----:B------:R-:W-:Y:S01]  /*1a2020*/  LOP3.LUT R0, R53, 0xffff, RZ, 0xc0, !PT ;  /* 0x0000ffff35007812 */ /* 0x000fe200078ec0ff */
[----:B------:R-:W1:Y:S01]  /*1a2030*/  LDCU.64 UR24, c[0x0][0x398] ;  /* 0x00007300ff1877ac */ /* 0x000e620008000a00 */
[----:B------:R-:W5:Y:S01]  /*1a2040*/  LDL.LU R53, [R1+0x7c60] ;  /* 0x007c600001357983 */ /* 0x000f620000300800 */
[----:B0-----:R-:W-:Y:S02]  /*1a2050*/  ISETP.LT.AND P1, PT, R58, UR16, !P0 ;  /* 0x000000103a007c0c */ /* 0x001fe4000c721270 */
[----:B------:R-:W-:Y:S02]  /*1a2060*/  ISETP.LT.AND P0, PT, R46, UR7, !P0 ;  /* 0x000000072e007c0c */ /* 0x000fe4000c701270 */
[----:B------:R-:W-:-:S09]  /*1a2070*/  LOP3.LUT R52, R52, 0xfffeffff, RZ, 0xc0, !PT ;  /* 0xfffeffff34347812 */ /* 0x000fd200078ec0ff */
        /* <DEDUP_REMOVED lines=8> */
[----:B------:R-:W1:Y:S08]  /*1a2100*/  LDCU.64 UR6, c[0x0][0x398] ;  /* 0x00007300ff0677ac */ /* 0x000e700008000a00 */
[----:B------:R-:W-:-:S04]  /*1a2110*/  @P1 LOP3.LUT R52, R52, 0x4000, RZ, 0xfc, !PT ;  /* 0x0000400034341812 */ /* 0x000fc800078efcff */
[----:B------:R-:W-:-:S04]  /*1a2120*/  LOP3.LUT R52, R52, 0xffffdfff, RZ, 0xc0, !PT ;  /* 0xffffdfff34347812 */ /* 0x000fc800078ec0ff */
[----:B------:R-:W-:Y:S02]  /*1a2130*/  @P0 LOP3.LUT R52, R52, 0x2000, RZ, 0xfc, !PT ;  /* 0x0000200034340812 */ /* 0x000fe400078efcff */
[----:B------:R-:W-:Y:S01]  /*1a2140*/  ISETP.GE.AND P0, PT, R8, UR15, PT ;  /* 0x0000000f08007c0c */ /* 0x000fe2000bf06270 */
[----:B------:R-:W0:Y:S01]  /*1a2150*/  LDCU.64 UR14, c[0x0][0x398] ;  /* 0x00007300ff0e77ac */ /* 0x000e220008000a00 */
        /* <DEDUP_REMOVED lines=23> */
[----:B-1----:R-:W-:Y:S02]  /*1a22d0*/  ISETP.LT.AND P1, PT, R58, UR6, !P0 ;  /* 0x000000063a007c0c */ /* 0x002fe4000c721270 */
[----:B------:R-:W-:-:S02]  /*1a22e0*/  ISETP.LT.AND P0, PT, R46, UR5, !P0 ;  /* 0x000000052e007c0c */ /* 0x000fc4000c701270 */
[----:B------:R-:W-:Y:S01]  /*1a22f0*/  LOP3.LUT R52, R52, 0xffffefff, RZ, 0xc0, !PT ;  /* 0xffffefff34347812 */ /* 0x000fe200078ec0ff */
[C---:B------:R-:W-:Y:S02]  /*1a2300*/  VIADD R2, R48.reuse, 0x61 ;  /* 0x0000006130027836 */ /* 0x040fe40000000000 */
[----:B------:R-:W-:Y:S01]  /*1a2310*/  VIADD R8, R48, 0x60 ;  /* 0x0000006030087836 */ /* 0x000fe20000000000 */
[----:B------:R-:W1:Y:S05]  /*1a2320*/  LDCU UR6, c[0x0][0x398] ;  /* 0x00007300ff0677ac */ /* 0x000e6a0008000800 */
[----:B------:R-:W-:-:S04]  /*1a2330*/  @P1 LOP3.LUT R52, R52, 0x1000, RZ, 0xfc, !PT ;  /* 0x0000100034341812 */ /* 0x000fc800078efcff */
[----:B------:R-:W-:-:S04]  /*1a2340*/  LOP3.LUT R52, R52, 0xfffff7ff, RZ, 0xc0, !PT ;  /* 0xfffff7ff34347812 */ /* 0x000fc800078ec0ff */
[----:B------:R-:W-:Y:S02]  /*1a2350*/  @P0 LOP3.LUT R52, R52, 0x800, RZ, 0xfc, !PT ;  /* 0x0000080034340812 */ /* 0x000fe400078efcff */
[----:B------:R-:W-:Y:S02]  /*1a2360*/  ISETP.GE.AND P0, PT, R9, UR21, PT ;  /* 0x0000001509007c0c */ /* 0x000fe4000bf06270 */
[----:B------:R-:W-:Y:S02]  /*1a2370*/  LOP3.LUT R52, R52, 0xfffffbff, RZ, 0xc0, !PT ;  /* 0xfffffbff34347812 */ /* 0x000fe400078ec0ff */
[----:B0-----:R-:W-:Y:S02]  /*1a2380*/  ISETP.LT.AND P1, PT, R58, UR14, !P0 ;  /* 0x0000000e3a007c0c */ /* 0x001fe4000c721270 */
[----:B------:R-:W-:Y:S01]  /*1a2390*/  ISETP.LT.AND P0, PT, R46, UR4, !P0 ;  /* 0x000000042e007c0c */ /* 0x000fe2000c701270 */
[----:B------:R-:W0:Y:S01]  /*1a23a0*/  LDCU.64 UR4, c[0x0][0x398] ;  /* 0x00007300ff0477ac */ /* 0x000e220008000a00 */
[----:B--2---:R-:W-:-:S02]  /*1a23b0*/  VIADD R0, R48, 0x65 ;  /* 0x0000006530007836 */ /* 0x004fc40000000000 */
[----:B------:R-:W-:Y:S01]  /*1a23c0*/  VIADD R9, R48, 0x5f ;  /* 0x0000005f30097836 */ /* 0x000fe20000000000 */
[----:B------:R-:W2:Y:S06]  /*1a23d0*/  LDCU.64 UR20, c[0x0][0x398] ;  /* 0x00007300ff1477ac */ /* 0x000eac0008000a00 */
        /* <DEDUP_REMOVED lines=8> */
[----:B-----5:R-:W-:-:S07]  /*1a2460*/  LOP3.LUT R53, R53, 0x7fffffff, RZ, 0xc0, !PT ;  /* 0x7fffffff35357812 */ /* 0x020fce00078ec0ff */
[----:B------:R-:W-:Y:S01]  /*1a2470*/  @P1 LOP3.LUT R52, R52, 0x100, RZ, 0xfc, !PT ;  /* 0x0000010034341812 */ /* 0x000fe200078efcff */
[----:B------:R-:W-:Y:S01]  /*1a2480*/  VIADD R10, R48, 0x5e ;  /* 0x0000005e300a7836 */ /* 0x000fe20000000000 */
[----:B------:R-:W0:Y:S01]  /*1a2490*/  LDCU UR9, c[0x0][0x398] ;  /* 0x00007300ff0977ac */ /* 0x000e220008000800 */
[----:B------:R-:W5:Y:S01]  /*1a24a0*/  LDCU UR4, c[0x0][0x398] ;  /* 0x00007300ff0477ac */ /* 0x000f620008000800 */
        /* <DEDUP_REMOVED lines=8> */
[----:B------:R-:W1:Y:S01]  /*1a2530*/  LDCU UR10, c[0x0][0x398] ;  /* 0x00007300ff0a77ac */ /* 0x000e620008000800 */
[----:B------:R-:W0:Y:S06]  /*1a2540*/  LDCU UR8, c[0x0][0x398] ;  /* 0x00007300ff0877ac */ /* 0x000e2c0008000800 */
        /* <DEDUP_REMOVED lines=18> */
[----:B------:R-:W1:Y:S01]  /*1a2670*/  LDCU.64 UR12, c[0x0][0x398] ;  /* 0x00007300ff0c77ac */ /* 0x000e620008000a00 */
[----:B------:R-:W0:Y:S08]  /*1a2680*/  LDCU UR29, c[0x0][0x398] ;  /* 0x00007300ff1d77ac */ /* 0x000e300008000800 */
        /* <DEDUP_REMOVED lines=8> */
[----:B------:R-:W0:Y:S10]  /*1a2710*/  LDCU UR30, c[0x0][0x398] ;  /* 0x00007300ff1e77ac */ /* 0x000e340008000800 */
[----:B------:R-:W-:-:S02]  /*1a2720*/  @P0 LOP3.LUT R53, R53, 0x80000000, RZ, 0xfc, !PT ;  /* 0x8000000035350812 */ /* 0x000fc400078efcff */
[----:B------:R-:W-:Y:S02]  /*1a2730*/  ISETP.GE.AND P0, PT, R2, UR15, PT ;  /* 0x0000000f02007c0c */ /* 0x000fe4000bf06270 */
[----:B------:R-:W-:Y:S01]  /*1a2740*/  @P1 LOP3.LUT R52, R52, 0x1, RZ, 0xfc, !PT ;  /* 0x0000000134341812 */ /* 0x000fe200078efcff */
[----:B------:R-:W0:Y:S01]  /*1a2750*/  LDCU.64 UR14, c[0x0][0x398] ;  /* 0x00007300ff0e77ac */ /* 0x000e220008000a00 */
[----:B-1----:R-:W-:Y:S02]  /*1a2760*/  ISETP.LT.AND P1, PT, R58, UR12, !P0 ;  /* 0x0000000c3a007c0c */ /* 0x002fe4000c721270 */
[----:B------:R-:W-:Y:S02]  /*1a2770*/  ISETP.LT.AND P0, PT, R46, UR31, !P0 ;  /* 0x0000001f2e007c0c */ /* 0x000fe4000c701270 */
[----:B------:R-:W-:Y:S01]  /*1a2780*/  LOP3.LUT R53, R53, 0xbfffffff, RZ, 0xc0, !PT ;  /* 0xbfffffff35357812 */ /* 0x000fe200078ec0ff */
[----:B------:R-:W-:Y:S01]  /*1a2790*/  STL [R1+0x7b94], R52 ;  /* 0x007b943401007387 */ /* 0x000fe20000100800 */
[----:B------:R-:W1:Y:S07]  /*1a27a0*/  LDCU UR31, c[0x0][0x398] ;  /* 0x00007300ff1f77ac */ /* 0x000e6e0008000800 */
        /* <DEDUP_REMOVED lines=8> */
[----:B------:R-:W0:Y:S08]  /*1a2830*/  LDCU UR34, c[0x0][0x398] ;  /* 0x00007300ff2277ac */ /* 0x000e300008000800 */
[----:B------:R-:W-:-:S04]  /*1a2840*/  @P1 LOP3.LUT R53, R53, 0x10000000, RZ, 0xfc, !PT ;  /* 0x1000000035351812 */ /* 0x000fc800078efcff */
[----:B------:R-:W-:-:S04]  /*1a2850*/  LOP3.LUT R53, R53, 0xf7ffffff, RZ, 0xc0, !PT ;  /* 0xf7ffffff35357812 */ /* 0x000fc800078ec0ff */
[----:B------:R-:W-:Y:S02]  /*1a2860*/  @P0 LOP3.LUT R53, R53, 0x8000000, RZ, 0xfc, !PT ;  /* 0x0800000035350812 */ /* 0x000fe400078efcff */
[----:B------:R-:W-:-:S04]  /*1a2870*/  ISETP.GE.AND P0, PT, R9, UR11, PT ;  /* 0x0000000b09007c0c */ /* 0x000fc8000bf06270 */
[----:B0-----:R-:W-:Y:S02]  /*1a2880*/  ISETP.LT.AND P1, PT, R58, UR14, !P0 ;  /* 0x0000000e3a007c0c */ /* 0x001fe4000c721270 */
[----:B------:R-:W-:Y:S02]  /*1a2890*/  ISETP.LT.AND P0, PT, R46, UR35, !P0 ;  /* 0x000000232e007c0c */ /* 0x000fe4000c701270 */
[----:B------:R-:W-:Y:S02]  /*1a28a0*/  LOP3.LUT R53, R53, 0xfbffffff, RZ, 0xc0, !PT ;  /* 0xfbffffff35357812 */ /* 0x000fe400078ec0ff */
[----:B---3--:R-:W-:-:S07]  /*1a28b0*/  LOP3.LUT R14, R44, 0xffff, RZ, 0xc0, !PT ;  /* 0x0000ffff2c0e7812 */ /* 0x008fce00078ec0ff */
[----:B------:R-:W-:Y:S02]  /*1a28c0*/  @P1 LOP3.LUT R53, R53, 0x4000000, RZ, 0xfc, !PT ;  /* 0x0400000035351812 */ /* 0x000fe400078efcff */
[----:B----4-:R-:W-:Y:S02]  /*1a28d0*/  LOP3.LUT R13, R41, 0xffff, RZ, 0xc0, !PT ;  /* 0x0000ffff290d7812 */ /* 0x010fe400078ec0ff */
[----:B------:R-:W-:Y:S02]  /*1a28e0*/  LOP3.LUT R12, R17, 0xffff, RZ, 0xc0, !PT ;  /* 0x0000ffff110c7812 */ /* 0x000fe400078ec0ff */
[----:B------:R-:W-:Y:S02]  /*1a28f0*/  LOP3.LUT R53, R53, 0xfdffffff, RZ, 0xc0, !PT ;  /* 0xfdffffff35357812 */ /* 0x000fe400078ec0ff */
[----:B------:R-:W-:Y:S01]  /*1a2900*/  LOP3.LUT R0, R18, 0xffff, RZ, 0xc0, !PT ;  /* 0x0000ffff12007812 */ /* 0x000fe200078ec0ff */
[----:B------:R-:W-:Y:S01]  /*1a2910*/  VIADD R9, R48, 0x57 ;  /* 0x0000005730097836 */ /* 0x000fe20000000000 */
[----:B------:R-:W-:-:S02]  /*1a2920*/  PRMT R2, R14, 0x3340, R12 ;  /* 0x000033400e027816 */ /* 0x000fc4000000000c */
[----:B------:R-:W-:Y:S02]  /*1a2930*/  @P0 LOP3.LUT R53, R53, 0x2000000, RZ, 0xfc, !PT ;  /* 0x0200000035350812 */ /* 0x000fe400078efcff */
[----:B------:R-:W-:Y:S02]  /*1a2940*/  ISETP.GE.AND P0, PT, R10, UR19, PT ;  /* 0x000000130a007c0c */ /* 0x000fe4000bf06270 */
[----:B------:R-:W-:Y:S02]  /*1a2950*/  PRMT R8, R13, 0x3340, R0 ;  /* 0x000033400d087816 */ /* 0x000fe40000000000 */
[----:B------:R-:W-:Y:S01]  /*1a2960*/  SHF.R.U32.HI R15, RZ, 0x8, R14 ;  /* 0x00000008ff0f7819 */ /* 0x000fe2000001160e */
[----:B------:R0:W-:Y:S01]  /*1a2970*/  STL [R1+0x9bc], R2 ;  /* 0x0009bc0201007387 */ /* 0x0001e20000100800 */
[----:B--2---:R-:W-:Y:S02]  /*1a2980*/  ISETP.LT.AND P1, PT, R58, UR20, !P0 ;  /* 0x000000143a007c0c */ /* 0x004fe4000c721270 */
[----:B------:R-:W-:Y:S01]  /*1a2990*/  SHF.R.U32.HI R14, RZ, 0x8, R13 ;  /* 0x00000008ff0e7819 */ /* 0x000fe2000001160d */
[----:B------:R2:W-:Y:S01]  /*1a29a0*/  STL [R1+0xa9c], R8 ;  /* 0x000a9c0801007387 */ /* 0x0005e20000100800 */
[----:B------:R-:W-:Y:S01]  /*1a29b0*/  SHF.R.U32.HI R0, RZ, 0x8, R0 ;  /* 0x00000008ff007819 */ /* 0x000fe20000011600 */
[----:B------:R-:W3:Y:S01]  /*1a29c0*/  LDCU.64 UR18, c[0x0][0x398] ;  /* 0x00007300ff1277ac */ /* 0x000ee20008000a00 */
[----:B------:R-:W-:-:S02]  /*1a29d0*/  VIADD R40, R48, 0xd ;  /* 0x0000000d30287836 */ /* 0x000fc40000000000 */
[C---:B------:R-:W-:Y:S02]  /*1a29e0*/  VIADD R3, R48.reuse, 0xf ;  /* 0x0000000f30037836 */ /* 0x040fe40000000000 */
[C---:B------:R-:W-:Y:S02]  /*1a29f0*/  VIADD R38, R48.reuse, 0x11 ;  /* 0x0000001130267836 */ /* 0x040fe40000000000 */
[----:B------:R-:W-:Y:S01]  /*1a2a00*/  VIADD R39, R48, 0x14 ;  /* 0x0000001430277836 */ /* 0x000fe20000000000 */
[----:B0-----:R-:W-:Y:S02]  /*1a2a10*/  SHF.R.U32.HI R2, RZ, 0x8, R12 ;  /* 0x00000008ff027819 */ /* 0x001fe4000001160c */
[----:B------:R-:W-:Y:S01]  /*1a2a20*/  LOP3.LUT R12, R15, 0xffff, RZ, 0xc0, !PT ;  /* 0x0000ffff0f0c7812 */ /* 0x000fe200078ec0ff */
[----:B------:R-:W0:Y:S01]  /*1a2a30*/  LDCU UR35, c[0x0][0x39c] ;  /* 0x00007380ff2377ac */ /* 0x000e220008000800 */
[----:B--2---:R-:W-:Y:S02]  /*1a2a40*/  LOP3.LUT R8, R2, 0xffff, RZ, 0xc0, !PT ;  /* 0x0000ffff02087812 */ /* 0x004fe400078ec0ff */
[----:B------:R-:W-:-:S02]  /*1a2a50*/  LOP3.LUT R2, R14, 0xffff, RZ, 0xc0, !PT ;  /* 0x0000ffff0e027812 */ /* 0x000fc400078ec0ff */
[----:B------:R-:W-:Y:S02]  /*1a2a60*/  LOP3.LUT R0, R0, 0xffff, RZ, 0xc0, !PT ;  /* 0x0000ffff00007812 */ /* 0x000fe400078ec0ff */
[----:B------:R-:W-:Y:S02]  /*1a2a70*/  ISETP.LT.AND P0, PT, R46, UR37, !P0 ;  /* 0x000000252e007c0c */ /* 0x000fe4000c701270 */
[----:B------:R-:W-:Y:S02]  /*1a2a80*/  PRMT R8, R12, 0x3340, R8 ;  /* 0x000033400c087816 */ /* 0x000fe40000000008 */
[----:B------:R-:W-:Y:S02]  /*1a2a90*/  LOP3.LUT R53, R53, 0xfeffffff, RZ, 0xc0, !PT ;  /* 0xfeffffff35357812 */ /* 0x000fe400078ec0ff */
[----:B------:R-:W-:Y:S01]  /*1a2aa0*/  PRMT R0, R2, 0x3340, R0 ;  /* 0x0000334002007816 */ /* 0x000fe20000000000 */
[----:B------:R-:W-:Y:S01]  /*1a2ab0*/  VIADD R10, R48, 0x56 ;  /* 0x00000056300a7836 */ /* 0x000fe20000000000 */
[----:B------:R-:W2:Y:S01]  /*1a2ac0*/  LDCU UR37, c[0x0][0x398] ;  /* 0x00007300ff2577ac */ /* 0x000ea20008000800 */
[----:B------:R-:W-:Y:S01]  /*1a2ad0*/  @P1 LOP3.LUT R53, R53, 0x1000000, RZ, 0xfc, !PT ;  /* 0x0100000035351812 */ /* 0x000fe200078efcff */
[----:B------:R-:W-:Y:S04]  /*1a2ae0*/  STL [R1+0x300], R8 ;  /* 0x0003000801007387 */ /* 0x000fe80000100800 */
[----:B------:R-:W4:Y:S04]  /*1a2af0*/  LDL.LU R41, [R1+0x2fd8] ;  /* 0x002fd80001297983 */ /* 0x000f280000300800 */
[----:B------:R-:W2:Y:S04]  /*1a2b00*/  LDL.LU R17, [R1+0x2fd4] ;  /* 0x002fd40001117983 */ /* 0x000ea80000300800 */
[----:B------:R0:W-:Y:S01]  /*1a2b10*/  STL [R1+0x304], R0 ;  /* 0x0003040001007387 */ /* 0x0001e20000100800 */
[----:B------:R-:W-:-:S03]  /*1a2b20*/  LOP3.LUT R53, R53, 0xff7fffff, RZ, 0xc0, !PT ;  /* 0xff7fffff35357812 */ /* 0x000fc600078ec0ff */
[----:B------:R-:W2:Y:S01]  /*1a2b30*/  LDL.LU R18, [R1+0xbe0] ;  /* 0x000be00001127983 */ /* 0x000ea20000300800 */
[----:B------:R-:W-:Y:S01]  /*1a2b40*/  @P0 LOP3.LUT R53, R53, 0x800000, RZ, 0xfc, !PT ;  /* 0x0080000035350812 */ /* 0x000fe200078efcff */
[----:B0-----:R-:W-:-:S05]  /*1a2b50*/  VIADD R0, R48, 0x5d ;  /* 0x0000005d30007836 */ /* 0x001fca0000000000 */
[----:B------:R-:W-:Y:S01]  /*1a2b60*/  ISETP.GE.AND P0, PT, R0, UR17, PT ;  /* 0x0000001100007c0c */ /* 0x000fe2000bf06270 */
[----:B------:R-:W0:Y:S03]  /*1a2b70*/  LDCU.64 UR16, c[0x0][0x398] ;  /* 0x00007300ff1077ac */ /* 0x000e260008000a00 */
[----:B---3--:R-:W-:Y:S02]  /*1a2b80*/  ISETP.LT.AND P1, PT, R58, UR18, !P0 ;  /* 0x000000123a007c0c */ /* 0x008fe4000c721270 */
[----:B------:R-:W-:Y:S02]  /*1a2b90*/  ISETP.LT.AND P0, PT, R46, UR50, !P0 ;  /* 0x000000322e007c0c */ /* 0x000fe4000c701270 */
[----:B------:R-:W-:Y:S01]  /*1a2ba0*/  LOP3.LUT R53, R53, 0xffbfffff, RZ, 0xc0, !PT ;  /* 0xffbfffff35357812 */ /* 0x000fe200078ec0ff */
[C---:B------:R-:W-:Y:S02]  /*1a2bb0*/  VIADD R0, R48.reuse, 0x5c ;  /* 0x0000005c30007836 */ /* 0x040fe40000000000 */
[----:B------:R-:W-:-:S02]  /*1a2bc0*/  VIADD R2, R48, 0x59 ;  /* 0x0000005930027836 */ /* 0x000fc40000000000 */
[----:B------:R-:W-:Y:S01]  /*1a2bd0*/  VIADD R8, R48, 0x58 ;  /* 0x0000005830087836 */ /* 0x000fe20000000000 */
[----:B------:R-:W3:Y:S03]  /*1a2be0*/  LDCU UR50, c[0x0][0x398] ;  /* 0x00007300ff3277ac */ /* 0x000ee60008000800 */
        /* <DEDUP_REMOVED lines=23> */
[----:B------:R-:W-:Y:S02]  /*1a2d60*/  ISETP.GE.AND P0, PT, R0, UR23, PT ;  /* 0x0000001700007c0c */ /* 0x000fe4000bf06270 */
[----:B------:R-:W-:Y:S01]  /*1a2d70*/  LOP3.LUT R0, R54, 0xffff, RZ, 0xc0, !PT ;  /* 0x0000ffff36007812 */ /* 0x000fe200078ec0ff */
[----:B------:R-:W0:Y:S01]  /*1a2d80*/  LDCU.64 UR22, c[0x0][0x398] ;  /* 0x00007300ff1677ac */ /* 0x000e220008000a00 */
[----:B------:R-:W3:Y:S01]  /*1a2d90*/  LDL.LU R54, [R1+0x7c5c] ;  /* 0x007c5c0001367983 */ /* 0x000ee20000300800 */
[----:B-1----:R-:W-:Y:S02]  /*1a2da0*/  ISETP.LT.AND P1, PT, R58, UR12, !P0 ;  /* 0x0000000c3a007c0c */ /* 0x002fe4000c721270 */
[----:B------:R-:W-:Y:S02]  /*1a2db0*/  ISETP.LT.AND P0, PT, R46, UR73, !P0 ;  /* 0x000000492e007c0c */ /* 0x000fe4000c701270 */
[----:B------:R-:W-:Y:S01]  /*1a2dc0*/  LOP3.LUT R53, R53, 0xfffeffff, RZ, 0xc0, !PT ;  /* 0xfffeffff35357812 */ /* 0x000fe200078ec0ff */
[----:B------:R-:W1:Y:S08]  /*1a2dd0*/  LDCU UR73, c[0x0][0x398] ;  /* 0x00007300ff4977ac */ /* 0x000e700008000800 */
        /* <DEDUP_REMOVED lines=8> */
[----:B------:R-:W0:Y:S08]  /*1a2e60*/  LDCU UR77, c[0x0][0x39c] ;  /* 0x00007380ff4d77ac */ /* 0x000e300008000800 */
[----:B------:R-:W-:-:S04]  /*1a2e70*/  @P1 LOP3.LUT R53, R53, 0x4000, RZ, 0xfc, !PT ;  /* 0x0000400035351812 */ /* 0x000fc800078efcff */
[----:B------:R-:W-:-:S04]  /*1a2e80*/  LOP3.LUT R53, R53, 0xffffdfff, RZ, 0xc0, !PT ;  /* 0xffffdfff35357812 */ /* 0x000fc800078ec0ff */
[----:B------:R-:W-:Y:S02]  /*1a2e90*/  @P0 LOP3.LUT R53, R53, 0x2000, RZ, 0xfc, !PT ;  /* 0x0000200035350812 */ /* 0x000fe400078efcff */
[----:B------:R-:W-:Y:S01]  /*1a2ea0*/  ISETP.GE.AND P0, PT, R8, UR21, PT ;  /* 0x0000001508007c0c */ /* 0x000fe2000bf06270 */
[----:B------:R-:W0:Y:S01]  /*1a2eb0*/  LDCU.64 UR20, c[0x0][0x398] ;  /* 0x00007300ff1477ac */ /* 0x000e220008000a00 */
[----:B----4-:R-:W-:Y:S02]  /*1a2ec0*/  LOP3.LUT R14, R41, 0xffff, RZ, 0xc0, !PT ;  /* 0x0000ffff290e7812 */ /* 0x010fe400078ec0ff */
[----:B--2---:R-:W-:Y:S02]  /*1a2ed0*/  LOP3.LUT R12, R18, 0xffff, RZ, 0xc0, !PT ;  /* 0x0000ffff120c7812 */ /* 0x004fe400078ec0ff */
[----:B------:R-:W-:Y:S02]  /*1a2ee0*/  LOP3.LUT R13, R17, 0xffff, RZ, 0xc0, !PT ;  /* 0x0000ffff110d7812 */ /* 0x000fe400078ec0ff */
[----:B------:R-:W-:-:S02]  /*1a2ef0*/  PRMT R2, R14, 0x3340, R12 ;  /* 0x000033400e027816 */ /* 0x000fc4000000000c */
[----:B------:R-:W-:Y:S02]  /*1a2f00*/  PRMT R8, R13, 0x3340, R0 ;  /* 0x000033400d087816 */ /* 0x000fe40000000000 */
[----:B------:R-:W-:Y:S01]  /*1a2f10*/  SHF.R.U32.HI R15, RZ, 0x8, R14 ;  /* 0x00000008ff0f7819 */ /* 0x000fe2000001160e */
[----:B------:R2:W-:Y:S01]  /*1a2f20*/  STL [R1+0xa98], R2 ;  /* 0x000a980201007387 */ /* 0x0005e20000100800 */
[----:B------:R-:W-:-:S03]  /*1a2f30*/  SHF.R.U32.HI R14, RZ, 0x8, R13 ;  /* 0x00000008ff0e7819 */ /* 0x000fc6000001160d */
[----:B------:R4:W-:Y:S01]  /*1a2f40*/  STL [R1+0xac4], R8 ;  /* 0x000ac40801007387 */ /* 0x0009e20000100800 */
[----:B------:R-:W-:Y:S02]  /*1a2f50*/  SHF.R.U32.HI R0, RZ, 0x8, R0 ;  /* 0x00000008ff007819 */ /* 0x000fe40000011600 */
[----:B--2---:R-:W-:Y:S02]  /*1a2f60*/  SHF.R.U32.HI R2, RZ, 0x8, R12 ;  /* 0x00000008ff027819 */ /* 0x004fe4000001160c */
[----:B------:R-:W-:Y:S02]  /*1a2f70*/  LOP3.LUT R12, R15, 0xffff, RZ, 0xc0, !PT ;  /* 0x0000ffff0f0c7812 */ /* 0x000fe400078ec0ff */
[----:B----4-:R-:W-:Y:S02]  /*1a2f80*/  LOP3.LUT R8, R2, 0xffff, RZ, 0xc0, !PT ;  /* 0x0000ffff02087812 */ /* 0x010fe400078ec0ff */
[----:B------:R-:W-:Y:S02]  /*1a2f90*/  LOP3.LUT R2, R14, 0xffff, RZ, 0xc0, !PT ;  /* 0x0000ffff0e027812 */ /* 0x000fe400078ec0ff */
[----:B------:R-:W-:-:S02]  /*1a2fa0*/  LOP3.LUT R0, R0, 0xffff, RZ, 0xc0, !PT ;  /* 0x0000ffff00007812 */ /* 0x000fc400078ec0ff */
[----:B------:R-:W-:Y:S02]  /*1a2fb0*/  PRMT R8, R12, 0x3340, R8 ;  /* 0x000033400c087816 */ /* 0x000fe40000000008 */
[----:B------:R-:W-:-:S03]  /*1a2fc0*/  PRMT R0, R2, 0x3340, R0 ;  /* 0x0000334002007816 */ /* 0x000fc60000000000 */
[----:B------:R-:W-:Y:S04]  /*1a2fd0*/  STL [R1+0x308], R8 ;  /* 0x0003080801007387 */ /* 0x000fe80000100800 */
[----:B------:R-:W2:Y:S04]  /*1a2fe0*/  LDL.LU R41, [R1+0x1960] ;  /* 0x0019600001297983 */ /* 0x000ea80000300800 */
[----:B------:R-:W4:Y:S04]  /*1a2ff0*/  LDL.LU R17, [R1+0xac0] ;  /* 0x000ac00001117983 */ /* 0x000f280000300800 */
[----:B------:R0:W-:Y:S04]  /*1a3000*/  STL [R1+0x30c], R0 ;  /* 0x00030c0001007387 */ /* 0x0001e80000100800 */
[----:B------:R-:W5:Y:S01]  /*1a3010*/  LDL.LU R18, [R1+0xa60] ;  /* 0x000a600001127983 */ /* 0x000f620000300800 */
[----:B---3--:R-:W-:-:S03]  /*1a3020*/  LOP3.LUT R13, R54, 0xffff, RZ, 0xc0, !PT ;  /* 0x0000ffff360d7812 */ /* 0x008fc600078ec0ff */
        /* <DEDUP_REMOVED lines=11> */
[----:B-1----:R-:W-:Y:S02]  /*1a30e0*/  ISETP.LT.AND P0, PT, R46, UR38, !P0 ;  /* 0x000000262e007c0c */ /* 0x002fe4000c701270 */
[----:B------:R-:W-:Y:S01]  /*1a30f0*/  LOP3.LUT R53, R53, 0xfffffbff, RZ, 0xc0, !PT ;  /* 0xfffffbff35357812 */ /* 0x000fe200078ec0ff */
[----:B------:R-:W0:Y:S08]  /*1a3100*/  LDCU UR38, c[0x0][0x398] ;  /* 0x00007300ff2677ac */ /* 0x000e300008000800 */
[----:B------:R-:W-:-:S04]  /*1a3110*/  @P1 LOP3.LUT R53, R53, 0x400, RZ, 0xfc, !PT ;  /* 0x0000040035351812 */ /* 0x000fc800078efcff */
[----:B------:R-:W-:-:S04]  /*1a3120*/  LOP3.LUT R53, R53, 0xfffffdff, RZ, 0xc0, !PT ;  /* 0xfffffdff35357812 */ /* 0x000fc800078ec0ff */
[----:B------:R-:W-:Y:S02]  /*1a3130*/  @P0 LOP3.LUT R53, R53, 0x200, RZ, 0xfc, !PT ;  /* 0x0000020035350812 */ /* 0x000fe400078efcff */
[----:B------:R-:W-:Y:S01]  /*1a3140*/  ISETP.GE.AND P0, PT, R10, UR17, PT ;  /* 0x000000110a007c0c */ /* 0x000fe2000bf06270 */
[----:B------:R-:W1:Y:S03]  /*1a3150*/  LDCU.64 UR16, c[0x0][0x398] ;  /* 0x00007300ff1077ac */ /* 0x000e660008000a00 */
[----:B------:R-:W-:Y:S02]  /*1a3160*/  ISETP.LT.AND P1, PT, R58, UR18, !P0 ;  /* 0x000000123a007c0c */ /* 0x000fe4000c721270 */
[----:B0-----:R-:W-:Y:S02]  /*1a3170*/  ISETP.LT.AND P0, PT, R46, UR38, !P0 ;  /* 0x000000262e007c0c */ /* 0x001fe4000c701270 */
[----:B------:R-:W-:Y:S01]  /*1a3180*/  LOP3.LUT R53, R53, 0xfffffeff, RZ, 0xc0, !PT ;  /* 0xfffffeff35357812 */ /* 0x000fe200078ec0ff */
[----:B------:R-:W-:-:S02]  /*1a3190*/  VIADD R0, R48, 0x55 ;  /* 0x0000005530007836 */ /* 0x000fc40000000000 */
[C---:B------:R-:W-:Y:S02]  /*1a31a0*/  VIADD R2, R48.reuse, 0x51 ;  /* 0x0000005130027836 */ /* 0x040fe40000000000 */
[----:B------:R-:W-:Y:S01]  /*1a31b0*/  VIADD R8, R48, 0x50 ;  /* 0x0000005030087836 */ /* 0x000fe20000000000 */
[----:B--2---:R-:W-:-:S03]  /*1a31c0*/  LOP3.LUT R14, R41, 0xffff, RZ, 0xc0, !PT ;  /* 0x0000ffff290e7812 */ /* 0x004fc600078ec0ff */
[----:B------:R-:W-:Y:S02]  /*1a31d0*/  @P1 LOP3.LUT R53, R53, 0x100, RZ, 0xfc, !PT ;  /* 0x0000010035351812 */ /* 0x000fe400078efcff */
[----:B----4-:R-:W-:Y:S02]  /*1a31e0*/  LOP3.LUT R12, R17, 0xffff, RZ, 0xc0, !PT ;  /* 0x0000ffff110c7812 */ /* 0x010fe400078ec0ff */
[----:B---3--:R-:W-:Y:S02]  /*1a31f0*/  LOP3.LUT R54, R54, 0x7fffffff, RZ, 0xc0, !PT ;  /* 0x7fffffff36367812 */ /* 0x008fe400078ec0ff */
[----:B------:R-:W-:Y:S01]  /*1a3200*/  LOP3.LUT R53, R53, 0xffffff7f, RZ, 0xc0, !PT ;  /* 0xffffff7f35357812 */ /* 0x000fe200078ec0ff */
[C---:B------:R-:W-:Y:S02]  /*1a3210*/  VIADD R9, R48.reuse, 0x4f ;  /* 0x0000004f30097836 */ /* 0x040fe40000000000 */
[----:B------:R-:W-:Y:S01]  /*1a3220*/  VIADD R10, R48, 0x4e ;  /* 0x0000004e300a7836 */ /* 0x000fe20000000000 */
[----:B------:R-:W0:Y:S01]  /*1a3230*/  LDCU UR38, c[0x0][0x398] ;  /* 0x00007300ff2677ac */ /* 0x000e220008000800 */
[----:B------:R-:W-:-:S02]  /*1a3240*/  @P0 LOP3.LUT R53, R53, 0x80, RZ, 0xfc, !PT ;  /* 0x0000008035350812 */ /* 0x000fc400078efcff */
[----:B------:R-:W-:Y:S01]  /*1a3250*/  ISETP.GE.AND P0, PT, R0, UR25, PT ;  /* 0x0000001900007c0c */ /* 0x000fe2000bf06270 */
[----:B------:R-:W2:Y:S03]  /*1a3260*/  LDCU.64 UR24, c[0x0][0x398] ;  /* 0x00007300ff1877ac */ /* 0x000ea60008000a00 */
[----:B-1----:R-:W-:Y:S02]  /*1a3270*/  ISETP.LT.AND P1, PT, R58, UR16, !P0 ;  /* 0x000000103a007c0c */ /* 0x002fe4000c721270 */
[----:B------:R-:W-:Y:S02]  /*1a3280*/  ISETP.LT.AND P0, PT, R46, UR31, !P0 ;  /* 0x0000001f2e007c0c */ /* 0x000fe4000c701270 */
[----:B------:R-:W-:Y:S01]  /*1a3290*/  LOP3.LUT R53, R53, 0xffffffbf, RZ, 0xc0, !PT ;  /* 0xffffffbf35357812 */ /* 0x000fe200078ec0ff */
[----:B------:R-:W1:Y:S01]  /*1a32a0*/  LDCU UR31, c[0x0][0x398] ;  /* 0x00007300ff1f77ac */ /* 0x000e620008000800 */
[----:B------:R-:W-:-:S07]  /*1a32b0*/  VIADD R0, R48, 0x54 ;  /* 0x0000005430007836 */ /* 0x000fce0000000000 */
[----:B------:R-:W-:-:S04]  /*1a32c0*/  @P1 LOP3.LUT R53, R53, 0x40, RZ, 0xfc, !PT ;  /* 0x0000004035351812 */ /* 0x000fc800078efcff */
[----:B------:R-:W-:-:S04]  /*1a32d0*/  LOP3.LUT R53, R53, 0xffffffdf, RZ, 0xc0, !PT ;  /* 0xffffffdf35357812 */ /* 0x000fc800078ec0ff */
[----:B------:R-:W-:Y:S02]  /*1a32e0*/  @P0 LOP3.LUT R53, R53, 0x20, RZ, 0xfc, !PT ;  /* 0x0000002035350812 */ /* 0x000fe400078efcff */
[----:B------:R-:W-:Y:S01]  /*1a32f0*/  ISETP.GE.AND P0, PT, R0, UR13, PT ;  /* 0x0000000d00007c0c */ /* 0x000fe2000bf06270 */
[----:B------:R-:W3:Y:S03]  /*1a3300*/  LDCU.64 UR12, c[0x0][0x398] ;  /* 0x00007300ff0c77ac */ /* 0x000ee60008000a00 */
[----:B--2---:R-:W-:Y:S02]  /*1a3310*/  ISETP.LT.AND P1, PT, R58, UR24, !P0 ;  /* 0x000000183a007c0c */ /* 0x004fe4000c721270 */
[----:B-1----:R-:W-:Y:S02]  /*1a3320*/  ISETP.LT.AND P0, PT, R46, UR31, !P0 ;  /* 0x0000001f2e007c0c */ /* 0x002fe4000c701270 */
[----:B------:R-:W-:Y:S01]  /*1a3330*/  LOP3.LUT R53, R53, 0xffffffef, RZ, 0xc0, !PT ;  /* 0xffffffef35357812 */ /* 0x000fe200078ec0ff */
[----:B------:R-:W1:Y:S01]  /*1a3340*/  LDCU UR31, c[0x0][0x398] ;  /* 0x00007300ff1f77ac */ /* 0x000e620008000800 */
[----:B------:R-:W-:-:S07]  /*1a3350*/  VIADD R0, R48, 0x53 ;  /* 0x0000005330007836 */ /* 0x000fce0000000000 */
[----:B------:R-:W-:-:S04]  /*1a3360*/  @P1 LOP3.LUT R53, R53, 0x10, RZ, 0xfc, !PT ;  /* 0x0000001035351812 */ /* 0x000fc800078efcff */
[----:B------:R-:W-:-:S04]  /*1a3370*/  LOP3.LUT R53, R53, 0xfffffff7, RZ, 0xc0, !PT ;  /* 0xfffffff735357812 */ /* 0x000fc800078ec0ff */
[----:B------:R-:W-:Y:S02]  /*1a3380*/  @P0 LOP3.LUT R53, R53, 0x8, RZ, 0xfc, !PT ;  /* 0x0000000835350812 */ /* 0x000fe400078efcff */
[----:B------:R-:W-:Y:S01]  /*1a3390*/  ISETP.GE.AND P0, PT, R0, UR23, PT ;  /* 0x0000001700007c0c */ /* 0x000fe2000bf06270 */
[----:B------:R-:W2:Y:S03]  /*1a33a0*/  LDCU.64 UR22, c[0x0][0x398] ;  /* 0x00007300ff1677ac */ /* 0x000ea60008000a00 */
[----:B---3--:R-:W-:Y:S02]  /*1a33b0*/  ISETP.LT.AND P1, PT, R58, UR12, !P0 ;  /* 0x0000000c3a007c0c */ /* 0x008fe4000c721270 */
        /* <DEDUP_REMOVED lines=10> */
[----:B-1----:R-:W-:Y:S01]  /*1a3460*/  ISETP.LT.AND P0, PT, R46, UR31, !P0 ;  /* 0x0000001f2e007c0c */ /* 0x002fe2000c701270 */
[----:B------:R-:W1:Y:S01]  /*1a3470*/  LDCU UR31, c[0x0][0x398] ;  /* 0x00007300ff1f77ac */ /* 0x000e620008000800 */
[----:B------:R-:W-:-:S11]  /*1a3480*/  LOP3.LUT R53, R53, 0xfffffffe, RZ, 0xc0, !PT ;  /* 0xfffffffe35357812 */ /* 0x000fd600078ec0ff */
[----:B------:R-:W-:Y:S02]  /*1a3490*/  @P0 LOP3.LUT R54, R54, 0x80000000, RZ, 0xfc, !PT ;  /* 0x8000000036360812 */ /* 0x000fe400078efcff */
[----:B------:R-:W-:Y:S02]  /*1a34a0*/  ISETP.GE.AND P0, PT, R2, UR21, PT ;  /* 0x0000001502007c0c */ /* 0x000fe4000bf06270 */
[----:B------:R-:W-:Y:S02]  /*1a34b0*/  @P1 LOP3.LUT R53, R53, 0x1, RZ, 0xfc, !PT ;  /* 0x0000000135351812 */ /* 0x000fe400078efcff */
[----:B------:R-:W-:Y:S02]  /*1a34c0*/  LOP3.LUT R54, R54, 0xbfffffff, RZ, 0xc0, !PT ;  /* 0xbfffffff36367812 */ /* 0x000fe400078ec0ff */
[----:B---3--:R-:W-:Y:S02]  /*1a34d0*/  ISETP.LT.AND P1, PT, R58, UR14, !P0 ;  /* 0x0000000e3a007c0c */ /* 0x008fe4000c721270 */
[----:B-1----:R-:W-:-:S02]  /*1a34e0*/  ISETP.LT.AND P0, PT, R46, UR31, !P0 ;  /* 0x0000001f2e007c0c */ /* 0x002fc4000c701270 */
[----:B------:R-:W-:Y:S02]  /*1a34f0*/  PRMT R2, R14, 0x3340, R12 ;  /* 0x000033400e027816 */ /* 0x000fe4000000000c */
[----:B-----5:R-:W-:Y:S01]  /*1a3500*/  LOP3.LUT R0, R18, 0xffff, RZ, 0xc0, !PT ;  /* 0x0000ffff12007812 */ /* 0x020fe200078ec0ff */
[----:B------:R1:W-:Y:S01]  /*1a3510*/  STL [R1+0x7b98], R53 ;  /* 0x007b983501007387 */ /* 0x0003e20000100800 */
[----:B------:R-:W-:Y:S01]  /*1a3520*/  SHF.R.U32.HI R15, RZ, 0x8, R14 ;  /* 0x00000008ff0f7819 */ /* 0x000fe2000001160e */
[----:B------:R-:W2:Y:S04]  /*1a3530*/  LDCU.64 UR20, c[0x0][0x398] ;  /* 0x00007300ff1477ac */ /* 0x000ea80008000a00 */
[----:B------:R-:W-:Y:S01]  /*1a3540*/  @P1 LOP3.LUT R54, R54, 0x40000000, RZ, 0xfc, !PT ;  /* 0x4000000036361812 */ /* 0x000fe200078efcff */
[----:B------:R-:W3:Y:S03]  /*1a3550*/  LDCU UR31, c[0x0][0x398] ;  /* 0x00007300ff1f77ac */ /* 0x000ee60008000800 */
[----:B------:R-:W-:Y:S01]  /*1a3560*/  LOP3.LUT R54, R54, 0xdfffffff, RZ, 0xc0, !PT ;  /* 0xdfffffff36367812 */ /* 0x000fe200078ec0ff */
[----:B------:R4:W-:Y:S04]  /*1a3570*/  STL [R1+0xa60], R2 ;  /* 0x000a600201007387 */ /* 0x0009e80000100800 */
[----:B-1----:R-:W5:Y:S04]  /*1a3580*/  LDL.LU R53, [R1] ;  /* 0x0000000001357983 */ /* 0x002f680000300800 */
[----:B------:R-:W5:Y:S01]  /*1a3590*/  LDL.LU R45, [R1+0x194] ;  /* 0x00019400012d7983 */ /* 0x000f620000300800 */
[----:B------:R-:W-:-:S02]  /*1a35a0*/  @P0 LOP3.LUT R54, R54, 0x20000000, RZ, 0xfc, !PT ;  /* 0x2000000036360812 */ /* 0x000fc400078efcff */
[----:B------:R-:W-:Y:S02]  /*1a35b0*/  ISETP.GE.AND P0, PT, R8, UR19, PT ;  /* 0x0000001308007c0c */ /* 0x000fe4000bf06270 */
[----:B------:R-:W-:Y:S01]  /*1a35c0*/  PRMT R8, R13, 0x3340, R0 ;  /* 0x000033400d087816 */ /* 0x000fe20000000000 */
[----:B------:R-:W1:Y:S04]  /*1a35d0*/  LDCU.64 UR18, c[0x0][0x398] ;  /* 0x00007300ff1277ac */ /* 0x000e680008000a00 */
[----:B------:R0:W-:Y:S04]  /*1a35e0*/  STL [R1+0xac0], R8 ;  /* 0x000ac00801007387 */ /* 0x0001e80000100800 */
[----:B------:R-:W5:Y:S04]  /*1a35f0*/  LDL.LU R44, [R1+0x4] ;  /* 0x00000400012c7983 */ /* 0x000f680000300800 */
[----:B------:R-:W5:Y:S01]  /*1a3600*/  LDL.LU R18, [R1+0x190] ;  /* 0x0001900001127983 */ /* 0x000f620000300800 */
[----:B----4-:R-:W-:-:S02]  /*1a3610*/  SHF.R.U32.HI R2, RZ, 0x8, R12 ;  /* 0x00000008ff027819 */ /* 0x010fc4000001160c */
[----:B------:R-:W-:Y:S01]  /*1a3620*/  LOP3.LUT R12, R15, 0xffff, RZ, 0xc0, !PT ;  /* 0x0000ffff0f0c7812 */ /* 0x000fe200078ec0ff */
[----:B------:R-:W4:Y:S04]  /*1a3630*/  LDL.LU R52, [R1+0x8] ;  /* 0x0000080001347983 */ /* 0x000f280000300800 */
[----:B------:R-:W4:Y:S01]  /*1a3640*/  LDL.LU R16, [R1+0x18c] ;  /* 0x00018c0001107983 */ /* 0x000f220000300800 */
[----:B0-----:R-:W-:-:S04]  /*1a3650*/  LOP3.LUT R8, R2, 0xffff, RZ, 0xc0, !PT ;  /* 0x0000ffff02087812 */ /* 0x001fc800078ec0ff */
[----:B------:R-:W-:-:S05]  /*1a3660*/  PRMT R8, R12, 0x3340, R8 ;  /* 0x000033400c087816 */ /* 0x000fca0000000008 */
[----:B------:R-:W-:Y:S04]  /*1a3670*/  STL [R1+0x310], R8 ;  /* 0x0003100801007387 */ /* 0x000fe80000100800 */
[----:B------:R-:W4:Y:S04]  /*1a3680*/  LDL.LU R51, [R1+0xc] ;  /* 0x00000c0001337983 */ /* 0x000f280000300800 */
[----:B------:R-:W4:Y:S04]  /*1a3690*/  LDL.LU R50, [R1+0x188] ;  /* 0x0001880001327983 */ /* 0x000f280000300800 */
[----:B------:R-:W4:Y:S04]  /*1a36a0*/  LDL.LU R49, [R1+0xfc] ;  /* 0x0000fc0001317983 */ /* 0x000f280000300800 */
[----:B------:R-:W4:Y:S01]  /*1a36b0*/  LDL.LU R41, [R1+0x180] ;  /* 0x0001800001297983 */ /* 0x000f220000300800 */
[----:B--2---:R-:W-:-:S02]  /*1a36c0*/  ISETP.LT.AND P1, PT, R58, UR20, !P0 ;  /* 0x000000143a007c0c */ /* 0x004fc4000c721270 */
[----:B---3--:R-:W-:Y:S02]  /*1a36d0*/  ISETP.LT.AND P0, PT, R46, UR31, !P0 ;  /* 0x0000001f2e007c0c */ /* 0x008fe4000c701270 */
[----:B------:R-:W-:Y:S01]  /*1a36e0*/  LOP3.LUT R54, R54, 0xefffffff, RZ, 0xc0, !PT ;  /* 0xefffffff36367812 */ /* 0x000fe200078ec0ff */
[----:B------:R-:W0:Y:S08]  /*1a36f0*/  LDCU UR31, c[0x0][0x398] ;  /* 0x00007300ff1f77ac */ /* 0x000e300008000800 */
        /* <DEDUP_REMOVED lines=8> */
[----:B------:R-:W0:Y:S08]  /*1a3780*/  LDCU UR31, c[0x0][0x398] ;  /* 0x00007300ff1f77ac */ /* 0x000e300008000800 */
[----:B------:R-:W-:-:S04]  /*1a3790*/  @P1 LOP3.LUT R54, R54, 0x4000000, RZ, 0xfc, !PT ;  /* 0x0400000036361812 */ /* 0x000fc800078efcff */
[----:B------:R-:W-:-:S04]  /*1a37a0*/  LOP3.LUT R54, R54, 0xfdffffff, RZ, 0xc0, !PT ;  /* 0xfdffffff36367812 */ /* 0x000fc800078ec0ff */
[----:B------:R-:W-:Y:S02]  /*1a37b0*/  @P0 LOP3.LUT R54, R54, 0x2000000, RZ, 0xfc, !PT ;  /* 0x0200000036360812 */ /* 0x000fe400078efcff */
[----:B------:R-:W-:Y:S02]  /*1a37c0*/  ISETP.GE.AND P0, PT, R10, UR25, PT ;  /* 0x000000190a007c0c */ /* 0x000fe4000bf06270 */
[----:B------:R-:W-:Y:S02]  /*1a37d0*/  SHF.R.U32.HI R14, RZ, 0x8, R13 ;  /* 0x00000008ff0e7819 */ /* 0x000fe4000001160d */
[----:B------:R-:W-:Y:S01]  /*1a37e0*/  SHF.R.U32.HI R0, RZ, 0x8, R0 ;  /* 0x00000008ff007819 */ /* 0x000fe20000011600 */
[----:B------:R-:W1:Y:S01]  /*1a37f0*/  LDCU.64 UR24, c[0x0][0x398] ;  /* 0x00007300ff1877ac */ /* 0x000e620008000a00 */
[----:B--2---:R-:W-:Y:S02]  /*1a3800*/  ISETP.LT.AND P1, PT, R58, UR16, !P0 ;  /* 0x000000103a007c0c */ /* 0x004fe4000c721270 */
[----:B------:R-:W-:-:S02]  /*1a3810*/  LOP3.LUT R2, R14, 0xffff, RZ, 0xc0, !PT ;  /* 0x0000ffff0e027812 */ /* 0x000fc400078ec0ff */
[----:B------:R-:W-:Y:S02]  /*1a3820*/  LOP3.LUT R0, R0, 0xffff, RZ, 0xc0, !PT ;  /* 0x0000ffff00007812 */ /* 0x000fe400078ec0ff */
[----:B0-----:R-:W-:Y:S02]  /*1a3830*/  ISETP.LT.AND P0, PT, R46, UR31, !P0 ;  /* 0x0000001f2e007c0c */ /* 0x001fe4000c701270 */
[----:B------:R-:W-:Y:S01]  /*1a3840*/  LOP3.LUT R54, R54, 0xfeffffff, RZ, 0xc0, !PT ;  /* 0xfeffffff36367812 */ /* 0x000fe200078ec0ff */
[----:B------:R-:W0:Y:S01]  /*1a3850*/  LDCU UR31, c[0x0][0x398] ;  /* 0x00007300ff1f77ac */ /* 0x000e220008000800 */
[----:B------:R-:W-:-:S03]  /*1a3860*/  PRMT R0, R2, 0x3340, R0 ;  /* 0x0000334002007816 */ /* 0x000fc60000000000 */
[----:B------:R-:W-:Y:S02]  /*1a3870*/  @P1 LOP3.LUT R54, R54, 0x1000000, RZ, 0xfc, !PT ;  /* 0x0100000036361812 */ /* 0x000fe400078efcff */
[----:B------:R2:W-:Y:S04]  /*1a3880*/  STL [R1+0x390], R0 ;  /* 0x0003900001007387 */ /* 0x0005e80000100800 */
[----:B------:R-:W3:Y:S04]  /*1a3890*/  LDL.LU R47, [R1+0xf8] ;  /* 0x0000f800012f7983 */ /* 0x000ee80000300800 */
[----:B------:R-:W3:Y:S01]  /*1a38a0*/  LDL.LU R17, [R1+0x17c] ;  /* 0x00017c0001117983 */ /* 0x000ee20000300800 */
[----:B------:R-:W-:Y:S01]  /*1a38b0*/  LOP3.LUT R54, R54, 0xff7fffff, RZ, 0xc0, !PT ;  /* 0xff7fffff36367812 */ /* 0x000fe200078ec0ff */
[----:B--2---:R-:W-:-:S03]  /*1a38c0*/  VIADD R0, R48, 0x4d ;  /* 0x0000004d30007836 */ /* 0x004fc60000000000 */
[----:B------:R-:W-:Y:S02]  /*1a38d0*/  @P0 LOP3.LUT R54, R54, 0x800000, RZ, 0xfc, !PT ;  /* 0x0080000036360812 */ /* 0x000fe400078efcff */
[----:B------:R-:W-:Y:S01]  /*1a38e0*/  ISETP.GE.AND P0, PT, R0, UR13, PT ;  /* 0x0000000d00007c0c */ /* 0x000fe2000bf06270 */
[----:B------:R-:W2:Y:S03]  /*1a38f0*/  LDCU.64 UR12, c[0x0][0x398] ;  /* 0x00007300ff0c77ac */ /* 0x000ea60008000a00 */
[----:B-1----:R-:W-:Y:S02]  /*1a3900*/  ISETP.LT.AND P1, PT, R58, UR24, !P0 ;  /* 0x000000183a007c0c */ /* 0x002fe4000c721270 */
[----:B0-----:R-:W-:Y:S02]  /*1a3910*/  ISETP.LT.AND P0, PT, R46, UR31, !P0 ;  /* 0x0000001f2e007c0c */ /* 0x001fe4000c701270 */
[----:B------:R-:W-:-:S02]  /*1a3920*/  LOP3.LUT R54, R54, 0xffbfffff, RZ, 0xc0, !PT ;  /* 0xffbfffff36367812 */ /* 0x000fc400078ec0ff */
[----:B------:R-:W-:Y:S02]  /*1a3930*/  PRMT R12, R37, 0x5410, R6 ;  /* 0x00005410250c7816 */ /* 0x000fe40000000006 */
[----:B------:R-:W-:Y:S02]  /*1a3940*/  PRMT R13, R61, 0x5410, R5 ;  /* 0x000054103d0d7816 */ /* 0x000fe40000000005 */
[----:B------:R-:W-:Y:S02]  /*1a3950*/  PRMT R14, R43, 0x5410, R60 ;  /* 0x000054102b0e7816 */ /* 0x000fe4000000003c */
[----:B------:R-:W-:Y:S02]  /*1a3960*/  PRMT R15, R42, 0x5410, R59 ;  /* 0x000054102a0f7816 */ /* 0x000fe4000000003b */
[----:B------:R-:W-:Y:S02]  /*1a3970*/  PRMT R8, R57, 0x5410, R26 ;  /* 0x0000541039087816 */ /* 0x000fe4000000001a */
[----:B------:R-:W-:-:S02]  /*1a3980*/  PRMT R9, R56, 0x5410, R27 ;  /* 0x0000541038097816 */ /* 0x000fc4000000001b */
[----:B------:R-:W-:Y:S01]  /*1a3990*/  PRMT R10, R55, 0x5410, R11 ;  /* 0x00005410370a7816 */ /* 0x000fe2000000000b */
[----:B------:R-:W0:Y:S01]  /*1a39a0*/  LDCU UR31, c[0x0][0x39c] ;  /* 0x00007380ff1f77ac */ /* 0x000e220008000800 */
[----:B------:R-:W-:-:S04]  /*1a39b0*/  @P1 LOP3.LUT R54, R54, 0x400000, RZ, 0xfc, !PT ;  /* 0x0040000036361812 */ /* 0x000fc800078efcff */
[----:B------:R-:W-:-:S04]  /*1a39c0*/  LOP3.LUT R54, R54, 0xffdfffff, RZ, 0xc0, !PT ;  /* 0xffdfffff36367812 */ /* 0x000fc800078ec0ff */
[----:B------:R-:W-:-:S04]  /*1a39d0*/  @P0 LOP3.LUT R54, R54, 0x200000, RZ, 0xfc, !PT ;  /* 0x0020000036360812 */ /* 0x000fc800078efcff */
[----:B------:R-:W-:Y:S02]  /*1a39e0*/  LOP3.LUT R54, R54, 0xffefffff, RZ, 0xc0, !PT ;  /* 0xffefffff36367812 */ /* 0x000fe400078ec0ff */
[----:B-----5:R-:W-:-:S05]  /*1a39f0*/  PRMT R0, R45, 0x5410, R53 ;  /* 0x000054102d007816 */ /* 0x020fca0000000035 */
[----:B------:R1:W-:Y:S04]  /*1a3a00*/  STL [R1], R0 ;  /* 0x0000000001007387 */ /* 0x0003e80000100800 */
[----:B------:R-:W5:Y:S01]  /*1a3a10*/  LDL.LU R45, [R1+0xf4] ;  /* 0x0000f400012d7983 */ /* 0x000f620000300800 */
[----:B-1----:R-:W-:-:S03]  /*1a3a20*/  PRMT R0, R18, 0x5410, R44 ;  /* 0x0000541012007816 */ /* 0x002fc6000000002c */
[----:B------:R-:W5:Y:S04]  /*1a3a30*/  LDL.LU R44, [R1+0x178] ;  /* 0x00017800012c7983 */ /* 0x000f680000300800 */
[----:B------:R1:W-:Y:S04]  /*1a3a40*/  STL [R1+0x4], R0 ;  /* 0x0000040001007387 */ /* 0x0003e80000100800 */
[----:B------:R-:W3:Y:S01]  /*1a3a50*/  LDL.LU R18, [R1+0x184] ;  /* 0x0001840001127983 */ /* 0x000ee20000300800 */
[----:B-1----:R-:W-:-:S05]  /*1a3a60*/  VIADD R0, R48, 0x4c ;  /* 0x0000004c30007836 */ /* 0x002fca0000000000 */
[----:B------:R-:W-:Y:S02]  /*1a3a70*/  ISETP.GE.AND P0, PT, R0, UR23, PT ;  /* 0x0000001700007c0c */ /* 0x000fe4000bf06270 */
[----:B----4-:R-:W-:Y:S01]  /*1a3a80*/  PRMT R0, R16, 0x5410, R52 ;  /* 0x0000541010007816 */ /* 0x010fe20000000034 */
[----:B------:R-:W1:Y:S01]  /*1a3a90*/  LDCU.64 UR22, c[0x0][0x398] ;  /* 0x00007300ff1677ac */ /* 0x000e620008000a00 */
[----:B--2---:R-:W-:Y:S02]  /*1a3aa0*/  ISETP.LT.AND P1, PT, R58, UR12, !P0 ;  /* 0x0000000c3a007c0c */ /* 0x004fe4000c721270 */
[----:B------:R-:W-:Y:S01]  /*1a3ab0*/  ISETP.LT.AND P0, PT, R46, UR76, !P0 ;  /* 0x0000004c2e007c0c */ /* 0x000fe2000c701270 */
[----:B------:R2:W-:Y:S01]  /*1a3ac0*/  STL [R1+0x8], R0 ;  /* 0x0000080001007387 */ /* 0x0005e20000100800 */
[----:B------:R-:W-:Y:S01]  /*1a3ad0*/  PRMT R11, R35, 0x5410, R25 ;  /* 0x00005410230b7816 */ /* 0x000fe20000000019 */
[C---:B------:R-:W-:Y:S02]  /*1a3ae0*/  VIADD R26, R48.reuse, 0x25 ;  /* 0x00000025301a7836 */ /* 0x040fe40000000000 */
[----:B------:R-:W-:-:S02]  /*1a3af0*/  VIADD R27, R48, 0x24 ;  /* 0x00000024301b7836 */ /* 0x000fc40000000000 */
[C---:B------:R-:W-:Y:S02]  /*1a3b00*/  VIADD R55, R48.reuse, 0x22 ;  /* 0x0000002230377836 */ /* 0x040fe40000000000 */
[C---:B------:R-:W-:Y:S02]  /*1a3b10*/  VIADD R56, R48.reuse, 0x21 ;  /* 0x0000002130387836 */ /* 0x040fe40000000000 */
[C---:B------:R-:W-:Y:S02]  /*1a3b20*/  VIADD R57, R48.reuse, 0x20 ;  /* 0x0000002030397836 */ /* 0x040fe40000000000 */
[----:B------:R-:W-:Y:S01]  /*1a3b30*/  VIADD R59, R48, 0x1f ;  /* 0x0000001f303b7836 */ /* 0x000fe20000000000 */
[----:B------:R-:W4:Y:S01]  /*1a3b40*/  LDCU UR76, c[0x0][0x398] ;  /* 0x00007300ff4c77ac */ /* 0x000f220008000800 */
[----:B--2---:R-:W-:Y:S02]  /*1a3b50*/  PRMT R0, R50, 0x5410, R51 ;  /* 0x0000541032007816 */ /* 0x004fe40000000033 */
[----:B------:R-:W-:-:S03]  /*1a3b60*/  @P1 LOP3.LUT R54, R54, 0x100000, RZ, 0xfc, !PT ;  /* 0x0010000036361812 */ /* 0x000fc600078efcff */
[----:B------:R2:W-:Y:S01]  /*1a3b70*/  STL [R1+0xc], R0 ;  /* 0x00000c0001007387 */ /* 0x0005e20000100800 */
[----:B------:R-:W-:-:S04]  /*1a3b80*/  LOP3.LUT R54, R54, 0xfff7ffff, RZ, 0xc0, !PT ;  /* 0xfff7ffff36367812 */ /* 0x000fc800078ec0ff */
[----:B------:R-:W-:Y:S01]  /*1a3b90*/  @P0 LOP3.LUT R54, R54, 0x80000, RZ, 0xfc, !PT ;  /* 0x0008000036360812 */ /* 0x000fe200078efcff */
[----:B--2---:R-:W-:-:S05]  /*1a3ba0*/  VIADD R0, R48, 0x4b ;  /* 0x0000004b30007836 */ /* 0x004fca0000000000 */
[----:B------:R-:W-:Y:S02]  /*1a3bb0*/  ISETP.GE.AND P0, PT, R0, UR15, PT ;  /* 0x0000000f00007c0c */ /* 0x000fe4000bf06270 */
[----:B------:R-:W-:Y:S02]  /*1a3bc0*/  PRMT R0, R41, 0x5410, R49 ;  /* 0x0000541029007816 */ /* 0x000fe40000000031 */
[----:B------:R-:W-:Y:S01]  /*1a3bd0*/  LOP3.LUT R54, R54, 0xfffbffff, RZ, 0xc0, !PT ;  /* 0xfffbffff36367812 */ /* 0x000fe200078ec0ff */
[----:B------:R-:W2:Y:S01]  /*1a3be0*/  LDL.LU R41, [R1+0x170] ;  /* 0x0001700001297983 */ /* 0x000ea20000300800 */
[----:B-1----:R-:W-:Y:S02]  /*1a3bf0*/  ISETP.LT.AND P1, PT, R58, UR22, !P0 ;  /* 0x000000163a007c0c */ /* 0x002fe4000c721270 */
[----:B------:R-:W-:Y:S01]  /*1a3c00*/  ISETP.LT.AND P0, PT, R46, UR75, !P0 ;  /* 0x0000004b2e007c0c */ /* 0x000fe2000c701270 */
[----:B------:R1:W-:Y:S01]  /*1a3c10*/  STL [R1+0x40], R0 ;  /* 0x0000400001007387 */ /* 0x0003e20000100800 */
[----:B------:R-:W0:Y:S01]  /*1a3c20*/  LDCU.64 UR14, c[0x0][0x398] ;  /* 0x00007300ff0e77ac */ /* 0x000e220008000a00 */
[----:B---3--:R-:W-:-:S02]  /*1a3c30*/  PRMT R28, R18, 0x5410, R28 ;  /* 0x00005410121c7816 */ /* 0x008fc4000000001c */
[----:B-1----:R-:W-:-:S06]  /*1a3c40*/  PRMT R0, R17, 0x5410, R47 ;  /* 0x0000541011007816 */ /* 0x002fcc000000002f */
[----:B------:R-:W-:Y:S01]  /*1a3c50*/  @P1 LOP3.LUT R54, R54, 0x40000, RZ, 0xfc, !PT ;  /* 0x0004000036361812 */ /* 0x000fe200078efcff */
[----:B------:R-:W3:Y:S04]  /*1a3c60*/  LDL.LU R17, [R1+0x16c] ;  /* 0x00016c0001117983 */ /* 0x000ee80000300800 */
[----:B------:R1:W-:Y:S01]  /*1a3c70*/  STL [R1+0x44], R0 ;  /* 0x0000440001007387 */ /* 0x0003e20000100800 */
[----:B------:R-:W-:Y:S01]  /*1a3c80*/  VIADD R25, R48, 0x26 ;  /* 0x0000002630197836 */ /* 0x000fe20000000000 */
[----:B------:R-:W-:Y:S01]  /*1a3c90*/  LOP3.LUT R54, R54, 0xfffdffff, RZ, 0xc0, !PT ;  /* 0xfffdffff36367812 */ /* 0x000fe200078ec0ff */
[C---:B------:R-:W-:Y:S02]  /*1a3ca0*/  VIADD R35, R48.reuse, 0x23 ;  /* 0x0000002330237836 */ /* 0x040fe40000000000 */
[----:B------:R-:W-:-:S02]  /*1a3cb0*/  VIADD R60, R48, 0xc ;  /* 0x0000000c303c7836 */ /* 0x000fc40000000000 */
[----:B------:R-:W-:Y:S01]  /*1a3cc0*/  VIADD R61, R48, 0xe ;  /* 0x0000000e303d7836 */ /* 0x000fe20000000000 */
[----:B------:R-:W-:Y:S01]  /*1a3cd0*/  @P0 LOP3.LUT R54, R54, 0x20000, RZ, 0xfc, !PT ;  /* 0x0002000036360812 */ /* 0x000fe200078efcff */
[C---:B------:R-:W-:Y:S02]  /*1a3ce0*/  VIADD R42, R48.reuse, 0x10 ;  /* 0x00000010302a7836 */ /* 0x040fe40000000000 */
[C---:B------:R-:W-:Y:S01]  /*1a3cf0*/  VIADD R43, R48.reuse, 0x13 ;  /* 0x00000013302b7836 */ /* 0x040fe20000000000 */
[----:B------:R-:W0:Y:S01]  /*1a3d00*/  LDCU UR75, c[0x0][0x398] ;  /* 0x00007300ff4b77ac */ /* 0x000e220008000800 */
[----:B-1----:R-:W-:-:S05]  /*1a3d10*/  VIADD R0, R48, 0x4a ;  /* 0x0000004a30007836 */ /* 0x002fca0000000000 */
[----:B------:R-:W-:Y:S02]  /*1a3d20*/  ISETP.GE.AND P0, PT, R0, UR21, PT ;  /* 0x0000001500007c0c */ /* 0x000fe4000bf06270 */
[----:B-----5:R-:W-:Y:S01]  /*1a3d30*/  PRMT R0, R44, 0x5410, R45 ;  /* 0x000054102c007816 */ /* 0x020fe2000000002d */
[----:B------:R-:W1:Y:S04]  /*1a3d40*/  LDCU.64 UR20, c[0x0][0x398] ;  /* 0x00007300ff1477ac */ /* 0x000e680008000a00 */
[----:B------:R5:W-:Y:S04]  /*1a3d50*/  STL [R1+0x48], R0 ;  /* 0x0000480001007387 */ /* 0x000be80000100800 */
[----:B------:R-:W4:Y:S04]  /*1a3d60*/  LDL.LU R18, [R1+0x168] ;  /* 0x0001680001127983 */ /* 0x000f280000300800 */
[----:B------:R-:W4:Y:S04]  /*1a3d70*/  LDL.LU R50, [R1+0xf0] ;  /* 0x0000f00001327983 */ /* 0x000f280000300800 */
[----:B------:R-:W4:Y:S04]  /*1a3d80*/  LDL.LU R49, [R1+0x174] ;  /* 0x0001740001317983 */ /* 0x000f280000300800 */
[----:B------:R0:W-:Y:S04]  /*1a3d90*/  STL [R1+0x7b9c], R28 ;  /* 0x007b9c1c01007387 */ /* 0x0001e80000100800 */
[----:B------:R-:W4:Y:S01]  /*1a3da0*/  LDL.LU R47, [R1+0xec] ;  /* 0x0000ec00012f7983 */ /* 0x000f220000300800 */
[----:B--2---:R-:W-:-:S03]  /*1a3db0*/  PRMT R29, R41, 0x5410, R29 ;  /* 0x00005410291d7816 */ /* 0x004fc6000000001d */
[----:B------:R-:W2:Y:S01]  /*1a3dc0*/  LDL.LU R41, [R1+0x15c] ;  /* 0x00015c0001297983 */ /* 0x000ea20000300800 */
[----:B0-----:R-:W-:Y:S02]  /*1a3dd0*/  ISETP.LT.AND P1, PT, R58, UR14, !P0 ;  /* 0x0000000e3a007c0c */ /* 0x001fe4000c721270 */
[----:B------:R-:W-:Y:S02]  /*1a3de0*/  ISETP.LT.AND P0, PT, R46, UR74, !P0 ;  /* 0x0000004a2e007c0c */ /* 0x000fe4000c701270 */
[----:B------:R-:W-:Y:S01]  /*1a3df0*/  LOP3.LUT R54, R54, 0xfffeffff, RZ, 0xc0, !PT ;  /* 0xfffeffff36367812 */ /* 0x000fe200078ec0ff */
[----:B-----5:R-:W-:Y:S01]  /*1a3e00*/  VIADD R0, R48, 0x49 ;  /* 0x0000004930007836 */ /* 0x020fe20000000000 */
[----:B------:R-:W5:Y:S04]  /*1a3e10*/  LDL.LU R45, [R1+0xe8] ;  /* 0x0000e800012d7983 */ /* 0x000f680000300800 */
[----:B------:R-:W5:Y:S01]  /*1a3e20*/  LDL.LU R44, [R1+0x158] ;  /* 0x00015800012c7983 */ /* 0x000f620000300800 */
[----:B---3--:R-:W-:-:S02]  /*1a3e30*/  PRMT R30, R17, 0x5410, R30 ;  /* 0x00005410111e7816 */ /* 0x008fc4000000001e */
[----:B------:R-:W-:Y:S02]  /*1a3e40*/  @P1 LOP3.LUT R54, R54, 0x10000, RZ, 0xfc, !PT ;  /* 0x0001000036361812 */ /* 0x000fe400078efcff */
[----:B----4-:R-:W-:Y:S02]  /*1a3e50*/  PRMT R31, R18, 0x5410, R31 ;  /* 0x00005410121f7816 */ /* 0x010fe4000000001f */
[----:B------:R-:W-:Y:S02]  /*1a3e60*/  LOP3.LUT R54, R54, 0xffff7fff, RZ, 0xc0, !PT ;  /* 0xffff7fff36367812 */ /* 0x000fe400078ec0ff */
[----:B------:R-:W-:Y:S01]  /*1a3e70*/  PRMT R2, R49, 0x5410, R50 ;  /* 0x0000541031027816 */ /* 0x000fe20000000032 */
[----:B------:R-:W-:Y:S01]  /*1a3e80*/  VIADD R28, R48, 0x18 ;  /* 0x00000018301c7836 */ /* 0x000fe20000000000 */
[----:B------:R-:W0:Y:S01]  /*1a3e90*/  LDCU UR74, c[0x0][0x398] ;  /* 0x00007300ff4a77ac */ /* 0x000e220008000800 */
[----:B------:R-:W-:Y:S02]  /*1a3ea0*/  @P0 LOP3.LUT R54, R54, 0x8000, RZ, 0xfc, !PT ;  /* 0x0000800036360812 */ /* 0x000fe400078efcff */
[----:B------:R-:W-:Y:S01]  /*1a3eb0*/  ISETP.GE.AND P0, PT, R0, UR19, PT ;  /* 0x0000001300007c0c */ /* 0x000fe2000bf06270 */
[----:B------:R-:W3:Y:S03]  /*1a3ec0*/  LDCU.64 UR18, c[0x0][0x398] ;  /* 0x00007300ff1277ac */ /* 0x000ee60008000a00 */
[----:B-1----:R-:W-:-:S02]  /*1a3ed0*/  ISETP.LT.AND P1, PT, R58, UR20, !P0 ;  /* 0x000000143a007c0c */ /* 0x002fc4000c721270 */
[----:B------:R-:W-:Y:S02]  /*1a3ee0*/  ISETP.LT.AND P0, PT, R46, UR72, !P0 ;  /* 0x000000482e007c0c */ /* 0x000fe4000c701270 */
[----:B------:R-:W-:Y:S01]  /*1a3ef0*/  LOP3.LUT R54, R54, 0xffffbfff, RZ, 0xc0, !PT ;  /* 0xffffbfff36367812 */ /* 0x000fe200078ec0ff */
[----:B------:R-:W-:Y:S01]  /*1a3f00*/  VIADD R0, R48, 0x48 ;  /* 0x0000004830007836 */ /* 0x000fe20000000000 */
[----:B------:R-:W-:Y:S04]  /*1a3f10*/  STL [R1+0x7ba0], R29 ;  /* 0x007ba01d01007387 */ /* 0x000fe80000100800 */
[----:B------:R-:W4:Y:S01]  /*1a3f20*/  LDL.LU R17, [R1+0x164] ;  /* 0x0001640001117983 */ /* 0x000f220000300800 */
[----:B------:R-:W1:Y:S02]  /*1a3f30*/  LDCU UR72, c[0x0][0x398] ;  /* 0x00007300ff4877ac */ /* 0x000e640008000800 */
[----:B------:R-:W-:-:S04]  /*1a3f40*/  @P1 LOP3.LUT R54, R54, 0x4000, RZ, 0xfc, !PT ;  /* 0x0000400036361812 */ /* 0x000fc800078efcff */
[----:B------:R-:W-:-:S04]  /*1a3f50*/  LOP3.LUT R54, R54, 0xffffdfff, RZ, 0xc0, !PT ;  /* 0xffffdfff36367812 */ /* 0x000fc800078ec0ff */
[----:B------:R-:W-:Y:S02]  /*1a3f60*/  @P0 LOP3.LUT R54, R54, 0x2000, RZ, 0xfc, !PT ;  /* 0x0000200036360812 */ /* 0x000fe400078efcff */
[----:B------:R-:W-:Y:S01]  /*1a3f70*/  ISETP.GE.AND P0, PT, R0, UR17, PT ;  /* 0x0000001100007c0c */ /* 0x000fe2000bf06270 */
[----:B------:R-:W-:Y:S04]  /*1a3f80*/  STL [R1+0x7ba4], R30 ;  /* 0x007ba41e01007387 */ /* 0x000fe80000100800 */
[----:B------:R-:W4:Y:S01]  /*1a3f90*/  LDL.LU R18, [R1+0x160] ;  /* 0x0001600001127983 */ /* 0x000f220000300800 */
[----:B------:R-:W-:Y:S02]  /*1a3fa0*/  LOP3.LUT R54, R54, 0xffffefff, RZ, 0xc0, !PT ;  /* 0xffffefff36367812 */ /* 0x000fe400078ec0ff */
[----:B---3--:R-:W-:-:S02]  /*1a3fb0*/  ISETP.LT.AND P1, PT, R58, UR18, !P0 ;  /* 0x000000123a007c0c */ /* 0x008fc4000c721270 */
[----:B------:R-:W-:Y:S01]  /*1a3fc0*/  ISETP.LT.AND P0, PT, R46, UR71, !P0 ;  /* 0x000000472e007c0c */ /* 0x000fe2000c701270 */
[----:B------:R-:W-:Y:S01]  /*1a3fd0*/  VIADD R0, R48, 0x47 ;  /* 0x0000004730007836 */ /* 0x000fe20000000000 */
[----:B------:R-:W-:Y:S01]  /*1a3fe0*/  STL [R1+0x7ba8], R31 ;  /* 0x007ba81f01007387 */ /* 0x000fe20000100800 */
[----:B------:R-:W3:Y:S08]  /*1a3ff0*/  LDCU.64 UR16, c[0x0][0x398] ;  /* 0x00007300ff1077ac */ /* 0x000ef00008000a00 */
[----:B------:R-:W-:Y:S01]  /*1a4000*/  @P1 LOP3.LUT R54, R54, 0x1000, RZ, 0xfc, !PT ;  /* 0x0000100036361812 */ /* 0x000fe200078efcff */
[----:B------:R-:W0:Y:S03]  /*1a4010*/  LDCU UR71, c[0x0][0x398] ;  /* 0x00007300ff4777ac */ /* 0x000e260008000800 */
[----:B------:R-:W-:Y:S01]  /*1a4020*/  LOP3.LUT R54, R54, 0xfffff7ff, RZ, 0xc0, !PT ;  /* 0xfffff7ff36367812 */ /* 0x000fe200078ec0ff */
[----:B------:R5:W-:Y:S03]  /*1a4030*/  STL [R1+0x30], R2 ;  /* 0x0000300201007387 */ /* 0x000be60000100800 */
[----:B------:R-:W-:-:S02]  /*1a4040*/  @P0 LOP3.LUT R54, R54, 0x800, RZ, 0xfc, !PT ;  /* 0x0000080036360812 */ /* 0x000fc400078efcff */
[----:B------:R-:W-:Y:S02]  /*1a4050*/  ISETP.GE.AND P0, PT, R0, UR25, PT ;  /* 0x0000001900007c0c */ /* 0x000fe4000bf06270 */
[----:B--2---:R-:W-:Y:S01]  /*1a4060*/  PRMT R0, R41, 0x5410, R47 ;  /* 0x0000541029007816 */ /* 0x004fe2000000002f */
[----:B------:R-:W2:Y:S01]  /*1a4070*/  LDCU.64 UR24, c[0x0][0x398] ;  /* 0x00007300ff1877ac */ /* 0x000ea20008000a00 */
[----:B------:R-:W2:Y:S01]  /*1a4080*/  LDL.LU R41, [R1+0x14c] ;  /* 0x00014c0001297983 */ /* 0x000ea20000300800 */
[----:B-----5:R-:W-:-:S03]  /*1a4090*/  PRMT R2, R44, 0x5410, R45 ;  /* 0x000054102c027816 */ /* 0x020fc6000000002d */
[----:B------:R5:W-:Y:S04]  /*1a40a0*/  STL [R1+0x34], R0 ;  /* 0x0000340001007387 */ /* 0x000be80000100800 */
[----:B------:R-:W2:Y:S04]  /*1a40b0*/  LDL.LU R50, [R1+0x148] ;  /* 0x0001480001327983 */ /* 0x000ea80000300800 */
[----:B------:R-:W-:Y:S04]  /*1a40c0*/  STL [R1+0x38], R2 ;  /* 0x0000380201007387 */ /* 0x000fe80000100800 */
[----:B------:R-:W2:Y:S01]  /*1a40d0*/  LDL.LU R49, [R1+0x20] ;  /* 0x0000200001317983 */ /* 0x000ea20000300800 */
[----:B---3--:R-:W-:-:S02]  /*1a40e0*/  ISETP.LT.AND P1, PT, R58, UR16, !P0 ;  /* 0x000000103a007c0c */ /* 0x008fc4000c721270 */
[----:B------:R-:W-:Y:S02]  /*1a40f0*/  ISETP.LT.AND P0, PT, R46, UR70, !P0 ;  /* 0x000000462e007c0c */ /* 0x000fe4000c701270 */
[----:B------:R-:W-:Y:S01]  /*1a4100*/  LOP3.LUT R54, R54, 0xfffffbff, RZ, 0xc0, !PT ;  /* 0xfffffbff36367812 */ /* 0x000fe200078ec0ff */
[----:B------:R-:W3:Y:S01]  /*1a4110*/  LDCU UR70, c[0x0][0x398] ;  /* 0x00007300ff4677ac */ /* 0x000ee20008000800 */
[----:B-----5:R-:W-:-:S07]  /*1a4120*/  VIADD R0, R48, 0x46 ;  /* 0x0000004630007836 */ /* 0x020fce0000000000 */
[----:B------:R-:W-:Y:S02]  /*1a4130*/  @P1 LOP3.LUT R54, R54, 0x400, RZ, 0xfc, !PT ;  /* 0x0000040036361812 */ /* 0x000fe400078efcff */
[----:B----4-:R-:W-:Y:S02]  /*1a4140*/  PRMT R20, R17, 0x5410, R20 ;  /* 0x0000541011147816 */ /* 0x010fe40000000014 */
[----:B------:R-:W4:Y:S04]  /*1a4150*/  LDL.LU R17, [R1+0x154] ;  /* 0x0001540001117983 */ /* 0x000f280000300800 */
[----:B------:R-:W-:Y:S04]  /*1a4160*/  STL [R1+0x7bac], R20 ;  /* 0x007bac1401007387 */ /* 0x000fe80000100800 */
[----:B------:R-:W5:Y:S01]  /*1a4170*/  LDL.LU R47, [R1+0x24] ;  /* 0x00002400012f7983 */ /* 0x000f620000300800 */
[----:B------:R-:W-:-:S03]  /*1a4180*/  PRMT R21, R18, 0x5410, R21 ;  /* 0x0000541012157816 */ /* 0x000fc60000000015 */
[----:B------:R-:W5:Y:S04]  /*1a4190*/  LDL.LU R18, [R1+0x150] ;  /* 0x0001500001127983 */ /* 0x000f680000300800 */
[----:B------:R0:W-:Y:S04]  /*1a41a0*/  STL [R1+0x7bb0], R21 ;  /* 0x007bb01501007387 */ /* 0x0001e80000100800 */
[----:B------:R-:W3:Y:S04]  /*1a41b0*/  LDL.LU R45, [R1+0x28] ;  /* 0x00002800012d7983 */ /* 0x000ee80000300800 */
[----:B------:R-:W3:Y:S01]  /*1a41c0*/  LDL.LU R44, [R1+0x12c] ;  /* 0x00012c00012c7983 */ /* 0x000ee20000300800 */
[----:B--2---:R-:W-:-:S03]  /*1a41d0*/  PRMT R22, R41, 0x5410, R22 ;  /* 0x0000541029167816 */ /* 0x004fc60000000016 */
[----:B------:R-:W2:Y:S01]  /*1a41e0*/  LDL.LU R41, [R1+0xe4] ;  /* 0x0000e40001297983 */ /* 0x000ea20000300800 */
[----:B------:R-:W-:-:S04]  /*1a41f0*/  LOP3.LUT R54, R54, 0xfffffdff, RZ, 0xc0, !PT ;  /* 0xfffffdff36367812 */ /* 0x000fc800078ec0ff */
[----:B------:R-:W-:Y:S02]  /*1a4200*/  @P0 LOP3.LUT R54, R54, 0x200, RZ, 0xfc, !PT ;  /* 0x0000020036360812 */ /* 0x000fe400078efcff */
[----:B------:R-:W-:Y:S01]  /*1a4210*/  ISETP.GE.AND P0, PT, R0, UR13, PT ;  /* 0x0000000d00007c0c */ /* 0x000fe2000bf06270 */
[----:B------:R-:W1:Y:S03]  /*1a4220*/  LDCU.64 UR12, c[0x0][0x398] ;  /* 0x00007300ff0c77ac */ /* 0x000e660008000a00 */
[----:B------:R-:W-:Y:S02]  /*1a4230*/  ISETP.LT.AND P1, PT, R58, UR24, !P0 ;  /* 0x000000183a007c0c */ /* 0x000fe4000c721270 */
[----:B------:R-:W-:Y:S02]  /*1a4240*/  ISETP.LT.AND P0, PT, R46, UR69, !P0 ;  /* 0x000000452e007c0c */ /* 0x000fe4000c701270 */
[----:B------:R-:W-:Y:S01]  /*1a4250*/  LOP3.LUT R54, R54, 0xfffffeff, RZ, 0xc0, !PT ;  /* 0xfffffeff36367812 */ /* 0x000fe200078ec0ff */
[----:B------:R-:W-:Y:S01]  /*1a4260*/  VIADD R0, R48, 0x45 ;  /* 0x0000004530007836 */ /* 0x000fe20000000000 */
[----:B------:R-:W-:Y:S01]  /*1a4270*/  PRMT R23, R50, 0x5410, R23 ;  /* 0x0000541032177816 */ /* 0x000fe20000000017 */
[----:B------:R-:W-:Y:S01]  /*1a4280*/  STL [R1+0x7bb4], R22 ;  /* 0x007bb41601007387 */ /* 0x000fe20000100800 */
[----:B0-----:R-:W-:-:S02]  /*1a4290*/  VIADD R21, R48, 0x1a ;  /* 0x0000001a30157836 */ /* 0x001fc40000000000 */
[----:B------:R-:W-:Y:S01]  /*1a42a0*/  VIADD R20, R48, 0x19 ;  /* 0x0000001930147836 */ /* 0x000fe20000000000 */
[----:B------:R-:W0:Y:S02]  /*1a42b0*/  LDCU UR69, c[0x0][0x398] ;  /* 0x00007300ff4577ac */ /* 0x000e240008000800 */
        /* <DEDUP_REMOVED lines=9> */
[----:B------:R-:W-:Y:S04]  /*1a4350*/  STL [R1+0x7bb8], R23 ;  /* 0x007bb81701007387 */ /* 0x000fe80000100800 */
[----:B------:R-:W2:Y:S01]  /*1a4360*/  LDL.LU R51, [R1+0xe0] ;  /* 0x0000e00001337983 */ /* 0x000ea20000300800 */
[----:B------:R-:W1:Y:S02]  /*1a4370*/  LDCU UR68, c[0x0][0x398] ;  /* 0x00007300ff4477ac */ /* 0x000e640008000800 */
        /* <DEDUP_REMOVED lines=12> */
[----:B----4-:R-:W-:Y:S02]  /*1a4440*/  PRMT R0, R17, 0x5410, R49 ;  /* 0x0000541011007816 */ /* 0x010fe40000000031 */
[----:B------:R-:W4:Y:S04]  /*1a4450*/  LDL.LU R17, [R1+0x140] ;  /* 0x0001400001117983 */ /* 0x000f280000300800 */
[----:B------:R5:W-:Y:S04]  /*1a4460*/  STL [R1+0x20], R0 ;  /* 0x0000200001007387 */ /* 0x000be80000100800 */
[----:B------:R-:W4:Y:S01]  /*1a4470*/  LDL.LU R50, [R1+0xdc] ;  /* 0x0000dc0001327983 */ /* 0x000f220000300800 */
[----:B-----5:R-:W-:-:S03]  /*1a4480*/  PRMT R0, R18, 0x5410, R47 ;  /* 0x0000541012007816 */ /* 0x020fc6000000002f */
[----:B------:R-:W5:Y:S04]  /*1a4490*/  LDL.LU R18, [R1+0x130] ;  /* 0x0001300001127983 */ /* 0x000f680000300800 */
[----:B------:R0:W-:Y:S04]  /*1a44a0*/  STL [R1+0x24], R0 ;  /* 0x0000240001007387 */ /* 0x0001e80000100800 */
[----:B------:R-:W5:Y:S01]  /*1a44b0*/  LDL.LU R49, [R1+0x11c] ;  /* 0x00011c0001317983 */ /* 0x000f620000300800 */
[----:B0-----:R-:W-:-:S05]  /*1a44c0*/  VIADD R0, R48, 0x43 ;  /* 0x0000004330007836 */ /* 0x001fca0000000000 */
[----:B------:R-:W-:Y:S02]  /*1a44d0*/  ISETP.GE.AND P0, PT, R0, UR21, PT ;  /* 0x0000001500007c0c */ /* 0x000fe4000bf06270 */
[----:B---3--:R-:W-:Y:S01]  /*1a44e0*/  PRMT R0, R44, 0x5410, R45 ;  /* 0x000054102c007816 */ /* 0x008fe2000000002d */
[----:B------:R-:W0:Y:S04]  /*1a44f0*/  LDCU.64 UR20, c[0x0][0x398] ;  /* 0x00007300ff1477ac */ /* 0x000e280008000a00 */
[----:B------:R3:W-:Y:S01]  /*1a4500*/  STL [R1+0x28], R0 ;  /* 0x0000280001007387 */ /* 0x0007e20000100800 */
[----:B--2---:R-:W-:-:S03]  /*1a4510*/  PRMT R16, R4, 0x5410, R41 ;  /* 0x0000541004107816 */ /* 0x004fc60000000029 */
[----:B------:R-:W2:Y:S04]  /*1a4520*/  LDL.LU R4, [R1+0x7c54] ;  /* 0x007c540001047983 */ /* 0x000ea80000300800 */
[----:B------:R-:W5:Y:S04]  /*1a4530*/  LDL.LU R47, [R1+0x10] ;  /* 0x00001000012f7983 */ /* 0x000f680000300800 */
[----:B------:R-:W5:Y:S04]  /*1a4540*/  LDL.LU R45, [R1+0x128] ;  /* 0x00012800012d7983 */ /* 0x000f680000300800 */
[----:B------:R-:W5:Y:S04]  /*1a4550*/  LDL.LU R44, [R1+0x14] ;  /* 0x00001400012c7983 */ /* 0x000f680000300800 */
[----:B------:R-:W5:Y:S01]  /*1a4560*/  LDL.LU R41, [R1+0x124] ;  /* 0x0001240001297983 */ /* 0x000f620000300800 */
[----:B-1----:R-:W-:-:S02]  /*1a4570*/  ISETP.LT.AND P1, PT, R58, UR14, !P0 ;  /* 0x0000000e3a007c0c */ /* 0x002fc4000c721270 */
[----:B------:R-:W-:Y:S02]  /*1a4580*/  ISETP.LT.AND P0, PT, R46, UR65, !P0 ;  /* 0x000000412e007c0c */ /* 0x000fe4000c701270 */
[----:B------:R-:W-:Y:S01]  /*1a4590*/  LOP3.LUT R54, R54, 0xfffffffb, RZ, 0xc0, !PT ;  /* 0xfffffffb36367812 */ /* 0x000fe200078ec0ff */
[----:B---3--:R-:W-:Y:S01]  /*1a45a0*/  VIADD R0, R48, 0x42 ;  /* 0x0000004230007836 */ /* 0x008fe20000000000 */
[----:B------:R1:W-:Y:S01]  /*1a45b0*/  STL [R1+0x7bbc], R16 ;  /* 0x007bbc1001007387 */ /* 0x0003e20000100800 */
[----:B------:R-:W3:Y:S06]  /*1a45c0*/  LDCU UR65, c[0x0][0x398] ;  /* 0x00007300ff4177ac */ /* 0x000eec0008000800 */
[----:B------:R-:W-:-:S04]  /*1a45d0*/  @P1 LOP3.LUT R54, R54, 0x4, RZ, 0xfc, !PT ;  /* 0x0000000436361812 */ /* 0x000fc800078efcff */
[----:B------:R-:W-:-:S04]  /*1a45e0*/  LOP3.LUT R54, R54, 0xfffffffd, RZ, 0xc0, !PT ;  /* 0xfffffffd36367812 */ /* 0x000fc800078ec0ff */
[----:B------:R-:W-:Y:S02]  /*1a45f0*/  @P0 LOP3.LUT R54, R54, 0x2, RZ, 0xfc, !PT ;  /* 0x0000000236360812 */ /* 0x000fe400078efcff */
[----:B------:R-:W-:Y:S01]  /*1a4600*/  ISETP.GE.AND P0, PT, R0, UR19, PT ;  /* 0x0000001300007c0c */ /* 0x000fe2000bf06270 */
[----:B------:R-:W1:Y:S03]  /*1a4610*/  LDCU.64 UR18, c[0x0][0x398] ;  /* 0x00007300ff1277ac */ /* 0x000e660008000a00 */
[----:B0-----:R-:W-:Y:S02]  /*1a4620*/  ISETP.LT.AND P1, PT, R58, UR20, !P0 ;  /* 0x000000143a007c0c */ /* 0x001fe4000c721270 */
[----:B------:R-:W-:Y:S01]  /*1a4630*/  ISETP.LT.AND P0, PT, R46, UR64, !P0 ;  /* 0x000000402e007c0c */ /* 0x000fe2000c701270 */
[----:B------:R-:W-:Y:S01]  /*1a4640*/  VIADD R0, R48, 0x41 ;  /* 0x0000004130007836 */ /* 0x000fe20000000000 */
[----:B------:R-:W-:-:S02]  /*1a4650*/  LOP3.LUT R54, R54, 0xfffffffe, RZ, 0xc0, !PT ;  /* 0xfffffffe36367812 */ /* 0x000fc400078ec0ff */
[----:B----4-:R-:W-:-:S07]  /*1a4660*/  PRMT R17, R17, 0x5410, R51 ;  /* 0x0000541011117816 */ /* 0x010fce0000000033 */
[----:B------:R-:W-:Y:S02]  /*1a4670*/  @P1 LOP3.LUT R54, R54, 0x1, RZ, 0xfc, !PT ;  /* 0x0000000136361812 */ /* 0x000fe400078efcff */
[----:B--2---:R-:W-:Y:S02]  /*1a4680*/  LOP3.LUT R4, R4, 0x7fffffff, RZ, 0xc0, !PT ;  /* 0x7fffffff04047812 */ /* 0x004fe400078ec0ff */
[----:B-----5:R-:W-:Y:S02]  /*1a4690*/  PRMT R18, R18, 0x5410, R50 ;  /* 0x0000541012127816 */ /* 0x020fe40000000032 */
[----:B------:R-:W-:Y:S02]  /*1a46a0*/  PRMT R19, R49, 0x5410, R19 ;  /* 0x0000541031137816 */ /* 0x000fe40000000013 */
[----:B------:R-:W-:Y:S02]  /*1a46b0*/  PRMT R2, R45, 0x5410, R47 ;  /* 0x000054102d027816 */ /* 0x000fe4000000002f */
[----:B------:R-:W-:-:S02]  /*1a46c0*/  @P0 LOP3.LUT R4, R4, 0x80000000, RZ, 0xfc, !PT ;  /* 0x8000000004040812 */ /* 0x000fc400078efcff */
[----:B------:R-:W-:Y:S01]  /*1a46d0*/  ISETP.GE.AND P0, PT, R0, UR17, PT ;  /* 0x0000001100007c0c */ /* 0x000fe2000bf06270 */
[----:B------:R-:W0:Y:S01]  /*1a46e0*/  LDCU.64 UR16, c[0x0][0x398] ;  /* 0x00007300ff1077ac */ /* 0x000e220008000a00 */
[----:B-1----:R-:W-:Y:S01]  /*1a46f0*/  VIADD R16, R48, 0x1b ;  /* 0x0000001b30107836 */ /* 0x002fe20000000000 */
[----:B------:R-:W1:Y:S01]  /*1a4700*/  LDCU UR64, c[0x0][0x398] ;  /* 0x00007300ff4077ac */ /* 0x000e620008000800 */
[----:B------:R-:W-:Y:S02]  /*1a4710*/  ISETP.LT.AND P1, PT, R58, UR18, !P0 ;  /* 0x000000123a007c0c */ /* 0x000fe4000c721270 */
[----:B------:R-:W-:Y:S02]  /*1a4720*/  ISETP.LT.AND P0, PT, R46, UR60, !P0 ;  /* 0x0000003c2e007c0c */ /* 0x000fe4000c701270 */
[----:B------:R-:W-:Y:S01]  /*1a4730*/  LOP3.LUT R4, R4, 0xbfffffff, RZ, 0xc0, !PT ;  /* 0xbfffffff04047812 */ /* 0x000fe200078ec0ff */
[C---:B------:R-:W-:Y:S01]  /*1a4740*/  VIADD R0, R48.reuse, 0x40 ;  /* 0x0000004030007836 */ /* 0x040fe20000000000 */
[----:B------:R-:W-:Y:S01]  /*1a4750*/  STL [R1+0x7bc0], R54 ;  /* 0x007bc03601007387 */ /* 0x000fe20000100800 */
[----:B------:R-:W-:-:S02]  /*1a4760*/  VIADD R45, R48, 0x16 ;  /* 0x00000016302d7836 */ /* 0x000fc40000000000 */
[----:B------:R-:W-:Y:S01]  /*1a4770*/  VIADD R47, R48, 0x17 ;  /* 0x00000017302f7836 */ /* 0x000fe20000000000 */
[----:B------:R-:W2:Y:S03]  /*1a4780*/  LDCU UR60, c[0x0][0x398] ;  /* 0x00007300ff3c77ac */ /* 0x000ea60008000800 */
[----:B------:R-:W-:-:S04]  /*1a4790*/  @P1 LOP3.LUT R4, R4, 0x40000000, RZ, 0xfc, !PT ;  /* 0x4000000004041812 */ /* 0x000fc800078efcff */
[----:B------:R-:W-:-:S04]  /*1a47a0*/  LOP3.LUT R4, R4, 0xdfffffff, RZ, 0xc0, !PT ;  /* 0xdfffffff04047812 */ /* 0x000fc800078ec0ff */
[----:B------:R-:W-:Y:S02]  /*1a47b0*/  @P0 LOP3.LUT R4, R4, 0x20000000, RZ, 0xfc, !PT ;  /* 0x2000000004040812 */ /* 0x000fe400078efcff */
[----:B------:R-:W-:Y:S01]  /*1a47c0*/  ISETP.GE.AND P0, PT, R0, UR25, PT ;  /* 0x0000001900007c0c */ /* 0x000fe2000bf06270 */
[----:B------:R-:W4:Y:S03]  /*1a47d0*/  LDCU.64 UR24, c[0x0][0x398] ;  /* 0x00007300ff1877ac */ /* 0x000f260008000a00 */
[----:B0-----:R-:W-:Y:S02]  /*1a47e0*/  ISETP.LT.AND P1, PT, R58, UR16, !P0 ;  /* 0x000000103a007c0c */ /* 0x001fe4000c721270 */
[----:B------:R-:W-:Y:S02]  /*1a47f0*/  ISETP.LT.AND P0, PT, R46, UR56, !P0 ;  /* 0x000000382e007c0c */ /* 0x000fe4000c701270 */
[----:B------:R-:W-:-:S02]  /*1a4800*/  LOP3.LUT R4, R4, 0xefffffff, RZ, 0xc0, !PT ;  /* 0xefffffff04047812 */ /* 0x000fc400078ec0ff */
[----:B------:R-:W-:Y:S01]  /*1a4810*/  PRMT R0, R41, 0x5410, R44 ;  /* 0x0000541029007816 */ /* 0x000fe2000000002c */
[----:B------:R-:W-:Y:S04]  /*1a4820*/  STL [R1+0x7bc4], R17 ;  /* 0x007bc41101007387 */ /* 0x000fe80000100800 */
[----:B------:R-:W-:Y:S04]  /*1a4830*/  STL [R1+0x7bc8], R18 ;  /* 0x007bc81201007387 */ /* 0x000fe80000100800 */
[----:B------:R-:W-:Y:S04]  /*1a4840*/  STL [R1+0x7bcc], R19 ;  /* 0x007bcc1301007387 */ /* 0x000fe80000100800 */
[----:B------:R-:W-:Y:S04]  /*1a4850*/  STL [R1+0x10], R2 ;  /* 0x0000100201007387 */ /* 0x000fe80000100800 */
[----:B------:R0:W-:Y:S01]  /*1a4860*/  STL [R1+0x14], R0 ;  /* 0x0000140001007387 */ /* 0x0001e20000100800 */
[----:B------:R-:W5:Y:S01]  /*1a4870*/  LDCU UR56, c[0x0][0x398] ;  /* 0x00007300ff3877ac */ /* 0x000f620008000800 */
[----:B------:R-:W-:-:S04]  /*1a4880*/  @P1 LOP3.LUT R4, R4, 0x10000000, RZ, 0xfc, !PT ;  /* 0x1000000004041812 */ /* 0x000fc800078efcff */
[----:B------:R-:W-:Y:S01]  /*1a4890*/  LOP3.LUT R4, R4, 0xf7ffffff, RZ, 0xc0, !PT ;  /* 0xf7ffffff04047812 */ /* 0x000fe200078ec0ff */
[----:B0-----:R-:W-:-:S03]  /*1a48a0*/  VIADD R0, R48, 0x3f ;  /* 0x0000003f30007836 */ /* 0x001fc60000000000 */
[----:B------:R-:W-:Y:S02]  /*1a48b0*/  @P0 LOP3.LUT R4, R4, 0x8000000, RZ, 0xfc, !PT ;  /* 0x0800000004040812 */ /* 0x000fe400078efcff */
[----:B------:R-:W-:Y:S01]  /*1a48c0*/  ISETP.GE.AND P0, PT, R0, UR13, PT ;  /* 0x0000000d00007c0c */ /* 0x000fe2000bf06270 */
[----:B------:R-:W0:Y:S03]  /*1a48d0*/  LDCU.64 UR12, c[0x0][0x398] ;  /* 0x00007300ff0c77ac */ /* 0x000e260008000a00 */
[----:B----4-:R-:W-:Y:S02]  /*1a48e0*/  ISETP.LT.AND P1, PT, R58, UR24, !P0 ;  /* 0x000000183a007c0c */ /* 0x010fe4000c721270 */
[----:B------:R-:W-:Y:S02]  /*1a48f0*/  ISETP.LT.AND P0, PT, R46, UR54, !P0 ;  /* 0x000000362e007c0c */ /* 0x000fe4000c701270 */
[----:B------:R-:W-:-:S02]  /*1a4900*/  LOP3.LUT R4, R4, 0xfbffffff, RZ, 0xc0, !PT ;  /* 0xfbffffff04047812 */ /* 0x000fc400078ec0ff */
[----:B------:R-:W-:Y:S01]  /*1a4910*/  PRMT R2, R7, 0x5410, R36 ;  /* 0x0000541007027816 */ /* 0x000fe20000000024 */
[C---:B------:R-:W-:Y:S01]  /*1a4920*/  VIADD R0, R48.reuse, 0x3e ;  /* 0x0000003e30007836 */ /* 0x040fe20000000000 */
[----:B------:R-:W4:Y:S04]  /*1a4930*/  LDL.LU R36, [R1+0x7c50] ;  /* 0x007c500001247983 */ /* 0x000f280000300800 */
[----:B------:R-:W2:Y:S04]  /*1a4940*/  LDL.LU R7, [R1+0x7c4c] ;  /* 0x007c4c0001077983 */ /* 0x000ea80000300800 */
[----:B------:R0:W-:Y:S04]  /*1a4950*/  STL [R1+0x18], R2 ;  /* 0x0000180201007387 */ /* 0x0001e80000100800 */
[----:B------:R-:W2:Y:S04]  /*1a4960*/  LDL.LU R6, [R1+0x7c48] ;  /* 0x007c480001067983 */ /* 0x000ea80000300800 */
[----:B------:R-:W3:Y:S01]  /*1a4970*/  LDL.LU R37, [R1+0x7c44] ;  /* 0x007c440001257983 */ /* 0x000ee20000300800 */
[----:B------:R-:W-:-:S02]  /*1a4980*/  VIADD R41, R48, 0x12 ;  /* 0x0000001230297836 */ /* 0x000fc40000000000 */
[----:B------:R-:W-:Y:S01]  /*1a4990*/  VIADD R44, R48, 0x15 ;  /* 0x00000015302c7836 */ /* 0x000fe20000000000 */
[----:B------:R-:W1:Y:S01]  /*1a49a0*/  LDCU UR54, c[0x0][0x398] ;  /* 0x00007300ff3677ac */ /* 0x000e620008000800 */
[----:B------:R-:W-:-:S04]  /*1a49b0*/  @P1 LOP3.LUT R4, R4, 0x4000000, RZ, 0xfc, !PT ;  /* 0x0400000004041812 */ /* 0x000fc800078efcff */
[----:B------:R-:W-:Y:S01]  /*1a49c0*/  LOP3.LUT R4, R4, 0xfdffffff, RZ, 0xc0, !PT ;  /* 0xfdffffff04047812 */ /* 0x000fe200078ec0ff */
[----:B------:R0:W-:Y:S04]  /*1a49d0*/  STL [R1+0x7bd0], R12 ;  /* 0x007bd00c01007387 */ /* 0x0001e80000100800 */
[----:B------:R-:W5:Y:S01]  /*1a49e0*/  LDL.LU R5, [R1+0x7c40] ;  /* 0x007c400001057983 */ /* 0x000f620000300800 */
[----:B------:R-:W-:Y:S02]  /*1a49f0*/  @P0 LOP3.LUT R4, R4, 0x2000000, RZ, 0xfc, !PT ;  /* 0x0200000004040812 */ /* 0x000fe400078efcff */
[----:B------:R-:W-:Y:S01]  /*1a4a00*/  ISETP.GE.AND P0, PT, R0, UR23, PT ;  /* 0x0000001700007c0c */ /* 0x000fe2000bf06270 */
[----:B------:R-:W1:Y:S03]  /*1a4a10*/  LDCU.64 UR22, c[0x0][0x398] ;  /* 0x00007300ff1677ac */ /* 0x000e660008000a00 */
[----:B0-----:R-:W-:-:S02]  /*1a4a20*/  ISETP.LT.AND P1, PT, R58, UR12, !P0 ;  /* 0x0000000c3a007c0c */ /* 0x001fc4000c721270 */
[----:B------:R-:W-:Y:S02]  /*1a4a30*/  ISETP.LT.AND P0, PT, R46, UR52, !P0 ;  /* 0x000000342e007c0c */ /* 0x000fe4000c701270 */
[----:B------:R-:W-:Y:S01]  /*1a4a40*/  LOP3.LUT R4, R4, 0xfeffffff, RZ, 0xc0, !PT ;  /* 0xfeffffff04047812 */ /* 0x000fe200078ec0ff */
[C---:B------:R-:W-:Y:S01]  /*1a4a50*/  VIADD R0, R48.reuse, 0x3d ;  /* 0x0000003d30007836 */ /* 0x040fe20000000000 */
[----:B------:R-:W-:Y:S01]  /*1a4a60*/  STL [R1+0x7bd4], R13 ;  /* 0x007bd40d01007387 */ /* 0x000fe20000100800 */
[----:B------:R-:W-:Y:S01]  /*1a4a70*/  VIADD R2, R48, 0x7 ;  /* 0x0000000730027836 */ /* 0x000fe20000000000 */
[----:B--2---:R-:W-:-:S05]  /*1a4a80*/  LOP3.LUT R6, R6, 0x7fffffff, RZ, 0xc0, !PT ;  /* 0x7fffffff06067812 */ /* 0x004fca00078ec0ff */
[----:B------:R-:W-:Y:S02]  /*1a4a90*/  @P1 LOP3.LUT R4, R4, 0x1000000, RZ, 0xfc, !PT ;  /* 0x0100000004041812 */ /* 0x000fe400078efcff */
[----:B------:R-:W-:Y:S01]  /*1a4aa0*/  LOP3.LUT R7, R7, 0x7fffffff, RZ, 0xc0, !PT ;  /* 0x7fffffff07077812 */ /* 0x000fe200078ec0ff */
[----:B------:R-:W-:Y:S01]  /*1a4ab0*/  VIADD R12, R48, 0x1c ;  /* 0x0000001c300c7836 */ /* 0x000fe20000000000 */
[----:B----4-:R-:W-:Y:S02]  /*1a4ac0*/  LOP3.LUT R36, R36, 0x7fffffff, RZ, 0xc0, !PT ;  /* 0x7fffffff24247812 */ /* 0x010fe400078ec0ff */
[----:B------:R-:W-:Y:S02]  /*1a4ad0*/  LOP3.LUT R4, R4, 0xff7fffff, RZ, 0xc0, !PT ;  /* 0xff7fffff04047812 */ /* 0x000fe400078ec0ff */
[----:B---3--:R-:W-:Y:S01]  /*1a4ae0*/  LOP3.LUT R37, R37, 0x7fffffff, RZ, 0xc0, !PT ;  /* 0x7fffffff25257812 */ /* 0x008fe200078ec0ff */
[----:B------:R-:W0:Y:S01]  /*1a4af0*/  LDCU UR52, c[0x0][0x398] ;  /* 0x00007300ff3477ac */ /* 0x000e220008000800 */
[----:B------:R-:W-:-:S02]  /*1a4b00*/  @P0 LOP3.LUT R4, R4, 0x800000, RZ, 0xfc, !PT ;  /* 0x0080000004040812 */ /* 0x000fc400078efcff */
[----:B------:R-:W-:Y:S01]  /*1a4b10*/  ISETP.GE.AND P0, PT, R0, UR15, PT ;  /* 0x0000000f00007c0c */ /* 0x000fe2000bf06270 */
[----:B------:R-:W2:Y:S03]  /*1a4b20*/  LDCU.64 UR14, c[0x0][0x398] ;  /* 0x00007300ff0e77ac */ /* 0x000ea60008000a00 */
[----:B-1----:R-:W-:Y:S02]  /*1a4b30*/  ISETP.LT.AND P1, PT, R58, UR22, !P0 ;  /* 0x000000163a007c0c */ /* 0x002fe4000c721270 */
[----:B------:R-:W-:Y:S02]  /*1a4b40*/  ISETP.LT.AND P0, PT, R46, UR48, !P0 ;  /* 0x000000302e007c0c */ /* 0x000fe4000c701270 */
[----:B------:R-:W-:Y:S01]  /*1a4b50*/  LOP3.LUT R4, R4, 0xffbfffff, RZ, 0xc0, !PT ;  /* 0xffbfffff04047812 */ /* 0x000fe200078ec0ff */
[----:B------:R-:W-:Y:S01]  /*1a4b60*/  VIADD R0, R48, 0x3c ;  /* 0x0000003c30007836 */ /* 0x000fe20000000000 */
[----:B------:R1:W-:Y:S01]  /*1a4b70*/  STL [R1+0x7bd8], R14 ;  /* 0x007bd80e01007387 */ /* 0x0003e20000100800 */
[----:B-----5:R-:W-:Y:S01]  /*1a4b80*/  LOP3.LUT R5, R5, 0x7fffffff, RZ, 0xc0, !PT ;  /* 0x7fffffff05057812 */ /* 0x020fe200078ec0ff */
[----:B------:R-:W3:Y:S05]  /*1a4b90*/  LDCU UR48, c[0x0][0x398] ;  /* 0x00007300ff3077ac */ /* 0x000eea0008000800 */
[----:B------:R-:W-:-:S04]  /*1a4ba0*/  @P1 LOP3.LUT R4, R4, 0x400000, RZ, 0xfc, !PT ;  /* 0x0040000004041812 */ /* 0x000fc800078efcff */
[----:B------:R-:W-:-:S04]  /*1a4bb0*/  LOP3.LUT R4, R4, 0xffdfffff, RZ, 0xc0, !PT ;  /* 0xffdfffff04047812 */ /* 0x000fc800078ec0ff */
[----:B------:R-:W-:Y:S02]  /*1a4bc0*/  @P0 LOP3.LUT R4, R4, 0x200000, RZ, 0xfc, !PT ;  /* 0x0020000004040812 */ /* 0x000fe400078efcff */
[----:B------:R-:W-:Y:S01]  /*1a4bd0*/  ISETP.GE.AND P0, PT, R0, UR21, PT ;  /* 0x0000001500007c0c */ /* 0x000fe2000bf06270 */
[----:B------:R-:W4:Y:S03]  /*1a4be0*/  LDCU.64 UR20, c[0x0][0x398] ;  /* 0x00007300ff1477ac */ /* 0x000f260008000a00 */
[----:B--2---:R-:W-:Y:S02]  /*1a4bf0*/  ISETP.LT.AND P1, PT, R58, UR14, !P0 ;  /* 0x0000000e3a007c0c */ /* 0x004fe4000c721270 */
[----:B------:R-:W-:Y:S02]  /*1a4c00*/  ISETP.LT.AND P0, PT, R46, UR46, !P0 ;  /* 0x0000002e2e007c0c */ /* 0x000fe4000c701270 */
[----:B------:R-:W-:Y:S01]  /*1a4c10*/  LOP3.LUT R4, R4, 0xffefffff, RZ, 0xc0, !PT ;  /* 0xffefffff04047812 */ /* 0x000fe200078ec0ff */
[C---:B------:R-:W-:Y:S01]  /*1a4c20*/  VIADD R0, R48.reuse, 0x3b ;  /* 0x0000003b30007836 */ /* 0x040fe20000000000 */
[----:B------:R-:W-:Y:S01]  /*1a4c30*/  STL [R1+0x7bdc], R15 ;  /* 0x007bdc0f01007387 */ /* 0x000fe20000100800 */
[----:B-1----:R-:W-:-:S02]  /*1a4c40*/  VIADD R14, R48, 0x1e ;  /* 0x0000001e300e7836 */ /* 0x002fc40000000000 */
[----:B------:R-:W-:Y:S01]  /*1a4c50*/  VIADD R13, R48, 0x1d ;  /* 0x0000001d300d7836 */ /* 0x000fe20000000000 */
[----:B------:R-:W1:Y:S03]  /*1a4c60*/  LDCU UR46, c[0x0][0x39c] ;  /* 0x00007380ff2e77ac */ /* 0x000e660008000800 */
[----:B------:R-:W-:-:S04]  /*1a4c70*/  @P1 LOP3.LUT R4, R4, 0x100000, RZ, 0xfc, !PT ;  /* 0x0010000004041812 */ /* 0x000fc800078efcff */
[----:B------:R-:W-:-:S04]  /*1a4c80*/  LOP3.LUT R4, R4, 0xfff7ffff, RZ, 0xc0, !PT ;  /* 0xfff7ffff04047812 */ /* 0x000fc800078ec0ff */
[----:B------:R-:W-:Y:S02]  /*1a4c90*/  @P0 LOP3.LUT R4, R4, 0x80000, RZ, 0xfc, !PT ;  /* 0x0008000004040812 */ /* 0x000fe400078efcff */
[----:B------:R-:W-:Y:S01]  /*1a4ca0*/  ISETP.GE.AND P0, PT, R0, UR19, PT ;  /* 0x0000001300007c0c */ /* 0x000fe2000bf06270 */
[----:B------:R-:W2:Y:S03]  /*1a4cb0*/  LDCU.64 UR18, c[0x0][0x398] ;  /* 0x00007300ff1277ac */ /* 0x000ea60008000a00 */
[----:B----4-:R-:W-:Y:S02]  /*1a4cc0*/  ISETP.LT.AND P1, PT, R58, UR20, !P0 ;  /* 0x000000143a007c0c */ /* 0x010fe4000c721270 */
[----:B------:R-:W-:Y:S02]  /*1a4cd0*/  ISETP.LT.AND P0, PT, R46, UR44, !P0 ;  /* 0x0000002c2e007c0c */ /* 0x000fe4000c701270 */
[----:B------:R-:W-:Y:S01]  /*1a4ce0*/  LOP3.LUT R4, R4, 0xfffbffff, RZ, 0xc0, !PT ;  /* 0xfffbffff04047812 */ /* 0x000fe200078ec0ff */
[----:B------:R-:W-:Y:S01]  /*1a4cf0*/  VIADD R0, R48, 0x3a ;  /* 0x0000003a30007836 */ /* 0x000fe20000000000 */
[----:B------:R-:W-:Y:S01]  /*1a4d00*/  STL [R1+0x7be0], R32 ;  /* 0x007be02001007387 */ /* 0x000fe20000100800 */
[----:B------:R-:W4:Y:S06]  /*1a4d10*/  LDCU UR44, c[0x0][0x39c] ;  /* 0x00007380ff2c77ac */ /* 0x000f2c0008000800 */
[----:B------:R-:W-:-:S04]  /*1a4d20*/  @P1 LOP3.LUT R4, R4, 0x40000, RZ, 0xfc, !PT ;  /* 0x0004000004041812 */ /* 0x000fc800078efcff */
[----:B------:R-:W-:-:S04]  /*1a4d30*/  LOP3.LUT R4, R4, 0xfffdffff, RZ, 0xc0, !PT ;  /* 0xfffdffff04047812 */ /* 0x000fc800078ec0ff */
[----:B------:R-:W-:Y:S02]  /*1a4d40*/  @P0 LOP3.LUT R4, R4, 0x20000, RZ, 0xfc, !PT ;  /* 0x0002000004040812 */ /* 0x000fe400078efcff */
[----:B------:R-:W-:Y:S01]  /*1a4d50*/  ISETP.GE.AND P0, PT, R0, UR17, PT ;  /* 0x0000001100007c0c */ /* 0x000fe2000bf06270 */
[----:B------:R-:W5:Y:S03]  /*1a4d60*/  LDCU.64 UR16, c[0x0][0x398] ;  /* 0x00007300ff1077ac */ /* 0x000f660008000a00 */
[----:B--2---:R-:W-:Y:S02]  /*1a4d70*/  ISETP.LT.AND P1, PT, R58, UR18, !P0 ;  /* 0x000000123a007c0c */ /* 0x004fe4000c721270 */
[----:B------:R-:W-:Y:S02]  /*1a4d80*/  ISETP.LT.AND P0, PT, R46, UR42, !P0 ;  /* 0x0000002a2e007c0c */ /* 0x000fe4000c701270 */
[----:B------:R-:W-:Y:S01]  /*1a4d90*/  LOP3.LUT R4, R4, 0xfffeffff, RZ, 0xc0, !PT ;  /* 0xfffeffff04047812 */ /* 0x000fe200078ec0ff */
[----:B------:R-:W-:Y:S01]  /*1a4da0*/  VIADD R0, R48, 0x39 ;  /* 0x0000003930007836 */ /* 0x000fe20000000000 */
[----:B------:R-:W-:Y:S01]  /*1a4db0*/  STL [R1+0x7be4], R33 ;  /* 0x007be42101007387 */ /* 0x000fe20000100800 */
[----:B------:R-:W2:Y:S06]  /*1a4dc0*/  LDCU UR42, c[0x0][0x39c] ;  /* 0x00007380ff2a77ac */ /* 0x000eac0008000800 */
        /* <DEDUP_REMOVED lines=8> */
[----:B------:R-:W-:Y:S01]  /*1a4e50*/  VIADD R0, R48, 0x38 ;  /* 0x0000003830007836 */ /* 0x000fe20000000000 */
[----:B------:R-:W-:Y:S01]  /*1a4e60*/  STL [R1+0x7be8], R34 ;  /* 0x007be82201007387 */ /* 0x000fe20000100800 */
[----:B------:R-:W5:Y:S06]  /*1a4e70*/  LDCU UR41, c[0x0][0x39c] ;  /* 0x00007380ff2977ac */ /* 0x000f6c0008000800 */
        /* <DEDUP_REMOVED lines=8> */
[----:B------:R-:W-:Y:S04]  /*1a4f00*/  STL [R1+0x7bec], R24 ;  /* 0x007bec1801007387 */ /* 0x000fe80000100800 */
[----:B------:R-:W-:Y:S01]  /*1a4f10*/  STL [R1+0x7bf0], R8 ;  /* 0x007bf00801007387 */ /* 0x000fe20000100800 */
[----:B------:R-:W-:-:S03]  /*1a4f20*/  VIADD R0, R48, 0x8 ;  /* 0x0000000830007836 */ /* 0x000fc60000000000 */
[----:B------:R-:W-:Y:S04]  /*1a4f30*/  STL [R1+0x7bf4], R9 ;  /* 0x007bf40901007387 */ /* 0x000fe80000100800 */
[----:B------:R-:W-:Y:S04]  /*1a4f40*/  STL [R1+0x7bf8], R10 ;  /* 0x007bf80a01007387 */ /* 0x000fe80000100800 */
[----:B------:R-:W-:Y:S04]  /*1a4f50*/  STL [R1+0x7bfc], R11 ;  /* 0x007bfc0b01007387 */ /* 0x000fe80000100800 */
[----:B------:R-:W-:Y:S04]  /*1a4f60*/  STL [R1+0x198], R2 ;  /* 0x0001980201007387 */ /* 0x000fe80000100800 */
[----:B------:R0:W-:Y:S01]  /*1a4f70*/  STL [R1+0x194], R0 ;  /* 0x0001940001007387 */ /* 0x0001e20000100800 */
[----:B------:R-:W1:Y:S01]  /*1a4f80*/  LDCU UR40, c[0x0][0x39c] ;  /* 0x00007380ff2877ac */ /* 0x000e620008000800 */
[----:B------:R-:W-:-:S04]  /*1a4f90*/  @P1 LOP3.LUT R4, R4, 0x1000, RZ, 0xfc, !PT ;  /* 0x0000100004041812 */ /* 0x000fc800078efcff */
[----:B------:R-:W-:Y:S01]  /*1a4fa0*/  LOP3.LUT R4, R4, 0xfffff7ff, RZ, 0xc0, !PT ;  /* 0xfffff7ff04047812 */ /* 0x000fe200078ec0ff */
[----:B0-----:R-:W-:-:S03]  /*1a4fb0*/  VIADD R0, R48, 0x37 ;  /* 0x0000003730007836 */ /* 0x001fc60000000000 */
[----:B------:R-:W-:Y:S02]  /*1a4fc0*/  @P0 LOP3.LUT R4, R4, 0x800, RZ, 0xfc, !PT ;  /* 0x0000080004040812 */ /* 0x000fe400078efcff */
[----:B------:R-:W-:Y:S01]  /*1a4fd0*/  ISETP.GE.AND P0, PT, R0, UR23, PT ;  /* 0x0000001700007c0c */ /* 0x000fe2000bf06270 */
[C---:B------:R-:W-:Y:S02]  /*1a4fe0*/  VIADD R2, R48.reuse, 0x9 ;  /* 0x0000000930027836 */ /* 0x040fe40000000000 */
[----:B------:R-:W-:Y:S01]  /*1a4ff0*/  VIADD R0, R48, 0xa ;  /* 0x0000000a30007836 */ /* 0x000fe20000000000 */
[----:B------:R-:W0:Y:S01]  /*1a5000*/  LDCU.64 UR22, c[0x0][0x398] ;  /* 0x00007300ff1677ac */ /* 0x000e220008000a00 */
[----:B-1----:R-:W-:Y:S02]  /*1a5010*/  ISETP.LT.AND P1, PT, R58, UR12, !P0 ;  /* 0x0000000c3a007c0c */ /* 0x002fe4000c721270 */
[----:B------:R-:W-:Y:S01]  /*1a5020*/  ISETP.LT.AND P0, PT, R46, UR39, !P0 ;  /* 0x000000272e007c0c */ /* 0x000fe2000c701270 */
[----:B------:R-:W-:Y:S01]  /*1a5030*/  STL [R1+0x190], R2 ;  /* 0x0001900201007387 */ /* 0x000fe20000100800 */
[----:B------:R-:W-:-:S03]  /*1a5040*/  LOP3.LUT R4, R4, 0xfffffbff, RZ, 0xc0, !PT ;  /* 0xfffffbff04047812 */ /* 0x000fc600078ec0ff */
[----:B------:R1:W-:Y:S01]  /*1a5050*/  STL [R1+0x18c], R0 ;  /* 0x00018c0001007387 */ /* 0x0003e20000100800 */
[----:B------:R-:W0:Y:S01]  /*1a5060*/  LDCU UR39, c[0x0][0x39c] ;  /* 0x00007380ff2777ac */ /* 0x000e220008000800 */
[----:B-1----:R-:W-:-:S04]  /*1a5070*/  VIADD R0, R48, 0xb ;  /* 0x0000000b30007836 */ /* 0x002fc80000000000 */
[----:B------:R-:W-:Y:S01]  /*1a5080*/  @P1 LOP3.LUT R4, R4, 0x400, RZ, 0xfc, !PT ;  /* 0x0000040004041812 */ /* 0x000fe200078efcff */
[----:B------:R1:W-:Y:S03]  /*1a5090*/  STL [R1+0x188], R0 ;  /* 0x0001880001007387 */ /* 0x0003e60000100800 */
[----:B------:R-:W-:-:S04]  /*1a50a0*/  LOP3.LUT R4, R4, 0xfffffdff, RZ, 0xc0, !PT ;  /* 0xfffffdff04047812 */ /* 0x000fc800078ec0ff */
[----:B------:R-:W-:Y:S01]  /*1a50b0*/  @P0 LOP3.LUT R4, R4, 0x200, RZ, 0xfc, !PT ;  /* 0x0000020004040812 */ /* 0x000fe200078efcff */
[----:B-1----:R-:W-:-:S05]  /*1a50c0*/  VIADD R0, R48, 0x36 ;  /* 0x0000003630007836 */ /* 0x002fca0000000000 */
[----:B------:R-:W-:Y:S01]  /*1a50d0*/  ISETP.GE.AND P0, PT, R0, UR15, PT ;  /* 0x0000000f00007c0c */ /* 0x000fe2000bf06270 */
[----:B------:R-:W1:Y:S03]  /*1a50e0*/  LDCU.64 UR14, c[0x0][0x398] ;  /* 0x00007300ff0e77ac */ /* 0x000e660008000a00 */
[----:B0-----:R-:W-:Y:S02]  /*1a50f0*/  ISETP.LT.AND P1, PT, R58, UR22, !P0 ;  /* 0x000000163a007c0c */ /* 0x001fe4000c721270 */
[----:B------:R-:W-:Y:S02]  /*1a5100*/  ISETP.LT.AND P0, PT, R46, UR33, !P0 ;  /* 0x000000212e007c0c */ /* 0x000fe4000c701270 */
        /* <DEDUP_REMOVED lines=12> */
[----:B------:R-:W-:-:S08]  /*1a51d0*/  VIADD R0, R48, 0x34 ;  /* 0x0000003430007836 */ /* 0x000fd00000000000 */
        /* <DEDUP_REMOVED lines=9> */
[----:B------:R-:W0:Y:S07]  /*1a5270*/  LDCU.64 UR10, c[0x0][0x398] ;  /* 0x00007300ff0a77ac */ /* 0x000e2e0008000a00 */
[----:B------:R-:W-:-:S04]  /*1a5280*/  @P1 LOP3.LUT R4, R4, 0x10, RZ, 0xfc, !PT ;  /* 0x0000001004041812 */ /* 0x000fc800078efcff */
[----:B------:R-:W-:-:S04]  /*1a5290*/  LOP3.LUT R4, R4, 0xfffffff7, RZ, 0xc0, !PT ;  /* 0xfffffff704047812 */ /* 0x000fc800078ec0ff */
[----:B------:R-:W-:Y:S02]  /*1a52a0*/  @P0 LOP3.LUT R4, R4, 0x8, RZ, 0xfc, !PT ;  /* 0x0000000804040812 */ /* 0x000fe400078efcff */
[----:B------:R-:W-:Y:S01]  /*1a52b0*/  ISETP.GE.AND P0, PT, R0, UR17, PT ;  /* 0x0000001100007c0c */ /* 0x000fe2000bf06270 */
[----:B------:R-:W0:Y:S03]  /*1a52c0*/  LDCU.64 UR16, c[0x0][0x398] ;  /* 0x00007300ff1077ac */ /* 0x000e260008000a00 */
[----:B-1----:R-:W-:Y:S02]  /*1a52d0*/  ISETP.LT.AND P1, PT, R58, UR18, !P0 ;  /* 0x000000123a007c0c */ /* 0x002fe4000c721270 */
[----:B------:R-:W-:Y:S01]  /*1a52e0*/  ISETP.LT.AND P0, PT, R46, UR9, !P0 ;  /* 0x000000092e007c0c */ /* 0x000fe2000c701270 */
[----:B------:R-:W-:Y:S01]  /*1a52f0*/  VIADD R0, R48, 0x32 ;  /* 0x0000003230007836 */ /* 0x000fe20000000000 */
[----:B------:R-:W-:-:S11]  /*1a5300*/  LOP3.LUT R4, R4, 0xfffffffd, RZ, 0xc0, !PT ;  /* 0xfffffffd04047812 */ /* 0x000fd600078ec0ff */
[----:B------:R-:W-:Y:S02]  /*1a5310*/  @P0 LOP3.LUT R5, R5, 0x80000000, RZ, 0xfc, !PT ;  /* 0x8000000005050812 */ /* 0x000fe400078efcff */
[----:B------:R-:W-:Y:S02]  /*1a5320*/  ISETP.GE.AND P0, PT, R0, UR25, PT ;  /* 0x0000001900007c0c */ /* 0x000fe4000bf06270 */
[----:B------:R-:W-:Y:S02]  /*1a5330*/  @P1 LOP3.LUT R4, R4, 0x2, RZ, 0xfc, !PT ;  /* 0x0000000204041812 */ /* 0x000fe400078efcff */
[----:B------:R-:W-:Y:S02]  /*1a5340*/  LOP3.LUT R5, R5, 0xbfffffff, RZ, 0xc0, !PT ;  /* 0xbfffffff05057812 */ /* 0x000fe400078ec0ff */
[----:B0-----:R-:W-:Y:S02]  /*1a5350*/  ISETP.LT.AND P1, PT, R58, UR16, !P0 ;  /* 0x000000103a007c0c */ /* 0x001fe4000c721270 */
[----:B------:R-:W-:Y:S01]  /*1a5360*/  ISETP.LT.AND P0, PT, R46, UR8, !P0 ;  /* 0x000000082e007c0c */ /* 0x000fe2000c701270 */
[----:B------:R-:W-:Y:S01]  /*1a5370*/  VIADD R0, R48, 0x31 ;  /* 0x0000003130007836 */ /* 0x000fe20000000000 */
[----:B------:R-:W0:Y:S01]  /*1a5380*/  LDCU.64 UR8, c[0x0][0x398] ;  /* 0x00007300ff0877ac */ /* 0x000e220008000a00 */
[----:B------:R-:W1:Y:S08]  /*1a5390*/  LDCU.64 UR24, c[0x0][0x398] ;  /* 0x00007300ff1877ac */ /* 0x000e700008000a00 */
        /* <DEDUP_REMOVED lines=9> */
[----:B------:R0:W-:Y:S01]  /*1a5430*/  STL [R1+0x7c00], R4 ;  /* 0x007c000401007387 */ /* 0x0001e20000100800 */
[----:B------:R-:W0:Y:S06]  /*1a5440*/  LDCU UR10, c[0x0][0x39c] ;  /* 0x00007380ff0a77ac */ /* 0x000e2c0008000800 */
[----:B------:R-:W-:-:S04]  /*1a5450*/  @P1 LOP3.LUT R5, R5, 0x4000000, RZ, 0xfc, !PT ;  /* 0x0400000005051812 */ /* 0x000fc800078efcff */
[----:B------:R-:W-:-:S04]  /*1a5460*/  LOP3.LUT R5, R5, 0xfeffffff, RZ, 0xc0, !PT ;  /* 0xfeffffff05057812 */ /* 0x000fc800078ec0ff */
[----:B------:R-:W-:Y:S02]  /*1a5470*/  @P0 LOP3.LUT R5, R5, 0x1000000, RZ, 0xfc, !PT ;  /* 0x0100000005050812 */ /* 0x000fe400078efcff */
[----:B------:R-:W-:Y:S02]  /*1a5480*/  ISETP.GE.AND P0, PT, R0, UR23, PT ;  /* 0x0000001700007c0c */ /* 0x000fe4000bf06270 */
[----:B------:R-:W-:Y:S02]  /*1a5490*/  LOP3.LUT R5, R5, 0xff7fffff, RZ, 0xc0, !PT ;  /* 0xff7fffff05057812 */ /* 0x000fe400078ec0ff */
[----:B0-----:R-:W-:Y:S02]  /*1a54a0*/  ISETP.LT.AND P1, PT, R58, UR12, !P0 ;  /* 0x0000000c3a007c0c */ /* 0x001fe4000c721270 */
[----:B------:R-:W-:Y:S01]  /*1a54b0*/  ISETP.LT.AND P0, PT, R46, UR6, !P0 ;  /* 0x000000062e007c0c */ /* 0x000fe2000c701270 */
[----:B------:R-:W-:Y:S01]  /*1a54c0*/  VIADD R0, R48, 0x2f ;  /* 0x0000002f30007836 */ /* 0x000fe20000000000 */
[----:B------:R-:W0:Y:S01]  /*1a54d0*/  LDCU.64 UR6, c[0x0][0x398] ;  /* 0x00007300ff0677ac */ /* 0x000e220008000a00 */
[----:B------:R-:W0:Y:S08]  /*1a54e0*/  LDCU.64 UR22, c[0x0][0x398] ;  /* 0x00007300ff1677ac */ /* 0x000e300008000a00 */
        /* <DEDUP_REMOVED lines=28> */
[----:B------:R-:W0:Y:S01]  /*1a56b0*/  LDCU.64 UR18, c[0x0][0x398] ;  /* 0x00007300ff1277ac */ /* 0x000e220008000a00 */
[----:B------:R-:W0:Y:S01]  /*1a56c0*/  LDCU.64 UR26, c[0x0][0x398] ;  /* 0x00007300ff1a77ac */ /* 0x000e220008000a00 */
        /* <DEDUP_REMOVED lines=19> */
[----:B------:R-:W0:Y:S01]  /*1a5800*/  LDCU UR11, c[0x0][0x39c] ;  /* 0x00007380ff0b77ac */ /* 0x000e220008000800 */
[----:B------:R-:W0:Y:S07]  /*1a5810*/  LDCU UR4, c[0x0][0x39c] ;  /* 0x00007380ff0477ac */ /* 0x000e2e0008000800 */
[----:B------:R-:W-:-:S04]  /*1a5820*/  @P1 LOP3.LUT R5, R5, 0x10, RZ, 0xfc, !PT ;  /* 0x0000001005051812 */ /* 0x000fc800078efcff */
[----:B------:R-:W-:-:S04]  /*1a5830*/  LOP3.LUT R5, R5, 0xfffffffb, RZ, 0xc0, !PT ;  /* 0xfffffffb05057812 */ /* 0x000fc800078ec0ff */
[----:B------:R-:W-:Y:S02]  /*1a5840*/  @P0 LOP3.LUT R5, R5, 0x4, RZ, 0xfc, !PT ;  /* 0x0000000405050812 */ /* 0x000fe400078efcff */
[----:B------:R-:W-:Y:S01]  /*1a5850*/  ISETP.GE.AND P0, PT, R0, UR13, PT ;  /* 0x0000000d00007c0c */ /* 0x000fe2000bf06270 */
[----:B------:R-:W-:Y:S01]  /*1a5860*/  VIADD R0, R48, 0x29 ;  /* 0x0000002930007836 */ /* 0x000fe20000000000 */
[----:B------:R-:W0:Y:S02]  /*1a5870*/  LDCU.64 UR12, c[0x0][0x398] ;  /* 0x00007300ff0c77ac */ /* 0x000e240008000a00 */
[----:B-1----:R-:W-:Y:S02]  /*1a5880*/  ISETP.LT.AND P1, PT, R58, UR24, !P0 ;  /* 0x000000183a007c0c */ /* 0x002fe4000c721270 */
[----:B------:R-:W-:Y:S02]  /*1a5890*/  ISETP.LT.AND P0, PT, R46, UR30, !P0 ;  /* 0x0000001e2e007c0c */ /* 0x000fe4000c701270 */
[----:B------:R-:W-:Y:S01]  /*1a58a0*/  LOP3.LUT R5, R5, 0xfffffffd, RZ, 0xc0, !PT ;  /* 0xfffffffd05057812 */ /* 0x000fe200078ec0ff */
[----:B------:R-:W1:Y:S10]  /*1a58b0*/  LDCU UR30, c[0x0][0x39c] ;  /* 0x00007380ff1e77ac */ /* 0x000e740008000800 */
[----:B------:R-:W-:-:S02]  /*1a58c0*/  @P0 LOP3.LUT R6, R6, 0x80000000, RZ, 0xfc, !PT ;  /* 0x8000000006060812 */ /* 0x000fc400078efcff */
[----:B------:R-:W-:Y:S02]  /*1a58d0*/  ISETP.GE.AND P0, PT, R0, UR9, PT ;  /* 0x0000000900007c0c */ /* 0x000fe4000bf06270 */
[----:B------:R-:W-:Y:S02]  /*1a58e0*/  @P1 LOP3.LUT R5, R5, 0x2, RZ, 0xfc, !PT ;  /* 0x0000000205051812 */ /* 0x000fe400078efcff */
[----:B------:R-:W-:Y:S02]  /*1a58f0*/  LOP3.LUT R6, R6, 0xdfffffff, RZ, 0xc0, !PT ;  /* 0xdfffffff06067812 */ /* 0x000fe400078ec0ff */
[----:B------:R-:W-:Y:S02]  /*1a5900*/  ISETP.LT.AND P1, PT, R58, UR18, !P0 ;  /* 0x000000123a007c0c */ /* 0x000fe4000c721270 */
[----:B------:R-:W-:Y:S01]  /*1a5910*/  ISETP.LT.AND P0, PT, R46, UR32, !P0 ;  /* 0x000000202e007c0c */ /* 0x000fe2000c701270 */
[----:B------:R-:W-:Y:S01]  /*1a5920*/  VIADD R0, R48, 0x28 ;  /* 0x0000002830007836 */ /* 0x000fe20000000000 */
[----:B------:R0:W-:Y:S01]  /*1a5930*/  STL [R1+0x7c04], R5 ;  /* 0x007c040501007387 */ /* 0x0001e20000100800 */
[----:B------:R-:W0:Y:S01]  /*1a5940*/  LDCU UR9, c[0x0][0x39c] ;  /* 0x00007380ff0977ac */ /* 0x000e220008000800 */
[----:B------:R-:W0:Y:S07]  /*1a5950*/  LDCU UR32, c[0x0][0x39c] ;  /* 0x00007380ff2077ac */ /* 0x000e2e0008000800 */
        /* <DEDUP_REMOVED lines=8> */
[----:B------:R-:W-:Y:S01]  /*1a59e0*/  IMAD.MOV.U32 R0, RZ, RZ, R48 ;  /* 0x000000ffff007224 */ /* 0x000fe200078e0030 */
[----:B------:R-:W0:Y:S01]  /*1a59f0*/  LDCU UR12, c[0x0][0x39c] ;  /* 0x00007380ff0c77ac */ /* 0x000e220008000800 */
[----:B------:R-:W0:Y:S06]  /*1a5a00*/  LDCU UR34, c[0x0][0x39c] ;  /* 0x00007380ff2277ac */ /* 0x000e2c0008000800 */
[----:B------:R-:W-:-:S04]  /*1a5a10*/  @P1 LOP3.LUT R6, R6, 0x2000000, RZ, 0xfc, !PT ;  /* 0x0200000006061812 */ /* 0x000fc800078efcff */
[----:B------:R-:W-:-:S04]  /*1a5a20*/  LOP3.LUT R6, R6, 0xff7fffff, RZ, 0xc0, !PT ;  /* 0xff7fffff06067812 */ /* 0x000fc800078ec0ff */
[----:B------:R-:W-:Y:S02]  /*1a5a30*/  @P0 LOP3.LUT R6, R6, 0x800000, RZ, 0xfc, !PT ;  /* 0x0080000006060812 */ /* 0x000fe400078efcff */
[----:B------:R-:W-:Y:S02]  /*1a5a40*/  ISETP.GE.AND P0, PT, R2, UR7, PT ;  /* 0x0000000702007c0c */ /* 0x000fe4000bf06270 */
[----:B------:R-:W-:Y:S02]  /*1a5a50*/  LOP3.LUT R6, R6, 0xffdfffff, RZ, 0xc0, !PT ;  /* 0xffdfffff06067812 */ /* 0x000fe400078ec0ff */
[----:B------:R-:W-:Y:S02]  /*1a5a60*/  ISETP.LT.AND P1, PT, R58, UR16, !P0 ;  /* 0x000000103a007c0c */ /* 0x000fe4000c721270 */
[----:B------:R-:W-:Y:S01]  /*1a5a70*/  ISETP.LT.AND P0, PT, R46, UR36, !P0 ;  /* 0x000000242e007c0c */ /* 0x000fe2000c701270 */
[C---:B------:R-:W-:Y:S02]  /*1a5a80*/  VIADD R4, R0.reuse, 0x159 ;  /* 0x0000015900047836 */ /* 0x040fe40000000000 */
[----:B------:R-:W-:-:S02]  /*1a5a90*/  VIADD R5, R0, 0x15a ;  /* 0x0000015a00057836 */ /* 0x000fc40000000000 */
[C---:B------:R-:W-:Y:S02]  /*1a5aa0*/  VIADD R2, R0.reuse, 0x15c ;  /* 0x0000015c00027836 */ /* 0x040fe40000000000 */
[C---:B------:R-:W-:Y:S02]  /*1a5ab0*/  VIADD R11, R0.reuse, 0x172 ;  /* 0x00000172000b7836 */ /* 0x040fe40000000000 */
[C---:B------:R-:W-:Y:S02]  /*1a5ac0*/  VIADD R10, R0.reuse, 0x173 ;  /* 0x00000173000a7836 */ /* 0x040fe40000000000 */
[C---:B------:R-:W-:Y:S02]  /*1a5ad0*/  VIADD R9, R0.reuse, 0x174 ;  /* 0x0000017400097836 */ /* 0x040fe40000000000 */
[C---:B------:R-:W-:Y:S02]  /*1a5ae0*/  VIADD R8, R0.reuse, 0x175 ;  /* 0x0000017500087836 */ /* 0x040fe40000000000 */
[----:B------:R-:W-:-:S02]  /*1a5af0*/  VIADD R24, R0, 0x176 ;  /* 0x0000017600187836 */ /* 0x000fc40000000000 */
[C---:B------:R-:W-:Y:S02]  /*1a5b00*/  VIADD R34, R0.reuse, 0x177 ;  /* 0x0000017700227836 */ /* 0x040fe40000000000 */
[C---:B------:R-:W-:Y:S02]  /*1a5b10*/  VIADD R33, R0.reuse, 0x178 ;  /* 0x0000017800217836 */ /* 0x040fe40000000000 */
[----:B------:R-:W-:Y:S01]  /*1a5b20*/  VIADD R32, R0, 0x179 ;  /* 0x0000017900207836 */ /* 0x000fe20000000000 */
[----:B------:R-:W-:Y:S01]  /*1a5b30*/  @P1 LOP3.LUT R6, R6, 0x200000, RZ, 0xfc, !PT ;  /* 0x0020000006061812 */ /* 0x000fe200078efcff */
[----:B------:R-:W-:Y:S01]  /*1a5b40*/  VIADD R15, R0, 0x17a ;  /* 0x0000017a000f7836 */ /* 0x000fe20000000000 */
[----:B------:R-:W0:Y:S01]  /*1a5b50*/  LDCU UR7, c[0x0][0x39c] ;  /* 0x00007380ff0777ac */ /* 0x000e220008000800 */
[----:B------:R-:W0:Y:S01]  /*1a5b60*/  LDCU UR36, c[0x0][0x39c] ;  /* 0x00007380ff2477ac */ /* 0x000e220008000800 */
[----:B------:R-:W-:-:S04]  /*1a5b70*/  LOP3.LUT R6, R6, 0xfff7ffff, RZ, 0xc0, !PT ;  /* 0xfff7ffff06067812 */ /* 0x000fc800078ec0ff */
[----:B------:R-:W-:Y:S02]  /*1a5b80*/  @P0 LOP3.LUT R6, R6, 0x80000, RZ, 0xfc, !PT ;  /* 0x0008000006060812 */ /* 0x000fe400078efcff */
[----:B------:R-:W-:Y:S01]  /*1a5b90*/  ISETP.GE.AND P0, PT, R25, UR21, PT ;  /* 0x0000001519007c0c */ /* 0x000fe2000bf06270 */
[----:B------:R-:W0:Y:S03]  /*1a5ba0*/  LDCU.64 UR20, c[0x0][0x398] ;  /* 0x00007300ff1477ac */ /* 0x000e260008000a00 */
[----:B-1----:R-:W-:Y:S02]  /*1a5bb0*/  ISETP.LT.AND P1, PT, R58, UR14, !P0 ;  /* 0x0000000e3a007c0c */ /* 0x002fe4000c721270 */
[----:B------:R-:W-:Y:S02]  /*1a5bc0*/  ISETP.LT.AND P0, PT, R46, UR37, !P0 ;  /* 0x000000252e007c0c */ /* 0x000fe4000c701270 */
[----:B------:R-:W-:Y:S01]  /*1a5bd0*/  LOP3.LUT R6, R6, 0xfffbffff, RZ, 0xc0, !PT ;  /* 0xfffbffff06067812 */ /* 0x000fe200078ec0ff */
[----:B------:R1:W-:Y:S01]  /*1a5be0*/  STL [R1+0x16c], R4 ;  /* 0x00016c0401007387 */ /* 0x0003e20000100800 */
[----:B------:R-:W-:Y:S01]  /*1a5bf0*/  IMAD.MOV.U32 R25, RZ, RZ, R41 ;  /* 0x000000ffff197224 */ /* 0x000fe200078e0029 */
[----:B------:R-:W0:Y:S01]  /*1a5c00*/  LDCU UR14, c[0x0][0x39c] ;  /* 0x00007380ff0e77ac */ /* 0x000e220008000800 */
        /* <DEDUP_REMOVED lines=8> */
[C---:B-1----:R-:W-:Y:S01]  /*1a5c90*/  VIADD R4, R0.reuse, 0x15b ;  /* 0x0000015b00047836 */ /* 0x042fe20000000000 */
[----:B------:R1:W-:Y:S01]  /*1a5ca0*/  STL [R1+0x168], R5 ;  /* 0x0001680501007387 */ /* 0x0003e20000100800 */
[----:B------:R-:W-:Y:S01]  /*1a5cb0*/  IMAD.MOV.U32 R26, RZ, RZ, R40 ;  /* 0x000000ffff1a7224 */ /* 0x000fe200078e0028 */
[----:B------:R-:W0:Y:S01]  /*1a5cc0*/  LDCU UR5, c[0x0][0x39c] ;  /* 0x00007380ff0577ac */ /* 0x000e220008000800 */
[----:B------:R-:W-:-:S06]  /*1a5cd0*/  VIADD R19, R0, 0x17e ;  /* 0x0000017e00137836 */ /* 0x000fcc0000000000 */
[----:B------:R-:W-:Y:S01]  /*1a5ce0*/  @P1 LOP3.LUT R6, R6, 0x4000, RZ, 0xfc, !PT ;  /* 0x0000400006061812 */ /* 0x000fe200078efcff */
[----:B------:R-:W2:Y:S03]  /*1a5cf0*/  LDCU UR38, c[0x0][0x39c] ;  /* 0x00007380ff2677ac */ /* 0x000ea60008000800 */
[----:B------:R-:W-:-:S04]  /*1a5d00*/  LOP3.LUT R6, R6, 0xffffefff, RZ, 0xc0, !PT ;  /* 0xffffefff06067812 */ /* 0x000fc800078ec0ff */
[----:B------:R-:W-:Y:S02]  /*1a5d10*/  @P0 LOP3.LUT R6, R6, 0x1000, RZ, 0xfc, !PT ;  /* 0x0000100006060812 */ /* 0x000fe400078efcff */
[----:B------:R-:W-:Y:S01]  /*1a5d20*/  ISETP.GE.AND P0, PT, R27, UR25, PT ;  /* 0x000000191b007c0c */ /* 0x000fe2000bf06270 */
[----:B------:R2:W-:Y:S01]  /*1a5d30*/  STL [R1+0x164], R4 ;  /* 0x0001640401007387 */ /* 0x0005e20000100800 */
[----:B-1----:R-:W-:Y:S01]  /*1a5d40*/  VIADD R5, R0, 0x170 ;  /* 0x0000017000057836 */ /* 0x002fe20000000000 */
[----:B------:R-:W-:Y:S02]  /*1a5d50*/  LOP3.LUT R6, R6, 0xfffff7ff, RZ, 0xc0, !PT ;  /* 0xfffff7ff06067812 */ /* 0x000fe400078ec0ff */
[----:B0-----:R-:W-:Y:S02]  /*1a5d60*/  ISETP.LT.AND P1, PT, R58, UR20, !P0 ;  /* 0x000000143a007c0c */ /* 0x001fe4000c721270 */
[----:B---3--:R-:W-:Y:S01]  /*1a5d70*/  ISETP.LT.AND P0, PT, R46, UR48, !P0 ;  /* 0x000000302e007c0c */ /* 0x008fe2000c701270 */
[----:B------:R0:W-:Y:S01]  /*1a5d80*/  STL [R1+0x160], R2 ;  /* 0x0001600201007387 */ /* 0x0001e20000100800 */
[----:B------:R-:W1:Y:S01]  /*1a5d90*/  LDCU UR48, c[0x0][0x398] ;  /* 0x00007300ff3077ac */ /* 0x000e620008000800 */
[----:B------:R-:W3:Y:S01]  /*1a5da0*/  LDCU.64 UR24, c[0x0][0x398] ;  /* 0x00007300ff1877ac */ /* 0x000ee20008000a00 */
[----:B--2---:R-:W-:-:S07]  /*1a5db0*/  VIADD R4, R0, 0x15d ;  /* 0x0000015d00047836 */ /* 0x004fce0000000000 */
[----:B------:R-:W-:Y:S01]  /*1a5dc0*/  @P1 LOP3.LUT R6, R6, 0x800, RZ, 0xfc, !PT ;  /* 0x0000080006061812 */ /* 0x000fe200078efcff */
[----:B0-----:R-:W-:Y:S01]  /*1a5dd0*/  VIADD R2, R0, 0x15e ;  /* 0x0000015e00027836 */ /* 0x001fe20000000000 */
[----:B------:R-:W-:Y:S02]  /*1a5de0*/  STL [R1+0x15c], R4 ;  /* 0x00015c0401007387 */ /* 0x000fe40000100800 */
[----:B------:R-:W-:Y:S02]  /*1a5df0*/  LOP3.LUT R6, R6, 0xfffffdff, RZ, 0xc0, !PT ;  /* 0xfffffdff06067812 */ /* 0x000fe400078ec0ff */
[----:B------:R0:W-:Y:S02]  /*1a5e00*/  STL [R1+0x158], R2 ;  /* 0x0001580201007387 */ /* 0x0001e40000100800 */
[----:B------:R-:W-:Y:S02]  /*1a5e10*/  @P0 LOP3.LUT R6, R6, 0x200, RZ, 0xfc, !PT ;  /* 0x0000020006060812 */ /* 0x000fe400078efcff */
[----:B------:R-:W-:Y:S01]  /*1a5e20*/  ISETP.GE.AND P0, PT, R35, UR19, PT ;  /* 0x0000001323007c0c */ /* 0x000fe2000bf06270 */
[----:B------:R-:W2:Y:S01]  /*1a5e30*/  LDCU.64 UR18, c[0x0][0x398] ;  /* 0x00007300ff1277ac */ /* 0x000ea20008000a00 */
[----:B0-----:R-:W-:-:S02]  /*1a5e40*/  VIADD R2, R0, 0x15f ;  /* 0x0000015f00027836 */ /* 0x001fc40000000000 */
[----:B------:R-:W-:Y:S01]  /*1a5e50*/  VIADD R4, R0, 0x160 ;  /* 0x0000016000047836 */ /* 0x000fe20000000000 */
[----:B------:R-:W-:Y:S02]  /*1a5e60*/  ISETP.LT.AND P1, PT, R58, UR28, !P0 ;  /* 0x0000001c3a007c0c */ /* 0x000fe4000c721270 */
[----:B------:R0:W-:Y:S04]  /*1a5e70*/  STL [R1+0x154], R2 ;  /* 0x0001540201007387 */ /* 0x0001e80000100800 */
[----:B------:R2:W-:Y:S01]  /*1a5e80*/  STL [R1+0x150], R4 ;  /* 0x0001500401007387 */ /* 0x0005e20000100800 */
[----:B-1----:R-:W-:Y:S02]  /*1a5e90*/  ISETP.LT.AND P0, PT, R46, UR48, !P0 ;  /* 0x000000302e007c0c */ /* 0x002fe4000c701270 */
[----:B------:R-:W-:Y:S01]  /*1a5ea0*/  LOP3.LUT R6, R6, 0xffffff7f, RZ, 0xc0, !PT ;  /* 0xffffff7f06067812 */ /* 0x000fe200078ec0ff */
[----:B------:R-:W1:Y:S01]  /*1a5eb0*/  LDCU UR48, c[0x0][0x398] ;  /* 0x00007300ff3077ac */ /* 0x000e620008000800 */
[----:B0-----:R-:W-:-:S05]  /*1a5ec0*/  VIADD R2, R0, 0x161 ;  /* 0x0000016100027836 */ /* 0x001fca0000000000 */
[----:B------:R0:W-:Y:S01]  /*1a5ed0*/  STL [R1+0x14c], R2 ;  /* 0x00014c0201007387 */ /* 0x0001e20000100800 */
[----:B--2---:R-:W-:Y:S01]  /*1a5ee0*/  VIADD R4, R0, 0x163 ;  /* 0x0000016300047836 */ /* 0x004fe20000000000 */
[----:B------:R-:W-:Y:S01]  /*1a5ef0*/  @P1 LOP3.LUT R6, R6, 0x80, RZ, 0xfc, !PT ;  /* 0x0000008006061812 */ /* 0x000fe200078efcff */
[----:B0-----:R-:W-:-:S05]  /*1a5f00*/  VIADD R2, R0, 0x162 ;  /* 0x0000016200027836 */ /* 0x001fca0000000000 */
[----:B------:R0:W-:Y:S04]  /*1a5f10*/  STL [R1+0x144], R2 ;  /* 0x0001440201007387 */ /* 0x0001e80000100800 */
[----:B------:R2:W-:Y:S01]  /*1a5f20*/  STL [R1+0x140], R4 ;  /* 0x0001400401007387 */ /* 0x0005e20000100800 */
[----:B------:R-:W-:Y:S01]  /*1a5f30*/  LOP3.LUT R6, R6, 0xffffffdf, RZ, 0xc0, !PT ;  /* 0xffffffdf06067812 */ /* 0x000fe200078ec0ff */
[----:B0-----:R-:W-:-:S03]  /*1a5f40*/  VIADD R2, R0, 0x164 ;  /* 0x0000016400027836 */ /* 0x001fc60000000000 */
[----:B------:R-:W-:Y:S02]  /*1a5f50*/  @P0 LOP3.LUT R6, R6, 0x20, RZ, 0xfc, !PT ;  /* 0x0000002006060812 */ /* 0x000fe400078efcff */
[----:B------:R0:W-:Y:S01]  /*1a5f60*/  STL [R1+0x130], R2 ;  /* 0x0001300201007387 */ /* 0x0001e20000100800 */
[----:B------:R-:W-:Y:S01]  /*1a5f70*/  ISETP.GE.AND P0, PT, R55, UR13, PT ;  /* 0x0000000d37007c0c */ /* 0x000fe2000bf06270 */
[----:B--2---:R-:W-:Y:S01]  /*1a5f80*/  VIADD R4, R0, 0x166 ;  /* 0x0000016600047836 */ /* 0x004fe20000000000 */
[----:B------:R-:W-:Y:S01]  /*1a5f90*/  LOP3.LUT R6, R6, 0xfffffff7, RZ, 0xc0, !PT ;  /* 0xfffffff706067812 */ /* 0x000fe200078ec0ff */
[----:B------:R-:W-:Y:S02]  /*1a5fa0*/  IMAD.MOV.U32 R35, RZ, RZ, R42 ;  /* 0x000000ffff237224 */ /* 0x000fe400078e002a */
[----:B0-----:R-:W-:Y:S01]  /*1a5fb0*/  VIADD R2, R0, 0x165 ;  /* 0x0000016500027836 */ /* 0x001fe20000000000 */
[----:B------:R-:W-:Y:S01]  /*1a5fc0*/  ISETP.LT.AND P1, PT, R58, UR26, !P0 ;  /* 0x0000001a3a007c0c */ /* 0x000fe2000c721270 */
[----:B------:R-:W-:Y:S01]  /*1a5fd0*/  IMAD.MOV.U32 R27, RZ, RZ, R3 ;  /* 0x000000ffff1b7224 */ /* 0x000fe200078e0003 */
[----:B------:R-:W0:Y:S02]  /*1a5fe0*/  LDCU UR13, c[0x0][0x39c] ;  /* 0x00007380ff0d77ac */ /* 0x000e240008000800 */
[----:B------:R2:W-:Y:S04]  /*1a5ff0*/  STL [R1+0x12c], R2 ;  /* 0x00012c0201007387 */ /* 0x0005e80000100800 */
[----:B------:R3:W-:Y:S01]  /*1a6000*/  STL [R1+0x128], R4 ;  /* 0x0001280401007387 */ /* 0x0007e20000100800 */
[----:B--2---:R-:W-:Y:S01]  /*1a6010*/  VIADD R2, R0, 0x167 ;  /* 0x0000016700027836 */ /* 0x004fe20000000000 */
[----:B-1----:R-:W-:Y:S01]  /*1a6020*/  ISETP.LT.AND P0, PT, R46, UR48, !P0 ;  /* 0x000000302e007c0c */ /* 0x002fe2000c701270 */
[----:B---3--:R-:W-:-:S02]  /*1a6030*/  VIADD R4, R0, 0x169 ;  /* 0x0000016900047836 */ /* 0x008fc40000000000 */
[----:B------:R-:W-:Y:S01]  /*1a6040*/  @P1 LOP3.LUT R6, R6, 0x8, RZ, 0xfc, !PT ;  /* 0x0000000806061812 */ /* 0x000fe200078efcff */
[----:B------:R-:W1:Y:S01]  /*1a6050*/  LDCU UR48, c[0x0][0x398] ;  /* 0x00007300ff3077ac */ /* 0x000e620008000800 */
[----:B------:R2:W-:Y:S02]  /*1a6060*/  STL [R1+0x124], R2 ;  /* 0x0001240201007387 */ /* 0x0005e40000100800 */
[----:B--2---:R-:W-:-:S05]  /*1a6070*/  VIADD R2, R0, 0x168 ;  /* 0x0000016800027836 */ /* 0x004fca0000000000 */
[----:B------:R2:W-:Y:S04]  /*1a6080*/  STL [R1+0x120], R2 ;  /* 0x0001200201007387 */ /* 0x0005e80000100800 */
[----:B------:R3:W-:Y:S01]  /*1a6090*/  STL [R1+0x11c], R4 ;  /* 0x00011c0401007387 */ /* 0x0007e20000100800 */
[----:B------:R-:W-:Y:S01]  /*1a60a0*/  LOP3.LUT R6, R6, 0xfffffffd, RZ, 0xc0, !PT ;  /* 0xfffffffd06067812 */ /* 0x000fe200078ec0ff */
[----:B--2---:R-:W-:-:S05]  /*1a60b0*/  VIADD R2, R0, 0x16a ;  /* 0x0000016a00027836 */ /* 0x004fca0000000000 */
[----:B------:R2:W-:Y:S01]  /*1a60c0*/  STL [R1+0x118], R2 ;  /* 0x0001180201007387 */ /* 0x0005e20000100800 */
[----:B------:R-:W-:Y:S01]  /*1a60d0*/  @P0 LOP3.LUT R6, R6, 0x2, RZ, 0xfc, !PT ;  /* 0x0000000206060812 */ /* 0x000fe200078efcff */
[C---:B---3--:R-:W-:Y:S02]  /*1a60e0*/  VIADD R4, R0.reuse, 0x16c ;  /* 0x0000016c00047836 */ /* 0x048fe40000000000 */
[----:B--2---:R-:W-:-:S05]  /*1a60f0*/  VIADD R2, R0, 0x16b ;  /* 0x0000016b00027836 */ /* 0x004fca0000000000 */
[----:B------:R2:W-:Y:S04]  /*1a6100*/  STL [R1+0x110], R2 ;  /* 0x0001100201007387 */ /* 0x0005e80000100800 */
[----:B------:R3:W-:Y:S04]  /*1a6110*/  STL [R1+0x7c08], R6 ;  /* 0x007c080601007387 */ /* 0x0007e80000100800 */
[----:B------:R-:W-:Y:S01]  /*1a6120*/  STL [R1+0x10c], R4 ;  /* 0x00010c0401007387 */ /* 0x000fe20000100800 */
[C---:B--2---:R-:W-:Y:S02]  /*1a6130*/  VIADD R2, R0.reuse, 0x16d ;  /* 0x0000016d00027836 */ /* 0x044fe40000000000 */
[----:B---3--:R-:W-:-:S03]  /*1a6140*/  VIADD R6, R0, 0x16f ;  /* 0x0000016f00067836 */ /* 0x008fc60000000000 */
[----:B------:R2:W-:Y:S02]  /*1a6150*/  STL [R1+0x108], R2 ;  /* 0x0001080201007387 */ /* 0x0005e40000100800 */
[----:B--2---:R-:W-:-:S05]  /*1a6160*/  VIADD R2, R0, 0x16e ;  /* 0x0000016e00027836 */ /* 0x004fca0000000000 */
[----:B------:R-:W-:Y:S04]  /*1a6170*/  STL [R1+0x104], R2 ;  /* 0x0001040201007387 */ /* 0x000fe80000100800 */
[----:B------:R2:W-:Y:S04]  /*1a6180*/  STL [R1+0x7c0c], R6 ;  /* 0x007c0c0601007387 */ /* 0x0005e80000100800 */
[----:B--2---:R-:W2:Y:S04]  /*1a6190*/  LDL R6, [R1+0x1d74] ;  /* 0x001d740001067983 */ /* 0x004ea80000100800 */
[----:B------:R3:W-:Y:S04]  /*1a61a0*/  STL [R1+0x7c10], R5 ;  /* 0x007c100501007387 */ /* 0x0007e80000100800 */
[----:B---3--:R-:W3:Y:S01]  /*1a61b0*/  LDL R5, [R1+0x1d70] ;  /* 0x001d700001057983 */ /* 0x008ee20000100800 */
[----:B------:R-:W-:Y:S01]  /*1a61c0*/  ISETP.GE.AND P0, PT, R56, UR17, PT ;  /* 0x0000001138007c0c */ /* 0x000fe2000bf06270 */
[----:B------:R-:W3:Y:S03]  /*1a61d0*/  LDCU.64 UR16, c[0x0][0x398] ;  /* 0x00007300ff1077ac */ /* 0x000ee60008000a00 */
[----:B------:R-:W-:-:S02]  /*1a61e0*/  ISETP.LT.AND P1, PT, R58, UR18, !P0 ;  /* 0x000000123a007c0c */ /* 0x000fc4000c721270 */
[----:B-1----:R-:W-:Y:S01]  /*1a61f0*/  ISETP.LT.AND P0, PT, R46, UR48, !P0 ;  /* 0x000000302e007c0c */ /* 0x002fe2000c701270 */
[----:B------:R-:W2:Y:S10]  /*1a6200*/  LDCU UR48, c[0x0][0x398] ;  /* 0x00007300ff3077ac */ /* 0x000eb40008000800 */
[----:B------:R-:W-:-:S04]  /*1a6210*/  @P1 LOP3.LUT R7, R7, 0x80000000, RZ, 0xfc, !PT ;  /* 0x8000000007071812 */ /* 0x000fc800078efcff */
[----:B------:R-:W-:-:S04]  /*1a6220*/  LOP3.LUT R7, R7, 0xdfffffff, RZ, 0xc0, !PT ;  /* 0xdfffffff07077812 */ /* 0x000fc800078ec0ff */
[----:B------:R-:W-:Y:S02]  /*1a6230*/  @P0 LOP3.LUT R7, R7, 0x20000000, RZ, 0xfc, !PT ;  /* 0x2000000007070812 */ /* 0x000fe400078efcff */
[----:B------:R-:W-:Y:S01]  /*1a6240*/  ISETP.GE.AND P0, PT, R57, UR15, PT ;  /* 0x0000000f39007c0c */ /* 0x000fe2000bf06270 */
[----:B------:R-:W-:Y:S02]  /*1a6250*/  VIADD R4, R0, 0x171 ;  /* 0x0000017100047836 */ /* 0x000fe40000000000 */
[----:B------:R-:W-:Y:S01]  /*1a6260*/  IMAD.MOV.U32 R2, RZ, RZ, R38 ;  /* 0x000000ffff027224 */ /* 0x000fe200078e0026 */
[----:B------:R-:W-:Y:S01]  /*1a6270*/  LOP3.LUT R7, R7, 0xefffffff, RZ, 0xc0, !PT ;  /* 0xefffffff07077812 */ /* 0x000fe200078ec0ff */
[----:B------:R-:W1:Y:S01]  /*1a6280*/  LDCU UR15, c[0x0][0x39c] ;  /* 0x00007380ff0f77ac */ /* 0x000e620008000800 */
        /* <DEDUP_REMOVED lines=8> */
[----:B------:R0:W-:Y:S04]  /*1a6310*/  STL [R1+0x7c34], R32 ;  /* 0x007c342001007387 */ /* 0x0001e80000100800 */
[----:B------:R-:W-:Y:S01]  /*1a6320*/  STL [R1+0x7c38], R15 ;  /* 0x007c380f01007387 */ /* 0x000fe20000100800 */
[----:B---3--:R-:W-:-:S02]  /*1a6330*/  ISETP.LT.AND P1, PT, R5, UR16, !P0 ;  /* 0x0000001005007c0c */ /* 0x008fc4000c721270 */
[----:B--2---:R-:W-:Y:S01]  /*1a6340*/  ISETP.LT.AND P0, PT, R6, UR48, !P0 ;  /* 0x0000003006007c0c */ /* 0x004fe2000c701270 */
[----:B------:R-:W2:Y:S10]  /*1a6350*/  LDCU UR48, c[0x0][0x398] ;  /* 0x00007300ff3077ac */ /* 0x000eb40008000800 */
[----:B------:R-:W-:-:S04]  /*1a6360*/  @P1 LOP3.LUT R7, R7, 0x10000000, RZ, 0xfc, !PT ;  /* 0x1000000007071812 */ /* 0x000fc800078efcff */
[----:B------:R-:W-:-:S04]  /*1a6370*/  LOP3.LUT R7, R7, 0xfdffffff, RZ, 0xc0, !PT ;  /* 0xfdffffff07077812 */ /* 0x000fc800078ec0ff */
[----:B------:R-:W-:Y:S02]  /*1a6380*/  @P0 LOP3.LUT R7, R7, 0x2000000, RZ, 0xfc, !PT ;  /* 0x0200000007070812 */ /* 0x000fe400078efcff */
[----:B------:R-:W-:Y:S01]  /*1a6390*/  ISETP.GE.AND P0, PT, R59, UR23, PT ;  /* 0x000000173b007c0c */ /* 0x000fe2000bf06270 */
[----:B------:R-:W3:Y:S03]  /*1a63a0*/  LDCU.64 UR22, c[0x0][0x398] ;  /* 0x00007300ff1677ac */ /* 0x000ee60008000a00 */
[----:B------:R-:W-:Y:S02]  /*1a63b0*/  ISETP.LT.AND P1, PT, R5, UR24, !P0 ;  /* 0x0000001805007c0c */ /* 0x000fe4000c721270 */
[----:B--2---:R-:W-:Y:S02]  /*1a63c0*/  ISETP.LT.AND P0, PT, R6, UR48, !P0 ;  /* 0x0000003006007c0c */ /* 0x004fe4000c701270 */
[----:B------:R-:W-:Y:S01]  /*1a63d0*/  LOP3.LUT R7, R7, 0xfeffffff, RZ, 0xc0, !PT ;  /* 0xfeffffff07077812 */ /* 0x000fe200078ec0ff */
[----:B------:R-:W2:Y:S08]  /*1a63e0*/  LDCU UR48, c[0x0][0x398] ;  /* 0x00007300ff3077ac */ /* 0x000eb00008000800 */
[----:B------:R-:W-:-:S04]  /*1a63f0*/  @P1 LOP3.LUT R7, R7, 0x1000000, RZ, 0xfc, !PT ;  /* 0x0100000007071812 */ /* 0x000fc800078efcff */
[----:B------:R-:W-:-:S04]  /*1a6400*/  LOP3.LUT R7, R7, 0xffbfffff, RZ, 0xc0, !PT ;  /* 0xffbfffff07077812 */ /* 0x000fc800078ec0ff */
[----:B------:R-:W-:Y:S02]  /*1a6410*/  @P0 LOP3.LUT R7, R7, 0x400000, RZ, 0xfc, !PT ;  /* 0x0040000007070812 */ /* 0x000fe400078efcff */
[----:B------:R-:W-:Y:S01]  /*1a6420*/  ISETP.GE.AND P0, PT, R14, UR21, PT ;  /* 0x000000150e007c0c */ /* 0x000fe2000bf06270 */
[----:B------:R-:W-:Y:S01]  /*1a6430*/  VIADD R14, R0, 0x17b ;  /* 0x0000017b000e7836 */ /* 0x000fe20000000000 */
[----:B------:R-:W0:Y:S04]  /*1a6440*/  LDCU.64 UR20, c[0x0][0x398] ;  /* 0x00007300ff1477ac */ /* 0x000e280008000a00 */
[----:B------:R0:W-:Y:S04]  /*1a6450*/  STL [R1+0x7c3c], R14 ;  /* 0x007c3c0e01007387 */ /* 0x0001e80000100800 */
[----:B------:R-:W4:Y:S01]  /*1a6460*/  LDL.LU R46, [R1+0x2dc0] ;  /* 0x002dc000012e7983 */ /* 0x000f220000300800 */
[----:B---3--:R-:W-:-:S02]  /*1a6470*/  ISETP.LT.AND P1, PT, R5, UR22, !P0 ;  /* 0x0000001605007c0c */ /* 0x008fc4000c721270 */
[----:B--2---:R-:W-:Y:S02]  /*1a6480*/  ISETP.LT.AND P0, PT, R6, UR48, !P0 ;  /* 0x0000003006007c0c */ /* 0x004fe4000c701270 */
[----:B------:R-:W-:Y:S01]  /*1a6490*/  LOP3.LUT R7, R7, 0xffdfffff, RZ, 0xc0, !PT ;  /* 0xffdfffff07077812 */ /* 0x000fe200078ec0ff */
[----:B------:R-:W2:Y:S01]  /*1a64a0*/  LDCU UR48, c[0x0][0x398] ;  /* 0x00007300ff3077ac */ /* 0x000ea20008000800 */
[----:B------:R-:W3:Y:S04]  /*1a64b0*/  LDL.LU R48, [R1+0x2dc8] ;  /* 0x002dc80001307983 */ /* 0x000ee80000300800 */
[----:B------:R-:W3:Y:S03]  /*1a64c0*/  LDL.LU R58, [R1+0x2dd0] ;  /* 0x002dd000013a7983 */ /* 0x000ee60000300800 */
[----:B------:R-:W-:-:S04]  /*1a64d0*/  @P1 LOP3.LUT R7, R7, 0x200000, RZ, 0xfc, !PT ;  /* 0x0020000007071812 */ /* 0x000fc800078efcff */
[----:B------:R-:W-:-:S04]  /*1a64e0*/  LOP3.LUT R7, R7, 0xfff7ffff, RZ, 0xc0, !PT ;  /* 0xfff7ffff07077812 */ /* 0x000fc800078ec0ff */
[----:B------:R-:W-:Y:S02]  /*1a64f0*/  @P0 LOP3.LUT R7, R7, 0x80000, RZ, 0xfc, !PT ;  /* 0x0008000007070812 */ /* 0x000fe400078efcff */
[----:B------:R-:W-:Y:S01]  /*1a6500*/  ISETP.GE.AND P0, PT, R13, UR29, PT ;  /* 0x0000001d0d007c0c */ /* 0x000fe2000bf06270 */
[----:B------:R-:W1:Y:S03]  /*1a6510*/  LDCU.64 UR28, c[0x0][0x398] ;  /* 0x00007300ff1c77ac */ /* 0x000e660008000a00 */
[----:B0-----:R-:W-:Y:S02]  /*1a6520*/  ISETP.LT.AND P1, PT, R5, UR20, !P0 ;  /* 0x0000001405007c0c */ /* 0x001fe4000c721270 */
[----:B--2---:R-:W-:Y:S02]  /*1a6530*/  ISETP.LT.AND P0, PT, R6, UR48, !P0 ;  /* 0x0000003006007c0c */ /* 0x004fe4000c701270 */
        /* <DEDUP_REMOVED lines=28> */
[----:B------:R-:W-:-:S02]  /*1a6700*/  IMAD.MOV.U32 R33, RZ, RZ, R26 ;  /* 0x000000ffff217224 */ /* 0x000fc400078e001a */
        /* <DEDUP_REMOVED lines=8> */
[C---:B------:R-:W-:Y:S01]  /*1a6790*/  VIADD R21, R0.reuse, 0x185 ;  /* 0x0000018500157836 */ /* 0x040fe20000000000 */
[----:B------:R-:W-:Y:S01]  /*1a67a0*/  @P1 LOP3.LUT R7, R7, 0x40, RZ, 0xfc, !PT ;  /* 0x0000004007071812 */ /* 0x000fe200078efcff */
[C---:B------:R-:W-:Y:S02]  /*1a67b0*/  VIADD R31, R0.reuse, 0x187 ;  /* 0x00000187001f7836 */ /* 0x040fe40000000000 */
[C---:B------:R-:W-:Y:S02]  /*1a67c0*/  VIADD R30, R0.reuse, 0x188 ;  /* 0x00000188001e7836 */ /* 0x040fe40000000000 */
[C---:B------:R-:W-:Y:S01]  /*1a67d0*/  VIADD R29, R0.reuse, 0x189 ;  /* 0x00000189001d7836 */ /* 0x040fe20000000000 */
[----:B------:R-:W-:Y:S01]  /*1a67e0*/  LOP3.LUT R7, R7, 0xfffffff7, RZ, 0xc0, !PT ;  /* 0xfffffff707077812 */ /* 0x000fe200078ec0ff */
[----:B------:R-:W-:Y:S01]  /*1a67f0*/  VIADD R53, R0, 0x18b ;  /* 0x0000018b00357836 */ /* 0x000fe20000000000 */
[----:B------:R-:W0:Y:S02]  /*1a6800*/  LDCU UR48, c[0x0][0x39c] ;  /* 0x00007380ff3077ac */ /* 0x000e240008000800 */
[----:B------:R-:W-:-:S02]  /*1a6810*/  @P0 LOP3.LUT R7, R7, 0x8, RZ, 0xfc, !PT ;  /* 0x0000000807070812 */ /* 0x000fc400078efcff */
[----:B------:R-:W-:Y:S01]  /*1a6820*/  ISETP.GE.AND P0, PT, R20, UR25, PT ;  /* 0x0000001914007c0c */ /* 0x000fe2000bf06270 */
[----:B------:R-:W1:Y:S03]  /*1a6830*/  LDCU.64 UR24, c[0x0][0x398] ;  /* 0x00007300ff1877ac */ /* 0x000e660008000a00 */
[----:B--2---:R-:W-:Y:S02]  /*1a6840*/  ISETP.LT.AND P1, PT, R5, UR16, !P0 ;  /* 0x0000001005007c0c */ /* 0x004fe4000c721270 */
[----:B------:R-:W-:Y:S02]  /*1a6850*/  ISETP.LT.AND P0, PT, R6, UR76, !P0 ;  /* 0x0000004c06007c0c */ /* 0x000fe4000c701270 */
[----:B----4-:R-:W-:Y:S02]  /*1a6860*/  R2UR UR76, R46 ;  /* 0x000000002e4c72ca */ /* 0x010fe400000e0000 */
[----:B------:R-:W2:Y:S04]  /*1a6870*/  LDL.LU R46, [R1+0x2dd4] ;  /* 0x002dd400012e7983 */ /* 0x000ea80000300800 */
[----:B------:R-:W4:Y:S04]  /*1a6880*/  LDL.LU R32, [R1+0x192c] ;  /* 0x00192c0001207983 */ /* 0x000f280000300800 */
[----:B------:R-:W2:Y:S04]  /*1a6890*/  LDL.LU R10, [R1+0x1928] ;  /* 0x00192800010a7983 */ /* 0x000ea80000300800 */
[----:B------:R-:W2:Y:S01]  /*1a68a0*/  LDL.LU R34, [R1+0x1924] ;  /* 0x0019240001227983 */ /* 0x000ea20000300800 */
[----:B------:R-:W-:-:S03]  /*1a68b0*/  LOP3.LUT R7, R7, 0xfffffffb, RZ, 0xc0, !PT ;  /* 0xfffffffb07077812 */ /* 0x000fc600078ec0ff */
[----:B------:R-:W3:Y:S04]  /*1a68c0*/  LDL.LU R9, [R1+0xbb0] ;  /* 0x000bb00001097983 */ /* 0x000ee80000300800 */
[----:B------:R-:W4:Y:S04]  /*1a68d0*/  LDL.LU R11, [R1+0xb8c] ;  /* 0x000b8c00010b7983 */ /* 0x000f280000300800 */
[----:B------:R-:W5:Y:S01]  /*1a68e0*/  LDL.LU R4, [R1+0xb84] ;  /* 0x000b840001047983 */ /* 0x000f620000300800 */
[----:B------:R-:W-:-:S03]  /*1a68f0*/  @P1 LOP3.LUT R7, R7, 0x4, RZ, 0xfc, !PT ;  /* 0x0000000407071812 */ /* 0x000fc600078efcff */
[----:B------:R-:W5:Y:S01]  /*1a6900*/  LDL.LU R24, [R1+0x188] ;  /* 0x0001880001187983 */ /* 0x000f620000300800 */
[----:B------:R-:W-:-:S04]  /*1a6910*/  LOP3.LUT R7, R7, 0xfffffffe, RZ, 0xc0, !PT ;  /* 0xfffffffe07077812 */ /* 0x000fc800078ec0ff */
[----:B------:R-:W-:Y:S02]  /*1a6920*/  @P0 LOP3.LUT R7, R7, 0x1, RZ, 0xfc, !PT ;  /* 0x0000000107070812 */ /* 0x000fe400078efcff */
[----:B------:R-:W-:Y:S01]  /*1a6930*/  ISETP.GE.AND P0, PT, R28, UR23, PT ;  /* 0x000000171c007c0c */ /* 0x000fe2000bf06270 */
[----:B------:R-:W0:Y:S03]  /*1a6940*/  LDCU.64 UR22, c[0x0][0x398] ;  /* 0x00007300ff1677ac */ /* 0x000e260008000a00 */
[----:B-1----:R-:W-:Y:S02]  /*1a6950*/  ISETP.LT.AND P1, PT, R5, UR24, !P0 ;  /* 0x0000001805007c0c */ /* 0x002fe4000c721270 */
[----:B------:R-:W-:-:S11]  /*1a6960*/  ISETP.LT.AND P0, PT, R6, UR75, !P0 ;  /* 0x0000004b06007c0c */ /* 0x000fd6000c701270 */
        /* <DEDUP_REMOVED lines=24> */
[----:B--2---:R-:W-:Y:S02]  /*1a6af0*/  LOP3.LUT R14, R34, 0xffff, RZ, 0xc0, !PT ;  /* 0x0000ffff220e7812 */ /* 0x004fe400078ec0ff */
[----:B------:R-:W-:Y:S01]  /*1a6b00*/  R2UR UR73, R46 ;  /* 0x000000002e4972ca */ /* 0x000fe200000e0000 */
[----:B------:R-:W2:Y:S04]  /*1a6b10*/  LDL.LU R34, [R1+0x18c] ;  /* 0x00018c0001227983 */ /* 0x000ea80000300800 */
[----:B------:R-:W-:Y:S02]  /*1a6b20*/  @P1 LOP3.LUT R36, R36, 0x80000, RZ, 0xfc, !PT ;  /* 0x0008000024241812 */ /* 0x000fe400078efcff */
[----:B---3--:R-:W-:Y:S02]  /*1a6b30*/  R2UR UR74, R58 ;  /* 0x000000003a4a72ca */ /* 0x008fe400000e0000 */
[----:B----4-:R-:W-:-:S02]  /*1a6b40*/  LOP3.LUT R15, R32, 0xffff, RZ, 0xc0, !PT ;  /* 0x0000ffff200f7812 */ /* 0x010fc400078ec0ff */
[----:B------:R-:W-:Y:S02]  /*1a6b50*/  LOP3.LUT R9, R9, 0xffff, RZ, 0xc0, !PT ;  /* 0x0000ffff09097812 */ /* 0x000fe400078ec0ff */
[----:B------:R-:W-:Y:S02]  /*1a6b60*/  LOP3.LUT R36, R36, 0xfffdffff, RZ, 0xc0, !PT ;  /* 0xfffdffff24247812 */ /* 0x000fe400078ec0ff */
[----:B------:R-:W-:Y:S02]  /*1a6b70*/  LOP3.LUT R10, R10, 0xffff, RZ, 0xc0, !PT ;  /* 0x0000ffff0a0a7812 */ /* 0x000fe400078ec0ff */
[----:B------:R-:W-:Y:S02]  /*1a6b80*/  R2UR UR75, R48 ;  /* 0x00000000304b72ca */ /* 0x000fe400000e0000 */
[----:B-----5:R-:W-:Y:S02]  /*1a6b90*/  LOP3.LUT R4, R4, 0xffff, RZ, 0xc0, !PT ;  /* 0x0000ffff04047812 */ /* 0x020fe400078ec0ff */
[----:B------:R-:W-:-:S02]  /*1a6ba0*/  @P0 LOP3.LUT R36, R36, 0x20000, RZ, 0xfc, !PT ;  /* 0x0002000024240812 */ /* 0x000fc400078efcff */
[----:B------:R-:W-:Y:S01]  /*1a6bb0*/  ISETP.GE.AND P0, PT, R39, UR19, PT ;  /* 0x0000001327007c0c */ /* 0x000fe2000bf06270 */
[----:B------:R-:W0:Y:S01]  /*1a6bc0*/  LDCU.64 UR18, c[0x0][0x398] ;  /* 0x00007300ff1277ac */ /* 0x000e220008000a00 */
[----:B------:R-:W-:Y:S01]  /*1a6bd0*/  LOP3.LUT R7, R7, 0xfffffffd, RZ, 0xc0, !PT ;  /* 0xfffffffd07077812 */ /* 0x000fe200078ec0ff */
[----:B------:R-:W-:Y:S01]  /*1a6be0*/  VIADD R20, R0, 0x186 ;  /* 0x0000018600147836 */ /* 0x000fe20000000000 */
[----:B-1----:R-:W-:Y:S02]  /*1a6bf0*/  ISETP.LT.AND P1, PT, R5, UR26, !P0 ;  /* 0x0000001a05007c0c */ /* 0x002fe4000c721270 */
[----:B------:R-:W-:Y:S02]  /*1a6c00*/  ISETP.LT.AND P0, PT, R6, UR71, !P0 ;  /* 0x0000004706007c0c */ /* 0x000fe4000c701270 */
[----:B------:R-:W-:Y:S02]  /*1a6c10*/  LOP3.LUT R36, R36, 0xfffeffff, RZ, 0xc0, !PT ;  /* 0xfffeffff24247812 */ /* 0x000fe400078ec0ff */
[----:B------:R-:W-:Y:S01]  /*1a6c20*/  PRMT R32, R15, 0x3340, R9 ;  /* 0x000033400f207816 */ /* 0x000fe20000000009 */
        /* <DEDUP_REMOVED lines=8> */
[----:B------:R-:W-:Y:S01]  /*1a6cb0*/  VIADD R44, R0, 0x193 ;  /* 0x00000193002c7836 */ /* 0x000fe20000000000 */
[----:B------:R-:W-:Y:S01]  /*1a6cc0*/  @P1 LOP3.LUT R36, R36, 0x10000, RZ, 0xfc, !PT ;  /* 0x0001000024241812 */ /* 0x000fe200078efcff */
[C---:B------:R-:W-:Y:S02]  /*1a6cd0*/  VIADD R41, R0.reuse, 0x194 ;  /* 0x0000019400297836 */ /* 0x040fe40000000000 */
[C---:B------:R-:W-:Y:S02]  /*1a6ce0*/  VIADD R58, R0.reuse, 0x195 ;  /* 0x00000195003a7836 */ /* 0x040fe40000000000 */
[----:B------:R-:W-:Y:S01]  /*1a6cf0*/  VIADD R39, R0, 0x196 ;  /* 0x0000019600277836 */ /* 0x000fe20000000000 */
[----:B------:R-:W-:Y:S01]  /*1a6d00*/  LOP3.LUT R36, R36, 0xffffdfff, RZ, 0xc0, !PT ;  /* 0xffffdfff24247812 */ /* 0x000fe200078ec0ff */
[----:B------:R-:W-:-:S02]  /*1a6d10*/  VIADD R38, R0, 0x197 ;  /* 0x0000019700267836 */ /* 0x000fc40000000000 */
[C---:B------:R-:W-:Y:S02]  /*1a6d20*/  VIADD R46, R0.reuse, 0x198 ;  /* 0x00000198002e7836 */ /* 0x040fe40000000000 */
[----:B------:R-:W-:Y:S01]  /*1a6d30*/  VIADD R42, R0, 0x19a ;  /* 0x0000019a002a7836 */ /* 0x000fe20000000000 */
[----:B------:R-:W-:Y:S02]  /*1a6d40*/  @P0 LOP3.LUT R36, R36, 0x2000, RZ, 0xfc, !PT ;  /* 0x0000200024240812 */ /* 0x000fe400078efcff */
[----:B------:R-:W-:Y:S01]  /*1a6d50*/  ISETP.GE.AND P0, PT, R43, UR17, PT ;  /* 0x000000112b007c0c */ /* 0x000fe2000bf06270 */
[----:B------:R-:W1:Y:S01]  /*1a6d60*/  LDCU.64 UR16, c[0x0][0x398] ;  /* 0x00007300ff1077ac */ /* 0x000e620008000a00 */
[C---:B------:R-:W-:Y:S02]  /*1a6d70*/  VIADD R40, R0.reuse, 0x19b ;  /* 0x0000019b00287836 */ /* 0x040fe40000000000 */
[----:B------:R-:W-:Y:S01]  /*1a6d80*/  VIADD R3, R0, 0x19c ;  /* 0x0000019c00037836 */ /* 0x000fe20000000000 */
[----:B0-----:R-:W-:-:S02]  /*1a6d90*/  ISETP.LT.AND P1, PT, R5, UR18, !P0 ;  /* 0x0000001205007c0c */ /* 0x001fc4000c721270 */
[----:B------:R-:W-:Y:S02]  /*1a6da0*/  ISETP.LT.AND P0, PT, R6, UR70, !P0 ;  /* 0x0000004606007c0c */ /* 0x000fe4000c701270 */
[----:B------:R-:W-:Y:S02]  /*1a6db0*/  LOP3.LUT R36, R36, 0xffffefff, RZ, 0xc0, !PT ;  /* 0xffffefff24247812 */ /* 0x000fe400078ec0ff */
[----:B------:R-:W-:Y:S01]  /*1a6dc0*/  SHF.R.U32.HI R9, RZ, 0x8, R9 ;  /* 0x00000008ff097819 */ /* 0x000fe20000011609 */
[----:B------:R-:W0:Y:S01]  /*1a6dd0*/  LDCU UR18, c[0x0][0x39c] ;  /* 0x00007380ff1277ac */ /* 0x000e220008000800 */
[C---:B------:R-:W-:Y:S02]  /*1a6de0*/  VIADD R43, R0.reuse, 0x199 ;  /* 0x00000199002b7836 */ /* 0x040fe40000000000 */
[C---:B------:R-:W-:Y:S01]  /*1a6df0*/  VIADD R59, R0.reuse, 0x19f ;  /* 0x0000019f003b7836 */ /* 0x040fe20000000000 */
[----:B------:R-:W3:Y:S01]  /*1a6e00*/  LDCU UR70, c[0x0][0x39c] ;  /* 0x00007380ff4677ac */ /* 0x000ee20008000800 */
[----:B------:R-:W-:-:S02]  /*1a6e10*/  VIADD R56, R0, 0x1a1 ;  /* 0x000001a100387836 */ /* 0x000fc40000000000 */
[C---:B------:R-:W-:Y:S01]  /*1a6e20*/  VIADD R57, R0.reuse, 0x1a0 ;  /* 0x000001a000397836 */ /* 0x040fe20000000000 */
[----:B------:R-:W4:Y:S01]  /*1a6e30*/  LDCU UR71, c[0x0][0x39c] ;  /* 0x00007380ff4777ac */ /* 0x000f220008000800 */
[----:B------:R-:W-:Y:S01]  /*1a6e40*/  VIADD R55, R0, 0x1a2 ;  /* 0x000001a200377836 */ /* 0x000fe20000000000 */
[----:B------:R-:W5:Y:S01]  /*1a6e50*/  LDCU UR72, c[0x0][0x39c] ;  /* 0x00007380ff4877ac */ /* 0x000f620008000800 */
        /* <DEDUP_REMOVED lines=8> */
[----:B------:R-:W-:Y:S01]  /*1a6ee0*/  IMAD.MOV.U32 R25, RZ, RZ, R60 ;  /* 0x000000ffff197224 */ /* 0x000fe200078e003c */
        /* <DEDUP_REMOVED lines=10> */
[----:B------:R-:W-:-:S02]  /*1a6f90*/  IMAD.MOV.U32 R2, RZ, RZ, R61 ;  /* 0x000000ffff027224 */ /* 0x000fc400078e003d */
[----:B------:R-:W-:Y:S01]  /*1a6fa0*/  IMAD.MOV.U32 R8, RZ, RZ, R25 ;  /* 0x000000ffff087224 */ /* 0x000fe200078e0019 */
[----:B------:R-:W0:Y:S01]  /*1a6fb0*/  LDCU UR24, c[0x0][0x39c] ;  /* 0x00007380ff1877ac */ /* 0x000e220008000800 */
[----:B------:R-:W0:Y:S04]  /*1a6fc0*/  LDCU UR67, c[0x0][0x39c] ;  /* 0x00007380ff4377ac */ /* 0x000e280008000800 */
        /* <DEDUP_REMOVED lines=8> */
[----:B------:R-:W1:Y:S01]  /*1a7050*/  LDCU UR22, c[0x0][0x39c] ;  /* 0x00007380ff1677ac */ /* 0x000e620008000800 */
[----:B------:R-:W1:Y:S09]  /*1a7060*/  LDCU UR65, c[0x0][0x39c] ;  /* 0x00007380ff4177ac */ /* 0x000e720008000800 */
[----:B------:R-:W-:-:S02]  /*1a7070*/  @P0 LOP3.LUT R37, R37, 0x80000000, RZ, 0xfc, !PT ;  /* 0x8000000025250812 */ /* 0x000fc400078efcff */
[----:B------:R-:W-:Y:S02]  /*1a7080*/  ISETP.GE.AND P0, PT, R27, UR29, PT ;  /* 0x0000001d1b007c0c */ /* 0x000fe4000bf06270 */
[----:B------:R-:W-:Y:S01]  /*1a7090*/  @P1 LOP3.LUT R36, R36, 0x2, RZ, 0xfc, !PT ;  /* 0x0000000224241812 */ /* 0x000fe200078efcff */
[----:B------:R-:W1:Y:S01]  /*1a70a0*/  LDCU.64 UR28, c[0x0][0x398] ;  /* 0x00007300ff1c77ac */ /* 0x000e620008000a00 */
[----:B0-----:R-:W-:Y:S02]  /*1a70b0*/  ISETP.LT.AND P1, PT, R5, UR20, !P0 ;  /* 0x0000001405007c0c */ /* 0x001fe4000c721270 */
[----:B------:R-:W-:Y:S02]  /*1a70c0*/  ISETP.LT.AND P0, PT, R6, UR60, !P0 ;  /* 0x0000003c06007c0c */ /* 0x000fe4000c701270 */
[----:B------:R-:W-:Y:S02]  /*1a70d0*/  LOP3.LUT R37, R37, 0xdfffffff, RZ, 0xc0, !PT ;  /* 0xdfffffff25257812 */ /* 0x000fe400078ec0ff */
[----:B------:R-:W-:Y:S01]  /*1a70e0*/  LOP3.LUT R36, R36, 0xfffffffe, RZ, 0xc0, !PT ;  /* 0xfffffffe24247812 */ /* 0x000fe200078ec0ff */
[----:B------:R-:W0:Y:S01]  /*1a70f0*/  LDCU UR20, c[0x0][0x39c] ;  /* 0x00007380ff1477ac */ /* 0x000e220008000800 */
        /* <DEDUP_REMOVED lines=10> */
[----:B------:R-:W0:Y:S07]  /*1a71a0*/  LDCU UR56, c[0x0][0x39c] ;  /* 0x00007380ff3877ac */ /* 0x000e2e0008000800 */
[----:B------:R-:W-:-:S04]  /*1a71b0*/  @P1 LOP3.LUT R37, R37, 0x4000000, RZ, 0xfc, !PT ;  /* 0x0400000025251812 */ /* 0x000fc800078efcff */
[----:B------:R-:W-:-:S04]  /*1a71c0*/  LOP3.LUT R37, R37, 0xff7fffff, RZ, 0xc0, !PT ;  /* 0xff7fffff25257812 */ /* 0x000fc800078ec0ff */
[----:B------:R-:W-:Y:S02]  /*1a71d0*/  @P0 LOP3.LUT R37, R37, 0x800000, RZ, 0xfc, !PT ;  /* 0x0080000025250812 */ /* 0x000fe400078efcff */
[----:B------:R-:W-:Y:S02]  /*1a71e0*/  ISETP.GE.AND P0, PT, R33, UR19, PT ;  /* 0x0000001321007c0c */ /* 0x000fe4000bf06270 */
[----:B------:R-:W-:Y:S02]  /*1a71f0*/  LOP3.LUT R37, R37, 0xffbfffff, RZ, 0xc0, !PT ;  /* 0xffbfffff25257812 */ /* 0x000fe400078ec0ff */
[----:B0-----:R-:W-:Y:S02]  /*1a7200*/  ISETP.LT.AND P1, PT, R5, UR26, !P0 ;  /* 0x0000001a05007c0c */ /* 0x001fe4000c721270 */
[----:B------:R-:W-:Y:S02]  /*1a7210*/  ISETP.LT.AND P0, PT, R6, UR52, !P0 ;  /* 0x0000003406007c0c */ /* 0x000fe4000c701270 */
[----:B------:R-:W-:Y:S01]  /*1a7220*/  SHF.R.U32.HI R33, RZ, 0x8, R10 ;  /* 0x00000008ff217819 */ /* 0x000fe2000001160a */
[----:B------:R-:W0:Y:S01]  /*1a7230*/  LDCU UR26, c[0x0][0x39c] ;  /* 0x00007380ff1a77ac */ /* 0x000e220008000800 */
[----:B------:R-:W0:Y:S01]  /*1a7240*/  LDCU UR19, c[0x0][0x39c] ;  /* 0x00007380ff1377ac */ /* 0x000e220008000800 */
[----:B------:R-:W0:Y:S06]  /*1a7250*/  LDCU UR52, c[0x0][0x39c] ;  /* 0x00007380ff3477ac */ /* 0x000e2c0008000800 */
[----:B------:R-:W-:-:S04]  /*1a7260*/  @P1 LOP3.LUT R37, R37, 0x400000, RZ, 0xfc, !PT ;  /* 0x0040000025251812 */ /* 0x000fc800078efcff */
[----:B------:R-:W-:-:S04]  /*1a7270*/  LOP3.LUT R37, R37, 0xffefffff, RZ, 0xc0, !PT ;  /* 0xffefffff25257812 */ /* 0x000fc800078ec0ff */
[----:B------:R-:W-:Y:S02]  /*1a7280*/  @P0 LOP3.LUT R37, R37, 0x100000, RZ, 0xfc, !PT ;  /* 0x0010000025250812 */ /* 0x000fe400078efcff */
[----:B------:R-:W-:Y:S02]  /*1a7290*/  ISETP.GE.AND P0, PT, R8, UR17, PT ;  /* 0x0000001108007c0c */ /* 0x000fe4000bf06270 */
[----:B------:R-:W-:Y:S01]  /*1a72a0*/  LOP3.LUT R8, R11, 0xffff, RZ, 0xc0, !PT ;  /* 0x0000ffff0b087812 */ /* 0x000fe200078ec0ff */
[----:B------:R-:W0:Y:S01]  /*1a72b0*/  LDCU UR17, c[0x0][0x39c] ;  /* 0x00007380ff1177ac */ /* 0x000e220008000800 */
[----:B------:R-:W3:Y:S01]  /*1a72c0*/  LDL.LU R11, [R1+0x190] ;  /* 0x00019000010b7983 */ /* 0x000ee20000300800 */
[----:B------:R-:W-:Y:S02]  /*1a72d0*/  ISETP.LT.AND P1, PT, R5, UR73, !P0 ;  /* 0x0000004905007c0c */ /* 0x000fe4000c721270 */
[----:B------:R-:W-:Y:S02]  /*1a72e0*/  ISETP.LT.AND P0, PT, R6, UR50, !P0 ;  /* 0x0000003206007c0c */ /* 0x000fe4000c701270 */
[----:B------:R-:W-:Y:S01]  /*1a72f0*/  LOP3.LUT R37, R37, 0xfff7ffff, RZ, 0xc0, !PT ;  /* 0xfff7ffff25257812 */ /* 0x000fe200078ec0ff */
[----:B------:R-:W0:Y:S01]  /*1a7300*/  LDCU UR50, c[0x0][0x39c] ;  /* 0x00007380ff3277ac */ /* 0x000e220008000800 */
[----:B------:R-:W-:-:S02]  /*1a7310*/  VIADD R60, R0, 0x19d ;  /* 0x0000019d003c7836 */ /* 0x000fc40000000000 */
[----:B------:R-:W-:Y:S01]  /*1a7320*/  VIADD R61, R0, 0x19e ;  /* 0x0000019e003d7836 */ /* 0x000fe20000000000 */
[----:B------:R-:W0:Y:S04]  /*1a7330*/  LDCU UR73, c[0x0][0x39c] ;  /* 0x00007380ff4977ac */ /* 0x000e280008000800 */
[----:B------:R-:W-:-:S04]  /*1a7340*/  @P1 LOP3.LUT R37, R37, 0x80000, RZ, 0xfc, !PT ;  /* 0x0008000025251812 */ /* 0x000fc800078efcff */
[----:B------:R-:W-:-:S04]  /*1a7350*/  LOP3.LUT R37, R37, 0xfffdffff, RZ, 0xc0, !PT ;  /* 0xfffdffff25257812 */ /* 0x000fc800078ec0ff */
[----:B------:R-:W-:Y:S02]  /*1a7360*/  @P0 LOP3.LUT R37, R37, 0x20000, RZ, 0xfc, !PT ;  /* 0x0002000025250812 */ /* 0x000fe400078efcff */
[----:B------:R-:W-:Y:S02]  /*1a7370*/  ISETP.GE.AND P0, PT, R24, UR25, PT ;  /* 0x0000001918007c0c */ /* 0x000fe4000bf06270 */
[----:B------:R-:W-:Y:S01]  /*1a7380*/  SHF.R.U32.HI R24, RZ, 0x8, R15 ;  /* 0x00000008ff187819 */ /* 0x000fe2000001160f */
[----:B------:R-:W0:Y:S01]  /*1a7390*/  LDCU UR25, c[0x0][0x39c] ;  /* 0x00007380ff1977ac */ /* 0x000e220008000800 */
[----:B------:R-:W4:Y:S01]  /*1a73a0*/  LDL.LU R15, [R1+0x194] ;  /* 0x00019400010f7983 */ /* 0x000f220000300800 */
[----:B------:R-:W-:Y:S02]  /*1a73b0*/  ISETP.LT.AND P1, PT, R5, UR74, !P0 ;  /* 0x0000004a05007c0c */ /* 0x000fe4000c721270 */
[----:B------:R-:W-:Y:S02]  /*1a73c0*/  ISETP.LT.AND P0, PT, R6, UR54, !P0 ;  /* 0x0000003606007c0c */ /* 0x000fe4000c701270 */
[----:B------:R-:W-:Y:S01]  /*1a73d0*/  LOP3.LUT R37, R37, 0xffff7fff, RZ, 0xc0, !PT ;  /* 0xffff7fff25257812 */ /* 0x000fe200078ec0ff */
[----:B------:R1:W-:Y:S01]  /*1a73e0*/  STL [R1+0x980], R32 ;  /* 0x0009802001007387 */ /* 0x0003e20000100800 */
[----:B------:R-:W-:Y:S01]  /*1a73f0*/  LOP3.LUT R24, R24, 0xffff, RZ, 0xc0, !PT ;  /* 0x0000ffff18187812 */ /* 0x000fe200078ec0ff */
[----:B------:R-:W0:Y:S01]  /*1a7400*/  LDCU UR54, c[0x0][0x39c] ;  /* 0x00007380ff3677ac */ /* 0x000e220008000800 */
[----:B------:R-:W0:Y:S01]  /*1a7410*/  LDCU UR74, c[0x0][0x39c] ;  /* 0x00007380ff4a77ac */ /* 0x000e220008000800 */
[----:B-1----:R-:W5:Y:S04]  /*1a7420*/  LDL.LU R32, [R1+0x2ff0] ;  /* 0x002ff00001207983 */ /* 0x002f680000300800 */
[----:B------:R-:W-:-:S04]  /*1a7430*/  @P1 LOP3.LUT R37, R37, 0x8000, RZ, 0xfc, !PT ;  /* 0x0000800025251812 */ /* 0x000fc800078efcff */
[----:B------:R-:W-:-:S04]  /*1a7440*/  LOP3.LUT R37, R37, 0xffffdfff, RZ, 0xc0, !PT ;  /* 0xffffdfff25257812 */ /* 0x000fc800078ec0ff */
[----:B------:R-:W-:Y:S02]  /*1a7450*/  @P0 LOP3.LUT R37, R37, 0x2000, RZ, 0xfc, !PT ;  /* 0x0000200025250812 */ /* 0x000fe400078efcff */
[----:B--2---:R-:W-:Y:S02]  /*1a7460*/  ISETP.GE.AND P0, PT, R34, UR23, PT ;  /* 0x0000001722007c0c */ /* 0x004fe4000bf06270 */
[--C-:B------:R-:W-:Y:S02]  /*1a7470*/  PRMT R34, R10, 0x3340, R8.reuse ;  /* 0x000033400a227816 */ /* 0x100fe40000000008 */
[----:B------:R-:W-:Y:S02]  /*1a7480*/  SHF.R.U32.HI R10, RZ, 0x8, R8 ;  /* 0x00000008ff0a7819 */ /* 0x000fe40000011608 */
[----:B------:R-:W-:Y:S01]  /*1a7490*/  LOP3.LUT R37, R37, 0xfffff7ff, RZ, 0xc0, !PT ;  /* 0xfffff7ff25257812 */ /* 0x000fe200078ec0ff */
[----:B------:R-:W1:Y:S01]  /*1a74a0*/  LDCU UR23, c[0x0][0x39c] ;  /* 0x00007380ff1777ac */ /* 0x000e620008000800 */
[----:B------:R2:W-:Y:S04]  /*1a74b0*/  STL [R1+0x984], R34 ;  /* 0x0009842201007387 */ /* 0x0005e80000100800 */
[----:B------:R-:W5:Y:S01]  /*1a74c0*/  LDL.LU R8, [R1+0x198] ;  /* 0x0001980001087983 */ /* 0x000f620000300800 */
[----:B------:R-:W-:-:S02]  /*1a74d0*/  ISETP.LT.AND P1, PT, R5, UR75, !P0 ;  /* 0x0000004b05007c0c */ /* 0x000fc4000c721270 */
[----:B------:R-:W-:Y:S01]  /*1a74e0*/  ISETP.LT.AND P0, PT, R6, UR58, !P0 ;  /* 0x0000003a06007c0c */ /* 0x000fe2000c701270 */
[----:B------:R-:W0:Y:S01]  /*1a74f0*/  LDCU UR58, c[0x0][0x39c] ;  /* 0x00007380ff3a77ac */ /* 0x000e220008000800 */
[C---:B------:R-:W-:Y:S02]  /*1a7500*/  VIADD R35, R0.reuse, 0x1a3 ;  /* 0x000001a300237836 */ /* 0x040fe40000000000 */
[C---:B------:R-:W-:Y:S02]  /*1a7510*/  VIADD R25, R0.reuse, 0x1a6 ;  /* 0x000001a600197836 */ /* 0x040fe40000000000 */
[C---:B------:R-:W-:Y:S02]  /*1a7520*/  VIADD R26, R0.reuse, 0x1a5 ;  /* 0x000001a5001a7836 */ /* 0x040fe40000000000 */
[----:B------:R-:W-:Y:S01]  /*1a7530*/  VIADD R27, R0, 0x1a4 ;  /* 0x000001a4001b7836 */ /* 0x000fe20000000000 */
[----:B------:R-:W0:Y:S02]  /*1a7540*/  LDCU UR75, c[0x0][0x39c] ;  /* 0x00007380ff4b77ac */ /* 0x000e240008000800 */
[----:B------:R-:W-:-:S04]  /*1a7550*/  @P1 LOP3.LUT R37, R37, 0x800, RZ, 0xfc, !PT ;  /* 0x0000080025251812 */ /* 0x000fc800078efcff */
[----:B------:R-:W-:-:S04]  /*1a7560*/  LOP3.LUT R37, R37, 0xfffffdff, RZ, 0xc0, !PT ;  /* 0xfffffdff25257812 */ /* 0x000fc800078ec0ff */
[----:B------:R-:W-:-:S04]  /*1a7570*/  @P0 LOP3.LUT R37, R37, 0x200, RZ, 0xfc, !PT ;  /* 0x0000020025250812 */ /* 0x000fc800078efcff */
[----:B------:R-:W-:Y:S02]  /*1a7580*/  LOP3.LUT R37, R37, 0xffffff7f, RZ, 0xc0, !PT ;  /* 0xffffff7f25257812 */ /* 0x000fe400078ec0ff */
[----:B--2---:R-:W-:Y:S02]  /*1a7590*/  SHF.R.U32.HI R34, RZ, 0x8, R14 ;  /* 0x00000008ff227819 */ /* 0x004fe4000001160e */
[--C-:B------:R-:W-:Y:S02]  /*1a75a0*/  PRMT R14, R14, 0x3340, R4.reuse ;  /* 0x000033400e0e7816 */ /* 0x100fe40000000004 */
[----:B------:R-:W-:Y:S02]  /*1a75b0*/  LOP3.LUT R34, R34, 0xffff, RZ, 0xc0, !PT ;  /* 0x0000ffff22227812 */ /* 0x000fe400078ec0ff */
[----:B---3--:R-:W-:Y:S02]  /*1a75c0*/  ISETP.GE.AND P0, PT, R11, UR21, PT ;  /* 0x000000150b007c0c */ /* 0x008fe4000bf06270 */
[----:B------:R-:W-:Y:S01]  /*1a75d0*/  SHF.R.U32.HI R4, RZ, 0x8, R4 ;  /* 0x00000008ff047819 */ /* 0x000fe20000011604 */
[----:B------:R-:W2:Y:S01]  /*1a75e0*/  LDL.LU R11, [R1+0x2ff4] ;  /* 0x002ff400010b7983 */ /* 0x000ea20000300800 */
[----:B------:R-:W3:Y:S01]  /*1a75f0*/  LDCU UR21, c[0x0][0x39c] ;  /* 0x00007380ff1577ac */ /* 0x000ee20008000800 */
[----:B------:R-:W-:-:S02]  /*1a7600*/  ISETP.LT.AND P1, PT, R5, UR76, !P0 ;  /* 0x0000004c05007c0c */ /* 0x000fc4000c721270 */
[----:B------:R-:W-:Y:S01]  /*1a7610*/  ISETP.LT.AND P0, PT, R6, UR64, !P0 ;  /* 0x0000004006007c0c */ /* 0x000fe2000c701270 */
[----:B------:R1:W-:Y:S01]  /*1a7620*/  STL [R1+0x988], R14 ;  /* 0x0009880e01007387 */ /* 0x0003e20000100800 */
[----:B------:R-:W-:Y:S01]  /*1a7630*/  LOP3.LUT R4, R4, 0xffff, RZ, 0xc0, !PT ;  /* 0x0000ffff04047812 */ /* 0x000fe200078ec0ff */
[----:B------:R-:W2:Y:S01]  /*1a7640*/  LDCU UR64, c[0x0][0x39c] ;  /* 0x00007380ff4077ac */ /* 0x000ea20008000800 */
[----:B0-----:R-:W-:Y:S01]  /*1a7650*/  ISETP.GE.AND P4, PT, R25, UR74, PT ;  /* 0x0000004a19007c0c */ /* 0x001fe2000bf86270 */
[----:B------:R-:W-:Y:S01]  /*1a7660*/  VIADD R2, R0, 0x1a7 ;  /* 0x000001a700027836 */ /* 0x000fe20000000000 */
[----:B------:R-:W0:Y:S01]  /*1a7670*/  LDCU UR76, c[0x0][0x39c] ;  /* 0x00007380ff4c77ac */ /* 0x000e220008000800 */
[----:B-1----:R-:W3:Y:S04]  /*1a7680*/  LDL.LU R14, [R1+0x7c3c] ;  /* 0x007c3c00010e7983 */ /* 0x002ee80000300800 */
[----:B------:R-:W-:-:S04]  /*1a7690*/  @P1 LOP3.LUT R37, R37, 0x80, RZ, 0xfc, !PT ;  /* 0x0000008025251812 */ /* 0x000fc800078efcff */
[----:B------:R-:W-:-:S04]  /*1a76a0*/  LOP3.LUT R37, R37, 0xffffffbf, RZ, 0xc0, !PT ;  /* 0xffffffbf25257812 */ /* 0x000fc800078ec0ff */
[----:B------:R-:W-:Y:S02]  /*1a76b0*/  @P0 LOP3.LUT R37, R37, 0x40, RZ, 0xfc, !PT ;  /* 0x0000004025250812 */ /* 0x000fe400078efcff */
[----:B----4-:R-:W-:Y:S01]  /*1a76c0*/  ISETP.GE.AND P0, PT, R15, UR29, PT ;  /* 0x0000001d0f007c0c */ /* 0x010fe2000bf06270 */
[----:B------:R-:W1:Y:S01]  /*1a76d0*/  LDCU UR29, c[0x0][0x39c] ;  /* 0x00007380ff1d77ac */ /* 0x000e620008000800 */
[----:B------:R-:W4:Y:S02]  /*1a76e0*/  LDL.LU R15, [R1+0x7c38] ;  /* 0x007c3800010f7983 */ /* 0x000f240000300800 */
[----:B------:R-:W-:Y:S02]  /*1a76f0*/  ISETP.LT.AND P1, PT, R5, UR63, !P0 ;  /* 0x0000003f05007c0c */ /* 0x000fe4000c721270 */
[----:B------:R-:W-:Y:S02]  /*1a7700*/  ISETP.LT.AND P0, PT, R6, UR66, !P0 ;  /* 0x0000004206007c0c */ /* 0x000fe4000c701270 */
[----:B------:R-:W-:Y:S01]  /*1a7710*/  LOP3.LUT R37, R37, 0xffffffdf, RZ, 0xc0, !PT ;  /* 0xffffffdf25257812 */ /* 0x000fe200078ec0ff */
[----:B------:R-:W0:Y:S01]  /*1a7720*/  LDCU UR66, c[0x0][0x39c] ;  /* 0x00007380ff4277ac */ /* 0x000e220008000800 */
[----:B-----5:R-:W-:-:S02]  /*1a7730*/  R2UR.FILL UR63, R32 ;  /* 0x00000000203f72ca */ /* 0x020fc400004e0000 */
[----:B------:R-:W5:Y:S04]  /*1a7740*/  LDL.LU R32, [R1+0x7c34] ;  /* 0x007c340001207983 */ /* 0x000f680000300800 */
[----:B------:R0:W-:Y:S01]  /*1a7750*/  STL [R1+0x178], R34 ;  /* 0x0001782201007387 */ /* 0x0001e20000100800 */
[----:B------:R-:W-:Y:S02]  /*1a7760*/  @P1 LOP3.LUT R37, R37, 0x20, RZ, 0xfc, !PT ;  /* 0x0000002025251812 */ /* 0x000fe400078efcff */
[----:B0-----:R-:W-:Y:S02]  /*1a7770*/  LOP3.LUT R34, R33, 0xffff, RZ, 0xc0, !PT ;  /* 0x0000ffff21227812 */ /* 0x001fe400078ec0ff */
[----:B------:R-:W3:Y:S04]  /*1a7780*/  LDL.LU R33, [R1+0x16c] ;  /* 0x00016c0001217983 */ /* 0x000ee80000300800 */
[----:B------:R0:W-:Y:S01]  /*1a7790*/  STL [R1+0x174], R34 ;  /* 0x0001742201007387 */ /* 0x0001e20000100800 */
[----:B------:R-:W-:-:S03]  /*1a77a0*/  LOP3.LUT R37, R37, 0xfffffff7, RZ, 0xc0, !PT ;  /* 0xfffffff725257812 */ /* 0x000fc600078ec0ff */
[----:B0-----:R-:W4:Y:S04]  /*1a77b0*/  LDL.LU R34, [R1+0x168] ;  /* 0x0001680001227983 */ /* 0x001f280000300800 */
[----:B------:R0:W-:Y:S01]  /*1a77c0*/  STL [R1+0x148], R24 ;  /* 0x0001481801007387 */ /* 0x0001e20000100800 */
[----:B------:R-:W-:-:S03]  /*1a77d0*/  @P0 LOP3.LUT R37, R37, 0x8, RZ, 0xfc, !PT ;  /* 0x0000000825250812 */ /* 0x000fc600078efcff */
[----:B0-----:R-:W4:Y:S01]  /*1a77e0*/  LDL.LU R24, [R1+0x164] ;  /* 0x0001640001187983 */ /* 0x001f220000300800 */
[----:B------:R-:W-:Y:S02]  /*1a77f0*/  ISETP.GE.AND P0, PT, R8, UR27, PT ;  /* 0x0000001b08007c0c */ /* 0x000fe4000bf06270 */
[----:B------:R-:W-:Y:S01]  /*1a7800*/  LOP3.LUT R37, R37, 0xfffffffb, RZ, 0xc0, !PT ;  /* 0xfffffffb25257812 */ /* 0x000fe200078ec0ff */
[----:B------:R-:W5:Y:S01]  /*1a7810*/  LDL.LU R8, [R1+0x160] ;  /* 0x0001600001087983 */ /* 0x000f620000300800 */
[----:B------:R-:W0:Y:S01]  /*1a7820*/  LDCU UR27, c[0x0][0x39c] ;  /* 0x00007380ff1b77ac */ /* 0x000e220008000800 */
[----:B------:R-:W-:Y:S02]  /*1a7830*/  ISETP.LT.AND P1, PT, R5, UR62, !P0 ;  /* 0x0000003e05007c0c */ /* 0x000fe4000c721270 */
[----:B------:R-:W-:Y:S01]  /*1a7840*/  ISETP.LT.AND P0, PT, R6, UR68, !P0 ;  /* 0x0000004406007c0c */ /* 0x000fe2000c701270 */
[----:B------:R-:W5:Y:S04]  /*1a7850*/  LDL.LU R5, [R1+0x15c] ;  /* 0x00015c0001057983 */ /* 0x000f680000300800 */
[----:B------:R-:W5:Y:S01]  /*1a7860*/  LDL.LU R6, [R1+0x158] ;  /* 0x0001580001067983 */ /* 0x000f620000300800 */
[----:B------:R-:W0:Y:S05]  /*1a7870*/  LDCU UR68, c[0x0][0x39c] ;  /* 0x00007380ff4477ac */ /* 0x000e2a0008000800 */
[----:B------:R-:W-:-:S04]  /*1a7880*/  @P1 LOP3.LUT R37, R37, 0x4, RZ, 0xfc, !PT ;  /* 0x0000000425251812 */ /* 0x000fc800078efcff */
[----:B------:R-:W-:-:S04]  /*1a7890*/  LOP3.LUT R37, R37, 0xfffffffd, RZ, 0xc0, !PT ;  /* 0xfffffffd25257812 */ /* 0x000fc800078ec0ff */
[----:B------:R-:W-:-:S04]  /*1a78a0*/  @P0 LOP3.LUT R37, R37, 0x2, RZ, 0xfc, !PT ;  /* 0x0000000225250812 */ /* 0x000fc800078efcff */
[----:B------:R-:W-:Y:S02]  /*1a78b0*/  LOP3.LUT R37, R37, 0xfffffffe, RZ, 0xc0, !PT ;  /* 0xfffffffe25257812 */ /* 0x000fe400078ec0ff */
[----:B--2---:R-:W-:Y:S02]  /*1a78c0*/  R2UR.FILL UR62, R11 ;  /* 0x000000000b3e72ca */ /* 0x004fe400004e0000 */
[----:B------:R-:W-:Y:S02]  /*1a78d0*/  LOP3.LUT R11, R9, 0xffff, RZ, 0xc0, !PT ;  /* 0x0000ffff090b7812 */ /* 0x000fe400078ec0ff */
[----:B------:R-:W2:Y:S04]  /*1a78e0*/  LDL.LU R9, [R1+0x154] ;  /* 0x0001540001097983 */ /* 0x000ea80000300800 */
[----:B------:R0:W-:Y:S02]  /*1a78f0*/  STL [R1+0xe0], R11 ;  /* 0x0000e00b01007387 */ /* 0x0001e40000100800 */
[----:B0-----:R-:W-:-:S02]  /*1a7900*/  LOP3.LUT R11, R10, 0xffff, RZ, 0xc0, !PT ;  /* 0x0000ffff0a0b7812 */ /* 0x001fc400078ec0ff */
[----:B------:R-:W2:Y:S04]  /*1a7910*/  LDL.LU R10, [R1+0x150] ;  /* 0x00015000010a7983 */ /* 0x000ea80000300800 */
[----:B------:R0:W-:Y:S04]  /*1a7920*/  STL [R1+0x114], R11 ;  /* 0x0001140b01007387 */ /* 0x0001e80000100800 */
[----:B0-----:R-:W2:Y:S04]  /*1a7930*/  LDL.LU R11, [R1+0x14c] ;  /* 0x00014c00010b7983 */ /* 0x001ea80000300800 */
[----:B------:R0:W-:Y:S04]  /*1a7940*/  STL [R1+0x170], R4 ;  /* 0x0001700401007387 */ /* 0x0001e80000100800 */
[----:B0-----:R-:W2:Y:S01]  /*1a7950*/  LDL.LU R4, [R1+0x144] ;  /* 0x0001440001047983 */ /* 0x001ea20000300800 */
[----:B---3--:R-:W-:Y:S01]  /*1a7960*/  ISETP.GE.AND P1, PT, R33, UR43, PT ;  /* 0x0000002b21007c0c */ /* 0x008fe2000bf26270 */
[----:B------:R-:W0:-:S12]  /*1a7970*/  LDCU UR43, c[0x0][0x39c] ;  /* 0x00007380ff2b77ac */ /* 0x000e180008000800 */
[----:B------:R-:W-:Y:S02]  /*1a7980*/  @P1 LOP3.LUT R37, R37, 0x1, RZ, 0xfc, !PT ;  /* 0x0000000125251812 */ /* 0x000fe400078efcff */
[----:B----4-:R-:W-:Y:S02]  /*1a7990*/  ISETP.GE.AND P2, PT, R24, UR47, PT ;  /* 0x0000002f18007c0c */ /* 0x010fe4000bf46270 */
[----:B------:R-:W-:Y:S02]  /*1a79a0*/  LOP3.LUT R37, R37, 0xffffffef, RZ, 0xc0, !PT ;  /* 0xffffffef25257812 */ /* 0x000fe400078ec0ff */
[----:B-----5:R-:W-:-:S09]  /*1a79b0*/  ISETP.GE.AND P3, PT, R5, UR51, PT ;  /* 0x0000003305007c0c */ /* 0x020fd2000bf66270 */
[----:B------:R-:W-:Y:S01]  /*1a79c0*/  @P2 LOP3.LUT R37, R37, 0x10, RZ, 0xfc, !PT ;  /* 0x0000001025252812 */ /* 0x000fe200078efcff */
[----:B------:R-:W3:Y:S01]  /*1a79d0*/  LDL.LU R5, [R1+0x140] ;  /* 0x0001400001057983 */ /* 0x000ee20000300800 */
[----:B------:R-:W-:-:S03]  /*1a79e0*/  ISETP.GE.AND P2, PT, R6, UR53, PT ;  /* 0x0000003506007c0c */ /* 0x000fc6000bf46270 */
[----:B------:R-:W4:Y:S04]  /*1a79f0*/  LDL.LU R33, [R1+0x130] ;  /* 0x0001300001217983 */ /* 0x000f280000300800 */
[----:B------:R-:W5:Y:S01]  /*1a7a00*/  LDL.LU R6, [R1+0x12c] ;  /* 0x00012c0001067983 */ /* 0x000f620000300800 */
[----:B------:R-:W-:Y:S02]  /*1a7a10*/  ISETP.GE.AND P1, PT, R8, UR49, PT ;  /* 0x0000003108007c0c */ /* 0x000fe4000bf26270 */
[----:B------:R-:W-:Y:S02]  /*1a7a20*/  ISETP.GE.AND P0, PT, R34, UR45, PT ;  /* 0x0000002d22007c0c */ /* 0x000fe4000bf06270 */
[----:B------:R-:W-:Y:S01]  /*1a7a30*/  LOP3.LUT R37, R37, 0xfffffeff, RZ, 0xc0, !PT ;  /* 0xfffffeff25257812 */ /* 0x000fe200078ec0ff */
[----:B------:R-:W0:Y:S04]  /*1a7a40*/  LDL.LU R34, [R1+0x128] ;  /* 0x0001280001227983 */ /* 0x000e280000300800 */
[----:B------:R-:W5:Y:S04]  /*1a7a50*/  LDL.LU R24, [R1+0x124] ;  /* 0x0001240001187983 */ /* 0x000f680000300800 */
[----:B------:R-:W5:Y:S01]  /*1a7a60*/  LDL.LU R8, [R1+0x120] ;  /* 0x0001200001087983 */ /* 0x000f620000300800 */
[----:B------:R-:W3:Y:S01]  /*1a7a70*/  LDCU UR49, c[0x0][0x39c] ;  /* 0x00007380ff3177ac */ /* 0x000ee20008000800 */
[----:B------:R-:W4:Y:S01]  /*1a7a80*/  LDCU UR47, c[0x0][0x39c] ;  /* 0x00007380ff2f77ac */ /* 0x000f220008000800 */
[----:B------:R-:W5:Y:S01]  /*1a7a90*/  LDCU UR45, c[0x0][0x39c] ;  /* 0x00007380ff2d77ac */ /* 0x000f620008000800 */
[----:B------:R-:W-:Y:S01]  /*1a7aa0*/  ISETP.GE.AND P5, PT, R2, UR75, PT ;  /* 0x0000004b02007c0c */ /* 0x000fe2000bfa6270 */
[----:B------:R-:W-:Y:S01]  /*1a7ab0*/  VIADD R0, R0, 0x1a8 ;  /* 0x000001a800007836 */ /* 0x000fe20000000000 */
[----:B------:R-:W0:Y:S01]  /*1a7ac0*/  LDCU UR53, c[0x0][0x39c] ;  /* 0x00007380ff3577ac */ /* 0x000e220008000800 */
[----:B------:R-:W0:Y:S01]  /*1a7ad0*/  LDCU UR51, c[0x0][0x39c] ;  /* 0x00007380ff3377ac */ /* 0x000e220008000800 */
[----:B------:R-:W-:-:S04]  /*1a7ae0*/  @P1 LOP3.LUT R37, R37, 0x100, RZ, 0xfc, !PT ;  /* 0x0000010025251812 */ /* 0x000fc800078efcff */
[----:B------:R-:W-:-:S04]  /*1a7af0*/  LOP3.LUT R37, R37, 0xfffffbff, RZ, 0xc0, !PT ;  /* 0xfffffbff25257812 */ /* 0x000fc800078ec0ff */
[----:B------:R-:W-:-:S04]  /*1a7b00*/  @P3 LOP3.LUT R37, R37, 0x400, RZ, 0xfc, !PT ;  /* 0x0000040025253812 */ /* 0x000fc800078efcff */
[----:B------:R-:W-:-:S04]  /*1a7b10*/  LOP3.LUT R37, R37, 0xffffefff, RZ, 0xc0, !PT ;  /* 0xffffefff25257812 */ /* 0x000fc800078ec0ff */
[----:B------:R-:W-:-:S04]  /*1a7b20*/  @P2 LOP3.LUT R37, R37, 0x1000, RZ, 0xfc, !PT ;  /* 0x0000100025252812 */ /* 0x000fc800078efcff */
[----:B------:R-:W-:Y:S02]  /*1a7b30*/  LOP3.LUT R37, R37, 0xffffbfff, RZ, 0xc0, !PT ;  /* 0xffffbfff25257812 */ /* 0x000fe400078ec0ff */
[----:B--2---:R-:W-:Y:S01]  /*1a7b40*/  ISETP.GE.AND P1, PT, R9, UR55, PT ;  /* 0x0000003709007c0c */ /* 0x004fe2000bf26270 */
[----:B------:R-:W2:Y:S01]  /*1a7b50*/  S2R R2, SR_TID.X ;  /* 0x0000000000027919 */ /* 0x000ea20000002100 */
[----:B------:R-:W5:Y:S01]  /*1a7b60*/  LDL.LU R9, [R1+0x11c] ;  /* 0x00011c0001097983 */ /* 0x000f620000300800 */
[----:B------:R-:W-:Y:S01]  /*1a7b70*/  ISETP.GE.AND P6, PT, R0, UR76, PT ;  /* 0x0000004c00007c0c */ /* 0x000fe2000bfc6270 */
[----:B------:R-:W0:Y:S01]  /*1a7b80*/  LDCU UR55, c[0x0][0x39c] ;  /* 0x00007380ff3777ac */ /* 0x000e220008000800 */
[----:B------:R-:W-:-:S08]  /*1a7b90*/  ISETP.GE.AND P3, PT, R10, UR57, PT ;  /* 0x000000390a007c0c */ /* 0x000fd0000bf66270 */
[----:B------:R-:W-:Y:S01]  /*1a7ba0*/  @P1 LOP3.LUT R37, R37, 0x4000, RZ, 0xfc, !PT ;  /* 0x0000400025251812 */ /* 0x000fe200078efcff */
[----:B------:R-:W5:Y:S01]  /*1a7bb0*/  LDL.LU R10, [R1+0x118] ;  /* 0x00011800010a7983 */ /* 0x000f620000300800 */
[----:B------:R-:W-:Y:S02]  /*1a7bc0*/  ISETP.GE.AND P2, PT, R11, UR59, PT ;  /* 0x0000003b0b007c0c */ /* 0x000fe4000bf46270 */
[----:B------:R-:W-:Y:S01]  /*1a7bd0*/  LOP3.LUT R37, R37, 0xfffeffff, RZ, 0xc0, !PT ;  /* 0xfffeffff25257812 */ /* 0x000fe200078ec0ff */
[----:B------:R-:W5:Y:S01]  /*1a7be0*/  LDL.LU R11, [R1+0x110] ;  /* 0x00011000010b7983 */ /* 0x000f620000300800 */
[----:B------:R-:W-:Y:S01]  /*1a7bf0*/  LOP3.LUT R0, R0, 0xfffffffd, RZ, 0xc0, !PT ;  /* 0xfffffffd00007812 */ /* 0x000fe200078ec0ff */
[----:B------:R-:W0:Y:S01]  /*1a7c00*/  LDCU UR59, c[0x0][0x39c] ;  /* 0x00007380ff3b77ac */ /* 0x000e220008000800 */
[----:B------:R-:W-:Y:S01]  /*1a7c10*/  @P3 LOP3.LUT R37, R37, 0x10000, RZ, 0xfc, !PT ;  /* 0x0001000025253812 */ /* 0x000fe200078efcff */
[----:B------:R-:W0:Y:S03]  /*1a7c20*/  LDCU UR57, c[0x0][0x39c] ;  /* 0x00007380ff3977ac */ /* 0x000e260008000800 */
[----:B------:R-:W-:-:S02]  /*1a7c30*/  LOP3.LUT R37, R37, 0xfffbffff, RZ, 0xc0, !PT ;  /* 0xfffbffff25257812 */ /* 0x000fc400078ec0ff */
[----:B------:R-:W-:Y:S02]  /*1a7c40*/  ISETP.GE.AND P1, PT, R4, UR61, PT ;  /* 0x0000003d04007c0c */ /* 0x000fe4000bf26270 */
[----:B------:R-:W-:Y:S02]  /*1a7c50*/  @P0 LOP3.LUT R0, R0, 0x2, RZ, 0xfc, !PT ;  /* 0x0000000200000812 */ /* 0x000fe400078efcff */
[----:B------:R-:W-:Y:S01]  /*1a7c60*/  @P2 LOP3.LUT R37, R37, 0x40000, RZ, 0xfc, !PT ;  /* 0x0004000025252812 */ /* 0x000fe200078efcff */
[----:B------:R-:W5:Y:S01]  /*1a7c70*/  LDL.LU R4, [R1+0x10c] ;  /* 0x00010c0001047983 */ /* 0x000f620000300800 */
[----:B--2---:R-:W-:Y:S01]  /*1a7c80*/  LOP3.LUT R2, R2, 0x1f, RZ, 0xc0, !PT ;  /* 0x0000001f02027812 */ /* 0x004fe200078ec0ff */
[----:B------:R-:W2:Y:S01]  /*1a7c90*/  LDCU UR61, c[0x0][0x39c] ;  /* 0x00007380ff3d77ac */ /* 0x000ea20008000800 */
[----:B------:R-:W-:-:S05]  /*1a7ca0*/  LOP3.LUT R37, R37, 0xffdfffff, RZ, 0xc0, !PT ;  /* 0xffdfffff25257812 */ /* 0x000fca00078ec0ff */
[----:B------:R-:W-:Y:S02]  /*1a7cb0*/  @P1 LOP3.LUT R37, R37, 0x200000, RZ, 0xfc, !PT ;  /* 0x0020000025251812 */ /* 0x000fe400078efcff */
[----:B---3--:R-:W-:Y:S02]  /*1a7cc0*/  ISETP.GE.AND P1, PT, R5, UR49, PT ;  /* 0x0000003105007c0c */ /* 0x008fe4000bf26270 */
[----:B----4-:R-:W-:Y:S01]  /*1a7cd0*/  ISETP.GE.AND P3, PT, R33, UR47, PT ;  /* 0x0000002f21007c0c */ /* 0x010fe2000bf66270 */
[----:B------:R-:W3:Y:S04]  /*1a7ce0*/  LDL.LU R5, [R1+0x108] ;  /* 0x0001080001057983 */ /* 0x000ee80000300800 */
[----:B------:R-:W4:Y:S01]  /*1a7cf0*/  LDL.LU R33, [R1+0x7c30] ;  /* 0x007c300001217983 */ /* 0x000f220000300800 */
[----:B-----5:R-:W-:-:S02]  /*1a7d00*/  ISETP.GE.AND P2, PT, R6, UR45, PT ;  /* 0x0000002d06007c0c */ /* 0x020fc4000bf46270 */
[----:B------:R-:W-:Y:S01]  /*1a7d10*/  LOP3.LUT R37, R37, 0xfeffffff, RZ, 0xc0, !PT ;  /* 0xfeffffff25257812 */ /* 0x000fe200078ec0ff */
[----:B------:R-:W5:Y:S01]  /*1a7d20*/  LDL.LU R6, [R1+0x104] ;  /* 0x0001040001067983 */ /* 0x000f620000300800 */
[----:B------:R-:W1:Y:S01]  /*1a7d30*/  LDCU UR49, c[0x0][0x39c] ;  /* 0x00007380ff3177ac */ /* 0x000e620008000800 */
[----:B------:R-:W1:Y:S01]  /*1a7d40*/  LDCU UR47, c[0x0][0x39c] ;  /* 0x00007380ff2f77ac */ /* 0x000e620008000800 */
[----:B------:R-:W1:Y:S01]  /*1a7d50*/  LDCU UR45, c[0x0][0x39c] ;  /* 0x00007380ff2d77ac */ /* 0x000e620008000800 */
[----:B------:R-:W-:-:S04]  /*1a7d60*/  @P1 LOP3.LUT R37, R37, 0x1000000, RZ, 0xfc, !PT ;  /* 0x0100000025251812 */ /* 0x000fc800078efcff */
[----:B------:R-:W-:Y:S02]  /*1a7d70*/  LOP3.LUT R37, R37, 0xfdffffff, RZ, 0xc0, !PT ;  /* 0xfdffffff25257812 */ /* 0x000fe400078ec0ff */
[----:B0-----:R-:W-:Y:S01]  /*1a7d80*/  ISETP.GE.AND P1, PT, R34, UR43, PT ;  /* 0x0000002b22007c0c */ /* 0x001fe2000bf26270 */
[----:B------:R-:W0:Y:S01]  /*1a7d90*/  LDCU UR43, c[0x0][0x39c] ;  /* 0x00007380ff2b77ac */ /* 0x000e220008000800 */
[----:B------:R-:W2:Y:S01]  /*1a7da0*/  LDL.LU R34, [R1+0x7c2c] ;  /* 0x007c2c0001227983 */ /* 0x000ea20000300800 */
[----:B------:R-:W-:-:S04]  /*1a7db0*/  @P3 LOP3.LUT R37, R37, 0x2000000, RZ, 0xfc, !PT ;  /* 0x0200000025253812 */ /* 0x000fc800078efcff */
[----:B------:R-:W-:-:S04]  /*1a7dc0*/  LOP3.LUT R37, R37, 0xefffffff, RZ, 0xc0, !PT ;  /* 0xefffffff25257812 */ /* 0x000fc800078ec0ff */
[----:B------:R-:W-:-:S04]  /*1a7dd0*/  @P2 LOP3.LUT R37, R37, 0x10000000, RZ, 0xfc, !PT ;  /* 0x1000000025252812 */ /* 0x000fc800078efcff */
[----:B------:R-:W-:-:S04]  /*1a7de0*/  LOP3.LUT R37, R37, 0xbfffffff, RZ, 0xc0, !PT ;  /* 0xbfffffff25257812 */ /* 0x000fc800078ec0ff */
[----:B------:R-:W-:Y:S02]  /*1a7df0*/  @P1 LOP3.LUT R37, R37, 0x40000000, RZ, 0xfc, !PT ;  /* 0x4000000025251812 */ /* 0x000fe400078efcff */
[----:B-1----:R-:W-:Y:S02]  /*1a7e00*/  ISETP.GE.AND P1, PT, R24, UR49, PT ;  /* 0x0000003118007c0c */ /* 0x002fe4000bf26270 */
[----:B------:R-:W-:Y:S01]  /*1a7e10*/  ISETP.GE.AND P2, PT, R8, UR47, PT ;  /* 0x0000002f08007c0c */ /* 0x000fe2000bf46270 */
[----:B------:R-:W2:Y:S04]  /*1a7e20*/  LDL.LU R24, [R1+0x7c28] ;  /* 0x007c280001187983 */ /* 0x000ea80000300800 */
[----:B------:R-:W2:Y:S01]  /*1a7e30*/  LDL.LU R8, [R1+0x7c24] ;  /* 0x007c240001087983 */ /* 0x000ea20000300800 */
[----:B------:R-:W-:Y:S01]  /*1a7e40*/  LOP3.LUT R0, R0, 0xfffffffe, RZ, 0xc0, !PT ;  /* 0xfffffffe00007812 */ /* 0x000fe200078ec0ff */
[----:B------:R-:W1:Y:S01]  /*1a7e50*/  LDCU UR49, c[0x0][0x39c] ;  /* 0x00007380ff3177ac */ /* 0x000e620008000800 */
[----:B------:R-:W0:Y:S03]  /*1a7e60*/  LDCU UR47, c[0x0][0x39c] ;  /* 0x00007380ff2f77ac */ /* 0x000e260008000800 */
[----:B------:R-:W-:-:S04]  /*1a7e70*/  @P1 LOP3.LUT R36, R36, 0x1, RZ, 0xfc, !PT ;  /* 0x0000000124241812 */ /* 0x000fc800078efcff */
[----:B------:R-:W-:-:S04]  /*1a7e80*/  LOP3.LUT R36, R36, 0xfffffffb, RZ, 0xc0, !PT ;  /* 0xfffffffb24247812 */ /* 0x000fc800078ec0ff */
[----:B------:R-:W-:-:S04]  /*1a7e90*/  @P2 LOP3.LUT R36, R36, 0x4, RZ, 0xfc, !PT ;  /* 0x0000000424242812 */ /* 0x000fc800078efcff */
[----:B------:R-:W-:Y:S02]  /*1a7ea0*/  LOP3.LUT R36, R36, 0xffffffef, RZ, 0xc0, !PT ;  /* 0xffffffef24247812 */ /* 0x000fe400078ec0ff */
[----:B------:R-:W-:Y:S01]  /*1a7eb0*/  ISETP.GE.AND P3, PT, R9, UR45, PT ;  /* 0x0000002d09007c0c */ /* 0x000fe2000bf66270 */
[----:B------:R-:W1:Y:S01]  /*1a7ec0*/  LDCU UR45, c[0x0][0x39c] ;  /* 0x00007380ff2d77ac */ /* 0x000e620008000800 */
[----:B------:R-:W2:Y:S01]  /*1a7ed0*/  LDL.LU R9, [R1+0x7c20] ;  /* 0x007c200001097983 */ /* 0x000ea20000300800 */
[----:B0-----:R-:W-:-:S10]  /*1a7ee0*/  ISETP.GE.AND P1, PT, R10, UR43, PT ;  /* 0x0000002b0a007c0c */ /* 0x001fd4000bf26270 */
[----:B------:R-:W-:Y:S01]  /*1a7ef0*/  @P3 LOP3.LUT R36, R36, 0x10, RZ, 0xfc, !PT ;  /* 0x0000001024243812 */ /* 0x000fe200078efcff */
[----:B------:R-:W2:Y:S01]  /*1a7f00*/  LDL.LU R10, [R1+0x7c1c] ;  /* 0x007c1c00010a7983 */ /* 0x000ea20000300800 */
[----:B------:R-:W0:Y:S02]  /*1a7f10*/  LDCU UR43, c[0x0][0x39c] ;  /* 0x00007380ff2b77ac */ /* 0x000e240008000800 */
[----:B------:R-:W-:Y:S02]  /*1a7f20*/  LOP3.LUT R36, R36, 0xffffffbf, RZ, 0xc0, !PT ;  /* 0xffffffbf24247812 */ /* 0x000fe400078ec0ff */
[----:B------:R-:W-:Y:S02]  /*1a7f30*/  ISETP.GE.AND P2, PT, R11, UR77, PT ;  /* 0x0000004d0b007c0c */ /* 0x000fe4000bf46270 */
[----:B------:R-:W-:Y:S01]  /*1a7f40*/  @P1 LOP3.LUT R36, R36, 0x40, RZ, 0xfc, !PT ;  /* 0x0000004024241812 */ /* 0x000fe200078efcff */
[----:B------:R-:W2:Y:S03]  /*1a7f50*/  LDL.LU R11, [R1+0x7c18] ;  /* 0x007c1800010b7983 */ /* 0x000ea60000300800 */
[----:B------:R-:W-:-:S02]  /*1a7f60*/  LOP3.LUT R36, R36, 0xfffffeff, RZ, 0xc0, !PT ;  /* 0xfffffeff24247812 */ /* 0x000fc400078ec0ff */
[----:B------:R-:W-:-:S05]  /*1a7f70*/  ISETP.GE.AND P3, PT, R4, UR35, PT ;  /* 0x0000002304007c0c */ /* 0x000fca000bf66270 */
[----:B------:R-:W-:Y:S01]  /*1a7f80*/  @P2 LOP3.LUT R36, R36, 0x100, RZ, 0xfc, !PT ;  /* 0x0000010024242812 */ /* 0x000fe200078efcff */
[----:B------:R-:W2:Y:S01]  /*1a7f90*/  LDL.LU R4, [R1+0x7c14] ;  /* 0x007c140001047983 */ /* 0x000ea20000300800 */
[----:B------:R-:W0:Y:S01]  /*1a7fa0*/  LDCU UR35, c[0x0][0x39c] ;  /* 0x00007380ff2377ac */ /* 0x000e220008000800 */
[----:B---3--:R-:W-:Y:S02]  /*1a7fb0*/  ISETP.GE.AND P1, PT, R5, UR33, PT ;  /* 0x0000002105007c0c */ /* 0x008fe4000bf26270 */
[----:B-----5:R-:W-:Y:S01]  /*1a7fc0*/  ISETP.GE.AND P2, PT, R6, UR31, PT ;  /* 0x0000001f06007c0c */ /* 0x020fe2000bf46270 */
[----:B------:R-:W3:Y:S04]  /*1a7fd0*/  LDL.LU R5, [R1+0x7c10] ;  /* 0x007c100001057983 */ /* 0x000ee80000300800 */
[----:B------:R-:W5:Y:S01]  /*1a7fe0*/  LDL.LU R6, [R1+0x7c0c] ;  /* 0x007c0c0001067983 */ /* 0x000f620000300800 */
[----:B------:R-:W-:Y:S01]  /*1a7ff0*/  LOP3.LUT R36, R36, 0xfffff7ff, RZ, 0xc0, !PT ;  /* 0xfffff7ff24247812 */ /* 0x000fe200078ec0ff */
[----:B------:R-:W0:Y:S01]  /*1a8000*/  LDCU UR33, c[0x0][0x39c] ;  /* 0x00007380ff2177ac */ /* 0x000e220008000800 */
[----:B------:R-:W0:Y:S02]  /*1a8010*/  LDCU UR31, c[0x0][0x39c] ;  /* 0x00007380ff1f77ac */ /* 0x000e240008000800 */
[----:B------:R-:W-:-:S04]  /*1a8020*/  @P3 LOP3.LUT R36, R36, 0x800, RZ, 0xfc, !PT ;  /* 0x0000080024243812 */ /* 0x000fc800078efcff */
[----:B------:R-:W-:-:S04]  /*1a8030*/  LOP3.LUT R36, R36, 0xffffbfff, RZ, 0xc0, !PT ;  /* 0xffffbfff24247812 */ /* 0x000fc800078ec0ff */
[----:B------:R-:W-:-:S04]  /*1a8040*/  @P1 LOP3.LUT R36, R36, 0x4000, RZ, 0xfc, !PT ;  /* 0x0000400024241812 */ /* 0x000fc800078efcff */
[----:B------:R-:W-:-:S04]  /*1a8050*/  LOP3.LUT R36, R36, 0xffff7fff, RZ, 0xc0, !PT ;  /* 0xffff7fff24247812 */ /* 0x000fc800078ec0ff */
[----:B------:R-:W-:-:S04]  /*1a8060*/  @P2 LOP3.LUT R36, R36, 0x8000, RZ, 0xfc, !PT ;  /* 0x0000800024242812 */ /* 0x000fc800078efcff */
[----:B------:R-:W-:Y:S02]  /*1a8070*/  LOP3.LUT R36, R36, 0xfffbffff, RZ, 0xc0, !PT ;  /* 0xfffbffff24247812 */ /* 0x000fe400078ec0ff */
[----:B-----5:R-:W-:Y:S02]  /*1a8080*/  ISETP.GE.AND P3, PT, R6, UR11, PT ;  /* 0x0000000b06007c0c */ /* 0x020fe4000bf66270 */
[----:B------:R-:W5:Y:S01]  /*1a8090*/  LDL.LU R6, [R1+0x7c08] ;  /* 0x007c080001067983 */ /* 0x000f620000300800 */
[----:B---3--:R-:W-:Y:S02]  /*1a80a0*/  ISETP.GE.AND P1, PT, R5, UR10, PT ;  /* 0x0000000a05007c0c */ /* 0x008fe4000bf26270 */
[----:B--2---:R-:W-:Y:S01]  /*1a80b0*/  ISETP.GE.AND P2, PT, R4, UR9, PT ;  /* 0x0000000904007c0c */ /* 0x004fe2000bf46270 */
[----:B------:R-:W2:Y:S04]  /*1a80c0*/  LDL.LU R5, [R1+0x7c04] ;  /* 0x007c040001057983 */ /* 0x000ea80000300800 */
[----:B------:R-:W3:Y:S01]  /*1a80d0*/  LDL.LU R4, [R1+0x7c00] ;  /* 0x007c000001047983 */ /* 0x000ee20000300800 */
[----:B------:R-:W0:Y:S02]  /*1a80e0*/  LDCU.64 UR10, c[0x0][0x398] ;  /* 0x00007300ff0a77ac */ /* 0x000e240008000a00 */
[----:B------:R-:W-:-:S04]  /*1a80f0*/  @P3 LOP3.LUT R36, R36, 0x40000, RZ, 0xfc, !PT ;  /* 0x0004000024243812 */ /* 0x000fc800078efcff */
[----:B------:R-:W-:Y:S02]  /*1a8100*/  LOP3.LUT R36, R36, 0xffefffff, RZ, 0xc0, !PT ;  /* 0xffefffff24247812 */ /* 0x000fe400078ec0ff */
[----:B------:R-:W-:Y:S01]  /*1a8110*/  ISETP.GE.AND P3, PT, R11, UR8, PT ;  /* 0x000000080b007c0c */ /* 0x000fe2000bf66270 */
[----:B------:R-:W0:Y:S01]  /*1a8120*/  LDCU.64 UR8, c[0x0][0x398] ;  /* 0x00007300ff0877ac */ /* 0x000e220008000a00 */
[----:B------:R-:W2:Y:S01]  /*1a8130*/  LDL.LU R11, [R1+0x7bfc] ;  /* 0x007bfc00010b7983 */ /* 0x000ea20000300800 */
[----:B------:R-:W-:-:S04]  /*1a8140*/  @P1 LOP3.LUT R36, R36, 0x100000, RZ, 0xfc, !PT ;  /* 0x0010000024241812 */ /* 0x000fc800078efcff */
[----:B------:R-:W-:Y:S02]  /*1a8150*/  LOP3.LUT R36, R36, 0xffbfffff, RZ, 0xc0, !PT ;  /* 0xffbfffff24247812 */ /* 0x000fe400078ec0ff */
[----:B------:R-:W-:Y:S02]  /*1a8160*/  ISETP.GE.AND P1, PT, R10, UR7, PT ;  /* 0x000000070a007c0c */ /* 0x000fe4000bf26270 */
[----:B------:R-:W2:Y:S01]  /*1a8170*/  LDL.LU R10, [R1+0x7bf8] ;  /* 0x007bf800010a7983 */ /* 0x000ea20000300800 */
        /* <DEDUP_REMOVED lines=9> */
[----:B------:R-:W-:Y:S02]  /*1a8210*/  @P1 LOP3.LUT R36, R36, 0x4000000, RZ, 0xfc, !PT ;  /* 0x0400000024241812 */ /* 0x000fe400078efcff */
[----:B------:R-:W-:Y:S02]  /*1a8220*/  ISETP.GE.AND P1, PT, R24, UR4, PT ;  /* 0x0000000418007c0c */ /* 0x000fe4000bf26270 */
[----:B------:R-:W2:Y:S01]  /*1a8230*/  LDL.LU R24, [R1+0x7bec] ;  /* 0x007bec0001187983 */ /* 0x000ea20000300800 */
[----:B------:R-:W-:-:S04]  /*1a8240*/  LOP3.LUT R36, R36, 0xefffffff, RZ, 0xc0, !PT ;  /* 0xefffffff24247812 */ /* 0x000fc800078ec0ff */
[----:B------:R-:W-:Y:S02]  /*1a8250*/  @P2 LOP3.LUT R36, R36, 0x10000000, RZ, 0xfc, !PT ;  /* 0x1000000024242812 */ /* 0x000fe400078efcff */
[----:B------:R-:W-:Y:S02]  /*1a8260*/  ISETP.GE.AND P2, PT, R34, UR12, PT ;  /* 0x0000000c22007c0c */ /* 0x000fe4000bf46270 */
[----:B------:R-:W3:Y:S01]  /*1a8270*/  LDL.LU R34, [R1+0x7be8] ;  /* 0x007be80001227983 */ /* 0x000ee20000300800 */
[----:B------:R-:W-:Y:S02]  /*1a8280*/  LOP3.LUT R36, R36, 0xbfffffff, RZ, 0xc0, !PT ;  /* 0xbfffffff24247812 */ /* 0x000fe400078ec0ff */
[----:B------:R-:W-:Y:S02]  /*1a8290*/  @P1 LOP3.LUT R7, R7, 0x2, RZ, 0xfc, !PT ;  /* 0x0000000207071812 */ /* 0x000fe400078efcff */
[----:B------:R-:W-:Y:S02]  /*1a82a0*/  @P3 LOP3.LUT R36, R36, 0x40000000, RZ, 0xfc, !PT ;  /* 0x4000000024243812 */ /* 0x000fe400078efcff */
[----:B----4-:R-:W-:-:S02]  /*1a82b0*/  ISETP.GE.AND P3, PT, R33, UR13, PT ;  /* 0x0000000d21007c0c */ /* 0x010fc4000bf66270 */
[----:B------:R-:W-:Y:S02]  /*1a82c0*/  LOP3.LUT R7, R7, 0xffffffef, RZ, 0xc0, !PT ;  /* 0xffffffef07077812 */ /* 0x000fe400078ec0ff */
[----:B------:R-:W-:Y:S01]  /*1a82d0*/  ISETP.GE.AND P1, PT, R32, UR14, PT ;  /* 0x0000000e20007c0c */ /* 0x000fe2000bf26270 */
[----:B------:R-:W4:Y:S04]  /*1a82e0*/  LDL.LU R33, [R1+0x7be4] ;  /* 0x007be40001217983 */ /* 0x000f280000300800 */
[----:B------:R-:W4:Y:S01]  /*1a82f0*/  LDL.LU R32, [R1+0x7be0] ;  /* 0x007be00001207983 */ /* 0x000f220000300800 */
[----:B------:R-:W-:Y:S01]  /*1a8300*/  @P2 LOP3.LUT R7, R7, 0x10, RZ, 0xfc, !PT ;  /* 0x0000001007072812 */ /* 0x000fe200078efcff */
[----:B------:R-:W0:Y:S03]  /*1a8310*/  LDCU.64 UR12, c[0x0][0x398] ;  /* 0x00007300ff0c77ac */ /* 0x000e260008000a00 */
[----:B------:R-:W-:-:S02]  /*1a8320*/  LOP3.LUT R7, R7, 0xffffffdf, RZ, 0xc0, !PT ;  /* 0xffffffdf07077812 */ /* 0x000fc400078ec0ff */
[----:B------:R-:W-:Y:S01]  /*1a8330*/  ISETP.GE.AND P2, PT, R15, UR15, PT ;  /* 0x0000000f0f007c0c */ /* 0x000fe2000bf46270 */
[----:B------:R-:W0:Y:S01]  /*1a8340*/  LDCU.64 UR14, c[0x0][0x398] ;  /* 0x00007300ff0e77ac */ /* 0x000e220008000a00 */
[----:B------:R-:W4:Y:S01]  /*1a8350*/  LDL.LU R15, [R1+0x7bdc] ;  /* 0x007bdc00010f7983 */ /* 0x000f220000300800 */
[----:B------:R-:W-:-:S04]  /*1a8360*/  @P3 LOP3.LUT R7, R7, 0x20, RZ, 0xfc, !PT ;  /* 0x0000002007073812 */ /* 0x000fc800078efcff */
[----:B------:R-:W-:Y:S02]  /*1a8370*/  LOP3.LUT R7, R7, 0xfffffeff, RZ, 0xc0, !PT ;  /* 0xfffffeff07077812 */ /* 0x000fe400078ec0ff */
[----:B------:R-:W-:Y:S01]  /*1a8380*/  ISETP.GE.AND P3, PT, R14, UR30, PT ;  /* 0x0000001e0e007c0c */ /* 0x000fe2000bf66270 */
[----:B------:R-:W0:Y:S01]  /*1a8390*/  LDCU UR30, c[0x0][0x39c] ;  /* 0x00007380ff1e77ac */ /* 0x000e220008000800 */
        /* <DEDUP_REMOVED lines=41> */
[----:B------:R-:W-:Y:S02]  /*1a8630*/  @P3 LOP3.LUT R7, R7, 0x4000000, RZ, 0xfc, !PT ;  /* 0x0400000007073812 */ /* 0x000fe400078efcff */
[----:B------:R-:W-:Y:S01]  /*1a8640*/  ISETP.GE.AND P3, PT, R22, UR42, PT ;  /* 0x0000002a16007c0c */ /* 0x000fe2000bf66270 */
[----:B------:R-:W0:Y:S01]  /*1a8650*/  LDCU UR42, c[0x0][0x39c] ;  /* 0x00007380ff2a77ac */ /* 0x000e220008000800 */
[----:B------:R-:W4:Y:S01]  /*1a8660*/  LDL.LU R22, [R1+0x7bb4] ;  /* 0x007bb40001167983 */ /* 0x000f220000300800 */
[----:B------:R-:W-:-:S04]  /*1a8670*/  LOP3.LUT R7, R7, 0xf7ffffff, RZ, 0xc0, !PT ;  /* 0xf7ffffff07077812 */ /* 0x000fc800078ec0ff */
        /* <DEDUP_REMOVED lines=9> */
[----:B-----5:R-:W-:-:S04]  /*1a8710*/  LOP3.LUT R6, R6, 0xfffffffe, RZ, 0xc0, !PT ;  /* 0xfffffffe06067812 */ /* 0x020fc800078ec0ff */
[----:B------:R-:W-:-:S04]  /*1a8720*/  @P3 LOP3.LUT R6, R6, 0x1, RZ, 0xfc, !PT ;  /* 0x0000000106063812 */ /* 0x000fc800078efcff */
[----:B------:R-:W-:Y:S02]  /*1a8730*/  LOP3.LUT R6, R6, 0xfffffffb, RZ, 0xc0, !PT ;  /* 0xfffffffb06067812 */ /* 0x000fe400078ec0ff */
[----:B------:R-:W-:Y:S02]  /*1a8740*/  ISETP.GE.AND P3, PT, R31, UR18, PT ;  /* 0x000000121f007c0c */ /* 0x000fe4000bf66270 */
[----:B------:R-:W5:Y:S01]  /*1a8750*/  LDL.LU R31, [R1+0x7ba8] ;  /* 0x007ba800011f7983 */ /* 0x000f620000300800 */
        /* <DEDUP_REMOVED lines=19> */
[----:B--2---:R-:W-:Y:S01]  /*1a8890*/  LOP3.LUT R5, R5, 0xfffffffe, RZ, 0xc0, !PT ;  /* 0xfffffffe05057812 */ /* 0x004fe200078ec0ff */
[----:B------:R-:W2:Y:S01]  /*1a88a0*/  LDL.LU R52, [R1+0x7b94] ;  /* 0x007b940001347983 */ /* 0x000ea20000300800 */
[----:B------:R-:W-:Y:S02]  /*1a88b0*/  @P3 LOP3.LUT R6, R6, 0x2000, RZ, 0xfc, !PT ;  /* 0x0000200006063812 */ /* 0x000fe400078efcff */
[----:B---3--:R-:W-:Y:S01]  /*1a88c0*/  LOP3.LUT R4, R4, 0xfffffffe, RZ, 0xc0, !PT ;  /* 0xfffffffe04047812 */ /* 0x008fe200078ec0ff */
[----:B------:R-:W3:Y:S01]  /*1a88d0*/  LDCU UR28, c[0x0][0x39c] ;  /* 0x00007380ff1c77ac */ /* 0x000ee20008000800 */
[----:B------:R-:W-:-:S02]  /*1a88e0*/  LOP3.LUT R6, R6, 0xfffeffff, RZ, 0xc0, !PT ;  /* 0xfffeffff06067812 */ /* 0x000fc400078ec0ff */
[----:B------:R-:W-:Y:S01]  /*1a88f0*/  ISETP.GE.AND P3, PT, R51, UR48, PT ;  /* 0x0000003033007c0c */ /* 0x000fe2000bf66270 */
[----:B------:R-:W0:Y:S01]  /*1a8900*/  LDCU UR48, c[0x0][0x39c] ;  /* 0x00007380ff3077ac */ /* 0x000e220008000800 */
        /* <DEDUP_REMOVED lines=12> */
[----:B------:R-:W-:Y:S01]  /*1a89d0*/  ISETP.GE.AND P3, PT, R48, UR52, PT ;  /* 0x0000003430007c0c */ /* 0x000fe2000bf66270 */
[----:B------:R-:W0:Y:S01]  /*1a89e0*/  LDCU UR52, c[0x0][0x39c] ;  /* 0x00007380ff3477ac */ /* 0x000e220008000800 */
        /* <DEDUP_REMOVED lines=9> */
[----:B------:R-:W0:Y:S01]  /*1a8a80*/  LDCU.64 UR16, c[0x0][0x398] ;  /* 0x00007300ff1077ac */ /* 0x000e220008000a00 */
[----:B------:R-:W2:Y:S01]  /*1a8a90*/  LDL.LU R45, [R1+0x7b7c] ;  /* 0x007b7c00012d7983 */ /* 0x000ea20000300800 */
[----:B------:R-:W-:-:S04]  /*1a8aa0*/  @P3 LOP3.LUT R6, R6, 0x4000000, RZ, 0xfc, !PT ;  /* 0x0400000006063812 */ /* 0x000fc800078efcff */
[----:B------:R-:W-:-:S04]  /*1a8ab0*/  LOP3.LUT R6, R6, 0xefffffff, RZ, 0xc0, !PT ;  /* 0xefffffff06067812 */ /* 0x000fc800078ec0ff */
[----:B------:R-:W-:Y:S02]  /*1a8ac0*/  @P1 LOP3.LUT R6, R6, 0x10000000, RZ, 0xfc, !PT ;  /* 0x1000000006061812 */ /* 0x000fe400078efcff */
[----:B------:R-:W-:Y:S02]  /*1a8ad0*/  ISETP.GE.AND P3, PT, R44, UR56, PT ;  /* 0x000000382c007c0c */ /* 0x000fe4000bf66270 */
[----:B------:R-:W-:Y:S01]  /*1a8ae0*/  ISETP.GE.AND P1, PT, R41, UR54, PT ;  /* 0x0000003629007c0c */ /* 0x000fe2000bf26270 */
[----:B------:R-:W2:Y:S01]  /*1a8af0*/  LDL.LU R44, [R1+0x7b78] ;  /* 0x007b7800012c7983 */ /* 0x000ea20000300800 */
[----:B------:R-:W-:-:S03]  /*1a8b00*/  LOP3.LUT R6, R6, 0xbfffffff, RZ, 0xc0, !PT ;  /* 0xbfffffff06067812 */ /* 0x000fc600078ec0ff */
[----:B------:R-:W2:Y:S01]  /*1a8b10*/  LDL.LU R41, [R1+0x7b74] ;  /* 0x007b740001297983 */ /* 0x000ea20000300800 */
[----:B------:R-:W0:Y:S01]  /*1a8b20*/  LDCU UR56, c[0x0][0x39c] ;  /* 0x00007380ff3877ac */ /* 0x000e220008000800 */
[----:B------:R-:W0:Y:S01]  /*1a8b30*/  LDCU UR54, c[0x0][0x39c] ;  /* 0x00007380ff3677ac */ /* 0x000e220008000800 */
[----:B------:R-:W-:Y:S02]  /*1a8b40*/  @P2 LOP3.LUT R6, R6, 0x40000000, RZ, 0xfc, !PT ;  /* 0x4000000006062812 */ /* 0x000fe400078efcff */
[----:B------:R-:W-:Y:S01]  /*1a8b50*/  ISETP.GE.AND P2, PT, R58, UR25, PT ;  /* 0x000000193a007c0c */ /* 0x000fe2000bf46270 */
[----:B------:R-:W0:Y:S01]  /*1a8b60*/  LDCU.64 UR24, c[0x0][0x398] ;  /* 0x00007300ff1877ac */ /* 0x000e220008000a00 */
[----:B------:R-:W2:Y:S01]  /*1a8b70*/  LDL.LU R58, [R1+0x7b70] ;  /* 0x007b7000013a7983 */ /* 0x000ea20000300800 */
[----:B------:R-:W-:-:S04]  /*1a8b80*/  @P3 LOP3.LUT R5, R5, 0x1, RZ, 0xfc, !PT ;  /* 0x0000000105053812 */ /* 0x000fc800078efcff */
[----:B------:R-:W-:Y:S02]  /*1a8b90*/  LOP3.LUT R5, R5, 0xfffffff7, RZ, 0xc0, !PT ;  /* 0xfffffff705057812 */ /* 0x000fe400078ec0ff */
[----:B------:R-:W-:Y:S01]  /*1a8ba0*/  ISETP.GE.AND P3, PT, R39, UR60, PT ;  /* 0x0000003c27007c0c */ /* 0x000fe2000bf66270 */
[----:B------:R-:W0:Y:S01]  /*1a8bb0*/  LDCU UR60, c[0x0][0x39c] ;  /* 0x00007380ff3c77ac */ /* 0x000e220008000800 */
[----:B------:R-:W3:Y:S01]  /*1a8bc0*/  LDL.LU R39, [R1+0x7b6c] ;  /* 0x007b6c0001277983 */ /* 0x000ee20000300800 */
        /* <DEDUP_REMOVED lines=8> */
[----:B------:R-:W0:Y:S01]  /*1a8c50*/  LDCU.64 UR22, c[0x0][0x398] ;  /* 0x00007300ff1677ac */ /* 0x000e220008000a00 */
        /* <DEDUP_REMOVED lines=18> */
[----:B------:R-:W-:Y:S02]  /*1a8d80*/  ISETP.GE.AND P3, PT, R3, UR67, PT ;  /* 0x0000004303007c0c */ /* 0x000fe4000bf66270 */
        /* <DEDUP_REMOVED lines=17> */
[----:B------:R-:W-:-:S04]  /*1a8ea0*/  LOP3.LUT R5, R5, 0xfdffffff, RZ, 0xc0, !PT ;  /* 0xfdffffff05057812 */ /* 0x000fc800078ec0ff */
[----:B------:R-:W-:Y:S02]  /*1a8eb0*/  @P2 LOP3.LUT R5, R5, 0x2000000, RZ, 0xfc, !PT ;  /* 0x0200000005052812 */ /* 0x000fe400078efcff */
[----:B------:R-:W-:Y:S02]  /*1a8ec0*/  ISETP.GE.AND P2, PT, R56, UR69, PT ;  /* 0x0000004538007c0c */ /* 0x000fe4000bf46270 */
[----:B------:R-:W-:Y:S02]  /*1a8ed0*/  LOP3.LUT R5, R5, 0xefffffff, RZ, 0xc0, !PT ;  /* 0xefffffff05057812 */ /* 0x000fe400078ec0ff */
[----:B------:R-:W-:Y:S02]  /*1a8ee0*/  ISETP.GE.AND P1, PT, R57, UR68, PT ;  /* 0x0000004439007c0c */ /* 0x000fe4000bf26270 */
[----:B------:R-:W-:Y:S02]  /*1a8ef0*/  @P3 LOP3.LUT R5, R5, 0x10000000, RZ, 0xfc, !PT ;  /* 0x1000000005053812 */ /* 0x000fe400078efcff */
[----:B------:R-:W-:-:S02]  /*1a8f00*/  ISETP.GE.AND P3, PT, R55, UR70, PT ;  /* 0x0000004637007c0c */ /* 0x000fc4000bf66270 */
[----:B------:R-:W-:-:S03]  /*1a8f10*/  LOP3.LUT R5, R5, 0xdfffffff, RZ, 0xc0, !PT ;  /* 0xdfffffff05057812 */ /* 0x000fc600078ec0ff */
[----:B------:R-:W-:-:S04]  /*1a8f20*/  @P2 LOP3.LUT R4, R4, 0x1, RZ, 0xfc, !PT ;  /* 0x0000000104042812 */ /* 0x000fc800078efcff */
[----:B------:R-:W-:Y:S02]  /*1a8f30*/  LOP3.LUT R4, R4, 0xfffffffb, RZ, 0xc0, !PT ;  /* 0xfffffffb04047812 */ /* 0x000fe400078ec0ff */
[----:B------:R-:W-:Y:S02]  /*1a8f40*/  @P1 LOP3.LUT R5, R5, 0x20000000, RZ, 0xfc, !PT ;  /* 0x2000000005051812 */ /* 0x000fe400078efcff */
[----:B------:R-:W-:Y:S02]  /*1a8f50*/  ISETP.GE.AND P1, PT, R35, UR71, PT ;  /* 0x0000004723007c0c */ /* 0x000fe4000bf26270 */
[----:B------:R-:W-:Y:S01]  /*1a8f60*/  @P3 LOP3.LUT R4, R4, 0x4, RZ, 0xfc, !PT ;  /* 0x0000000404043812 */ /* 0x000fe200078efcff */
[----:B------:R-:W3:Y:S01]  /*1a8f70*/  LDL.LU R35, [R1+0x270] ;  /* 0x0002700001237983 */ /* 0x000ee20000300800 */
[----:B------:R-:W-:-:S03]  /*1a8f80*/  ISETP.GE.AND P3, PT, R26, UR73, PT ;  /* 0x000000491a007c0c */ /* 0x000fc6000bf66270 */
[----:B------:R-:W3:Y:S01]  /*1a8f90*/  LDL.LU R25, [R1+0x26c] ;  /* 0x00026c0001197983 */ /* 0x000ee20000300800 */
[----:B------:R-:W-:-:S03]  /*1a8fa0*/  ISETP.GE.AND P2, PT, R27, UR72, PT ;  /* 0x000000481b007c0c */ /* 0x000fc6000bf46270 */
[----:B------:R-:W3:Y:S04]  /*1a8fb0*/  LDL.LU R26, [R1+0x1b8] ;  /* 0x0001b800011a7983 */ /* 0x000ee80000300800 */
[----:B------:R-:W3:Y:S04]  /*1a8fc0*/  LDL.LU R27, [R1+0x268] ;  /* 0x00026800011b7983 */ /* 0x000ee80000300800 */
[----:B----4-:R4:W-:Y:S04]  /*1a8fd0*/  STL.64 [R1+0x7c90], R18 ;  /* 0x007c901201007387 */ /* 0x0109e80000100a00 */
[----:B----4-:R-:W4:Y:S04]  /*1a8fe0*/  LDL.LU R18, [R1+0x1bc] ;  /* 0x0001bc0001127983 */ /* 0x010f280000300800 */
[----:B------:R-:W4:Y:S04]  /*1a8ff0*/  LDL.LU R19, [R1+0x1c0] ;  /* 0x0001c00001137983 */ /* 0x000f280000300800 */
[----:B------:R0:W-:Y:S04]  /*1a9000*/  STL.64 [R1+0x7c88], R16 ;  /* 0x007c881001007387 */ /* 0x0001e80000100a00 */
[----:B0-----:R-:W4:Y:S04]  /*1a9010*/  LDL.LU R16, [R1+0x1c8] ;  /* 0x0001c80001107983 */ /* 0x001f280000300800 */
[----:B------:R-:W4:Y:S04]  /*1a9020*/  LDL.LU R17, [R1+0x274] ;  /* 0x0002740001117983 */ /* 0x000f280000300800 */
[----:B------:R0:W-:Y:S04]  /*1a9030*/  STL.64 [R1+0x7c80], R22 ;  /* 0x007c801601007387 */ /* 0x0001e80000100a00 */
[----:B0-----:R-:W4:Y:S04]  /*1a9040*/  LDL.LU R22, [R1+0x19c] ;  /* 0x00019c0001167983 */ /* 0x001f280000300800 */
[----:B------:R-:W4:Y:S04]  /*1a9050*/  LDL.LU R23, [R1+0x248] ;  /* 0x0002480001177983 */ /* 0x000f280000300800 */
[----:B------:R0:W-:Y:S04]  /*1a9060*/  STL.64 [R1+0x7c78], R20 ;  /* 0x007c781401007387 */ /* 0x0001e80000100a00 */
[----:B0-----:R-:W4:Y:S04]  /*1a9070*/  LDL.LU R20, [R1+0x1a8] ;  /* 0x0001a80001147983 */ /* 0x001f280000300800 */
[----:B------:R-:W4:Y:S04]  /*1a9080*/  LDL.LU R21, [R1+0x25c] ;  /* 0x00025c0001157983 */ /* 0x000f280000300800 */
[----:B-----5:R0:W-:Y:S04]  /*1a9090*/  STL.64 [R1+0x7c70], R30 ;  /* 0x007c701e01007387 */ /* 0x0201e80000100a00 */
[----:B0-----:R-:W5:Y:S04]  /*1a90a0*/  LDL.LU R30, [R1+0x1a4] ;  /* 0x0001a400011e7983 */ /* 0x001f680000300800 */
[----:B------:R-:W5:Y:S04]  /*1a90b0*/  LDL.LU R31, [R1+0x260] ;  /* 0x00026000011f7983 */ /* 0x000f680000300800 */
[----:B------:R0:W-:Y:S04]  /*1a90c0*/  STL.64 [R1+0x7c68], R28 ;  /* 0x007c681c01007387 */ /* 0x0001e80000100a00 */
[----:B0-----:R-:W4:Y:S04]  /*1a90d0*/  LDL.LU R28, [R1+0x1b0] ;  /* 0x0001b000011c7983 */ /* 0x001f280000300800 */
[----:B------:R-:W4:Y:S04]  /*1a90e0*/  LDL.LU R29, [R1+0x264] ;  /* 0x00026400011d7983 */ /* 0x000f280000300800 */
[----:B------:R0:W-:Y:S04]  /*1a90f0*/  STL [R1+0x7c48], R55 ;  /* 0x007c483701007387 */ /* 0x0001e80000100800 */
[----:B0-----:R-:W4:Y:S04]  /*1a9100*/  LDL.LU R55, [R1+0x178] ;  /* 0x0001780001377983 */ /* 0x001f280000300800 */
[----:B--2---:R0:W-:Y:S04]  /*1a9110*/  STL [R1+0x7c44], R58 ;  /* 0x007c443a01007387 */ /* 0x0041e80000100800 */
[----:B0-----:R-:W4:Y:S04]  /*1a9120*/  LDL.LU R58, [R1+0x170] ;  /* 0x00017000013a7983 */ /* 0x001f280000300800 */
        /* <DEDUP_REMOVED lines=8> */
[----:B---3--:R-:W-:-:S04]  /*1a91b0*/  LOP3.LUT R3, R3, 0x7fffffff, RZ, 0xc0, !PT ;  /* 0x7fffffff03037812 */ /* 0x008fc800078ec0ff */
[----:B------:R-:W-:-:S04]  /*1a91c0*/  @P2 LOP3.LUT R3, R3, 0x80000000, RZ, 0xfc, !PT ;  /* 0x8000000003032812 */ /* 0x000fc800078efcff */
[----:B------:R-:W-:-:S04]  /*1a91d0*/  LOP3.LUT R3, R3, 0xbfffffff, RZ, 0xc0, !PT ;  /* 0xbfffffff03037812 */ /* 0x000fc800078ec0ff */
[----:B------:R-:W-:-:S04]  /*1a91e0*/  @P3 LOP3.LUT R3, R3, 0x40000000, RZ, 0xfc, !PT ;  /* 0x4000000003033812 */ /* 0x000fc800078efcff */
[----:B------:R-:W-:Y:S01]  /*1a91f0*/  LOP3.LUT R3, R3, 0xdfffffff, RZ, 0xc0, !PT ;  /* 0xdfffffff03037812 */ /* 0x000fe200078ec0ff */
[----:B------:R-:W-:Y:S04]  /*1a9200*/  STL [R1+0x7c24], R56 ;  /* 0x007c243801007387 */ /* 0x000fe80000100800 */
[----:B------:R-:W-:Y:S01]  /*1a9210*/  STL [R1+0x7c20], R4 ;  /* 0x007c200401007387 */ /* 0x000fe20000100800 */
[----:B------:R-:W-:-:S03]  /*1a9220*/  @P4 LOP3.LUT R3, R3, 0x20000000, RZ, 0xfc, !PT ;  /* 0x2000000003034812 */ /* 0x000fc600078efcff */
        /* <DEDUP_REMOVED lines=8> */
[----:B------:R-:W-:-:S03]  /*1a92b0*/  @P5 LOP3.LUT R3, R3, 0x10000000, RZ, 0xfc, !PT ;  /* 0x1000000003035812 */ /* 0x000fc600078efcff */
[----:B------:R-:W-:Y:S04]  /*1a92c0*/  STL [R1+0x7be0], R48 ;  /* 0x007be03001007387 */ /* 0x000fe80000100800 */
[----:B------:R-:W-:Y:S04]  /*1a92d0*/  STL [R1+0x7bd0], R47 ;  /* 0x007bd02f01007387 */ /* 0x000fe80000100800 */
[----:B------:R-:W-:Y:S04]  /*1a92e0*/  STL [R1+0x7bc4], R46 ;  /* 0x007bc42e01007387 */ /* 0x000fe80000100800 */
[----:B------:R-:W-:Y:S01]  /*1a92f0*/  STL [R1+0x7bc0], R60 ;  /* 0x007bc03c01007387 */ /* 0x000fe20000100800 */
[----:B------:R-:W-:-:S03]  /*1a9300*/  LOP3.LUT R3, R3, 0xf7ffffff, RZ, 0xc0, !PT ;  /* 0xf7ffffff03037812 */ /* 0x000fc600078ec0ff */
[----:B------:R-:W-:Y:S04]  /*1a9310*/  STL [R1+0x7bbc], R61 ;  /* 0x007bbc3d01007387 */ /* 0x000fe80000100800 */
[----:B------:R-:W-:Y:S04]  /*1a9320*/  STL [R1+0x7bb8], R45 ;  /* 0x007bb82d01007387 */ /* 0x000fe80000100800 */
[----:B------:R-:W-:Y:S01]  /*1a9330*/  STL [R1+0x7bac], R43 ;  /* 0x007bac2b01007387 */ /* 0x000fe20000100800 */
[----:B------:R-:W-:-:S03]  /*1a9340*/  @P1 LOP3.LUT R0, R0, 0x1, RZ, 0xfc, !PT ;  /* 0x0000000100001812 */ /* 0x000fc600078efcff */
[----:B------:R-:W-:Y:S01]  /*1a9350*/  STL [R1+0x7ba8], R44 ;  /* 0x007ba82c01007387 */ /* 0x000fe20000100800 */
[----:B------:R-:W-:-:S03]  /*1a9360*/  @P6 LOP3.LUT R3, R3, 0x8000000, RZ, 0xfc, !PT ;  /* 0x0800000003036812 */ /* 0x000fc600078efcff */
[----:B------:R-:W-:Y:S04]  /*1a9370*/  STL [R1+0x7b98], R41 ;  /* 0x007b982901007387 */ /* 0x000fe80000100800 */
[----:B------:R-:W-:Y:S04]  /*1a9380*/  STL [R1+0x7b7c], R40 ;  /* 0x007b7c2801007387 */ /* 0x000fe80000100800 */
[----:B------:R-:W-:Y:S04]  /*1a9390*/  STL [R1+0x7b78], R39 ;  /* 0x007b782701007387 */ /* 0x000fe80000100800 */
[----:B------:R-:W-:Y:S04]  /*1a93a0*/  STL [R1+0x7b74], R0 ;  /* 0x007b740001007387 */ /* 0x000fe80000100800 */
[----:B------:R-:W-:Y:S01]  /*1a93b0*/  STL [R1+0x7b70], R3 ;  /* 0x007b700301007387 */ /* 0x000fe20000100800 */
[----:B------:R-:W-:-:S02]  /*1a93c0*/  LOP3.LUT P5, RZ, R42, 0x4000000, RZ, 0xc0, !PT ;  /* 0x040000002aff7812 */ /* 0x000fc400078ac0ff */
[----:B------:R-:W-:Y:S01]  /*1a93d0*/  LOP3.LUT P6, RZ, R42, 0x40000000, RZ, 0xc0, !PT ;  /* 0x400000002aff7812 */ /* 0x000fe200078cc0ff */
[----:B------:R2:W-:Y:S02]  /*1a93e0*/  STL [R1+0x7c60], R42 ;  /* 0x007c602a01007387 */ /* 0x0005e40000100800 */
[----:B--2---:R-:W-:Y:S02]  /*1a93f0*/  PRMT R42, R36, 0x3340, R7 ;  /* 0x00003340242a7816 */ /* 0x004fe40000000007 */
[----:B----4-:R-:W-:Y:S02]  /*1a9400*/  R2UR UR4, R5 ;  /* 0x00000000050472ca */ /* 0x010fe400000e0000 */
[----:B------:R-:W-:-:S11]  /*1a9410*/  PRMT R59, R59, 0x3340, R6 ;  /* 0x000033403b3b7816 */ /* 0x000fd60000000006 */
[----:B------:R-:W-:Y:S02]  /*1a9420*/  LEA R2, R2, UR4, 0x4 ;  /* 0x0000000402027c11 */ /* 0x000fe4000f8e20ff */
[----:B------:R-:W-:Y:S02]  /*1a9430*/  PRMT R55, R55, 0x3340, R58 ;  /* 0x0000334037377816 */ /* 0x000fe4000000003a */
[C---:B------:R-:W-:Y:S02]  /*1a9440*/  LOP3.LUT P0, RZ, R38.reuse, 0x2000, RZ, 0xc0, !PT ;  /* 0x0000200026ff7812 */ /* 0x040fe4000780c0ff */
[C---:B------:R-:W-:Y:S02]  /*1a9450*/  LOP3.LUT P1, RZ, R38.reuse, 0x1000, RZ, 0xc0, !PT ;  /* 0x0000100026ff7812 */ /* 0x040fe4000782c0ff */
[----:B------:R-:W-:Y:S01]  /*1a9460*/  LOP3.LUT P2, RZ, R38, 0x800, RZ, 0xc0, !PT ;  /* 0x0000080026ff7812 */ /* 0x000fe2000784c0ff */
[----:B------:R0:W-:Y:S01]  /*1a9470*/  STSM.16.M88.4 [R2], R8 ;  /* 0x0000000802007844 */ /* 0x0001e20000000200 */
[----:B------:R-:W-:-:S03]  /*1a9480*/  NOP ;  /* 0x0000000000007918 */ /* 0x000fc60000000000 */
[----:B------:R-:W2:Y:S01]  /*1a9490*/  LDS.128 R4, [R2] ;  /* 0x0000000002047984 */ /* 0x000ea20000000c00 */
[C---:B------:R-:W-:Y:S02]  /*1a94a0*/  LOP3.LUT P3, RZ, R38.reuse, 0x400, RZ, 0xc0, !PT ;  /* 0x0000040026ff7812 */ /* 0x040fe4000786c0ff */
[----:B------:R-:W-:Y:S01]  /*1a94b0*/  LOP3.LUT P4, RZ, R38, 0x100, RZ, 0xc0, !PT ;  /* 0x0000010026ff7812 */ /* 0x000fe2000788c0ff */
[----:B------:R-:W3:Y:S01]  /*1a94c0*/  LDCU.64 UR4, c[0x0][0x398] ;  /* 0x00007300ff0477ac */ /* 0x000ee20008000a00 */
[----:B0-----:R-:W-:Y:S02]  /*1a94d0*/  PRMT R8, R29, 0x5410, R28 ;  /* 0x000054101d087816 */ /* 0x001fe4000000001c */
[----:B-----5:R-:W-:Y:S02]  /*1a94e0*/  PRMT R9, R31, 0x5410, R30 ;  /* 0x000054101f097816 */ /* 0x020fe4000000001e */
[----:B------:R-:W-:Y:S02]  /*1a94f0*/  PRMT R10, R21, 0x5410, R20 ;  /* 0x00005410150a7816 */ /* 0x000fe40000000014 */
[----:B------:R-:W-:Y:S01]  /*1a9500*/  PRMT R11, R23, 0x5410, R22 ;  /* 0x00005410170b7816 */ /* 0x000fe20000000016 */
[----:B------:R-:W-:-:S04]  /*1a9510*/  NOP ;  /* 0x0000000000007918 */ /* 0x000fc80000000000 */
[----:B------:R-:W-:Y:S04]  /*1a9520*/  STSM.16.M88.4 [R2], R8 ;  /* 0x0000000802007844 */ /* 0x000fe80000000200 */
[----:B--2---:R-:W-:Y:S04]  /*1a9530*/  STL [R1+0x384], R5 ;  /* 0x0003840501007387 */ /* 0x004fe80000100800 */
[----:B------:R0:W-:Y:S04]  /*1a9540*/  STL.64 [R1+0x388], R6 ;  /* 0x0003880601007387 */ /* 0x0001e80000100a00 */
[----:B------:R-:W2:Y:S04]  /*1a9550*/  LDL.LU R57, [R1+0x1cc] ;  /* 0x0001cc0001397983 */ /* 0x000ea80000300800 */
[----:B0-----:R-:W2:Y:S04]  /*1a9560*/  LDL.LU R7, [R1+0x280] ;  /* 0x0002800001077983 */ /* 0x001ea80000300800 */
[----:B------:R-:W4:Y:S04]  /*1a9570*/  LDL.LU R28, [R1+0x1d0] ;  /* 0x0001d000011c7983 */ /* 0x000f280000300800 */
[----:B------:R-:W4:Y:S04]  /*1a9580*/  LDL.LU R29, [R1+0x27c] ;  /* 0x00027c00011d7983 */ /* 0x000f280000300800 */
[----:B------:R-:W5:Y:S04]  /*1a9590*/  LDL.LU R30, [R1+0x1d4] ;  /* 0x0001d400011e7983 */ /* 0x000f680000300800 */
[----:B------:R-:W5:Y:S04]  /*1a95a0*/  LDL.LU R20, [R1+0x278] ;  /* 0x0002780001147983 */ /* 0x000f680000300800 */
[----:B------:R-:W3:Y:S04]  /*1a95b0*/  LDL.LU R21, [R1+0x1a0] ;  /* 0x0001a00001157983 */ /* 0x000ee80000300800 */
[----:B------:R-:W3:Y:S01]  /*1a95c0*/  LDL.LU R22, [R1+0x250] ;  /* 0x0002500001167983 */ /* 0x000ee20000300800 */
[----:B------:R-:W-:-:S03]  /*1a95d0*/  PRMT R9, R35, 0x5410, R18 ;  /* 0x0000541023097816 */ /* 0x000fc60000000012 */
[----:B------:R-:W3:Y:S04]  /*1a95e0*/  LDL.LU R23, [R1+0x1dc] ;  /* 0x0001dc0001177983 */ /* 0x000ee80000300800 */
[----:B------:R-:W3:Y:S01]  /*1a95f0*/  LDL.LU R35, [R1+0x290] ;  /* 0x0002900001237983 */ /* 0x000ee20000300800 */
[----:B------:R-:W-:Y:S02]  /*1a9600*/  PRMT R8, R17, 0x5410, R16 ;  /* 0x0000541011087816 */ /* 0x000fe40000000010 */
[----:B------:R-:W-:Y:S01]  /*1a9610*/  PRMT R10, R25, 0x5410, R19 ;  /* 0x00005410190a7816 */ /* 0x000fe20000000013 */
[----:B------:R-:W-:Y:S01]  /*1a9620*/  NOP ;  /* 0x0000000000007918 */ /* 0x000fe20000000000 */
[----:B------:R-:W0:Y:S01]  /*1a9630*/  LDS.128 R16, [R2] ;  /* 0x0000000002107984 */ /* 0x000e220000000c00 */
[----:B------:R-:W-:-:S03]  /*1a9640*/  IMAD.MOV.U32 R58, RZ, RZ, R4 ;  /* 0x000000ffff3a7224 */ /* 0x000fc600078e0004 */
[----:B0-----:R0:W-:Y:S04]  /*1a9650*/  STL [R1+0x370], R16 ;  /* 0x0003701001007387 */ /* 0x0011e80000100800 */
[----:B------:R0:W-:Y:S04]  /*1a9660*/  STL.64 [R1+0x378], R18 ;  /* 0x0003781201007387 */ /* 0x0001e80000100a00 */
        /* <DEDUP_REMOVED lines=8> */
[----:B0-----:R-:W3:Y:S04]  /*1a96f0*/  LDL.LU R16, [R1+0x29c] ;  /* 0x00029c0001107983 */ /* 0x001ee80000300800 */
[----:B------:R-:W3:Y:S04]  /*1a9700*/  LDL.LU R17, [R1+0x1f8] ;  /* 0x0001f80001117983 */ /* 0x000ee80000300800 */
[----:B------:R-:W3:Y:S04]  /*1a9710*/  LDL.LU R18, [R1+0x298] ;  /* 0x0002980001127983 */ /* 0x000ee80000300800 */
[----:B------:R-:W3:Y:S04]  /*1a9720*/  LDL.LU R19, [R1+0x1f4] ;  /* 0x0001f40001137983 */ /* 0x000ee80000300800 */
[----:B------:R-:W3:Y:S01]  /*1a9730*/  LDL.LU R25, [R1+0x294] ;  /* 0x0002940001197983 */ /* 0x000ee20000300800 */
[----:B------:R-:W-:Y:S01]  /*1a9740*/  PRMT R11, R27, 0x5410, R26 ;  /* 0x000054101b0b7816 */ /* 0x000fe2000000001a */
[----:B------:R-:W-:-:S04]  /*1a9750*/  NOP ;  /* 0x0000000000007918 */ /* 0x000fc80000000000 */
[----:B------:R-:W-:Y:S01]  /*1a9760*/  STSM.16.M88.4 [R2], R8 ;  /* 0x0000000802007844 */ /* 0x000fe20000000200 */
[----:B------:R-:W-:-:S03]  /*1a9770*/  NOP ;  /* 0x0000000000007918 */ /* 0x000fc60000000000 */
[----:B------:R-:W0:Y:S04]  /*1a9780*/  LDS.128 R44, [R2] ;  /* 0x00000000022c7984 */ /* 0x000e280000000c00 */
[----:B------:R-:W3:Y:S04]  /*1a9790*/  LDL.LU R26, [R1+0x1ac] ;  /* 0x0001ac00011a7983 */ /* 0x000ee80000300800 */
[----:B------:R-:W3:Y:S04]  /*1a97a0*/  LDL.LU R27, [R1+0x24c] ;  /* 0x00024c00011b7983 */ /* 0x000ee80000300800 */
[----:B0-----:R-:W-:Y:S04]  /*1a97b0*/  STL.64 [R1+0x2b0], R44 ;  /* 0x0002b02c01007387 */ /* 0x001fe80000100a00 */
[----:B------:R-:W-:Y:S01]  /*1a97c0*/  STL [R1+0x2bc], R47 ;  /* 0x0002bc2f01007387 */ /* 0x000fe20000100800 */
[----:B--2---:R-:W-:-:S02]  /*1a97d0*/  PRMT R8, R7, 0x5410, R57 ;  /* 0x0000541007087816 */ /* 0x004fc40000000039 */
[----:B----4-:R-:W-:Y:S02]  /*1a97e0*/  PRMT R9, R29, 0x5410, R28 ;  /* 0x000054101d097816 */ /* 0x010fe4000000001c */
[----:B-----5:R-:W-:Y:S01]  /*1a97f0*/  PRMT R10, R20, 0x5410, R30 ;  /* 0x00005410140a7816 */ /* 0x020fe2000000001e */
[----:B------:R-:W2:Y:S01]  /*1a9800*/  LDL.LU R28, [R1+0x20c] ;  /* 0x00020c00011c7983 */ /* 0x000ea20000300800 */
[----:B---3--:R-:W-:-:S03]  /*1a9810*/  PRMT R11, R22, 0x5410, R21 ;  /* 0x00005410160b7816 */ /* 0x008fc60000000015 */
[----:B------:R-:W2:Y:S04]  /*1a9820*/  LDL.LU R29, [R1+0xc88] ;  /* 0x000c8800011d7983 */ /* 0x000ea80000300800 */
[----:B------:R-:W3:Y:S01]  /*1a9830*/  LDL.LU R30, [R1+0x208] ;  /* 0x00020800011e7983 */ /* 0x000ee20000300800 */
[----:B------:R-:W-:-:S03]  /*1a9840*/  NOP ;  /* 0x0000000000007918 */ /* 0x000fc60000000000 */
[----:B------:R-:W3:Y:S04]  /*1a9850*/  LDL.LU R20, [R1+0xc84] ;  /* 0x000c840001147983 */ /* 0x000ee80000300800 */
[----:B------:R0:W-:Y:S04]  /*1a9860*/  STSM.16.M88.4 [R2], R8 ;  /* 0x0000000802007844 */ /* 0x0001e80000000200 */
[----:B------:R-:W4:Y:S04]  /*1a9870*/  LDL.LU R21, [R1+0x204] ;  /* 0x0002040001157983 */ /* 0x000f280000300800 */
[----:B------:R-:W4:Y:S01]  /*1a9880*/  LDL.LU R22, [R1+0xc64] ;  /* 0x000c640001167983 */ /* 0x000f220000300800 */
[----:B0-----:R-:W-:-:S03]  /*1a9890*/  PRMT R8, R35, 0x5410, R23 ;  /* 0x0000541023087816 */ /* 0x001fc60000000017 */
[----:B------:R-:W5:Y:S04]  /*1a98a0*/  LDL.LU R23, [R1+0x200] ;  /* 0x0002000001177983 */ /* 0x000f680000300800 */
[----:B------:R-:W5:Y:S01]  /*1a98b0*/  LDL.LU R35, [R1+0xc34] ;  /* 0x000c340001237983 */ /* 0x000f620000300800 */
[----:B------:R-:W-:Y:S01]  /*1a98c0*/  IMAD.MOV.U32 R7, RZ, RZ, R46 ;  /* 0x000000ffff077224 */ /* 0x000fe200078e002e */
[----:B------:R-:W-:Y:S02]  /*1a98d0*/  NOP ;  /* 0x0000000000007918 */ /* 0x000fe40000000000 */
[----:B------:R-:W0:Y:S01]  /*1a98e0*/  LDS.128 R44, [R2] ;  /* 0x00000000022c7984 */ /* 0x000e220000000c00 */
[----:B------:R-:W-:Y:S02]  /*1a98f0*/  PRMT R9, R54, 0x5410, R53 ;  /* 0x0000541036097816 */ /* 0x000fe40000000035 */
[----:B------:R-:W-:-:S02]  /*1a9900*/  PRMT R10, R56, 0x5410, R4 ;  /* 0x00005410380a7816 */ /* 0x000fc40000000004 */
[----:B------:R-:W-:Y:S01]  /*1a9910*/  PRMT R11, R6, 0x5410, R5 ;  /* 0x00005410060b7816 */ /* 0x000fe20000000005 */
[----:B------:R-:W-:-:S04]  /*1a9920*/  NOP ;  /* 0x0000000000007918 */ /* 0x000fc80000000000 */
[----:B------:R1:W-:Y:S01]  /*1a9930*/  STSM.16.M88.4 [R2], R8 ;  /* 0x0000000802007844 */ /* 0x0003e20000000200 */
[----:B0-----:R-:W-:-:S03]  /*1a9940*/  IMAD.MOV.U32 R6, RZ, RZ, R47 ;  /* 0x000000ffff067224 */ /* 0x001fc600078e002f */
[----:B------:R-:W-:Y:S04]  /*1a9950*/  STL.64 [R1+0x2a0], R44 ;  /* 0x0002a02c01007387 */ /* 0x000fe80000100a00 */
[----:B------:R-:W-:Y:S01]  /*1a9960*/  STL [R1+0x2a8], R46 ;  /* 0x0002a82e01007387 */ /* 0x000fe20000100800 */
[----:B------:R-:W-:-:S03]  /*1a9970*/  NOP ;  /* 0x0000000000007918 */ /* 0x000fc60000000000 */
[----:B------:R-:W-:Y:S01]  /*1a9980*/  STL.64 [R1+0x7c38], R6 ;  /* 0x007c380601007387 */ /* 0x000fe20000100a00 */
[----:B-1----:R-:W-:-:S03]  /*1a9990*/  PRMT R8, R16, 0x5410, R31 ;  /* 0x0000541010087816 */ /* 0x002fc6000000001f */
[----:B------:R-:W2:Y:S01]  /*1a99a0*/  LDL.LU R31, [R1+0x218] ;  /* 0x00021800011f7983 */ /* 0x000ea20000300800 */
[----:B------:R-:W-:-:S03]  /*1a99b0*/  PRMT R9, R18, 0x5410, R17 ;  /* 0x0000541012097816 */ /* 0x000fc60000000011 */
[----:B------:R-:W2:Y:S04]  /*1a99c0*/  LDL.LU R16, [R1+0xcb8] ;  /* 0x000cb80001107983 */ /* 0x000ea80000300800 */
[----:B------:R-:W2:Y:S01]  /*1a99d0*/  LDL.LU R17, [R1+0x214] ;  /* 0x0002140001117983 */ /* 0x000ea20000300800 */
[----:B------:R-:W-:-:S03]  /*1a99e0*/  PRMT R10, R25, 0x5410, R19 ;  /* 0x00005410190a7816 */ /* 0x000fc60000000013 */
[----:B------:R-:W2:Y:S04]  /*1a99f0*/  LDL.LU R18, [R1+0xcb4] ;  /* 0x000cb40001127983 */ /* 0x000ea80000300800 */
[----:B------:R-:W2:Y:S04]  /*1a9a00*/  LDL.LU R19, [R1+0x210] ;  /* 0x0002100001137983 */ /* 0x000ea80000300800 */
[----:B------:R-:W2:Y:S01]  /*1a9a10*/  LDL.LU R25, [R1+0xcb0] ;  /* 0x000cb00001197983 */ /* 0x000ea20000300800 */
[----:B------:R-:W-:-:S03]  /*1a9a20*/  PRMT R11, R27, 0x5410, R26 ;  /* 0x000054101b0b7816 */ /* 0x000fc6000000001a */
[----:B------:R-:W0:Y:S01]  /*1a9a30*/  LDS.128 R44, [R2] ;  /* 0x00000000022c7984 */ /* 0x000e220000000c00 */
[----:B------:R-:W-:-:S03]  /*1a9a40*/  NOP ;  /* 0x0000000000007918 */ /* 0x000fc60000000000 */
[----:B------:R3:W-:Y:S04]  /*1a9a50*/  STSM.16.M88.4 [R2], R8 ;  /* 0x0000000802007844 */ /* 0x0007e80000000200 */
[----:B------:R-:W2:Y:S04]  /*1a9a60*/  LDL.LU R26, [R1+0x1b4] ;  /* 0x0001b400011a7983 */ /* 0x000ea80000300800 */
[----:B------:R-:W2:Y:S04]  /*1a9a70*/  LDL.LU R27, [R1+0x258] ;  /* 0x00025800011b7983 */ /* 0x000ea80000300800 */
[----:B0-----:R-:W-:Y:S04]  /*1a9a80*/  STL.64 [R1+0x290], R44 ;  /* 0x0002902c01007387 */ /* 0x001fe80000100a00 */
[----:B------:R-:W2:Y:S04]  /*1a9a90*/  LDL.LU R48, [R1+0x228] ;  /* 0x0002280001307983 */ /* 0x000ea80000300800 */
[----:B------:R-:W2:Y:S01]  /*1a9aa0*/  LDL.LU R49, [R1+0xe38] ;  /* 0x000e380001317983 */ /* 0x000ea20000300800 */
[----:B---3--:R-:W-:-:S02]  /*1a9ab0*/  PRMT R9, R20, 0x5410, R30 ;  /* 0x0000541014097816 */ /* 0x008fc4000000001e */
[----:B----4-:R-:W-:Y:S02]  /*1a9ac0*/  PRMT R10, R22, 0x5410, R21 ;  /* 0x00005410160a7816 */ /* 0x010fe40000000015 */
[----:B-----5:R-:W-:Y:S01]  /*1a9ad0*/  PRMT R11, R35, 0x5410, R23 ;  /* 0x00005410230b7816 */ /* 0x020fe20000000017 */
[----:B------:R-:W-:Y:S01]  /*1a9ae0*/  NOP ;  /* 0x0000000000007918 */ /* 0x000fe20000000000 */
[----:B------:R-:W0:Y:S01]  /*1a9af0*/  LDS.128 R20, [R2] ;  /* 0x0000000002147984 */ /* 0x000e220000000c00 */
[----:B--2---:R-:W-:Y:S01]  /*1a9b00*/  PRMT R8, R29, 0x5410, R28 ;  /* 0x000054101d087816 */ /* 0x004fe2000000001c */
[----:B------:R-:W-:Y:S02]  /*1a9b10*/  NOP ;  /* 0x0000000000007918 */ /* 0x000fe40000000000 */
[----:B0-----:R0:W-:Y:S04]  /*1a9b20*/  STL.64 [R1+0x280], R20 ;  /* 0x0002801401007387 */ /* 0x0011e80000100a00 */
[----:B------:R1:W-:Y:S04]  /*1a9b30*/  STL.64 [R1+0x288], R22 ;  /* 0x0002881601007387 */ /* 0x0003e80000100a00 */
        /* <DEDUP_REMOVED lines=14> */
[----:B------:R0:W-:Y:S02]  /*1a9c20*/  STSM.16.M88.4 [R2], R8 ;  /* 0x0000000802007844 */ /* 0x0001e40000000200 */
[----:B0-----:R-:W-:-:S02]  /*1a9c30*/  PRMT R8, R16, 0x5410, R31 ;  /* 0x0000541010087816 */ /* 0x001fc4000000001f */
[----:B------:R-:W-:Y:S02]  /*1a9c40*/  PRMT R9, R18, 0x5410, R17 ;  /* 0x0000541012097816 */ /* 0x000fe40000000011 */
[----:B------:R-:W-:Y:S01]  /*1a9c50*/  PRMT R10, R25, 0x5410, R19 ;  /* 0x00005410190a7816 */ /* 0x000fe20000000013 */
[----:B------:R-:W-:Y:S01]  /*1a9c60*/  NOP ;  /* 0x0000000000007918 */ /* 0x000fe20000000000 */
[----:B------:R-:W0:Y:S04]  /*1a9c70*/  LDS.128 R16, [R2] ;  /* 0x0000000002107984 */ /* 0x000e280000000c00 */
[----:B0-----:R0:W-:Y:S04]  /*1a9c80*/  STL [R1+0x274], R17 ;  /* 0x0002741101007387 */ /* 0x0011e80000100800 */
[----:B------:R1:W-:Y:S01]  /*1a9c90*/  STL.64 [R1+0x278], R18 ;  /* 0x0002781201007387 */ /* 0x0003e20000100a00 */
[----:B------:R-:W-:-:S03]  /*1a9ca0*/  IMAD.MOV.U32 R4, RZ, RZ, R16 ;  /* 0x000000ffff047224 */ /* 0x000fc600078e0010 */
[----:B------:R-:W5:Y:S04]  /*1a9cb0*/  LDL.LU R31, [R1+0x244] ;  /* 0x00024400011f7983 */ /* 0x000f680000300800 */
[----:B------:R-:W5:Y:S04]  /*1a9cc0*/  LDL.LU R16, [R1+0xe78] ;  /* 0x000e780001107983 */ /* 0x000f680000300800 */
[----:B0-----:R-:W5:Y:S04]  /*1a9cd0*/  LDL.LU R17, [R1+0x240] ;  /* 0x0002400001117983 */ /* 0x001f680000300800 */
[----:B-1----:R-:W5:Y:S04]  /*1a9ce0*/  LDL.LU R18, [R1+0xe74] ;  /* 0x000e740001127983 */ /* 0x002f680000300800 */
[----:B------:R-:W5:Y:S04]  /*1a9cf0*/  LDL.LU R19, [R1+0x23c] ;  /* 0x00023c0001137983 */ /* 0x000f680000300800 */
[----:B------:R-:W5:Y:S01]  /*1a9d00*/  LDL.LU R25, [R1+0xe6c] ;  /* 0x000e6c0001197983 */ /* 0x000f620000300800 */
[----:B------:R-:W-:Y:S01]  /*1a9d10*/  PRMT R11, R27, 0x5410, R26 ;  /* 0x000054101b0b7816 */ /* 0x000fe2000000001a */
[----:B------:R-:W-:-:S04]  /*1a9d20*/  NOP ;  /* 0x0000000000007918 */ /* 0x000fc80000000000 */
[----:B------:R0:W-:Y:S01]  /*1a9d30*/  STSM.16.M88.4 [R2], R8 ;  /* 0x0000000802007844 */ /* 0x0001e20000000200 */
[----:B------:R-:W-:Y:S02]  /*1a9d40*/  IMAD.MOV.U32 R5, RZ, RZ, R46 ;  /* 0x000000ffff057224 */ /* 0x000fe400078e002e */
[----:B------:R-:W-:Y:S01]  /*1a9d50*/  IMAD.MOV.U32 R56, RZ, RZ, R47 ;  /* 0x000000ffff387224 */ /* 0x000fe200078e002f */
[----:B------:R-:W-:Y:S01]  /*1a9d60*/  NOP ;  /* 0x0000000000007918 */ /* 0x000fe20000000000 */
[----:B------:R-:W1:Y:S04]  /*1a9d70*/  LDS.128 R44, [R2] ;  /* 0x00000000022c7984 */ /* 0x000e680000000c00 */
[----:B------:R-:W5:Y:S04]  /*1a9d80*/  LDL.LU R26, [R1+0x238] ;  /* 0x00023800011a7983 */ /* 0x000f680000300800 */
[----:B------:R-:W5:Y:S01]  /*1a9d90*/  LDL.LU R27, [R1+0xe68] ;  /* 0x000e6800011b7983 */ /* 0x000f620000300800 */
[----:B0-----:R-:W-:-:S03]  /*1a9da0*/  PRMT R8, R49, 0x5410, R48 ;  /* 0x0000541031087816 */ /* 0x001fc60000000030 */
[----:B-1----:R-:W-:Y:S04]  /*1a9db0*/  STL [R1+0x260], R44 ;  /* 0x0002602c01007387 */ /* 0x002fe80000100800 */
[----:B------:R-:W-:Y:S01]  /*1a9dc0*/  STL [R1+0x268], R46 ;  /* 0x0002682e01007387 */ /* 0x000fe20000100800 */
[----:B------:R-:W-:Y:S01]  /*1a9dd0*/  IMAD.MOV.U32 R6, RZ, RZ, R47 ;  /* 0x000000ffff067224 */ /* 0x000fe200078e002f */
[----:B--2---:R-:W-:Y:S02]  /*1a9de0*/  PRMT R9, R51, 0x5410, R50 ;  /* 0x0000541033097816 */ /* 0x004fe40000000032 */
[----:B---3--:R-:W-:Y:S02]  /*1a9df0*/  PRMT R10, R57, 0x5410, R52 ;  /* 0x00005410390a7816 */ /* 0x008fe40000000034 */
[----:B----4-:R-:W-:Y:S01]  /*1a9e00*/  PRMT R11, R54, 0x5410, R53 ;  /* 0x00005410360b7816 */ /* 0x010fe20000000035 */
[----:B------:R-:W-:-:S04]  /*1a9e10*/  NOP ;  /* 0x0000000000007918 */ /* 0x000fc80000000000 */
[----:B------:R5:W-:Y:S02]  /*1a9e20*/  STSM.16.M88.4 [R2], R8 ;  /* 0x0000000802007844 */ /* 0x000be40000000200 */
[----:B-----5:R-:W-:Y:S02]  /*1a9e30*/  PRMT R9, R20, 0x5410, R30 ;  /* 0x0000541014097816 */ /* 0x020fe4000000001e */
[----:B------:R-:W-:Y:S02]  /*1a9e40*/  PRMT R10, R22, 0x5410, R21 ;  /* 0x00005410160a7816 */ /* 0x000fe40000000015 */
[----:B------:R-:W-:Y:S01]  /*1a9e50*/  PRMT R11, R35, 0x5410, R23 ;  /* 0x00005410230b7816 */ /* 0x000fe20000000017 */
[----:B------:R-:W-:Y:S01]  /*1a9e60*/  NOP ;  /* 0x0000000000007918 */ /* 0x000fe20000000000 */
[----:B------:R-:W0:Y:S01]  /*1a9e70*/  LDS.128 R20, [R2] ;  /* 0x0000000002147984 */ /* 0x000e220000000c00 */
[----:B------:R-:W-:-:S03]  /*1a9e80*/  PRMT R8, R29, 0x5410, R28 ;  /* 0x000054101d087816 */ /* 0x000fc6000000001c */
[----:B------:R-:W2:Y:S04]  /*1a9e90*/  LDL.LU R28, [R1+0x31c] ;  /* 0x00031c00011c7983 */ /* 0x000ea80000300800 */
[----:B------:R-:W2:Y:S01]  /*1a9ea0*/  LDL.LU R29, [R1+0xe84] ;  /* 0x000e8400011d7983 */ /* 0x000ea20000300800 */
[----:B------:R-:W-:-:S03]  /*1a9eb0*/  NOP ;  /* 0x0000000000007918 */ /* 0x000fc60000000000 */
[----:B0-----:R0:W-:Y:S04]  /*1a9ec0*/  STL.64 [R1+0x250], R20 ;  /* 0x0002501401007387 */ /* 0x0011e80000100a00 */
[----:B------:R1:W-:Y:S04]  /*1a9ed0*/  STL.64 [R1+0x258], R22 ;  /* 0x0002581601007387 */ /* 0x0003e80000100a00 */
[----:B------:R-:W3:Y:S04]  /*1a9ee0*/  LDL.LU R30, [R1+0x318] ;  /* 0x00031800011e7983 */ /* 0x000ee80000300800 */
[----:B0-----:R-:W3:Y:S04]  /*1a9ef0*/  LDL.LU R20, [R1+0xe80] ;  /* 0x000e800001147983 */ /* 0x001ee80000300800 */
[----:B------:R-:W4:Y:S04]  /*1a9f00*/  LDL.LU R21, [R1+0x314] ;  /* 0x0003140001157983 */ /* 0x000f280000300800 */
[----:B-1----:R-:W4:Y:S04]  /*1a9f10*/  LDL.LU R22, [R1+0xe7c] ;  /* 0x000e7c0001167983 */ /* 0x002f280000300800 */
        /* <DEDUP_REMOVED lines=8> */
[----:B------:R0:W-:Y:S04]  /*1a9fa0*/  STSM.16.M88.4 [R2], R8 ;  /* 0x0000000802007844 */ /* 0x0001e80000000200 */
[----:B------:R-:W5:Y:S04]  /*1a9fb0*/  LDL.LU R51, [R1+0x320] ;  /* 0x0003200001337983 */ /* 0x000f680000300800 */
[----:B------:R-:W5:Y:S01]  /*1a9fc0*/  LDL.LU R52, [R1+0xe88] ;  /* 0x000e880001347983 */ /* 0x000f620000300800 */
[----:B0-----:R-:W-:-:S02]  /*1a9fd0*/  PRMT R8, R16, 0x5410, R31 ;  /* 0x0000541010087816 */ /* 0x001fc4000000001f */
[----:B------:R-:W-:Y:S02]  /*1a9fe0*/  PRMT R9, R18, 0x5410, R17 ;  /* 0x0000541012097816 */ /* 0x000fe40000000011 */
[----:B------:R-:W-:Y:S01]  /*1a9ff0*/  PRMT R10, R25, 0x5410, R19 ;  /* 0x00005410190a7816 */ /* 0x000fe20000000013 */
[----:B------:R-:W-:Y:S01]  /*1aa000*/  NOP ;  /* 0x0000000000007918 */ /* 0x000fe20000000000 */
[----:B------:R-:W0:Y:S04]  /*1aa010*/  LDS.128 R16, [R2] ;  /* 0x0000000002107984 */ /* 0x000e280000000c00 */
[----:B0-----:R0:W-:Y:S04]  /*1aa020*/  STL [R1+0x240], R16 ;  /* 0x0002401001007387 */ /* 0x0011e80000100800 */
[----:B------:R1:W-:Y:S04]  /*1aa030*/  STL [R1+0x24c], R19 ;  /* 0x00024c1301007387 */ /* 0x0003e80000100800 */
[----:B------:R-:W5:Y:S01]  /*1aa040*/  LDL.LU R31, [R1+0x338] ;  /* 0x00033800011f7983 */ /* 0x000f620000300800 */
[----:B------:R-:W-:-:S02]  /*1aa050*/  IMAD.MOV.U32 R53, RZ, RZ, R17 ;  /* 0x000000ffff357224 */ /* 0x000fc400078e0011 */
[----:B------:R-:W-:Y:S01]  /*1aa060*/  IMAD.MOV.U32 R57, RZ, RZ, R18 ;  /* 0x000000ffff397224 */ /* 0x000fe200078e0012 */
[----:B0-----:R-:W5:Y:S04]  /*1aa070*/  LDL.LU R16, [R1+0xea0] ;  /* 0x000ea00001107983 */ /* 0x001f680000300800 */
[----:B------:R-:W5:Y:S04]  /*1aa080*/  LDL.LU R17, [R1+0x334] ;  /* 0x0003340001117983 */ /* 0x000f680000300800 */
[----:B------:R-:W5:Y:S04]  /*1aa090*/  LDL.LU R18, [R1+0xe9c] ;  /* 0x000e9c0001127983 */ /* 0x000f680000300800 */
[----:B-1----:R-:W5:Y:S04]  /*1aa0a0*/  LDL.LU R19, [R1+0x330] ;  /* 0x0003300001137983 */ /* 0x002f680000300800 */
[----:B------:R-:W5:Y:S01]  /*1aa0b0*/  LDL.LU R25, [R1+0xe98] ;  /* 0x000e980001197983 */ /* 0x000f620000300800 */
[----:B------:R-:W-:-:S03]  /*1aa0c0*/  PRMT R11, R27, 0x5410, R26 ;  /* 0x000054101b0b7816 */ /* 0x000fc6000000001a */
[----:B------:R-:W5:Y:S04]  /*1aa0d0*/  LDL.LU R26, [R1+0x1ec] ;  /* 0x0001ec00011a7983 */ /* 0x000f680000300800 */
[----:B------:R-:W5:Y:S01]  /*1aa0e0*/  LDL.LU R27, [R1+0x354] ;  /* 0x00035400011b7983 */ /* 0x000f620000300800 */
[----:B------:R-:W-:-:S03]  /*1aa0f0*/  NOP ;  /* 0x0000000000007918 */ /* 0x000fc60000000000 */
[----:B------:R2:W-:Y:S01]  /*1aa100*/  STSM.16.M88.4 [R2], R8 ;  /* 0x0000000802007844 */ /* 0x0005e20000000200 */
[----:B------:R-:W-:Y:S01]  /*1aa110*/  IMAD.MOV.U32 R54, RZ, RZ, R45 ;  /* 0x000000ffff367224 */ /* 0x000fe200078e002d */
[----:B--2---:R-:W-:Y:S02]  /*1aa120*/  PRMT R8, R29, 0x5410, R28 ;  /* 0x000054101d087816 */ /* 0x004fe4000000001c */
[----:B------:R-:W2:Y:S04]  /*1aa130*/  LDL.LU R28, [R1+0x348] ;  /* 0x00034800011c7983 */ /* 0x000ea80000300800 */
[----:B------:R-:W2:Y:S01]  /*1aa140*/  LDL.LU R29, [R1+0xeb0] ;  /* 0x000eb000011d7983 */ /* 0x000ea20000300800 */
[----:B---3--:R-:W-:Y:S02]  /*1aa150*/  PRMT R9, R20, 0x5410, R30 ;  /* 0x0000541014097816 */ /* 0x008fe4000000001e */
[----:B----4-:R-:W-:-:S02]  /*1aa160*/  PRMT R10, R22, 0x5410, R21 ;  /* 0x00005410160a7816 */ /* 0x010fc40000000015 */
[----:B-----5:R-:W-:Y:S01]  /*1aa170*/  PRMT R11, R35, 0x5410, R23 ;  /* 0x00005410230b7816 */ /* 0x020fe20000000017 */
[----:B------:R-:W-:Y:S01]  /*1aa180*/  NOP ;  /* 0x0000000000007918 */ /* 0x000fe20000000000 */
[----:B------:R-:W0:Y:S01]  /*1aa190*/  LDS.128 R20, [R2] ;  /* 0x0000000002147984 */ /* 0x000e220000000c00 */
[----:B------:R-:W-:-:S03]  /*1aa1a0*/  NOP ;  /* 0x0000000000007918 */ /* 0x000fc60000000000 */
[----:B------:R1:W-:Y:S02]  /*1aa1b0*/  STSM.16.M88.4 [R2], R8 ;  /* 0x0000000802007844 */ /* 0x0003e40000000200 */
[----:B-1----:R-:W-:Y:S02]  /*1aa1c0*/  PRMT R8, R46, 0x5410, R60 ;  /* 0x000054102e087816 */ /* 0x002fe4000000003c */
[----:B------:R-:W-:Y:S01]  /*1aa1d0*/  PRMT R9, R48, 0x5410, R47 ;  /* 0x0000541030097816 */ /* 0x000fe2000000002f */
[----:B------:R-:W-:Y:S01]  /*1aa1e0*/  NOP ;  /* 0x0000000000007918 */ /* 0x000fe20000000000 */
[----:B------:R-:W1:Y:S04]  /*1aa1f0*/  LDS.128 R44, [R2] ;  /* 0x00000000022c7984 */ /* 0x000e680000000c00 */
[----:B0-----:R0:W-:Y:S04]  /*1aa200*/  STL.64 [R1+0x230], R20 ;  /* 0x0002301401007387 */ /* 0x0011e80000100a00 */
[----:B------:R3:W-:Y:S04]  /*1aa210*/  STL.64 [R1+0x238], R22 ;  /* 0x0002381601007387 */ /* 0x0007e80000100a00 */
[----:B------:R-:W4:Y:S04]  /*1aa220*/  LDL.LU R30, [R1+0x344] ;  /* 0x00034400011e7983 */ /* 0x000f280000300800 */
[----:B0-----:R-:W4:Y:S04]  /*1aa230*/  LDL.LU R20, [R1+0xeac] ;  /* 0x000eac0001147983 */ /* 0x001f280000300800 */
[----:B------:R-:W5:Y:S04]  /*1aa240*/  LDL.LU R21, [R1+0x340] ;  /* 0x0003400001157983 */ /* 0x000f680000300800 */
[----:B---3--:R-:W5:Y:S04]  /*1aa250*/  LDL.LU R22, [R1+0xea8] ;  /* 0x000ea80001167983 */ /* 0x008f680000300800 */
[----:B------:R-:W3:Y:S04]  /*1aa260*/  LDL.LU R23, [R1+0x33c] ;  /* 0x00033c0001177983 */ /* 0x000ee80000300800 */
[----:B------:R-:W3:Y:S01]  /*1aa270*/  LDL.LU R35, [R1+0xea4] ;  /* 0x000ea40001237983 */ /* 0x000ee20000300800 */
[----:B------:R-:W-:-:S02]  /*1aa280*/  PRMT R10, R50, 0x5410, R49 ;  /* 0x00005410320a7816 */ /* 0x000fc40000000031 */
[----:B------:R-:W-:Y:S01]  /*1aa290*/  PRMT R11, R52, 0x5410, R51 ;  /* 0x00005410340b7816 */ /* 0x000fe20000000033 */
[----:B------:R-:W-:-:S04]  /*1aa2a0*/  NOP ;  /* 0x0000000000007918 */ /* 0x000fc80000000000 */
[----:B------:R0:W-:Y:S04]  /*1aa2b0*/  STSM.16.M88.4 [R2], R8 ;  /* 0x0000000802007844 */ /* 0x0001e80000000200 */
[----:B-1----:R-:W-:Y:S04]  /*1aa2c0*/  STL.64 [R1+0x220], R44 ;  /* 0x0002202c01007387 */ /* 0x002fe80000100a00 */
[----:B------:R-:W-:Y:S01]  /*1aa2d0*/  STL [R1+0x22c], R47 ;  /* 0x00022c2f01007387 */ /* 0x000fe20000100800 */
[----:B------:R-:W-:Y:S01]  /*1aa2e0*/  IMAD.MOV.U32 R52, RZ, RZ, R46 ;  /* 0x000000ffff347224 */ /* 0x000fe200078e002e */
[----:B------:R-:W-:-:S02]  /*1aa2f0*/  NOP ;  /* 0x0000000000007918 */ /* 0x000fc40000000000 */
[----:B------:R-:W1:Y:S04]  /*1aa300*/  LDS.128 R44, [R2] ;  /* 0x00000000022c7984 */ /* 0x000e680000000c00 */
[----:B------:R-:W-:Y:S01]  /*1aa310*/  STL.64 [R1+0x7c18], R52 ;  /* 0x007c183401007387 */ /* 0x000fe20000100a00 */
[----:B0-----:R-:W-:-:S03]  /*1aa320*/  PRMT R8, R16, 0x5410, R31 ;  /* 0x0000541010087816 */ /* 0x001fc6000000001f */
[----:B------:R-:W3:Y:S04]  /*1aa330*/  LDL.LU R31, [R1+0x358] ;  /* 0x00035800011f7983 */ /* 0x000ee80000300800 */
[----:B------:R-:W3:Y:S01]  /*1aa340*/  LDL.LU R16, [R1+0xec8] ;  /* 0x000ec80001107983 */ /* 0x000ee20000300800 */
[----:B------:R-:W-:Y:S02]  /*1aa350*/  PRMT R9, R18, 0x5410, R17 ;  /* 0x0000541012097816 */ /* 0x000fe40000000011 */
[----:B------:R-:W-:Y:S01]  /*1aa360*/  PRMT R10, R25, 0x5410, R19 ;  /* 0x00005410190a7816 */ /* 0x000fe20000000013 */
[----:B-1----:R0:W-:Y:S04]  /*1aa370*/  STL.64 [R1+0x210], R44 ;  /* 0x0002102c01007387 */ /* 0x0021e80000100a00 */
[----:B------:R1:W-:Y:S04]  /*1aa380*/  STL.64 [R1+0x218], R46 ;  /* 0x0002182e01007387 */ /* 0x0003e80000100a00 */
[----:B------:R-:W3:Y:S04]  /*1aa390*/  LDL.LU R17, [R1+0x350] ;  /* 0x0003500001117983 */ /* 0x000ee80000300800 */
[----:B------:R-:W3:Y:S04]  /*1aa3a0*/  LDL.LU R18, [R1+0xec4] ;  /* 0x000ec40001127983 */ /* 0x000ee80000300800 */
[----:B------:R-:W3:Y:S04]  /*1aa3b0*/  LDL.LU R19, [R1+0x34c] ;  /* 0x00034c0001137983 */ /* 0x000ee80000300800 */
[----:B------:R-:W3:Y:S01]  /*1aa3c0*/  LDL.LU R25, [R1+0xeb4] ;  /* 0x000eb40001197983 */ /* 0x000ee20000300800 */
[----:B------:R-:W-:Y:S01]  /*1aa3d0*/  PRMT R11, R27, 0x5410, R26 ;  /* 0x000054101b0b7816 */ /* 0x000fe2000000001a */
[----:B------:R-:W-:-:S02]  /*1aa3e0*/  NOP ;  /* 0x0000000000007918 */ /* 0x000fc40000000000 */
[----:B------:R-:W3:Y:S04]  /*1aa3f0*/  LDL.LU R26, [R1+0x1f0] ;  /* 0x0001f000011a7983 */ /* 0x000ee80000300800 */
[----:B------:R-:W3:Y:S04]  /*1aa400*/  LDL.LU R27, [R1+0x364] ;  /* 0x00036400011b7983 */ /* 0x000ee80000300800 */
[----:B------:R2:W-:Y:S04]  /*1aa410*/  STSM.16.M88.4 [R2], R8 ;  /* 0x0000000802007844 */ /* 0x0005e80000000200 */
[----:B0-----:R-:W3:Y:S04]  /*1aa420*/  LDL.LU R45, [R1+0x974] ;  /* 0x00097400012d7983 */ /* 0x001ee80000300800 */
[----:B------:R-:W3:Y:S04]  /*1aa430*/  LDL.LU R61, [R1+0xee8] ;  /* 0x000ee800013d7983 */ /* 0x000ee80000300800 */
[----:B------:R-:W3:Y:S04]  /*1aa440*/  LDL.LU R60, [R1+0x970] ;  /* 0x00097000013c7983 */ /* 0x000ee80000300800 */
[----:B-1----:R-:W3:Y:S04]  /*1aa450*/  LDL.LU R46, [R1+0xee4] ;  /* 0x000ee400012e7983 */ /* 0x002ee80000300800 */
[----:B------:R-:W3:Y:S04]  /*1aa460*/  LDL.LU R47, [R1+0x398] ;  /* 0x00039800012f7983 */ /* 0x000ee80000300800 */
[----:B------:R-:W3:Y:S04]  /*1aa470*/  LDL.LU R48, [R1+0xed4] ;  /* 0x000ed40001307983 */ /* 0x000ee80000300800 */
[----:B------:R-:W3:Y:S04]  /*1aa480*/  LDL.LU R49, [R1+0x394] ;  /* 0x0003940001317983 */ /* 0x000ee80000300800 */
[----:B------:R-:W3:Y:S01]  /*1aa490*/  LDL.LU R50, [R1+0xed0] ;  /* 0x000ed00001327983 */ /* 0x000ee20000300800 */
[----:B--2---:R-:W-:-:S02]  /*1aa4a0*/  PRMT R8, R29, 0x5410, R28 ;  /* 0x000054101d087816 */ /* 0x004fc4000000001c */
[----:B----4-:R-:W-:Y:S02]  /*1aa4b0*/  PRMT R9, R20, 0x5410, R30 ;  /* 0x0000541014097816 */ /* 0x010fe4000000001e */
[----:B-----5:R-:W-:Y:S02]  /*1aa4c0*/  PRMT R10, R22, 0x5410, R21 ;  /* 0x00005410160a7816 */ /* 0x020fe40000000015 */
[----:B---3--:R-:W-:Y:S01]  /*1aa4d0*/  PRMT R11, R35, 0x5410, R23 ;  /* 0x00005410230b7816 */ /* 0x008fe20000000017 */
[----:B------:R-:W-:Y:S01]  /*1aa4e0*/  NOP ;  /* 0x0000000000007918 */ /* 0x000fe20000000000 */
[----:B------:R-:W0:Y:S01]  /*1aa4f0*/  LDS.128 R20, [R2] ;  /* 0x0000000002147984 */ /* 0x000e220000000c00 */
[----:B------:R-:W-:-:S03]  /*1aa500*/  NOP ;  /* 0x0000000000007918 */ /* 0x000fc60000000000 */
[----:B0-----:R0:W-:Y:S04]  /*1aa510*/  STL [R1+0x200], R20 ;  /* 0x0002001401007387 */ /* 0x0011e80000100800 */
[----:B------:R1:W-:Y:S04]  /*1aa520*/  STL.64 [R1+0x208], R22 ;  /* 0x0002081601007387 */ /* 0x0003e80000100a00 */
[----:B------:R-:W2:Y:S04]  /*1aa530*/  LDL.LU R28, [R1+0x9a0] ;  /* 0x0009a000011c7983 */ /* 0x000ea80000300800 */
[----:B------:R-:W2:Y:S04]  /*1aa540*/  LDL.LU R29, [R1+0xf00] ;  /* 0x000f0000011d7983 */ /* 0x000ea80000300800 */
[----:B------:R-:W3:Y:S01]  /*1aa550*/  LDL.LU R30, [R1+0x97c] ;  /* 0x00097c00011e7983 */ /* 0x000ee20000300800 */
[----:B------:R-:W-:-:S03]  /*1aa560*/  IMAD.MOV.U32 R51, RZ, RZ, R21 ;  /* 0x000000ffff337224 */ /* 0x000fc600078e0015 */
[----:B0-----:R-:W3:Y:S04]  /*1aa570*/  LDL.LU R20, [R1+0xef4] ;  /* 0x000ef40001147983 */ /* 0x001ee80000300800 */
[----:B------:R-:W4:Y:S04]  /*1aa580*/  LDL.LU R21, [R1+0x978] ;  /* 0x0009780001157983 */ /* 0x000f280000300800 */
[----:B-1----:R-:W4:Y:S04]  /*1aa590*/  LDL.LU R22, [R1+0xef0] ;  /* 0x000ef00001167983 */ /* 0x002f280000300800 */
        /* <DEDUP_REMOVED lines=8> */
[----:B------:R-:W2:Y:S04]  /*1aa620*/  LDL.LU R31, [R1+0xa64] ;  /* 0x000a6400011f7983 */ /* 0x000ea80000300800 */
[----:B0-----:R0:W-:Y:S04]  /*1aa630*/  STL.64 [R1+0x1f0], R16 ;  /* 0x0001f01001007387 */ /* 0x0011e80000100a00 */
[----:B------:R1:W-:Y:S04]  /*1aa640*/  STL.64 [R1+0x1f8], R18 ;  /* 0x0001f81201007387 */ /* 0x0003e80000100a00 */
[----:B0-----:R-:W2:Y:S04]  /*1aa650*/  LDL.LU R16, [R1+0x1250] ;  /* 0x0012500001107983 */ /* 0x001ea80000300800 */
[----:B------:R-:W2:Y:S04]  /*1aa660*/  LDL.LU R17, [R1+0x9ac] ;  /* 0x0009ac0001117983 */ /* 0x000ea80000300800 */
[----:B-1----:R-:W2:Y:S04]  /*1aa670*/  LDL.LU R18, [R1+0xf14] ;  /* 0x000f140001127983 */ /* 0x002ea80000300800 */
[----:B------:R-:W2:Y:S04]  /*1aa680*/  LDL.LU R19, [R1+0x9a8] ;  /* 0x0009a80001137983 */ /* 0x000ea80000300800 */
[----:B------:R-:W2:Y:S01]  /*1aa690*/  LDL.LU R25, [R1+0xf10] ;  /* 0x000f100001197983 */ /* 0x000ea20000300800 */
[----:B------:R-:W-:-:S03]  /*1aa6a0*/  PRMT R11, R27, 0x5410, R26 ;  /* 0x000054101b0b7816 */ /* 0x000fc6000000001a */
[----:B------:R-:W2:Y:S04]  /*1aa6b0*/  LDL.LU R26, [R1+0x9a4] ;  /* 0x0009a400011a7983 */ /* 0x000ea80000300800 */
[----:B------:R-:W2:Y:S01]  /*1aa6c0*/  LDL.LU R27, [R1+0xf0c] ;  /* 0x000f0c00011b7983 */ /* 0x000ea20000300800 */
[----:B------:R-:W-:-:S03]  /*1aa6d0*/  NOP ;  /* 0x0000000000007918 */ /* 0x000fc60000000000 */
[----:B------:R0:W-:Y:S02]  /*1aa6e0*/  STSM.16.M88.4 [R2], R8 ;  /* 0x0000000802007844 */ /* 0x0001e40000000200 */
[----:B0-----:R-:W-:Y:S02]  /*1aa6f0*/  PRMT R8, R61, 0x5410, R45 ;  /* 0x000054103d087816 */ /* 0x001fe4000000002d */
[----:B------:R-:W-:Y:S02]  /*1aa700*/  PRMT R9, R46, 0x5410, R60 ;  /* 0x000054102e097816 */ /* 0x000fe4000000003c */
[----:B------:R-:W-:Y:S01]  /*1aa710*/  PRMT R10, R48, 0x5410, R47 ;  /* 0x00005410300a7816 */ /* 0x000fe2000000002f */
[----:B------:R-:W-:Y:S01]  /*1aa720*/  NOP ;  /* 0x0000000000007918 */ /* 0x000fe20000000000 */
[----:B------:R-:W0:Y:S01]  /*1aa730*/  LDS.128 R44, [R2] ;  /* 0x00000000022c7984 */ /* 0x000e220000000c00 */
[----:B------:R-:W-:Y:S01]  /*1aa740*/  PRMT R11, R50, 0x5410, R49 ;  /* 0x00005410320b7816 */ /* 0x000fe20000000031 */
[----:B------:R-:W-:-:S04]  /*1aa750*/  NOP ;  /* 0x0000000000007918 */ /* 0x000fc80000000000 */
[----:B------:R3:W-:Y:S01]  /*1aa760*/  STSM.16.M88.4 [R2], R8 ;  /* 0x0000000802007844 */ /* 0x0007e20000000200 */
[----:B0-----:R-:W-:-:S03]  /*1aa770*/  IMAD.MOV.U32 R50, RZ, RZ, R46 ;  /* 0x000000ffff327224 */ /* 0x001fc600078e002e */
[----:B------:R-:W-:Y:S04]  /*1aa780*/  STL.64 [R1+0x1e0], R44 ;  /* 0x0001e02c01007387 */ /* 0x000fe80000100a00 */
[----:B------:R-:W-:Y:S04]  /*1aa790*/  STL [R1+0x1ec], R47 ;  /* 0x0001ec2f01007387 */ /* 0x000fe80000100800 */
[----:B------:R-:W-:Y:S04]  /*1aa7a0*/  STL.64 [R1+0x7c00], R50 ;  /* 0x007c003201007387 */ /* 0x000fe80000100a00 */
[----:B------:R-:W2:Y:S04]  /*1aa7b0*/  LDL.LU R60, [R1+0xa90] ;  /* 0x000a9000013c7983 */ /* 0x000ea80000300800 */
[----:B------:R-:W2:Y:S01]  /*1aa7c0*/  LDL.LU R46, [R1+0x1264] ;  /* 0x00126400012e7983 */ /* 0x000ea20000300800 */
[----:B---3--:R-:W-:-:S02]  /*1aa7d0*/  PRMT R9, R20, 0x5410, R30 ;  /* 0x0000541014097816 */ /* 0x008fc4000000001e */
[----:B----4-:R-:W-:Y:S02]  /*1aa7e0*/  PRMT R10, R22, 0x5410, R21 ;  /* 0x00005410160a7816 */ /* 0x010fe40000000015 */
[----:B-----5:R-:W-:Y:S01]  /*1aa7f0*/  PRMT R11, R35, 0x5410, R23 ;  /* 0x00005410230b7816 */ /* 0x020fe20000000017 */
[----:B------:R-:W-:Y:S01]  /*1aa800*/  NOP ;  /* 0x0000000000007918 */ /* 0x000fe20000000000 */
[----:B------:R-:W0:Y:S04]  /*1aa810*/  LDS.128 R20, [R2] ;  /* 0x0000000002147984 */ /* 0x000e280000000c00 */
[----:B0-----:R0:W-:Y:S04]  /*1aa820*/  STL.64 [R1+0x1d0], R20 ;  /* 0x0001d01401007387 */ /* 0x0011e80000100a00 */
[----:B------:R1:W-:Y:S04]  /*1aa830*/  STL.64 [R1+0x1d8], R22 ;  /* 0x0001d81601007387 */ /* 0x0003e80000100a00 */
[----:B------:R-:W3:Y:S04]  /*1aa840*/  LDL.LU R47, [R1+0xa6c] ;  /* 0x000a6c00012f7983 */ /* 0x000ee80000300800 */
[----:B0-----:R-:W3:Y:S04]  /*1aa850*/  LDL.LU R20, [R1+0x1260] ;  /* 0x0012600001147983 */ /* 0x001ee80000300800 */
[----:B------:R-:W4:Y:S04]  /*1aa860*/  LDL.LU R21, [R1+0xa68] ;  /* 0x000a680001157983 */ /* 0x000f280000300800 */
[----:B-1----:R-:W4:Y:S04]  /*1aa870*/  LDL.LU R22, [R1+0x125c] ;  /* 0x00125c0001167983 */ /* 0x002f280000300800 */
[----:B------:R-:W5:Y:S04]  /*1aa880*/  LDL.LU R23, [R1+0x2c4] ;  /* 0x0002c40001177983 */ /* 0x000f680000300800 */
[----:B------:R-:W5:Y:S01]  /*1aa890*/  LDL.LU R35, [R1+0x36c] ;  /* 0x00036c0001237983 */ /* 0x000f620000300800 */
[----:B--2---:R-:W-:-:S03]  /*1aa8a0*/  PRMT R8, R29, 0x5410, R28 ;  /* 0x000054101d087816 */ /* 0x004fc6000000001c */
[----:B------:R-:W2:Y:S01]  /*1aa8b0*/  LDL.LU R44, [R1+0xb54] ;  /* 0x000b5400012c7983 */ /* 0x000ea20000300800 */
[----:B------:R-:W-:-:S03]  /*1aa8c0*/  NOP ;  /* 0x0000000000007918 */ /* 0x000fc60000000000 */
[----:B------:R-:W2:Y:S04]  /*1aa8d0*/  LDL.LU R43, [R1+0x1284] ;  /* 0x00128400012b7983 */ /* 0x000ea80000300800 */
[----:B------:R0:W-:Y:S04]  /*1aa8e0*/  STSM.16.M88.4 [R2], R8 ;  /* 0x0000000802007844 */ /* 0x0001e80000000200 */
[----:B------:R-:W2:Y:S04]  /*1aa8f0*/  LDL.LU R45, [R1+0xb50] ;  /* 0x000b5000012d7983 */ /* 0x000ea80000300800 */
[----:B------:R-:W2:Y:S01]  /*1aa900*/  LDL.LU R48, [R1+0x1280] ;  /* 0x0012800001307983 */ /* 0x000ea20000300800 */
[----:B0-----:R-:W-:-:S02]  /*1aa910*/  PRMT R8, R16, 0x5410, R31 ;  /* 0x0000541010087816 */ /* 0x001fc4000000001f */
[----:B------:R-:W-:Y:S01]  /*1aa920*/  PRMT R9, R18, 0x5410, R17 ;  /* 0x0000541012097816 */ /* 0x000fe20000000011 */
[----:B------:R-:W2:Y:S04]  /*1aa930*/  LDL.LU R16, [R1+0xacc] ;  /* 0x000acc0001107983 */ /* 0x000ea80000300800 */
[----:B------:R-:W2:Y:S01]  /*1aa940*/  LDL.LU R17, [R1+0x127c] ;  /* 0x00127c0001117983 */ /* 0x000ea20000300800 */
[----:B------:R-:W-:-:S03]  /*1aa950*/  PRMT R10, R25, 0x5410, R19 ;  /* 0x00005410190a7816 */ /* 0x000fc60000000013 */
[----:B------:R-:W2:Y:S04]  /*1aa960*/  LDL.LU R18, [R1+0xac8] ;  /* 0x000ac80001127983 */ /* 0x000ea80000300800 */
[----:B------:R-:W2:Y:S01]  /*1aa970*/  LDL.LU R19, [R1+0x1278] ;  /* 0x0012780001137983 */ /* 0x000ea20000300800 */
[----:B------:R-:W-:-:S03]  /*1aa980*/  NOP ;  /* 0x0000000000007918 */ /* 0x000fc60000000000 */
[----:B------:R-:W0:Y:S01]  /*1aa990*/  LDS.128 R28, [R2] ;  /* 0x00000000021c7984 */ /* 0x000e220000000c00 */
[----:B------:R-:W-:Y:S01]  /*1aa9a0*/  PRMT R11, R27, 0x5410, R26 ;  /* 0x000054101b0b7816 */ /* 0x000fe2000000001a */
[----:B------:R-:W-:Y:S02]  /*1aa9b0*/  NOP ;  /* 0x0000000000007918 */ /* 0x000fe40000000000 */
[----:B0-----:R0:W-:Y:S04]  /*1aa9c0*/  STL.64 [R1+0x1c0], R28 ;  /* 0x0001c01c01007387 */ /* 0x0011e80000100a00 */
[----:B------:R1:W-:Y:S04]  /*1aa9d0*/  STL [R1+0x1c8], R30 ;  /* 0x0001c81e01007387 */ /* 0x0003e80000100800 */
[----:B------:R-:W2:Y:S01]  /*1aa9e0*/  LDL.LU R61, [R1+0xb88] ;  /* 0x000b8800013d7983 */ /* 0x000ea20000300800 */
[----:B------:R-:W-:-:S03]  /*1aa9f0*/  IMAD.MOV.U32 R49, RZ, RZ, R31 ;  /* 0x000000ffff317224 */ /* 0x000fc600078e001f */
[----:B0-----:R-:W2:Y:S04]  /*1aaa00*/  LDL.LU R28, [R1+0x12a0] ;  /* 0x0012a000011c7983 */ /* 0x001ea80000300800 */
[----:B------:R-:W2:Y:S04]  /*1aaa10*/  LDL.LU R29, [R1+0xb5c] ;  /* 0x000b5c00011d7983 */ /* 0x000ea80000300800 */
[----:B-1----:R-:W2:Y:S04]  /*1aaa20*/  LDL.LU R30, [R1+0x129c] ;  /* 0x00129c00011e7983 */ /* 0x002ea80000300800 */
[----:B------:R-:W2:Y:S04]  /*1aaa30*/  LDL.LU R31, [R1+0xb58] ;  /* 0x000b5800011f7983 */ /* 0x000ea80000300800 */
[----:B------:R-:W2:Y:S04]  /*1aaa40*/  LDL.LU R25, [R1+0x1298] ;  /* 0x0012980001197983 */ /* 0x000ea80000300800 */
[----:B------:R-:W2:Y:S04]  /*1aaa50*/  LDL.LU R26, [R1+0x2c8] ;  /* 0x0002c800011a7983 */ /* 0x000ea80000300800 */
[----:B------:R-:W2:Y:S04]  /*1aaa60*/  LDL.LU R27, [R1+0x368] ;  /* 0x00036800011b7983 */ /* 0x000ea80000300800 */
[----:B------:R0:W-:Y:S02]  /*1aaa70*/  STSM.16.M88.4 [R2], R8 ;  /* 0x0000000802007844 */ /* 0x0001e40000000200 */
[----:B0-----:R-:W-:-:S02]  /*1aaa80*/  PRMT R8, R46, 0x5410, R60 ;  /* 0x000054102e087816 */ /* 0x001fc4000000003c */
[----:B------:R-:W2:Y:S04]  /*1aaa90*/  LDL.LU R60, [R1+0xbe4] ;  /* 0x000be400013c7983 */ /* 0x000ea80000300800 */
[----:B------:R-:W2:Y:S01]  /*1aaaa0*/  LDL.LU R46, [R1+0x12c0] ;  /* 0x0012c000012e7983 */ /* 0x000ea20000300800 */
[----:B---3--:R-:W-:Y:S02]  /*1aaab0*/  PRMT R9, R20, 0x5410, R47 ;  /* 0x0000541014097816 */ /* 0x008fe4000000002f */
[----:B----4-:R-:W-:Y:S02]  /*1aaac0*/  PRMT R10, R22, 0x5410, R21 ;  /* 0x00005410160a7816 */ /* 0x010fe40000000015 */
[----:B-----5:R-:W-:Y:S01]  /*1aaad0*/  PRMT R11, R35, 0x5410, R23 ;  /* 0x00005410230b7816 */ /* 0x020fe20000000017 */
[----:B------:R-:W-:Y:S01]  /*1aaae0*/  NOP ;  /* 0x0000000000007918 */ /* 0x000fe20000000000 */
[----:B------:R-:W0:Y:S01]  /*1aaaf0*/  LDS.128 R20, [R2] ;  /* 0x0000000002147984 */ /* 0x000e220000000c00 */
[----:B------:R-:W-:-:S03]  /*1aab00*/  NOP ;  /* 0x0000000000007918 */ /* 0x000fc60000000000 */
[----:B------:R2:W-:Y:S02]  /*1aab10*/  STSM.16.M88.4 [R2], R8 ;  /* 0x0000000802007844 */ /* 0x0005e40000000200 */
[----:B--2---:R-:W-:Y:S02]  /*1aab20*/  PRMT R10, R17, 0x5410, R16 ;  /* 0x00005410110a7816 */ /* 0x004fe40000000010 */
[----:B------:R-:W-:Y:S01]  /*1aab30*/  PRMT R11, R19, 0x5410, R18 ;  /* 0x00005410130b7816 */ /* 0x000fe20000000012 */
[----:B------:R-:W-:Y:S01]  /*1aab40*/  NOP ;  /* 0x0000000000007918 */ /* 0x000fe20000000000 */
[----:B------:R-:W1:Y:S04]  /*1aab50*/  LDS.128 R16, [R2] ;  /* 0x0000000002107984 */ /* 0x000e680000000c00 */
[----:B0-----:R0:W-:Y:S04]  /*1aab60*/  STL.64 [R1+0x1b0], R20 ;  /* 0x0001b01401007387 */ /* 0x0011e80000100a00 */
[----:B------:R2:W-:Y:S04]  /*1aab70*/  STL.64 [R1+0x1b8], R22 ;  /* 0x0001b81601007387 */ /* 0x0005e80000100a00 */
[----:B------:R-:W3:Y:S04]  /*1aab80*/  LDL.LU R47, [R1+0xbbc] ;  /* 0x000bbc00012f7983 */ /* 0x000ee80000300800 */
[----:B0-----:R-:W3:Y:S04]  /*1aab90*/  LDL.LU R20, [R1+0x12bc] ;  /* 0x0012bc0001147983 */ /* 0x001ee80000300800 */
[----:B------:R-:W4:Y:S04]  /*1aaba0*/  LDL.LU R21, [R1+0xbb8] ;  /* 0x000bb80001157983 */ /* 0x000f280000300800 */
[----:B--2---:R-:W4:Y:S04]  /*1aabb0*/  LDL.LU R22, [R1+0x12b8] ;  /* 0x0012b80001167983 */ /* 0x004f280000300800 */
[----:B------:R-:W2:Y:S04]  /*1aabc0*/  LDL.LU R23, [R1+0xbb4] ;  /* 0x000bb40001177983 */ /* 0x000ea80000300800 */
[----:B------:R-:W2:Y:S01]  /*1aabd0*/  LDL.LU R35, [R1+0x12a4] ;  /* 0x0012a40001237983 */ /* 0x000ea20000300800 */
[----:B------:R-:W-:-:S02]  /*1aabe0*/  PRMT R8, R43, 0x5410, R44 ;  /* 0x000054102b087816 */ /* 0x000fc4000000002c */
[----:B------:R-:W-:Y:S01]  /*1aabf0*/  PRMT R9, R48, 0x5410, R45 ;  /* 0x0000541030097816 */ /* 0x000fe2000000002d */
[----:B------:R-:W-:-:S04]  /*1aac00*/  NOP ;  /* 0x0000000000007918 */ /* 0x000fc80000000000 */
[----:B------:R-:W-:Y:S01]  /*1aac10*/  STSM.16.M88.4 [R2], R8 ;  /* 0x0000000802007844 */ /* 0x000fe20000000200 */
[----:B-1----:R-:W-:-:S03]  /*1aac20*/  IMAD.MOV.U32 R48, RZ, RZ, R16 ;  /* 0x000000ffff307224 */ /* 0x002fc600078e0010 */
[----:B------:R-:W-:Y:S04]  /*1aac30*/  STL [R1+0x1a4], R17 ;  /* 0x0001a41101007387 */ /* 0x000fe80000100800 */
[----:B------:R0:W-:Y:S04]  /*1aac40*/  STL.64 [R1+0x1a8], R18 ;  /* 0x0001a81201007387 */ /* 0x0001e80000100a00 */
[----:B0-----:R-:W5:Y:S04]  /*1aac50*/  LDL.LU.64 R18, [R1+0x7c90] ;  /* 0x007c900001127983 */ /* 0x001f680000300a00 */
[----:B------:R-:W5:Y:S04]  /*1aac60*/  LDL.LU.64 R16, [R1+0x7c88] ;  /* 0x007c880001107983 */ /* 0x000f680000300a00 */
[----:B------:R-:W-:Y:S01]  /*1aac70*/  STL.64 [R1+0x7be8], R48 ;  /* 0x007be83001007387 */ /* 0x000fe20000100a00 */
[----:B------:R-:W-:-:S03]  /*1aac80*/  NOP ;  /* 0x0000000000007918 */ /* 0x000fc60000000000 */
[----:B------:R-:W0:Y:S01]  /*1aac90*/  LDS.128 R48, [R2] ;  /* 0x0000000002307984 */ /* 0x000e220000000c00 */
[----:B------:R-:W-:-:S03]  /*1aaca0*/  PRMT R8, R28, 0x5410, R61 ;  /* 0x000054101c087816 */ /* 0x000fc6000000003d */
[----:B------:R-:W5:Y:S04]  /*1aacb0*/  LDL.LU R45, [R1+0xc00] ;  /* 0x000c0000012d7983 */ /* 0x000f680000300800 */
[----:B------:R-:W5:Y:S01]  /*1aacc0*/  LDL.LU R28, [R1+0x12dc] ;  /* 0x0012dc00011c7983 */ /* 0x000f620000300800 */
[----:B------:R-:W-:Y:S02]  /*1aacd0*/  PRMT R9, R30, 0x5410, R29 ;  /* 0x000054101e097816 */ /* 0x000fe4000000001d */
[----:B------:R-:W-:Y:S02]  /*1aace0*/  PRMT R10, R25, 0x5410, R31 ;  /* 0x00005410190a7816 */ /* 0x000fe4000000001f */
[----:B------:R-:W-:Y:S01]  /*1aacf0*/  PRMT R11, R27, 0x5410, R26 ;  /* 0x000054101b0b7816 */ /* 0x000fe2000000001a */
[----:B------:R-:W-:Y:S01]  /*1aad00*/  NOP ;  /* 0x0000000000007918 */ /* 0x000fe20000000000 */
[----:B0-----:R0:W-:Y:S04]  /*1aad10*/  STL.64 [R1+0x190], R48 ;  /* 0x0001903001007387 */ /* 0x0011e80000100a00 */
[----:B------:R1:W-:Y:S04]  /*1aad20*/  STL.64 [R1+0x198], R50 ;  /* 0x0001983201007387 */ /* 0x0003e80000100a00 */
        /* <DEDUP_REMOVED lines=10> */
[----:B------:R0:W-:Y:S04]  /*1aadd0*/  STSM.16.M88.4 [R2], R8 ;  /* 0x0000000802007844 */ /* 0x0001e80000000200 */
[----:B------:R-:W5:Y:S04]  /*1aade0*/  LDL.LU R52, [R1+0xc08] ;  /* 0x000c080001347983 */ /* 0x000f680000300800 */
[----:B------:R-:W5:Y:S01]  /*1aadf0*/  LDL.LU R43, [R1+0x12f0] ;  /* 0x0012f000012b7983 */ /* 0x000f620000300800 */
[----:B0-----:R-:W-:-:S03]  /*1aae00*/  PRMT R8, R46, 0x5410, R60 ;  /* 0x000054102e087816 */ /* 0x001fc6000000003c */
[----:B------:R-:W5:Y:S01]  /*1aae10*/  LDL.LU R46, [R1+0xc04] ;  /* 0x000c0400012e7983 */ /* 0x000f620000300800 */
[----:B---3--:R-:W-:Y:S02]  /*1aae20*/  PRMT R9, R20, 0x5410, R47 ;  /* 0x0000541014097816 */ /* 0x008fe4000000002f */
[----:B----4-:R-:W-:Y:S02]  /*1aae30*/  PRMT R10, R22, 0x5410, R21 ;  /* 0x00005410160a7816 */ /* 0x010fe40000000015 */
[----:B--2---:R-:W-:Y:S01]  /*1aae40*/  PRMT R11, R35, 0x5410, R23 ;  /* 0x00005410230b7816 */ /* 0x004fe20000000017 */
[----:B------:R-:W-:Y:S01]  /*1aae50*/  NOP ;  /* 0x0000000000007918 */ /* 0x000fe20000000000 */
[----:B------:R-:W0:Y:S04]  /*1aae60*/  LDS.128 R20, [R2] ;  /* 0x0000000002147984 */ /* 0x000e280000000c00 */
[----:B------:R-:W2:Y:S01]  /*1aae70*/  LDL.LU R35, [R1+0x12ec] ;  /* 0x0012ec0001237983 */ /* 0x000ea20000300800 */
[----:B------:R-:W-:-:S03]  /*1aae80*/  NOP ;  /* 0x0000000000007918 */ /* 0x000fc60000000000 */
[----:B0-----:R-:W-:Y:S04]  /*1aae90*/  STL.64 [R1+0x180], R20 ;  /* 0x0001801401007387 */ /* 0x001fe80000100a00 */
[----:B------:R0:W-:Y:S01]  /*1aaea0*/  STL [R1+0x18c], R23 ;  /* 0x00018c1701007387 */ /* 0x0001e20000100800 */
[----:B------:R-:W-:-:S03]  /*1aaeb0*/  IMAD.MOV.U32 R47, RZ, RZ, R22 ;  /* 0x000000ffff2f7224 */ /* 0x000fc600078e0016 */
[----:B0-----:R-:W3:Y:S04]  /*1aaec0*/  LDL.LU.64 R22, [R1+0x7c80] ;  /* 0x007c800001167983 */ /* 0x001ee80000300a00 */
[----:B------:R-:W3:Y:S04]  /*1aaed0*/  LDL.LU.64 R20, [R1+0x7c78] ;  /* 0x007c780001147983 */ /* 0x000ee80000300a00 */
        /* <DEDUP_REMOVED lines=8> */
[----:B------:R5:W-:Y:S04]  /*1aaf60*/  STSM.16.M88.4 [R2], R8 ;  /* 0x0000000802007844 */ /* 0x000be80000000200 */
[----:B------:R-:W3:Y:S01]  /*1aaf70*/  LDL.LU R44, [R1+0xc6c] ;  /* 0x000c6c00012c7983 */ /* 0x000ee20000300800 */
[----:B-----5:R-:W-:-:S03]  /*1aaf80*/  PRMT R11, R27, 0x5410, R26 ;  /* 0x000054101b0b7816 */ /* 0x020fc6000000001a */
[----:B------:R-:W5:Y:S04]  /*1aaf90*/  LDL.LU R26, [R1+0x1330] ;  /* 0x00133000011a7983 */ /* 0x000f680000300800 */
[----:B------:R-:W5:Y:S01]  /*1aafa0*/  LDL.LU R41, [R1+0xc68] ;  /* 0x000c680001297983 */ /* 0x000f620000300800 */
[----:B------:R-:W-:-:S03]  /*1aafb0*/  PRMT R8, R28, 0x5410, R45 ;  /* 0x000054101c087816 */ /* 0x000fc6000000002d */
[----:B------:R-:W5:Y:S01]  /*1aafc0*/  LDL.LU R27, [R1+0x132c] ;  /* 0x00132c00011b7983 */ /* 0x000f620000300800 */
[----:B------:R-:W-:-:S03]  /*1aafd0*/  PRMT R10, R25, 0x5410, R31 ;  /* 0x00005410190a7816 */ /* 0x000fc6000000001f */
[----:B------:R-:W5:Y:S04]  /*1aafe0*/  LDL.LU R45, [R1+0xc8c] ;  /* 0x000c8c00012d7983 */ /* 0x000f680000300800 */
[----:B------:R-:W5:Y:S01]  /*1aaff0*/  LDL.LU R25, [R1+0x1334] ;  /* 0x0013340001197983 */ /* 0x000f620000300800 */
[----:B------:R-:W-:Y:S01]  /*1ab000*/  PRMT R9, R30, 0x5410, R29 ;  /* 0x000054101e097816 */ /* 0x000fe2000000001d */
[----:B------:R-:W-:Y:S02]  /*1ab010*/  NOP ;  /* 0x0000000000007918 */ /* 0x000fe40000000000 */
[----:B------:R-:W0:Y:S01]  /*1ab020*/  LDS.128 R28, [R2] ;  /* 0x00000000021c7984 */ /* 0x000e220000000c00 */
[----:B------:R-:W-:-:S03]  /*1ab030*/  NOP ;  /* 0x0000000000007918 */ /* 0x000fc60000000000 */
[----:B------:R1:W-:Y:S02]  /*1ab040*/  STSM.16.M88.4 [R2], R8 ;  /* 0x0000000802007844 */ /* 0x0003e40000000200 */
[----:B-1----:R-:W-:Y:S02]  /*1ab050*/  PRMT R8, R49, 0x5410, R48 ;  /* 0x0000541031087816 */ /* 0x002fe40000000030 */
[----:B------:R-:W-:Y:S01]  /*1ab060*/  PRMT R9, R51, 0x5410, R50 ;  /* 0x0000541033097816 */ /* 0x000fe20000000032 */
[----:B------:R-:W-:Y:S01]  /*1ab070*/  NOP ;  /* 0x0000000000007918 */ /* 0x000fe20000000000 */
[----:B------:R-:W1:Y:S01]  /*1ab080*/  LDS.128 R48, [R2] ;  /* 0x0000000002307984 */ /* 0x000e620000000c00 */
[----:B------:R-:W-:-:S03]  /*1ab090*/  PRMT R10, R43, 0x5410, R52 ;  /* 0x000054102b0a7816 */ /* 0x000fc60000000034 */
[----:B0-----:R-:W-:Y:S04]  /*1ab0a0*/  STL.64 [R1+0x170], R28 ;  /* 0x0001701c01007387 */ /* 0x001fe80000100a00 */
[----:B------:R0:W-:Y:S04]  /*1ab0b0*/  STL.64 [R1+0x178], R30 ;  /* 0x0001781e01007387 */ /* 0x0001e80000100a00 */
[----:B0-----:R-:W5:Y:S04]  /*1ab0c0*/  LDL.LU.64 R30, [R1+0x7c70] ;  /* 0x007c7000011e7983 */ /* 0x001f680000300a00 */
[----:B------:R-:W5:Y:S01]  /*1ab0d0*/  LDL.LU.64 R28, [R1+0x7c68] ;  /* 0x007c6800011c7983 */ /* 0x000f620000300a00 */
[----:B------:R-:W-:-:S03]  /*1ab0e0*/  NOP ;  /* 0x0000000000007918 */ /* 0x000fc60000000000 */
[----:B-1----:R-:W-:Y:S04]  /*1ab0f0*/  STL.64 [R1+0x160], R48 ;  /* 0x0001603001007387 */ /* 0x002fe80000100a00 */
[----:B------:R-:W-:Y:S04]  /*1ab100*/  STL [R1+0x168], R50 ;  /* 0x0001683201007387 */ /* 0x000fe80000100800 */
[----:B------:R-:W5:Y:S01]  /*1ab110*/  LDL.LU R43, [R1+0x2d4] ;  /* 0x0002d400012b7983 */ /* 0x000f620000300800 */
[----:B--2---:R-:W-:Y:S01]  /*1ab120*/  PRMT R11, R35, 0x5410, R46 ;  /* 0x00005410230b7816 */ /* 0x004fe2000000002e */
[----:B------:R-:W-:-:S02]  /*1ab130*/  IMAD.MOV.U32 R46, RZ, RZ, R51 ;  /* 0x000000ffff2e7224 */ /* 0x000fc400078e0033 */
[----:B------:R-:W2:Y:S04]  /*1ab140*/  LDL.LU R35, [R1+0xa3c] ;  /* 0x000a3c0001237983 */ /* 0x000ea80000300800 */
[----:B------:R4:W-:Y:S01]  /*1ab150*/  STSM.16.M88.4 [R2], R8 ;  /* 0x0000000802007844 */ /* 0x0009e20000000200 */
[----:B------:R-:W-:-:S03]  /*1ab160*/  NOP ;  /* 0x0000000000007918 */ /* 0x000fc60000000000 */
[----:B------:R-:W0:Y:S04]  /*1ab170*/  LDS.128 R48, [R2] ;  /* 0x0000000002307984 */ /* 0x000e280000000c00 */
[----:B------:R-:W-:Y:S01]  /*1ab180*/  STL.64 [R1+0x7bd8], R46 ;  /* 0x007bd82e01007387 */ /* 0x000fe20000100a00 */
[----:B----4-:R-:W-:Y:S02]  /*1ab190*/  PRMT R8, R7, 0x5410, R53 ;  /* 0x0000541007087816 */ /* 0x010fe40000000035 */
[----:B---3--:R-:W-:Y:S02]  /*1ab1a0*/  PRMT R9, R0, 0x5410, R3 ;  /* 0x0000541000097816 */ /* 0x008fe40000000003 */
[----:B------:R-:W-:Y:S02]  /*1ab1b0*/  PRMT R10, R40, 0x5410, R39 ;  /* 0x00005410280a7816 */ /* 0x000fe40000000027 */
[----:B------:R-:W-:Y:S01]  /*1ab1c0*/  PRMT R11, R60, 0x5410, R61 ;  /* 0x000054103c0b7816 */ /* 0x000fe2000000003d */
[----:B------:R-:W-:Y:S01]  /*1ab1d0*/  NOP ;  /* 0x0000000000007918 */ /* 0x000fe20000000000 */
[----:B0-----:R-:W-:Y:S04]  /*1ab1e0*/  STL [R1+0x150], R48 ;  /* 0x0001503001007387 */ /* 0x001fe80000100800 */
[----:B------:R0:W-:Y:S01]  /*1ab1f0*/  STSM.16.M88.4 [R2], R8 ;  /* 0x0000000802007844 */ /* 0x0001e20000000200 */
[----:B------:R-:W-:-:S03]  /*1ab200*/  IMAD.MOV.U32 R60, RZ, RZ, R49 ;  /* 0x000000ffff3c7224 */ /* 0x000fc600078e0031 */
[----:B------:R-:W-:Y:S01]  /*1ab210*/  STL [R1+0x15c], R51 ;  /* 0x00015c3301007387 */ /* 0x000fe20000100800 */
[----:B------:R-:W-:Y:S01]  /*1ab220*/  IMAD.MOV.U32 R61, RZ, RZ, R50 ;  /* 0x000000ffff3d7224 */ /* 0x000fe200078e0032 */
[----:B------:R-:W-:Y:S02]  /*1ab230*/  NOP ;  /* 0x0000000000007918 */ /* 0x000fe40000000000 */
[----:B------:R-:W1:Y:S04]  /*1ab240*/  LDS.128 R48, [R2] ;  /* 0x0000000002307984 */ /* 0x000e680000000c00 */
[----:B------:R-:W-:Y:S04]  /*1ab250*/  STL.64 [R1+0x7bc8], R60 ;  /* 0x007bc83c01007387 */ /* 0x000fe80000100a00 */
[----:B------:R-:W3:Y:S01]  /*1ab260*/  LDL.LU R3, [R1+0x2d8] ;  /* 0x0002d80001037983 */ /* 0x000ee20000300800 */
[----:B-----5:R-:W-:-:S03]  /*1ab270*/  PRMT R26, R26, 0x5410, R44 ;  /* 0x000054101a1a7816 */ /* 0x020fc6000000002c */
[----:B------:R-:W3:Y:S04]  /*1ab280*/  LDL.LU R44, [R1+0x9e4] ;  /* 0x0009e400012c7983 */ /* 0x000ee80000300800 */
[----:B0-----:R-:W4:Y:S01]  /*1ab290*/  LDL.LU R8, [R1+0x20] ;  /* 0x0000200001087983 */ /* 0x001f220000300800 */
[----:B------:R-:W-:-:S03]  /*1ab2a0*/  PRMT R27, R27, 0x5410, R41 ;  /* 0x000054101b1b7816 */ /* 0x000fc60000000029 */
[----:B------:R-:W4:Y:S01]  /*1ab2b0*/  LDL.LU R9, [R1+0x24] ;  /* 0x0000240001097983 */ /* 0x000f220000300800 */
[----:B------:R-:W-:-:S03]  /*1ab2c0*/  PRMT R25, R25, 0x5410, R45 ;  /* 0x0000541019197816 */ /* 0x000fc6000000002d */
[----:B------:R-:W4:Y:S04]  /*1ab2d0*/  LDL.LU R10, [R1+0x28] ;  /* 0x00002800010a7983 */ /* 0x000f280000300800 */
[----:B------:R-:W5:Y:S04]  /*1ab2e0*/  LDL.LU R39, [R1+0x2dc] ;  /* 0x0002dc0001277983 */ /* 0x000f680000300800 */
[----:B------:R-:W5:Y:S01]  /*1ab2f0*/  LDL.LU R40, [R1+0xa34] ;  /* 0x000a340001287983 */ /* 0x000f620000300800 */
[----:B------:R-:W-:-:S03]  /*1ab300*/  NOP ;  /* 0x0000000000007918 */ /* 0x000fc60000000000 */
[----:B------:R0:W-:Y:S04]  /*1ab310*/  STSM.16.M88.4 [R2], R24 ;  /* 0x0000001802007844 */ /* 0x0001e80000000200 */
[----:B-1----:R-:W-:Y:S04]  /*1ab320*/  STL [R1+0x144], R49 ;  /* 0x0001443101007387 */ /* 0x002fe80000100800 */
[----:B------:R-:W-:Y:S04]  /*1ab330*/  STL.64 [R1+0x148], R50 ;  /* 0x0001483201007387 */ /* 0x000fe80000100a00 */
[----:B0-----:R-:W4:Y:S04]  /*1ab340*/  LDL.LU R24, [R1+0x10] ;  /* 0x0000100001187983 */ /* 0x001f280000300800 */
[----:B------:R-:W4:Y:S04]  /*1ab350*/  LDL.LU R25, [R1+0x14] ;  /* 0x0000140001197983 */ /* 0x000f280000300800 */
[----:B------:R-:W4:Y:S01]  /*1ab360*/  LDL.LU R26, [R1+0x18] ;  /* 0x00001800011a7983 */ /* 0x000f220000300800 */
[----:B------:R-:W-:Y:S01]  /*1ab370*/  IMAD.MOV.U32 R45, RZ, RZ, R48 ;  /* 0x000000ffff2d7224 */ /* 0x000fe200078e0030 */
[----:B------:R-:W-:-:S02]  /*1ab380*/  NOP ;  /* 0x0000000000007918 */ /* 0x000fc40000000000 */
[----:B------:R-:W0:Y:S04]  /*1ab390*/  LDS.128 R48, [R2] ;  /* 0x0000000002307984 */ /* 0x000e280000000c00 */
[----:B0-----:R0:W-:Y:S04]  /*1ab3a0*/  STL.64 [R1+0x120], R48 ;  /* 0x0001203001007387 */ /* 0x0011e80000100a00 */
[----:B------:R1:W-:Y:S04]  /*1ab3b0*/  STL.64 [R1+0x128], R50 ;  /* 0x0001283201007387 */ /* 0x0003e80000100a00 */
[----:B0-----:R-:W5:Y:S04]  /*1ab3c0*/  LDL.LU R48, [R1+0x30] ;  /* 0x0000300001307983 */ /* 0x001f680000300800 */
[----:B------:R-:W5:Y:S04]  /*1ab3d0*/  LDL.LU R49, [R1+0x34] ;  /* 0x0000340001317983 */ /* 0x000f680000300800 */
[----:B-1----:R-:W5:Y:S04]  /*1ab3e0*/  LDL.LU R50, [R1+0x38] ;  /* 0x0000380001327983 */ /* 0x002f680000300800 */
[----:B------:R-:W5:Y:S04]  /*1ab3f0*/  LDL.LU R0, [R1+0x2e0] ;  /* 0x0002e00001007983 */ /* 0x000f680000300800 */
[----:B------:R-:W5:Y:S01]  /*1ab400*/  LDL.LU R41, [R1+0x9e0] ;  /* 0x0009e00001297983 */ /* 0x000f620000300800 */
[----:B--2---:R-:W-:Y:S01]  /*1ab410*/  PRMT R35, R35, 0x5410, R43 ;  /* 0x0000541023237816 */ /* 0x004fe2000000002b */
[----:B------:R-:W-:-:S04]  /*1ab420*/  NOP ;  /* 0x0000000000007918 */ /* 0x000fc80000000000 */
[----:B------:R-:W-:Y:S01]  /*1ab430*/  STSM.16.M88.4 [R2], R32 ;  /* 0x0000002002007844 */ /* 0x000fe20000000200 */
[----:B------:R-:W-:-:S03]  /*1ab440*/  NOP ;  /* 0x0000000000007918 */ /* 0x000fc60000000000 */
[----:B------:R-:W0:Y:S01]  /*1ab450*/  LDS.128 R32, [R2] ;  /* 0x0000000002207984 */ /* 0x000e220000000c00 */
[----:B------:R-:W-:-:S03]  /*1ab460*/  NOP ;  /* 0x0000000000007918 */ /* 0x000fc60000000000 */
[----:B------:R-:W-:Y:S01]  /*1ab470*/  STSM.16.M88.4 [R2], R12 ;  /* 0x0000000c02007844 */ /* 0x000fe20000000200 */
[----:B------:R-:W-:-:S03]  /*1ab480*/  NOP ;  /* 0x0000000000007918 */ /* 0x000fc60000000000 */
[----:B------:R-:W1:Y:S04]  /*1ab490*/  LDS.128 R12, [R2] ;  /* 0x00000000020c7984 */ /* 0x000e680000000c00 */
[----:B0-----:R-:W-:Y:S04]  /*1ab4a0*/  STL.64 [R1+0x110], R32 ;  /* 0x0001102001007387 */ /* 0x001fe80000100a00 */
[----:B------:R-:W-:Y:S04]  /*1ab4b0*/  STL [R1+0x11c], R35 ;  /* 0x00011c2301007387 */ /* 0x000fe80000100800 */
[----:B-1----:R-:W-:Y:S04]  /*1ab4c0*/  STL.64 [R1+0x100], R12 ;  /* 0x0001000c01007387 */ /* 0x002fe80000100a00 */
[----:B------:R-:W-:Y:S01]  /*1ab4d0*/  STL [R1+0x10c], R15 ;  /* 0x00010c0f01007387 */ /* 0x000fe20000100800 */
[----:B---3--:R-:W-:Y:S01]  /*1ab4e0*/  PRMT R27, R44, 0x5410, R3 ;  /* 0x000054102c1b7816 */ /* 0x008fe20000000003 */
[----:B------:R-:W-:Y:S01]  /*1ab4f0*/  NOP ;  /* 0x0000000000007918 */ /* 0x000fe20000000000 */
[----:B------:R-:W-:-:S03]  /*1ab500*/  IMAD.MOV.U32 R44, RZ, RZ, R14 ;  /* 0x000000ffff2c7224 */ /* 0x000fc600078e000e */
[----:B----4-:R-:W-:Y:S01]  /*1ab510*/  STSM.16.M88.4 [R2], R24 ;  /* 0x0000001802007844 */ /* 0x010fe20000000200 */
[----:B------:R-:W-:-:S03]  /*1ab520*/  NOP ;  /* 0x0000000000007918 */ /* 0x000fc60000000000 */
[----:B------:R-:W0:Y:S01]  /*1ab530*/  LDS.128 R12, [R2] ;  /* 0x00000000020c7984 */ /* 0x000e220000000c00 */
[----:B-----5:R-:W-:Y:S01]  /*1ab540*/  PRMT R11, R40, 0x5410, R39 ;  /* 0x00005410280b7816 */ /* 0x020fe20000000027 */
[----:B------:R-:W-:Y:S02]  /*1ab550*/  NOP ;  /* 0x0000000000007918 */ /* 0x000fe40000000000 */
[----:B0-----:R-:W-:Y:S04]  /*1ab560*/  STL.64 [R1+0xf0], R12 ;  /* 0x0000f00c01007387 */ /* 0x001fe80000100a00 */
[----:B------:R-:W-:Y:S04]  /*1ab570*/  STL.64 [R1+0xf8], R14 ;  /* 0x0000f80e01007387 */ /* 0x000fe80000100a00 */
[----:B------:R-:W2:Y:S04]  /*1ab580*/  LDL.LU R24, [R1+0x40] ;  /* 0x0000400001187983 */ /* 0x000ea80000300800 */
[----:B------:R-:W2:Y:S04]  /*1ab590*/  LDL.LU R25, [R1+0x44] ;  /* 0x0000440001197983 */ /* 0x000ea80000300800 */
[----:B------:R-:W2:Y:S04]  /*1ab5a0*/  LDL.LU R26, [R1+0x48] ;  /* 0x00004800011a7983 */ /* 0x000ea80000300800 */
[----:B------:R-:W3:Y:S04]  /*1ab5b0*/  LDL.LU R39, [R1+0x2e4] ;  /* 0x0002e40001277983 */ /* 0x000ee80000300800 */
[----:B------:R-:W3:Y:S04]  /*1ab5c0*/  LDL.LU R40, [R1+0x9ec] ;  /* 0x0009ec0001287983 */ /* 0x000ee80000300800 */
[----:B------:R-:W-:Y:S01]  /*1ab5d0*/  STSM.16.M88.4 [R2], R16 ;  /* 0x0000001002007844 */ /* 0x000fe20000000200 */
[----:B------:R-:W-:-:S03]  /*1ab5e0*/  NOP ;  /* 0x0000000000007918 */ /* 0x000fc60000000000 */
[----:B------:R-:W0:Y:S01]  /*1ab5f0*/  LDS.128 R12, [R2] ;  /* 0x00000000020c7984 */ /* 0x000e220000000c00 */
[----:B------:R-:W-:-:S03]  /*1ab600*/  NOP ;  /* 0x0000000000007918 */ /* 0x000fc60000000000 */
[----:B------:R-:W-:Y:S01]  /*1ab610*/  STSM.16.M88.4 [R2], R8 ;  /* 0x0000000802007844 */ /* 0x000fe20000000200 */
[----:B------:R-:W-:-:S03]  /*1ab620*/  NOP ;  /* 0x0000000000007918 */ /* 0x000fc60000000000 */
[----:B------:R-:W1:Y:S01]  /*1ab630*/  LDS.128 R8, [R2] ;  /* 0x0000000002087984 */ /* 0x000e620000000c00 */
[----:B------:R-:W-:-:S03]  /*1ab640*/  NOP ;  /* 0x0000000000007918 */ /* 0x000fc60000000000 */
[----:B------:R-:W-:Y:S01]  /*1ab650*/  STSM.16.M88.4 [R2], R20 ;  /* 0x0000001402007844 */ /* 0x000fe20000000200 */
[----:B------:R-:W-:-:S03]  /*1ab660*/  NOP ;  /* 0x0000000000007918 */ /* 0x000fc60000000000 */
[----:B0-----:R-:W-:Y:S04]  /*1ab670*/  STL.64 [R1+0xe0], R12 ;  /* 0x0000e00c01007387 */ /* 0x001fe80000100a00 */
[----:B------:R-:W-:Y:S04]  /*1ab680*/  STL.64 [R1+0xe8], R14 ;  /* 0x0000e80e01007387 */ /* 0x000fe80000100a00 */
[----:B-1----:R-:W-:Y:S04]  /*1ab690*/  STL.64 [R1+0xd0], R8 ;  /* 0x0000d00801007387 */ /* 0x002fe80000100a00 */
[----:B------:R-:W-:Y:S04]  /*1ab6a0*/  STL.64 [R1+0xd8], R10 ;  /* 0x0000d80a01007387 */ /* 0x000fe80000100a00 */
[----:B------:R-:W0:Y:S01]  /*1ab6b0*/  LDS.128 R8, [R2] ;  /* 0x0000000002087984 */ /* 0x000e220000000c00 */
[----:B------:R-:W-:Y:S01]  /*1ab6c0*/  PRMT R51, R41, 0x5410, R0 ;  /* 0x0000541029337816 */ /* 0x000fe20000000000 */
[----:B------:R-:W-:-:S02]  /*1ab6d0*/  NOP ;  /* 0x0000000000007918 */ /* 0x000fc40000000000 */
[----:B0-----:R-:W-:Y:S04]  /*1ab6e0*/  STL [R1+0xc0], R8 ;  /* 0x0000c00801007387 */ /* 0x001fe80000100800 */
[----:B------:R0:W-:Y:S04]  /*1ab6f0*/  STL.64 [R1+0xc8], R10 ;  /* 0x0000c80a01007387 */ /* 0x0001e80000100a00 */
[----:B------:R-:W4:Y:S04]  /*1ab700*/  LDL.LU R12, [R1] ;  /* 0x00000000010c7983 */ /* 0x000f280000300800 */
[----:B------:R-:W4:Y:S04]  /*1ab710*/  LDL.LU R13, [R1+0x4] ;  /* 0x00000400010d7983 */ /* 0x000f280000300800 */
[----:B------:R-:W4:Y:S04]  /*1ab720*/  LDL.LU R14, [R1+0x8] ;  /* 0x00000800010e7983 */ /* 0x000f280000300800 */
[----:B------:R-:W4:Y:S04]  /*1ab730*/  LDL.LU R15, [R1+0xc] ;  /* 0x00000c00010f7983 */ /* 0x000f280000300800 */
[----:B------:R-:W5:Y:S04]  /*1ab740*/  LDL.LU R53, [R1+0xec0] ;  /* 0x000ec00001357983 */ /* 0x000f680000300800 */
[----:B------:R-:W5:Y:S04]  /*1ab750*/  LDL.LU R0, [R1+0x1478] ;  /* 0x0014780001007983 */ /* 0x000f680000300800 */
[----:B------:R-:W-:Y:S01]  /*1ab760*/  STSM.16.M88.4 [R2], R48 ;  /* 0x0000003002007844 */ /* 0x000fe20000000200 */
[----:B------:R-:W-:-:S03]  /*1ab770*/  NOP ;  /* 0x0000000000007918 */ /* 0x000fc60000000000 */
[----:B------:R-:W1:Y:S04]  /*1ab780*/  LDS.128 R16, [R2] ;  /* 0x0000000002107984 */ /* 0x000e680000000c00 */
[----:B0-----:R-:W4:Y:S04]  /*1ab790*/  LDL.LU R11, [R1+0xebc] ;  /* 0x000ebc00010b7983 */ /* 0x001f280000300800 */
[----:B------:R-:W4:Y:S01]  /*1ab7a0*/  LDL.LU R46, [R1+0x1474] ;  /* 0x00147400012e7983 */ /* 0x000f220000300800 */
[----:B------:R-:W-:-:S03]  /*1ab7b0*/  NOP ;  /* 0x0000000000007918 */ /* 0x000fc60000000000 */
[----:B------:R-:W-:Y:S04]  /*1ab7c0*/  STSM.16.M88.4 [R2], R28 ;  /* 0x0000001c02007844 */ /* 0x000fe80000000200 */
[----:B-1----:R-:W-:Y:S04]  /*1ab7d0*/  STL.64 [R1+0xb0], R16 ;  /* 0x0000b01001007387 */ /* 0x002fe80000100a00 */
[----:B------:R-:W-:Y:S01]  /*1ab7e0*/  STL.64 [R1+0xb8], R18 ;  /* 0x0000b81201007387 */ /* 0x000fe20000100a00 */
[----:B------:R-:W-:-:S03]  /*1ab7f0*/  NOP ;  /* 0x0000000000007918 */ /* 0x000fc60000000000 */
[----:B------:R-:W0:Y:S04]  /*1ab800*/  LDS.128 R16, [R2] ;  /* 0x0000000002107984 */ /* 0x000e280000000c00 */
[----:B------:R-:W4:Y:S04]  /*1ab810*/  LDL.LU R47, [R1+0xeb8] ;  /* 0x000eb800012f7983 */ /* 0x000f280000300800 */
[----:B------:R-:W4:Y:S04]  /*1ab820*/  LDL.LU R48, [R1+0x1468] ;  /* 0x0014680001307983 */ /* 0x000f280000300800 */
[----:B------:R-:W4:Y:S04]  /*1ab830*/  LDL.LU R49, [R1+0x2e8] ;  /* 0x0002e80001317983 */ /* 0x000f280000300800 */
[----:B------:R-:W4:Y:S04]  /*1ab840*/  LDL.LU R50, [R1+0x9b0] ;  /* 0x0009b00001327983 */ /* 0x000f280000300800 */
[----:B------:R-:W4:Y:S04]  /*1ab850*/  LDL.LU R7, [R1+0xee0] ;  /* 0x000ee00001077983 */ /* 0x000f280000300800 */
[----:B------:R-:W4:Y:S04]  /*1ab860*/  LDL.LU R3, [R1+0x14a4] ;  /* 0x0014a40001037983 */ /* 0x000f280000300800 */
[----:B0-----:R-:W-:Y:S04]  /*1ab870*/  STL.64 [R1+0xa0], R16 ;  /* 0x0000a01001007387 */ /* 0x001fe80000100a00 */
[----:B------:R-:W-:Y:S01]  /*1ab880*/  STL.64 [R1+0xa8], R18 ;  /* 0x0000a81201007387 */ /* 0x000fe20000100a00 */
[----:B------:R-:W-:Y:S01]  /*1ab890*/  NOP ;  /* 0x0000000000007918 */ /* 0x000fe20000000000 */
[----:B------:R-:W-:Y:S01]  /*1ab8a0*/  IMAD.MOV.U32 R43, RZ, RZ, R34 ;  /* 0x000000ffff2b7224 */ /* 0x000fe200078e0022 */
[----:B---3--:R-:W-:-:S05]  /*1ab8b0*/  PRMT R27, R40, 0x5410, R39 ;  /* 0x00005410281b7816 */ /* 0x008fca0000000027 */
[----:B--2---:R-:W-:Y:S01]  /*1ab8c0*/  STSM.16.M88.4 [R2], R24 ;  /* 0x0000001802007844 */ /* 0x004fe20000000200 */
[----:B------:R-:W-:-:S03]  /*1ab8d0*/  NOP ;  /* 0x0000000000007918 */ /* 0x000fc60000000000 */
[----:B------:R-:W0:Y:S01]  /*1ab8e0*/  LDS.128 R16, [R2] ;  /* 0x0000000002107984 */ /* 0x000e220000000c00 */
[----:B------:R-:W-:Y:S01]  /*1ab8f0*/  IMAD.MOV.U32 R41, RZ, RZ, R9 ;  /* 0x000000ffff297224 */ /* 0x000fe200078e0009 */
[----:B------:R-:W-:Y:S02]  /*1ab900*/  NOP ;  /* 0x0000000000007918 */ /* 0x000fe40000000000 */
[----:B0-----:R-:W-:Y:S04]  /*1ab910*/  STL.64 [R1+0x90], R16 ;  /* 0x0000901001007387 */ /* 0x001fe80000100a00 */
[----:B------:R-:W-:Y:S04]  /*1ab920*/  STL [R1+0x98], R18 ;  /* 0x0000981201007387 */ /* 0x000fe80000100800 */
[----:B------:R-:W2:Y:S04]  /*1ab930*/  LDL.LU R32, [R1+0xedc] ;  /* 0x000edc0001207983 */ /* 0x000ea80000300800 */
[----:B------:R-:W2:Y:S04]  /*1ab940*/  LDL.LU R33, [R1+0x14a0] ;  /* 0x0014a00001217983 */ /* 0x000ea80000300800 */
[----:B------:R-:W3:Y:S04]  /*1ab950*/  LDL.LU R34, [R1+0xed8] ;  /* 0x000ed80001227983 */ /* 0x000ee80000300800 */
[----:B------:R-:W3:Y:S04]  /*1ab960*/  LDL.LU R35, [R1+0x149c] ;  /* 0x00149c0001237983 */ /* 0x000ee80000300800 */
[----:B------:R-:W3:Y:S04]  /*1ab970*/  LDL.LU R24, [R1+0xecc] ;  /* 0x000ecc0001187983 */ /* 0x000ee80000300800 */
[----:B------:R-:W3:Y:S01]  /*1ab980*/  LDL.LU R39, [R1+0x147c] ;  /* 0x00147c0001277983 */ /* 0x000ee20000300800 */
[----:B------:R-:W-:-:S05]  /*1ab990*/  IMAD.MOV.U32 R40, RZ, RZ, R19 ;  /* 0x000000ffff287224 */ /* 0x000fca00078e0013 */
[----:B------:R-:W-:Y:S04]  /*1ab9a0*/  STL.64 [R1+0x7ba0], R40 ;  /* 0x007ba02801007387 */ /* 0x000fe80000100a00 */
[----:B------:R-:W3:Y:S04]  /*1ab9b0*/  LDL.LU R25, [R1+0xefc] ;  /* 0x000efc0001197983 */ /* 0x000ee80000300800 */
[----:B------:R-:W3:Y:S04]  /*1ab9c0*/  LDL.LU R26, [R1+0x14b0] ;  /* 0x0014b000011a7983 */ /* 0x000ee80000300800 */
[----:B------:R-:W3:Y:S04]  /*1ab9d0*/  LDL.LU R60, [R1+0xef8] ;  /* 0x000ef800013c7983 */ /* 0x000ee80000300800 */
[----:B------:R-:W3:Y:S04]  /*1ab9e0*/  LDL.LU R61, [R1+0x14ac] ;  /* 0x0014ac00013d7983 */ /* 0x000ee80000300800 */
[----:B------:R-:W3:Y:S04]  /*1ab9f0*/  LDL.LU R51, [R1+0xeec] ;  /* 0x000eec0001337983 */ /* 0x000ee80000300800 */
[----:B------:R-:W3:Y:S01]  /*1aba00*/  LDL.LU R52, [R1+0x14a8] ;  /* 0x0014a80001347983 */ /* 0x000ee20000300800 */
[----:B-----5:R-:W-:-:S03]  /*1aba10*/  PRMT R8, R0, 0x5410, R53 ;  /* 0x0000541000087816 */ /* 0x020fc60000000035 */
[----:B------:R-:W5:Y:S04]  /*1aba20*/  LDL.LU R53, [R1+0x2ec] ;  /* 0x0002ec0001357983 */ /* 0x000f680000300800 */
[----:B------:R-:W5:Y:S04]  /*1aba30*/  LDL.LU R0, [R1+0xa38] ;  /* 0x000a380001007983 */ /* 0x000f680000300800 */
[----:B----4-:R-:W-:Y:S01]  /*1aba40*/  STSM.16.M88.4 [R2], R12 ;  /* 0x0000000c02007844 */ /* 0x010fe20000000200 */
[----:B------:R-:W-:-:S03]  /*1aba50*/  NOP ;  /* 0x0000000000007918 */ /* 0x000fc60000000000 */
[----:B------:R-:W0:Y:S01]  /*1aba60*/  LDS.128 R12, [R2] ;  /* 0x00000000020c7984 */ /* 0x000e220000000c00 */
[----:B------:R-:W-:-:S03]  /*1aba70*/  PRMT R9, R46, 0x5410, R11 ;  /* 0x000054102e097816 */ /* 0x000fc6000000000b */
[----:B0-----:R-:W-:Y:S04]  /*1aba80*/  STL [R1+0x80], R12 ;  /* 0x0000800c01007387 */ /* 0x001fe80000100800 */
[----:B------:R-:W-:Y:S01]  /*1aba90*/  STL.64 [R1+0x88], R14 ;  /* 0x0000880e01007387 */ /* 0x000fe20000100a00 */
[----:B------:R-:W-:Y:S01]  /*1abaa0*/  PRMT R10, R48, 0x5410, R47 ;  /* 0x00005410300a7816 */ /* 0x000fe2000000002f */
[----:B------:R-:W-:Y:S01]  /*1abab0*/  IMAD.MOV.U32 R40, RZ, RZ, R13 ;  /* 0x000000ffff287224 */ /* 0x000fe200078e000d */
[----:B------:R-:W-:Y:S01]  /*1abac0*/  PRMT R11, R50, 0x5410, R49 ;  /* 0x00005410320b7816 */ /* 0x000fe20000000031 */
[----:B------:R-:W-:-:S04]  /*1abad0*/  NOP ;  /* 0x0000000000007918 */ /* 0x000fc80000000000 */
[----:B------:R0:W-:Y:S01]  /*1abae0*/  STSM.16.M88.4 [R2], R8 ;  /* 0x0000000802007844 */ /* 0x0001e20000000200 */
[----:B------:R-:W-:-:S03]  /*1abaf0*/  NOP ;  /* 0x0000000000007918 */ /* 0x000fc60000000000 */
[----:B------:R-:W1:Y:S04]  /*1abb00*/  LDS.128 R12, [R2] ;  /* 0x00000000020c7984 */ /* 0x000e680000000c00 */
[----:B------:R-:W4:Y:S04]  /*1abb10*/  LDL.LU R27, [R1+0xf1c] ;  /* 0x000f1c00011b7983 */ /* 0x000f280000300800 */
[----:B------:R-:W4:Y:S04]  /*1abb20*/  LDL.LU R46, [R1+0x14c0] ;  /* 0x0014c000012e7983 */ /* 0x000f280000300800 */
[----:B------:R-:W4:Y:S04]  /*1abb30*/  LDL.LU R47, [R1+0xf18] ;  /* 0x000f1800012f7983 */ /* 0x000f280000300800 */
[----:B------:R-:W4:Y:S04]  /*1abb40*/  LDL.LU R48, [R1+0x14bc] ;  /* 0x0014bc0001307983 */ /* 0x000f280000300800 */
[----:B------:R-:W4:Y:S04]  /*1abb50*/  LDL.LU R49, [R1+0xf08] ;  /* 0x000f080001317983 */ /* 0x000f280000300800 */
[----:B------:R-:W4:Y:S01]  /*1abb60*/  LDL.LU R50, [R1+0x14b8] ;  /* 0x0014b80001327983 */ /* 0x000f220000300800 */
[----:B0-----:R-:W-:-:S03]  /*1abb70*/  PRMT R8, R3, 0x5410, R7 ;  /* 0x0000541003087816 */ /* 0x001fc60000000007 */
[----:B------:R-:W4:Y:S04]  /*1abb80*/  LDL.LU R7, [R1+0xf04] ;  /* 0x000f040001077983 */ /* 0x000f280000300800 */
[----:B------:R-:W4:Y:S04]  /*1abb90*/  LDL.LU R3, [R1+0x14b4] ;  /* 0x0014b40001037983 */ /* 0x000f280000300800 */
[----:B-1----:R-:W-:Y:S04]  /*1abba0*/  STL [R1+0x74], R13 ;  /* 0x0000740d01007387 */ /* 0x002fe80000100800 */
[----:B------:R-:W-:Y:S01]  /*1abbb0*/  STL.64 [R1+0x78], R14 ;  /* 0x0000780e01007387 */ /* 0x000fe20000100a00 */
[----:B--2---:R-:W-:-:S02]  /*1abbc0*/  PRMT R9, R33, 0x5410, R32 ;  /* 0x0000541021097816 */ /* 0x004fc40000000020 */
[----:B---3--:R-:W-:Y:S02]  /*1abbd0*/  PRMT R10, R35, 0x5410, R34 ;  /* 0x00005410230a7816 */ /* 0x008fe40000000022 */
[----:B------:R-:W-:Y:S01]  /*1abbe0*/  PRMT R11, R39, 0x5410, R24 ;  /* 0x00005410270b7816 */ /* 0x000fe20000000018 */
[----:B------:R-:W-:-:S04]  /*1abbf0*/  NOP ;  /* 0x0000000000007918 */ /* 0x000fc80000000000 */
[----:B------:R0:W-:Y:S01]  /*1abc00*/  STSM.16.M88.4 [R2], R8 ;  /* 0x0000000802007844 */ /* 0x0001e20000000200 */
[----:B------:R-:W-:Y:S01]  /*1abc10*/  IMAD.MOV.U32 R39, RZ, RZ, R12 ;  /* 0x000000ffff277224 */ /* 0x000fe200078e000c */
[----:B------:R-:W-:Y:S02]  /*1abc20*/  NOP ;  /* 0x0000000000007918 */ /* 0x000fe40000000000 */
[----:B------:R-:W1:Y:S04]  /*1abc30*/  LDS.128 R12, [R2] ;  /* 0x00000000020c7984 */ /* 0x000e680000000c00 */
[----:B------:R-:W-:Y:S04]  /*1abc40*/  STL.64 [R1+0x7c58], R38 ;  /* 0x007c582601007387 */ /* 0x000fe80000100a00 */
[----:B------:R-:W-:Y:S01]  /*1abc50*/  STL.64 [R1+0x7c50], R36 ;  /* 0x007c502401007387 */ /* 0x000fe20000100a00 */
[----:B0-----:R-:W-:-:S02]  /*1abc60*/  PRMT R8, R26, 0x5410, R25 ;  /* 0x000054101a087816 */ /* 0x001fc40000000019 */
[----:B------:R-:W-:Y:S02]  /*1abc70*/  PRMT R9, R61, 0x5410, R60 ;  /* 0x000054103d097816 */ /* 0x000fe4000000003c */
[----:B------:R-:W-:Y:S01]  /*1abc80*/  PRMT R10, R52, 0x5410, R51 ;  /* 0x00005410340a7816 */ /* 0x000fe20000000033 */
[----:B-1----:R0:W-:Y:S04]  /*1abc90*/  STL [R1+0x64], R13 ;  /* 0x0000640d01007387 */ /* 0x0021e80000100800 */
[----:B------:R1:W-:Y:S04]  /*1abca0*/  STL.64 [R1+0x68], R14 ;  /* 0x0000680e01007387 */ /* 0x0003e80000100a00 */
[----:B------:R-:W2:Y:S04]  /*1abcb0*/  LDL.LU R35, [R1+0x1268] ;  /* 0x0012680001237983 */ /* 0x000ea80000300800 */
[----:B------:R-:W2:Y:S04]  /*1abcc0*/  LDL.LU R24, [R1+0x14cc] ;  /* 0x0014cc0001187983 */ /* 0x000ea80000300800 */
[----:B------:R-:W3:Y:S04]  /*1abcd0*/  LDL.LU R25, [R1+0x1258] ;  /* 0x0012580001197983 */ /* 0x000ee80000300800 */
[----:B------:R-:W3:Y:S04]  /*1abce0*/  LDL.LU R60, [R1+0x14c8] ;  /* 0x0014c800013c7983 */ /* 0x000ee80000300800 */
[----:B------:R-:W3:Y:S04]  /*1abcf0*/  LDL.LU R61, [R1+0x1254] ;  /* 0x00125400013d7983 */ /* 0x000ee80000300800 */
[----:B------:R-:W3:Y:S01]  /*1abd00*/  LDL.LU R51, [R1+0x14c4] ;  /* 0x0014c40001337983 */ /* 0x000ee20000300800 */
[----:B-----5:R-:W-:-:S03]  /*1abd10*/  PRMT R11, R0, 0x5410, R53 ;  /* 0x00005410000b7816 */ /* 0x020fc60000000035 */
[----:B------:R-:W5:Y:S04]  /*1abd20*/  LDL.LU R52, [R1+0x2f0] ;  /* 0x0002f00001347983 */ /* 0x000f680000300800 */
[----:B------:R-:W5:Y:S01]  /*1abd30*/  LDL.LU R53, [R1+0x98c] ;  /* 0x00098c0001357983 */ /* 0x000f620000300800 */
[----:B------:R-:W-:-:S03]  /*1abd40*/  IMAD.MOV.U32 R0, RZ, RZ, R12 ;  /* 0x000000ffff007224 */ /* 0x000fc600078e000c */
[----:B------:R-:W5:Y:S04]  /*1abd50*/  LDL.LU R19, [R1+0x1288] ;  /* 0x0012880001137983 */ /* 0x000f680000300800 */
[----:B------:R-:W5:Y:S04]  /*1abd60*/  LDL.LU R12, [R1+0x14ec] ;  /* 0x0014ec00010c7983 */ /* 0x000f680000300800 */
[----:B0-----:R-:W5:Y:S04]  /*1abd70*/  LDL.LU R13, [R1+0x1274] ;  /* 0x00127400010d7983 */ /* 0x001f680000300800 */
[----:B-1----:R-:W5:Y:S04]  /*1abd80*/  LDL.LU R14, [R1+0x14e8] ;  /* 0x0014e800010e7983 */ /* 0x002f680000300800 */
[----:B------:R-:W5:Y:S04]  /*1abd90*/  LDL.LU R15, [R1+0x1270] ;  /* 0x00127000010f7983 */ /* 0x000f680000300800 */
[----:B------:R-:W5:Y:S01]  /*1abda0*/  LDL.LU R32, [R1+0x14e4] ;  /* 0x0014e40001207983 */ /* 0x000f620000300800 */
[----:B------:R-:W-:-:S03]  /*1abdb0*/  NOP ;  /* 0x0000000000007918 */ /* 0x000fc60000000000 */
[----:B------:R4:W-:Y:S01]  /*1abdc0*/  STSM.16.M88.4 [R2], R8 ;  /* 0x0000000802007844 */ /* 0x0009e20000000200 */
[----:B------:R-:W-:-:S03]  /*1abdd0*/  NOP ;  /* 0x0000000000007918 */ /* 0x000fc60000000000 */
[----:B------:R-:W0:Y:S04]  /*1abde0*/  LDS.128 R20, [R2] ;  /* 0x0000000002147984 */ /* 0x000e280000000c00 */
[----:B------:R-:W5:Y:S04]  /*1abdf0*/  LDL.LU R33, [R1+0x126c] ;  /* 0x00126c0001217983 */ /* 0x000f680000300800 */
[----:B------:R-:W5:Y:S04]  /*1abe00*/  LDL.LU R34, [R1+0x14e0] ;  /* 0x0014e00001227983 */ /* 0x000f680000300800 */
[----:B------:R-:W5:Y:S01]  /*1abe10*/  LDL.LU R26, [R1+0x1294] ;  /* 0x00129400011a7983 */ /* 0x000f620000300800 */
[----:B----4-:R-:W-:-:S03]  /*1abe20*/  PRMT R8, R46, 0x5410, R27 ;  /* 0x000054102e087816 */ /* 0x010fc6000000001b */
[----:B------:R-:W4:Y:S01]  /*1abe30*/  LDL.LU R27, [R1+0x14f8] ;  /* 0x0014f800011b7983 */ /* 0x000f220000300800 */
[----:B------:R-:W-:-:S03]  /*1abe40*/  PRMT R9, R48, 0x5410, R47 ;  /* 0x0000541030097816 */ /* 0x000fc6000000002f */
[----:B------:R-:W4:Y:S04]  /*1abe50*/  LDL.LU R46, [R1+0x1290] ;  /* 0x00129000012e7983 */ /* 0x000f280000300800 */
[----:B------:R-:W4:Y:S01]  /*1abe60*/  LDL.LU R47, [R1+0x14f4] ;  /* 0x0014f400012f7983 */ /* 0x000f220000300800 */
[----:B------:R-:W-:-:S03]  /*1abe70*/  PRMT R10, R50, 0x5410, R49 ;  /* 0x00005410320a7816 */ /* 0x000fc60000000031 */
[----:B------:R-:W4:Y:S04]  /*1abe80*/  LDL.LU R48, [R1+0x128c] ;  /* 0x00128c0001307983 */ /* 0x000f280000300800 */
[----:B------:R-:W4:Y:S04]  /*1abe90*/  LDL.LU R49, [R1+0x14f0] ;  /* 0x0014f00001317983 */ /* 0x000f280000300800 */
[----:B------:R-:W4:Y:S01]  /*1abea0*/  LDL.LU R50, [R1+0x2f4] ;  /* 0x0002f40001327983 */ /* 0x000f220000300800 */
[----:B------:R-:W-:Y:S01]  /*1abeb0*/  PRMT R11, R3, 0x5410, R7 ;  /* 0x00005410030b7816 */ /* 0x000fe20000000007 */
[----:B------:R-:W-:-:S02]  /*1abec0*/  NOP ;  /* 0x0000000000007918 */ /* 0x000fc40000000000 */
[----:B------:R-:W4:Y:S04]  /*1abed0*/  LDL.LU R7, [R1+0x9b8] ;  /* 0x0009b80001077983 */ /* 0x000f280000300800 */
[----:B0-----:R-:W-:Y:S04]  /*1abee0*/  STL [R1+0x50], R20 ;  /* 0x0000501401007387 */ /* 0x001fe80000100800 */
[----:B------:R2:W-:Y:S04]  /*1abef0*/  STSM.16.M88.4 [R2], R8 ;  /* 0x0000000802007844 */ /* 0x0005e80000000200 */
[----:B------:R-:W-:Y:S01]  /*1abf00*/  STL.64 [R1+0x58], R22 ;  /* 0x0000581601007387 */ /* 0x000fe20000100a00 */
[----:B------:R-:W-:Y:S01]  /*1abf10*/  IMAD.MOV.U32 R3, RZ, RZ, R21 ;  /* 0x000000ffff037224 */ /* 0x000fe200078e0015 */
[----:B------:R-:W-:-:S02]  /*1abf20*/  NOP ;  /* 0x0000000000007918 */ /* 0x000fc40000000000 */
[----:B------:R-:W0:Y:S01]  /*1abf30*/  LDS.128 R20, [R2] ;  /* 0x0000000002147984 */ /* 0x000e220000000c00 */
[----:B------:R-:W-:Y:S01]  /*1abf40*/  NOP ;  /* 0x0000000000007918 */ /* 0x000fe20000000000 */
[----:B--2---:R-:W-:Y:S02]  /*1abf50*/  PRMT R8, R24, 0x5410, R35 ;  /* 0x0000541018087816 */ /* 0x004fe40000000023 */
[----:B------:R-:W2:Y:S04]  /*1abf60*/  LDL.LU R35, [R1+0x12b4] ;  /* 0x0012b40001237983 */ /* 0x000ea80000300800 */
[----:B------:R-:W2:Y:S04]  /*1abf70*/  LDL.LU R24, [R1+0x1508] ;  /* 0x0015080001187983 */ /* 0x000ea80000300800 */
[----:B0-----:R-:W-:Y:S01]  /*1abf80*/  STL.64 [R1+0x40], R20 ;  /* 0x0000401401007387 */ /* 0x001fe20000100a00 */
[----:B---3--:R-:W-:-:S03]  /*1abf90*/  PRMT R9, R60, 0x5410, R25 ;  /* 0x000054103c097816 */ /* 0x008fc60000000019 */
[----:B------:R-:W-:Y:S04]  /*1abfa0*/  STL.64 [R1+0x48], R22 ;  /* 0x0000481601007387 */ /* 0x000fe80000100a00 */
[----:B------:R-:W3:Y:S01]  /*1abfb0*/  LDL.LU R25, [R1+0x12b0] ;  /* 0x0012b00001197983 */ /* 0x000ee20000300800 */
[----:B------:R-:W-:-:S03]  /*1abfc0*/  PRMT R10, R51, 0x5410, R61 ;  /* 0x00005410330a7816 */ /* 0x000fc6000000003d */
[----:B------:R-:W3:Y:S04]  /*1abfd0*/  LDL.LU R60, [R1+0x1504] ;  /* 0x00150400013c7983 */ /* 0x000ee80000300800 */
[----:B------:R-:W3:Y:S04]  /*1abfe0*/  LDL.LU R61, [R1+0x12ac] ;  /* 0x0012ac00013d7983 */ /* 0x000ee80000300800 */
[----:B------:R-:W3:Y:S01]  /*1abff0*/  LDL.LU R51, [R1+0x1500] ;  /* 0x0015000001337983 */ /* 0x000ee20000300800 */
[----:B-----5:R-:W-:-:S03]  /*1ac000*/  PRMT R11, R53, 0x5410, R52 ;  /* 0x00005410350b7816 */ /* 0x020fc60000000034 */
[----:B------:R-:W5:Y:S04]  /*1ac010*/  LDL.LU R52, [R1+0x12a8] ;  /* 0x0012a80001347983 */ /* 0x000f680000300800 */
[----:B------:R-:W5:Y:S04]  /*1ac020*/  LDL.LU R53, [R1+0x14fc] ;  /* 0x0014fc0001357983 */ /* 0x000f680000300800 */
[----:B------:R0:W-:Y:S02]  /*1ac030*/  STSM.16.M88.4 [R2], R8 ;  /* 0x0000000802007844 */ /* 0x0001e40000000200 */
[----:B0-----:R-:W-:-:S02]  /*1ac040*/  PRMT R8, R12, 0x5410, R19 ;  /* 0x000054100c087816 */ /* 0x001fc40000000013 */
[----:B------:R-:W-:Y:S02]  /*1ac050*/  PRMT R9, R14, 0x5410, R13 ;  /* 0x000054100e097816 */ /* 0x000fe4000000000d */
[----:B------:R-:W-:Y:S01]  /*1ac060*/  PRMT R10, R32, 0x5410, R15 ;  /* 0x00005410200a7816 */ /* 0x000fe2000000000f */
[----:B------:R-:W-:Y:S01]  /*1ac070*/  NOP ;  /* 0x0000000000007918 */ /* 0x000fe20000000000 */
[----:B------:R-:W0:Y:S01]  /*1ac080*/  LDS.128 R12, [R2] ;  /* 0x00000000020c7984 */ /* 0x000e220000000c00 */
[----:B------:R-:W-:Y:S01]  /*1ac090*/  PRMT R11, R34, 0x5410, R33 ;  /* 0x00005410220b7816 */ /* 0x000fe20000000021 */
[----:B------:R-:W-:-:S04]  /*1ac0a0*/  NOP ;  /* 0x0000000000007918 */ /* 0x000fc80000000000 */
[----:B------:R4:W-:Y:S01]  /*1ac0b0*/  STSM.16.M88.4 [R2], R8 ;  /* 0x0000000802007844 */ /* 0x0009e20000000200 */
[----:B------:R-:W-:-:S03]  /*1ac0c0*/  NOP ;  /* 0x0000000000007918 */ /* 0x000fc60000000000 */
[----:B------:R-:W1:Y:S01]  /*1ac0d0*/  LDS.128 R16, [R2] ;  /* 0x0000000002107984 */ /* 0x000e620000000c00 */
[----:B----4-:R-:W-:Y:S02]  /*1ac0e0*/  PRMT R8, R27, 0x5410, R26 ;  /* 0x000054101b087816 */ /* 0x010fe4000000001a */
[----:B------:R-:W-:Y:S01]  /*1ac0f0*/  PRMT R9, R47, 0x5410, R46 ;  /* 0x000054102f097816 */ /* 0x000fe2000000002e */
[----:B0-----:R-:W-:Y:S04]  /*1ac100*/  STL.64 [R1+0x30], R12 ;  /* 0x0000300c01007387 */ /* 0x001fe80000100a00 */
[----:B------:R0:W-:Y:S01]  /*1ac110*/  STL.64 [R1+0x38], R14 ;  /* 0x0000380e01007387 */ /* 0x0001e20000100a00 */
[----:B------:R-:W-:Y:S02]  /*1ac120*/  PRMT R10, R49, 0x5410, R48 ;  /* 0x00005410310a7816 */ /* 0x000fe40000000030 */
[----:B------:R-:W-:Y:S01]  /*1ac130*/  PRMT R11, R7, 0x5410, R50 ;  /* 0x00005410070b7816 */ /* 0x000fe20000000032 */
[----:B------:R-:W-:Y:S01]  /*1ac140*/  NOP ;  /* 0x0000000000007918 */ /* 0x000fe20000000000 */
        /* <DEDUP_REMOVED lines=10> */
[----:B------:R-:W-:Y:S01]  /*1ac1f0*/  STSM.16.M88.4 [R2], R8 ;  /* 0x0000000802007844 */ /* 0x000fe20000000200 */
[----:B------:R-:W-:-:S03]  /*1ac200*/  NOP ;  /* 0x0000000000007918 */ /* 0x000fc60000000000 */
[----:B------:R-:W0:Y:S04]  /*1ac210*/  LDS.128 R20, [R2] ;  /* 0x0000000002147984 */ /* 0x000e280000000c00 */
[----:B-1----:R1:W-:Y:S04]  /*1ac220*/  STL.64 [R1+0x20], R16 ;  /* 0x0000201001007387 */ /* 0x0023e80000100a00 */
[----:B------:R1:W-:Y:S04]  /*1ac230*/  STL.64 [R1+0x28], R18 ;  /* 0x0000281201007387 */ /* 0x0003e80000100a00 */
[----:B-1----:R-:W4:Y:S04]  /*1ac240*/  LDL.LU R17, [R1+0x12e4] ;  /* 0x0012e40001117983 */ /* 0x002f280000300800 */
[----:B------:R-:W4:Y:S04]  /*1ac250*/  LDL.LU R18, [R1+0x1530] ;  /* 0x0015300001127983 */ /* 0x000f280000300800 */
[----:B------:R-:W4:Y:S04]  /*1ac260*/  LDL.LU R19, [R1+0x12e0] ;  /* 0x0012e00001137983 */ /* 0x000f280000300800 */
[----:B------:R-:W4:Y:S04]  /*1ac270*/  LDL.LU R32, [R1+0x152c] ;  /* 0x00152c0001207983 */ /* 0x000f280000300800 */
[----:B------:R-:W4:Y:S04]  /*1ac280*/  LDL.LU R33, [R1+0x12d4] ;  /* 0x0012d40001217983 */ /* 0x000f280000300800 */
[----:B------:R-:W4:Y:S01]  /*1ac290*/  LDL.LU R34, [R1+0x1528] ;  /* 0x0015280001227983 */ /* 0x000f220000300800 */
[----:B--2---:R-:W-:-:S03]  /*1ac2a0*/  PRMT R8, R24, 0x5410, R35 ;  /* 0x0000541018087816 */ /* 0x004fc60000000023 */
[----:B------:R-:W2:Y:S04]  /*1ac2b0*/  LDL.LU R35, [R1+0x12fc] ;  /* 0x0012fc0001237983 */ /* 0x000ea80000300800 */
[----:B------:R-:W2:Y:S04]  /*1ac2c0*/  LDL.LU R24, [R1+0x1540] ;  /* 0x0015400001187983 */ /* 0x000ea80000300800 */
[----:B0-----:R-:W-:Y:S04]  /*1ac2d0*/  STL.64 [R1+0x10], R20 ;  /* 0x0000101401007387 */ /* 0x001fe80000100a00 */
[----:B------:R-:W-:Y:S01]  /*1ac2e0*/  STL.64 [R1+0x18], R22 ;  /* 0x0000181601007387 */ /* 0x000fe20000100a00 */
[----:B---3--:R-:W-:-:S03]  /*1ac2f0*/  PRMT R9, R60, 0x5410, R25 ;  /* 0x000054103c097816 */ /* 0x008fc60000000019 */
[----:B------:R-:W3:Y:S01]  /*1ac300*/  LDL.LU R25, [R1+0x12f8] ;  /* 0x0012f80001197983 */ /* 0x000ee20000300800 */
[----:B------:R-:W-:-:S03]  /*1ac310*/  PRMT R10, R51, 0x5410, R61 ;  /* 0x00005410330a7816 */ /* 0x000fc6000000003d */
[----:B------:R-:W3:Y:S04]  /*1ac320*/  LDL.LU R60, [R1+0x153c] ;  /* 0x00153c00013c7983 */ /* 0x000ee80000300800 */
[----:B------:R-:W2:Y:S04]  /*1ac330*/  LDL.LU R61, [R1+0x12f4] ;  /* 0x0012f400013d7983 */ /* 0x000ea80000300800 */
[----:B------:R-:W2:Y:S01]  /*1ac340*/  LDL.LU R51, [R1+0x1538] ;  /* 0x0015380001337983 */ /* 0x000ea20000300800 */
[----:B-----5:R-:W-:-:S03]  /*1ac350*/  PRMT R11, R53, 0x5410, R52 ;  /* 0x00005410350b7816 */ /* 0x020fc60000000034 */
[----:B------:R-:W5:Y:S04]  /*1ac360*/  LDL.LU R52, [R1+0x2fc] ;  /* 0x0002fc0001347983 */ /* 0x000f680000300800 */
[----:B------:R-:W5:Y:S01]  /*1ac370*/  LDL.LU R53, [R1+0xa94] ;  /* 0x000a940001357983 */ /* 0x000f620000300800 */
[----:B------:R-:W-:-:S03]  /*1ac380*/  NOP ;  /* 0x0000000000007918 */ /* 0x000fc60000000000 */
[----:B------:R-:W-:Y:S01]  /*1ac390*/  STSM.16.M88.4 [R2], R8 ;  /* 0x0000000802007844 */ /* 0x000fe20000000200 */
[----:B------:R-:W-:-:S03]  /*1ac3a0*/  NOP ;  /* 0x0000000000007918 */ /* 0x000fc60000000000 */
[----:B------:R-:W0:Y:S04]  /*1ac3b0*/  LDS.128 R8, [R2] ;  /* 0x0000000002087984 */ /* 0x000e280000000c00 */
[----:B0-----:R-:W-:Y:S04]  /*1ac3c0*/  STL.64 [R1], R8 ;  /* 0x0000000801007387 */ /* 0x001fe80000100a00 */
[----:B------:R-:W-:Y:S01]  /*1ac3d0*/  STL.64 [R1+0x8], R10 ;  /* 0x0000080a01007387 */ /* 0x000fe20000100a00 */
[----:B------:R-:W-:Y:S01]  /*1ac3e0*/  NOP ;  /* 0x0000000000007918 */ /* 0x000fe20000000000 */
[----:B----4-:R-:W-:-:S02]  /*1ac3f0*/  PRMT R12, R15, 0x5410, R14 ;  /* 0x000054100f0c7816 */ /* 0x010fc4000000000e */
[----:B------:R-:W-:Y:S02]  /*1ac400*/  PRMT R13, R27, 0x5410, R26 ;  /* 0x000054101b0d7816 */ /* 0x000fe4000000001a */
[----:B------:R-:W4:Y:S01]  /*1ac410*/  LDL.LU R26, [R1+0x131c] ;  /* 0x00131c00011a7983 */ /* 0x000f220000300800 */
[----:B------:R-:W-:-:S03]  /*1ac420*/  PRMT R14, R47, 0x5410, R46 ;  /* 0x000054102f0e7816 */ /* 0x000fc6000000002e */
[----:B------:R-:W4:Y:S04]  /*1ac430*/  LDL.LU R27, [R1+0x1550] ;  /* 0x00155000011b7983 */ /* 0x000f280000300800 */
[----:B------:R-:W4:Y:S01]  /*1ac440*/  LDL.LU R46, [R1+0x1318] ;  /* 0x00131800012e7983 */ /* 0x000f220000300800 */
[----:B------:R-:W-:-:S03]  /*1ac450*/  PRMT R15, R49, 0x5410, R48 ;  /* 0x00005410310f7816 */ /* 0x000fc60000000030 */
[----:B------:R-:W4:Y:S04]  /*1ac460*/  LDL.LU R47, [R1+0x154c] ;  /* 0x00154c00012f7983 */ /* 0x000f280000300800 */
[----:B------:R-:W4:Y:S01]  /*1ac470*/  LDL.LU R48, [R1+0x1310] ;  /* 0x0013100001307983 */ /* 0x000f220000300800 */
[----:B------:R-:W-:-:S03]  /*1ac480*/  PRMT R16, R7, 0x5410, R50 ;  /* 0x0000541007107816 */ /* 0x000fc60000000032 */
[----:B------:R-:W4:Y:S04]  /*1ac490*/  LDL.LU R49, [R1+0x1548] ;  /* 0x0015480001317983 */ /* 0x000f280000300800 */
[----:B------:R-:W4:Y:S04]  /*1ac4a0*/  LDL.LU R50, [R1+0x130c] ;  /* 0x00130c0001327983 */ /* 0x000f280000300800 */
[----:B------:R-:W4:Y:S04]  /*1ac4b0*/  LDL.LU R7, [R1+0x1544] ;  /* 0x0015440001077983 */ /* 0x000f280000300800 */
[----:B------:R-:W-:Y:S01]  /*1ac4c0*/  STSM.16.M88.4 [R2], R12 ;  /* 0x0000000c02007844 */ /* 0x000fe20000000200 */
[----:B------:R-:W-:-:S03]  /*1ac4d0*/  NOP ;  /* 0x0000000000007918 */ /* 0x000fc60000000000 */
[----:B------:R-:W0:Y:S04]  /*1ac4e0*/  LDS.128 R8, [R2] ;  /* 0x0000000002087984 */ /* 0x000e280000000c00 */
[----:B0-----:R-:W-:Y:S04]  /*1ac4f0*/  STL.64 [R1+0x7b58], R8 ;  /* 0x007b580801007387 */ /* 0x001fe80000100a00 */
[----:B------:R-:W-:Y:S04]  /*1ac500*/  STL.64 [R1+0x7b50], R10 ;  /* 0x007b500a01007387 */ /* 0x000fe80000100a00 */
[----:B------:R-:W4:Y:S04]  /*1ac510*/  LDL.LU R29, [R1+0x1338] ;  /* 0x00133800011d7983 */ /* 0x000f280000300800 */
[----:B------:R-:W4:Y:S04]  /*1ac520*/  LDL.LU R30, [R1+0x155c] ;  /* 0x00155c00011e7983 */ /* 0x000f280000300800 */
[----:B------:R-:W4:Y:S01]  /*1ac530*/  LDL.LU R31, [R1+0x1324] ;  /* 0x00132400011f7983 */ /* 0x000f220000300800 */
[----:B---3--:R-:W-:-:S02]  /*1ac540*/  PRMT R21, R60, 0x5410, R25 ;  /* 0x000054103c157816 */ /* 0x008fc40000000019 */
[----:B--2---:R-:W-:Y:S01]  /*1ac550*/  PRMT R22, R51, 0x5410, R61 ;  /* 0x0000541033167816 */ /* 0x004fe2000000003d */
[----:B------:R-:W2:Y:S04]  /*1ac560*/  LDL.LU R60, [R1+0x1558] ;  /* 0x00155800013c7983 */ /* 0x000ea80000300800 */
[----:B------:R-:W3:Y:S04]  /*1ac570*/  LDL.LU R61, [R1+0x1320] ;  /* 0x00132000013d7983 */ /* 0x000ee80000300800 */
[----:B------:R-:W3:Y:S01]  /*1ac580*/  LDL.LU R51, [R1+0x1554] ;  /* 0x0015540001337983 */ /* 0x000ee20000300800 */
[----:B-----5:R-:W-:-:S03]  /*1ac590*/  PRMT R23, R53, 0x5410, R52 ;  /* 0x0000541035177816 */ /* 0x020fc60000000034 */
[----:B------:R-:W5:Y:S04]  /*1ac5a0*/  LDL.LU R52, [R1+0x300] ;  /* 0x0003000001347983 */ /* 0x000f680000300800 */
[----:B------:R-:W5:Y:S01]  /*1ac5b0*/  LDL.LU R53, [R1+0x9bc] ;  /* 0x0009bc0001357983 */ /* 0x000f620000300800 */
[----:B------:R-:W-:Y:S02]  /*1ac5c0*/  PRMT R17, R18, 0x5410, R17 ;  /* 0x0000541012117816 */ /* 0x000fe40000000011 */
[----:B------:R-:W-:Y:S02]  /*1ac5d0*/  PRMT R18, R32, 0x5410, R19 ;  /* 0x0000541020127816 */ /* 0x000fe40000000013 */
[----:B------:R-:W-:Y:S01]  /*1ac5e0*/  PRMT R19, R34, 0x5410, R33 ;  /* 0x0000541022137816 */ /* 0x000fe20000000021 */
[----:B------:R-:W-:-:S04]  /*1ac5f0*/  NOP ;  /* 0x0000000000007918 */ /* 0x000fc80000000000 */
[----:B------:R-:W-:Y:S01]  /*1ac600*/  STSM.16.M88.4 [R2], R16 ;  /* 0x0000001002007844 */ /* 0x000fe20000000200 */
[----:B------:R-:W-:-:S03]  /*1ac610*/  NOP ;  /* 0x0000000000007918 */ /* 0x000fc60000000000 */
[----:B------:R-:W0:Y:S01]  /*1ac620*/  LDS.128 R12, [R2] ;  /* 0x00000000020c7984 */ /* 0x000e220000000c00 */
[----:B------:R-:W-:Y:S01]  /*1ac630*/  PRMT R20, R24, 0x5410, R35 ;  /* 0x0000541018147816 */ /* 0x000fe20000000023 */
[----:B------:R-:W-:-:S04]  /*1ac640*/  NOP ;  /* 0x0000000000007918 */ /* 0x000fc80000000000 */
[----:B------:R-:W-:Y:S01]  /*1ac650*/  STSM.16.M88.4 [R2], R20 ;  /* 0x0000001402007844 */ /* 0x000fe20000000200 */
[----:B------:R-:W-:-:S03]  /*1ac660*/  NOP ;  /* 0x0000000000007918 */ /* 0x000fc60000000000 */
[----:B------:R-:W1:Y:S04]  /*1ac670*/  LDS.128 R16, [R2] ;  /* 0x0000000002107984 */ /* 0x000e680000000c00 */
[----:B0-----:R-:W-:Y:S04]  /*1ac680*/  STL.64 [R1+0x7b68], R12 ;  /* 0x007b680c01007387 */ /* 0x001fe80000100a00 */
[----:B------:R-:W-:Y:S04]  /*1ac690*/  STL.64 [R1+0x7b60], R14 ;  /* 0x007b600e01007387 */ /* 0x000fe80000100a00 */
        /* <DEDUP_REMOVED lines=20> */
[----:B-1----:R-:W-:Y:S04]  /*1ac7e0*/  STL.64 [R1+0x7b88], R16 ;  /* 0x007b881001007387 */ /* 0x002fe80000100a00 */
[----:B------:R-:W-:Y:S04]  /*1ac7f0*/  STL.64 [R1+0x7b80], R18 ;  /* 0x007b801201007387 */ /* 0x000fe80000100a00 */
[----:B------:R-:W4:Y:S04]  /*1ac800*/  LDL.LU R38, [R1+0x1364] ;  /* 0x0013640001267983 */ /* 0x000f280000300800 */
[----:B------:R-:W4:Y:S04]  /*1ac810*/  LDL.LU R39, [R1+0x1588] ;  /* 0x0015880001277983 */ /* 0x000f280000300800 */
[----:B------:R-:W4:Y:S01]  /*1ac820*/  LDL.LU R41, [R1+0x1360] ;  /* 0x0013600001297983 */ /* 0x000f220000300800 */
[----:B------:R-:W-:Y:S01]  /*1ac830*/  NOP ;  /* 0x0000000000007918 */ /* 0x000fe20000000000 */
[----:B------:R-:W-:-:S02]  /*1ac840*/  PRMT R28, R30, 0x5410, R29 ;  /* 0x000054101e1c7816 */ /* 0x000fc4000000001d */
[----:B--2---:R-:W-:Y:S02]  /*1ac850*/  PRMT R29, R60, 0x5410, R31 ;  /* 0x000054103c1d7816 */ /* 0x004fe4000000001f */
[----:B---3--:R-:W-:Y:S01]  /*1ac860*/  PRMT R30, R51, 0x5410, R61 ;  /* 0x00005410331e7816 */ /* 0x008fe2000000003d */
[----:B------:R-:W2:Y:S04]  /*1ac870*/  LDL.LU R60, [R1+0x1584] ;  /* 0x00158400013c7983 */ /* 0x000ea80000300800 */
[----:B------:R-:W3:Y:S04]  /*1ac880*/  LDL.LU R61, [R1+0x135c] ;  /* 0x00135c00013d7983 */ /* 0x000ee80000300800 */
[----:B------:R-:W3:Y:S01]  /*1ac890*/  LDL.LU R51, [R1+0x1580] ;  /* 0x0015800001337983 */ /* 0x000ee20000300800 */
[----:B-----5:R-:W-:-:S03]  /*1ac8a0*/  PRMT R31, R53, 0x5410, R52 ;  /* 0x00005410351f7816 */ /* 0x020fc60000000034 */
[----:B------:R-:W5:Y:S04]  /*1ac8b0*/  LDL.LU R52, [R1+0x1358] ;  /* 0x0013580001347983 */ /* 0x000f680000300800 */
[----:B------:R-:W5:Y:S04]  /*1ac8c0*/  LDL.LU R53, [R1+0x157c] ;  /* 0x00157c0001357983 */ /* 0x000f680000300800 */
[----:B------:R-:W-:Y:S01]  /*1ac8d0*/  STSM.16.M88.4 [R2], R24 ;  /* 0x0000001802007844 */ /* 0x000fe20000000200 */
[----:B------:R-:W-:-:S03]  /*1ac8e0*/  NOP ;  /* 0x0000000000007918 */ /* 0x000fc60000000000 */
[----:B------:R-:W0:Y:S01]  /*1ac8f0*/  LDS.128 R20, [R2] ;  /* 0x0000000002147984 */ /* 0x000e220000000c00 */
[----:B------:R-:W-:-:S03]  /*1ac900*/  NOP ;  /* 0x0000000000007918 */ /* 0x000fc60000000000 */
[----:B------:R-:W-:Y:S01]  /*1ac910*/  STSM.16.M88.4 [R2], R28 ;  /* 0x0000001c02007844 */ /* 0x000fe20000000200 */
[----:B------:R-:W-:-:S03]  /*1ac920*/  NOP ;  /* 0x0000000000007918 */ /* 0x000fc60000000000 */
[----:B------:R-:W-:Y:S04]  /*1ac930*/  LDS.128 R24, [R2] ;  /* 0x0000000002187984 */ /* 0x000fe80000000c00 */
[----:B0-----:R-:W-:Y:S04]  /*1ac940*/  STL.64 [R1+0x7bb0], R20 ;  /* 0x007bb01401007387 */ /* 0x001fe80000100a00 */
[----:B------:R-:W-:Y:S01]  /*1ac950*/  STL.64 [R1+0x7b90], R22 ;  /* 0x007b901601007387 */ /* 0x000fe20000100a00 */
[----:B------:R-:W-:Y:S01]  /*1ac960*/  NOP ;  /* 0x0000000000007918 */ /* 0x000fe20000000000 */
[----:B------:R-:W-:-:S02]  /*1ac970*/  PRMT R32, R32, 0x5410, R10 ;  /* 0x0000541020207816 */ /* 0x000fc4000000000a */
[----:B------:R-:W-:Y:S02]  /*1ac980*/  PRMT R33, R33, 0x5410, R11 ;  /* 0x0000541021217816 */ /* 0x000fe4000000000b */
[----:B------:R-:W-:Y:S02]  /*1ac990*/  PRMT R34, R34, 0x5410, R8 ;  /* 0x0000541022227816 */ /* 0x000fe40000000008 */
[----:B------:R-:W-:-:S05]  /*1ac9a0*/  PRMT R35, R35, 0x5410, R9 ;  /* 0x0000541023237816 */ /* 0x000fca0000000009 */
[----:B------:R0:W-:Y:S01]  /*1ac9b0*/  STSM.16.M88.4 [R2], R32 ;  /* 0x0000002002007844 */ /* 0x0001e20000000200 */
[----:B------:R-:W-:-:S03]  /*1ac9c0*/  NOP ;  /* 0x0000000000007918 */ /* 0x000fc60000000000 */
[----:B------:R-:W-:Y:S01]  /*1ac9d0*/  LDS.128 R28, [R2] ;  /* 0x00000000021c7984 */ /* 0x000fe20000000c00 */
[----:B0-----:R-:W-:Y:S02]  /*1ac9e0*/  PRMT R32, R37, 0x5410, R36 ;  /* 0x0000541025207816 */ /* 0x001fe40000000024 */
[----:B----4-:R-:W-:Y:S01]  /*1ac9f0*/  PRMT R33, R47, 0x5410, R46 ;  /* 0x000054102f217816 */ /* 0x010fe2000000002e */
[----:B------:R-:W4:Y:S04]  /*1aca00*/  LDL.LU R36, [R1+0x1390] ;  /* 0x0013900001247983 */ /* 0x000f280000300800 */
        /* <DEDUP_REMOVED lines=17> */
[----:B------:R-:W-:Y:S01]  /*1acb20*/  PRMT R16, R39, 0x5410, R38 ;  /* 0x0000541027107816 */ /* 0x000fe20000000026 */
[----:B------:R-:W-:-:S02]  /*1acb30*/  NOP ;  /* 0x0000000000007918 */ /* 0x000fc40000000000 */
[----:B------:R-:W4:Y:S04]  /*1acb40*/  LDL.LU R38, [R1+0x13bc] ;  /* 0x0013bc0001267983 */ /* 0x000f280000300800 */
[----:B------:R-:W4:Y:S01]  /*1acb50*/  LDL.LU R39, [R1+0x15b0] ;  /* 0x0015b00001277983 */ /* 0x000f220000300800 */
[----:B--2---:R-:W-:-:S03]  /*1acb60*/  PRMT R17, R60, 0x5410, R41 ;  /* 0x000054103c117816 */ /* 0x004fc60000000029 */
[----:B------:R-:W2:Y:S01]  /*1acb70*/  LDL.LU R41, [R1+0x13b8] ;  /* 0x0013b80001297983 */ /* 0x000ea20000300800 */
[----:B---3--:R-:W-:-:S03]  /*1acb80*/  PRMT R18, R51, 0x5410, R61 ;  /* 0x0000541033127816 */ /* 0x008fc6000000003d */
        /* <DEDUP_REMOVED lines=8> */
[----:B------:R-:W-:Y:S01]  /*1acc10*/  LDS.128 R32, [R2] ;  /* 0x0000000002207984 */ /* 0x000fe20000000c00 */
[----:B------:R-:W-:-:S03]  /*1acc20*/  NOP ;  /* 0x0000000000007918 */ /* 0x000fc60000000000 */
[----:B------:R4:W-:Y:S01]  /*1acc30*/  STSM.16.M88.4 [R2], R16 ;  /* 0x0000001002007844 */ /* 0x0009e20000000200 */
[----:B------:R-:W-:-:S03]  /*1acc40*/  NOP ;  /* 0x0000000000007918 */ /* 0x000fc60000000000 */
[----:B------:R-:W0:Y:S01]  /*1acc50*/  LDS.128 R20, [R2] ;  /* 0x0000000002147984 */ /* 0x000e220000000c00 */
[----:B----4-:R-:W-:-:S03]  /*1acc60*/  PRMT R16, R37, 0x5410, R36 ;  /* 0x0000541025107816 */ /* 0x010fc60000000024 */
[----:B------:R-:W4:Y:S01]  /*1acc70*/  LDL.LU R36, [R1+0x13cc] ;  /* 0x0013cc0001247983 */ /* 0x000f220000300800 */
[----:B------:R-:W-:-:S03]  /*1acc80*/  PRMT R17, R47, 0x5410, R46 ;  /* 0x000054102f117816 */ /* 0x000fc6000000002e */
[----:B------:R-:W4:Y:S04]  /*1acc90*/  LDL.LU R37, [R1+0x15c0] ;  /* 0x0015c00001257983 */ /* 0x000f280000300800 */
[----:B------:R-:W4:Y:S01]  /*1acca0*/  LDL.LU R46, [R1+0x13c8] ;  /* 0x0013c800012e7983 */ /* 0x000f220000300800 */
[----:B------:R-:W-:-:S03]  /*1accb0*/  PRMT R18, R49, 0x5410, R48 ;  /* 0x0000541031127816 */ /* 0x000fc60000000030 */
[----:B------:R-:W4:Y:S01]  /*1accc0*/  LDL.LU R47, [R1+0x15bc] ;  /* 0x0015bc00012f7983 */ /* 0x000f220000300800 */
[----:B------:R-:W-:Y:S01]  /*1accd0*/  PRMT R19, R7, 0x5410, R50 ;  /* 0x0000541007137816 */ /* 0x000fe20000000032 */
[----:B------:R-:W-:-:S04]  /*1acce0*/  NOP ;  /* 0x0000000000007918 */ /* 0x000fc80000000000 */
[----:B------:R-:W-:Y:S01]  /*1accf0*/  STSM.16.M88.4 [R2], R16 ;  /* 0x0000001002007844 */ /* 0x000fe20000000200 */
[----:B------:R-:W-:Y:S02]  /*1acd00*/  PRMT R8, R8, 0x5410, R14 ;  /* 0x0000541008087816 */ /* 0x000fe4000000000e */
[----:B------:R-:W-:Y:S02]  /*1acd10*/  PRMT R9, R9, 0x5410, R15 ;  /* 0x0000541009097816 */ /* 0x000fe4000000000f */
[----:B------:R-:W-:Y:S02]  /*1acd20*/  PRMT R10, R10, 0x5410, R12 ;  /* 0x000054100a0a7816 */ /* 0x000fe4000000000c */
[----:B------:R-:W-:Y:S01]  /*1acd30*/  PRMT R11, R11, 0x5410, R13 ;  /* 0x000054100b0b7816 */ /* 0x000fe2000000000d */
[----:B------:R-:W-:Y:S01]  /*1acd40*/  NOP ;  /* 0x0000000000007918 */ /* 0x000fe20000000000 */
[----:B------:R-:W1:Y:S04]  /*1acd50*/  LDS.128 R12, [R2] ;  /* 0x00000000020c7984 */ /* 0x000e680000000c00 */
[----:B------:R-:W4:Y:S04]  /*1acd60*/  LDL.LU R48, [R1+0x13c4] ;  /* 0x0013c40001307983 */ /* 0x000f280000300800 */
[----:B------:R-:W4:Y:S04]  /*1acd70*/  LDL.LU R49, [R1+0x15b8] ;  /* 0x0015b80001317983 */ /* 0x000f280000300800 */
[----:B------:R-:W4:Y:S04]  /*1acd80*/  LDL.LU R50, [R1+0x13c0] ;  /* 0x0013c00001327983 */ /* 0x000f280000300800 */
[----:B------:R-:W4:Y:S04]  /*1acd90*/  LDL.LU R7, [R1+0x15b4] ;  /* 0x0015b40001077983 */ /* 0x000f280000300800 */
[----:B0-----:R-:W-:Y:S04]  /*1acda0*/  STL.64 [R1+0x360], R20 ;  /* 0x0003601401007387 */ /* 0x001fe80000100a00 */
[----:B------:R-:W-:Y:S01]  /*1acdb0*/  STL.64 [R1+0x368], R22 ;  /* 0x0003681601007387 */ /* 0x000fe20000100a00 */
[----:B------:R-:W-:-:S03]  /*1acdc0*/  NOP ;  /* 0x0000000000007918 */ /* 0x000fc60000000000 */
[----:B------:R0:W-:Y:S02]  /*1acdd0*/  STSM.16.M88.4 [R2], R8 ;  /* 0x0000000802007844 */ /* 0x0001e40000000200 */
[----:B0-----:R-:W-:Y:S02]  /*1acde0*/  PRMT R8, R39, 0x5410, R38 ;  /* 0x0000541027087816 */ /* 0x001fe40000000026 */
[----:B-1----:R-:W-:Y:S04]  /*1acdf0*/  STL.64 [R1+0x350], R12 ;  /* 0x0003500c01007387 */ /* 0x002fe80000100a00 */
[----:B------:R-:W-:Y:S04]  /*1ace00*/  STL.64 [R1+0x358], R14 ;  /* 0x0003580e01007387 */ /* 0x000fe80000100a00 */
[----:B------:R-:W4:Y:S04]  /*1ace10*/  LDL.LU R38, [R1+0x13e8] ;  /* 0x0013e80001267983 */ /* 0x000f280000300800 */
[----:B------:R-:W4:Y:S01]  /*1ace20*/  LDL.LU R39, [R1+0x15cc] ;  /* 0x0015cc0001277983 */ /* 0x000f220000300800 */
[----:B------:R-:W-:-:S03]  /*1ace30*/  NOP ;  /* 0x0000000000007918 */ /* 0x000fc60000000000 */
[----:B------:R-:W0:Y:S01]  /*1ace40*/  LDS.128 R12, [R2] ;  /* 0x00000000020c7984 */ /* 0x000e220000000c00 */
        /* <DEDUP_REMOVED lines=9> */
[----:B0-----:R-:W-:Y:S01]  /*1acee0*/  STL.64 [R1+0x340], R12 ;  /* 0x0003400c01007387 */ /* 0x001fe20000100a00 */
[----:B------:R-:W-:-:S03]  /*1acef0*/  NOP ;  /* 0x0000000000007918 */ /* 0x000fc60000000000 */
[----:B------:R0:W-:Y:S04]  /*1acf00*/  STL.64 [R1+0x348], R14 ;  /* 0x0003480e01007387 */ /* 0x0001e80000100a00 */
[----:B------:R1:W-:Y:S01]  /*1acf10*/  STSM.16.M88.4 [R2], R8 ;  /* 0x0000000802007844 */ /* 0x0003e20000000200 */
[----:B------:R-:W-:-:S03]  /*1acf20*/  NOP ;  /* 0x0000000000007918 */ /* 0x000fc60000000000 */
[----:B------:R-:W4:Y:S04]  /*1acf30*/  LDS.128 R20, [R2] ;  /* 0x0000000002147984 */ /* 0x000f280000000c00 */
[----:B0-----:R-:W5:Y:S04]  /*1acf40*/  LDL.LU R14, [R1+0x1428] ;  /* 0x00142800010e7983 */ /* 0x001f680000300800 */
[----:B-1----:R-:W5:Y:S04]  /*1acf50*/  LDL.LU R8, [R1+0x15dc] ;  /* 0x0015dc0001087983 */ /* 0x002f680000300800 */
        /* <DEDUP_REMOVED lines=8> */
[----:B------:R-:W4:Y:S04]  /*1acfe0*/  LDL.LU R46, [R1+0x1444] ;  /* 0x00144400012e7983 */ /* 0x000f280000300800 */
[----:B------:R-:W4:Y:S04]  /*1acff0*/  LDL.LU R47, [R1+0x15e8] ;  /* 0x0015e800012f7983 */ /* 0x000f280000300800 */
[----:B------:R-:W-:Y:S04]  /*1ad000*/  STL.64 [R1+0x330], R20 ;  /* 0x0003301401007387 */ /* 0x000fe80000100a00 */
[----:B------:R-:W-:Y:S01]  /*1ad010*/  STL.64 [R1+0x338], R22 ;  /* 0x0003381601007387 */ /* 0x000fe20000100a00 */
[----:B------:R-:W-:Y:S01]  /*1ad020*/  NOP ;  /* 0x0000000000007918 */ /* 0x000fe20000000000 */
[----:B------:R-:W-:-:S02]  /*1ad030*/  PRMT R18, R49, 0x5410, R48 ;  /* 0x0000541031127816 */ /* 0x000fc40000000030 */
[----:B------:R-:W-:Y:S01]  /*1ad040*/  PRMT R19, R7, 0x5410, R50 ;  /* 0x0000541007137816 */ /* 0x000fe20000000032 */
[----:B------:R-:W4:Y:S04]  /*1ad050*/  LDL.LU R48, [R1+0x1440] ;  /* 0x0014400001307983 */ /* 0x000f280000300800 */
[----:B------:R-:W4:Y:S04]  /*1ad060*/  LDL.LU R49, [R1+0x15e4] ;  /* 0x0015e40001317983 */ /* 0x000f280000300800 */
[----:B------:R-:W4:Y:S04]  /*1ad070*/  LDL.LU R50, [R1+0x142c] ;  /* 0x00142c0001327983 */ /* 0x000f280000300800 */
[----:B------:R-:W4:Y:S04]  /*1ad080*/  LDL.LU R7, [R1+0x15e0] ;  /* 0x0015e00001077983 */ /* 0x000f280000300800 */
[----:B------:R0:W-:Y:S04]  /*1ad090*/  STSM.16.M88.4 [R2], R16 ;  /* 0x0000001002007844 */ /* 0x0001e80000000200 */
[----:B------:R-:W4:Y:S01]  /*1ad0a0*/  LDL.LU R36, [R1+0x390] ;  /* 0x0003900001247983 */ /* 0x000f220000300800 */
[----:B------:R-:W-:-:S03]  /*1ad0b0*/  NOP ;  /* 0x0000000000007918 */ /* 0x000fc60000000000 */
[----:B------:R-:W1:Y:S01]  /*1ad0c0*/  LDS.128 R20, [R2] ;  /* 0x0000000002147984 */ /* 0x000e620000000c00 */
[----:B0-----:R-:W-:Y:S02]  /*1ad0d0*/  PRMT R16, R39, 0x5410, R38 ;  /* 0x0000541027107816 */ /* 0x001fe40000000026 */
[----:B---3--:R-:W-:Y:S02]  /*1ad0e0*/  PRMT R18, R51, 0x5410, R61 ;  /* 0x0000541033127816 */ /* 0x008fe4000000003d */
[----:B------:R-:W3:Y:S04]  /*1ad0f0*/  LDL.LU R51, [R1+0xac0] ;  /* 0x000ac00001337983 */ /* 0x000ee80000300800 */
[----:B------:R-:W3:Y:S04]  /*1ad100*/  LDL.LU R37, [R1+0x1454] ;  /* 0x0014540001257983 */ /* 0x000ee80000300800 */
[----:B------:R-:W3:Y:S01]  /*1ad110*/  LDL.LU R38, [R1+0x15f8] ;  /* 0x0015f80001267983 */ /* 0x000ee20000300800 */
[----:B--2---:R-:W-:-:S03]  /*1ad120*/  PRMT R17, R60, 0x5410, R41 ;  /* 0x000054103c117816 */ /* 0x004fc60000000029 */
[----:B------:R-:W2:Y:S04]  /*1ad130*/  LDL.LU R39, [R1+0x1450] ;  /* 0x0014500001277983 */ /* 0x000ea80000300800 */
[----:B------:R-:W2:Y:S04]  /*1ad140*/  LDL.LU R41, [R1+0x15f4] ;  /* 0x0015f40001297983 */ /* 0x000ea80000300800 */
[----:B------:R-:W2:Y:S01]  /*1ad150*/  LDL.LU R60, [R1+0x144c] ;  /* 0x00144c00013c7983 */ /* 0x000ea20000300800 */
[----:B-----5:R-:W-:-:S03]  /*1ad160*/  PRMT R19, R53, 0x5410, R52 ;  /* 0x0000541035137816 */ /* 0x020fc60000000034 */
[----:B------:R-:W5:Y:S04]  /*1ad170*/  LDL.LU R61, [R1+0x15f0] ;  /* 0x0015f000013d7983 */ /* 0x000f680000300800 */
[----:B------:R-:W2:Y:S04]  /*1ad180*/  LDL.LU R52, [R1+0x1448] ;  /* 0x0014480001347983 */ /* 0x000ea80000300800 */
[----:B------:R-:W2:Y:S01]  /*1ad190*/  LDL.LU R53, [R1+0x15ec] ;  /* 0x0015ec0001357983 */ /* 0x000ea20000300800 */
[----:B------:R-:W-:-:S03]  /*1ad1a0*/  NOP ;  /* 0x0000000000007918 */ /* 0x000fc60000000000 */
[----:B------:R-:W-:Y:S01]  /*1ad1b0*/  STSM.16.M88.4 [R2], R16 ;  /* 0x0000001002007844 */ /* 0x000fe20000000200 */
[----:B------:R-:W-:Y:S02]  /*1ad1c0*/  PRMT R8, R8, 0x5410, R14 ;  /* 0x0000541008087816 */ /* 0x000fe4000000000e */
[----:B------:R-:W-:Y:S02]  /*1ad1d0*/  PRMT R9, R9, 0x5410, R15 ;  /* 0x0000541009097816 */ /* 0x000fe4000000000f */
[----:B------:R-:W-:Y:S02]  /*1ad1e0*/  PRMT R10, R10, 0x5410, R12 ;  /* 0x000054100a0a7816 */ /* 0x000fe4000000000c */
[----:B------:R-:W-:Y:S01]  /*1ad1f0*/  PRMT R11, R11, 0x5410, R13 ;  /* 0x000054100b0b7816 */ /* 0x000fe2000000000d */
[----:B------:R-:W-:Y:S01]  /*1ad200*/  NOP ;  /* 0x0000000000007918 */ /* 0x000fe20000000000 */
[----:B------:R-:W0:Y:S04]  /*1ad210*/  LDS.128 R12, [R2] ;  /* 0x00000000020c7984 */ /* 0x000e280000000c00 */
[----:B-1----:R-:W-:Y:S04]  /*1ad220*/  STL.64 [R1+0x320], R20 ;  /* 0x0003201401007387 */ /* 0x002fe80000100a00 */
[----:B------:R-:W-:Y:S01]  /*1ad230*/  STL.64 [R1+0x328], R22 ;  /* 0x0003281601007387 */ /* 0x000fe20000100a00 */
[----:B------:R-:W-:-:S03]  /*1ad240*/  NOP ;  /* 0x0000000000007918 */ /* 0x000fc60000000000 */
[----:B------:R4:W-:Y:S04]  /*1ad250*/  STSM.16.M88.4 [R2], R8 ;  /* 0x0000000802007844 */ /* 0x0009e80000000200 */
[----:B0-----:R-:W-:Y:S04]  /*1ad260*/  STL.64 [R1+0x310], R12 ;  /* 0x0003100c01007387 */ /* 0x001fe80000100a00 */
[----:B------:R-:W-:Y:S01]  /*1ad270*/  STL.64 [R1+0x318], R14 ;  /* 0x0003180e01007387 */ /* 0x000fe20000100a00 */
[----:B------:R-:W-:-:S03]  /*1ad280*/  NOP ;  /* 0x0000000000007918 */ /* 0x000fc60000000000 */
[----:B------:R-:W0:Y:S01]  /*1ad290*/  LDS.128 R12, [R2] ;  /* 0x00000000020c7984 */ /* 0x000e220000000c00 */
[----:B----4-:R-:W-:-:S03]  /*1ad2a0*/  PRMT R8, R47, 0x5410, R46 ;  /* 0x000054102f087816 */ /* 0x010fc6000000002e */
[----:B------:R-:W4:Y:S04]  /*1ad2b0*/  LDL.LU R46, [R1+0x1460] ;  /* 0x00146000012e7983 */ /* 0x000f280000300800 */
[----:B------:R-:W4:Y:S01]  /*1ad2c0*/  LDL.LU R47, [R1+0x1604] ;  /* 0x00160400012f7983 */ /* 0x000f220000300800 */
[----:B------:R-:W-:-:S03]  /*1ad2d0*/  PRMT R9, R49, 0x5410, R48 ;  /* 0x0000541031097816 */ /* 0x000fc60000000030 */
[----:B------:R-:W4:Y:S01]  /*1ad2e0*/  LDL.LU R48, [R1+0x145c] ;  /* 0x00145c0001307983 */ /* 0x000f220000300800 */
[----:B------:R-:W-:-:S03]  /*1ad2f0*/  PRMT R10, R7, 0x5410, R50 ;  /* 0x00005410070a7816 */ /* 0x000fc60000000032 */
[----:B------:R-:W4:Y:S04]  /*1ad300*/  LDL.LU R49, [R1+0x1600] ;  /* 0x0016000001317983 */ /* 0x000f280000300800 */
[----:B------:R-:W4:Y:S04]  /*1ad310*/  LDL.LU R50, [R1+0x1458] ;  /* 0x0014580001327983 */ /* 0x000f280000300800 */
[----:B------:R-:W4:Y:S01]  /*1ad320*/  LDL.LU R7, [R1+0x15fc] ;  /* 0x0015fc0001077983 */ /* 0x000f220000300800 */
[----:B---3--:R-:W-:Y:S01]  /*1ad330*/  PRMT R11, R51, 0x5410, R36 ;  /* 0x00005410330b7816 */ /* 0x008fe20000000024 */
[----:B------:R-:W-:-:S02]  /*1ad340*/  NOP ;  /* 0x0000000000007918 */ /* 0x000fc40000000000 */
[----:B------:R-:W3:Y:S04]  /*1ad350*/  LDL.LU R51, [R1+0x980] ;  /* 0x0009800001337983 */ /* 0x000ee80000300800 */
[----:B0-----:R-:W-:Y:S04]  /*1ad360*/  STL.64 [R1+0x300], R12 ;  /* 0x0003000c01007387 */ /* 0x001fe80000100a00 */
[----:B------:R2:W-:Y:S04]  /*1ad370*/  STSM.16.M88.4 [R2], R8 ;  /* 0x0000000802007844 */ /* 0x0005e80000000200 */
[----:B------:R0:W-:Y:S01]  /*1ad380*/  STL.64 [R1+0x308], R14 ;  /* 0x0003080e01007387 */ /* 0x0001e20000100a00 */
[----:B------:R-:W-:-:S03]  /*1ad390*/  NOP ;  /* 0x0000000000007918 */ /* 0x000fc60000000000 */
[----:B------:R-:W1:Y:S01]  /*1ad3a0*/  LDS.128 R20, [R2] ;  /* 0x0000000002147984 */ /* 0x000e620000000c00 */
[----:B--2---:R-:W-:-:S03]  /*1ad3b0*/  PRMT R11, R53, 0x5410, R52 ;  /* 0x00005410350b7816 */ /* 0x004fc60000000034 */
[----:B------:R-:W2:Y:S04]  /*1ad3c0*/  LDL.LU R52, [R1+0x1470] ;  /* 0x0014700001347983 */ /* 0x000ea80000300800 */
[----:B------:R-:W2:Y:S04]  /*1ad3d0*/  LDL.LU R53, [R1+0x1610] ;  /* 0x0016100001357983 */ /* 0x000ea80000300800 */
[----:B------:R-:W2:Y:S01]  /*1ad3e0*/  LDL.LU R19, [R1+0x146c] ;  /* 0x00146c0001137983 */ /* 0x000ea20000300800 */
[----:B------:R-:W-:-:S03]  /*1ad3f0*/  PRMT R8, R38, 0x5410, R37 ;  /* 0x0000541026087816 */ /* 0x000fc60000000025 */
[----:B------:R-:W2:Y:S04]  /*1ad400*/  LDL.LU R36, [R1+0x160c] ;  /* 0x00160c0001247983 */ /* 0x000ea80000300800 */
[----:B------:R-:W2:Y:S01]  /*1ad410*/  LDL.LU R37, [R1+0x1464] ;  /* 0x0014640001257983 */ /* 0x000ea20000300800 */
[----:B------:R-:W-:-:S03]  /*1ad420*/  PRMT R9, R41, 0x5410, R39 ;  /* 0x0000541029097816 */ /* 0x000fc60000000027 */
[----:B------:R-:W2:Y:S04]  /*1ad430*/  LDL.LU R38, [R1+0x1608] ;  /* 0x0016080001267983 */ /* 0x000ea80000300800 */
[----:B------:R-:W2:Y:S04]  /*1ad440*/  LDL.LU R39, [R1+0x984] ;  /* 0x0009840001277983 */ /* 0x000ea80000300800 */
[----:B------:R-:W2:Y:S04]  /*1ad450*/  LDL.LU R16, [R1+0x1498] ;  /* 0x0014980001107983 */ /* 0x000ea80000300800 */
[----:B------:R-:W2:Y:S04]  /*1ad460*/  LDL.LU R12, [R1+0x161c] ;  /* 0x00161c00010c7983 */ /* 0x000ea80000300800 */
[----:B------:R-:W2:Y:S01]  /*1ad470*/  LDL.LU R17, [R1+0x1494] ;  /* 0x0014940001117983 */ /* 0x000ea20000300800 */
[----:B-----5:R-:W-:-:S03]  /*1ad480*/  PRMT R10, R61, 0x5410, R60 ;  /* 0x000054103d0a7816 */ /* 0x020fc6000000003c */
[----:B------:R-:W5:Y:S04]  /*1ad490*/  LDL.LU R13, [R1+0x1618] ;  /* 0x00161800010d7983 */ /* 0x000f680000300800 */
[----:B0-----:R-:W5:Y:S04]  /*1ad4a0*/  LDL.LU R14, [R1+0x1490] ;  /* 0x00149000010e7983 */ /* 0x001f680000300800 */
[----:B------:R-:W5:Y:S04]  /*1ad4b0*/  LDL.LU R15, [R1+0x1614] ;  /* 0x00161400010f7983 */ /* 0x000f680000300800 */
[----:B------:R-:W5:Y:S01]  /*1ad4c0*/  LDL.LU R41, [R1+0x988] ;  /* 0x0009880001297983 */ /* 0x000f620000300800 */
[----:B------:R-:W-:-:S03]  /*1ad4d0*/  NOP ;  /* 0x0000000000007918 */ /* 0x000fc60000000000 */
[----:B------:R0:W-:Y:S04]  /*1ad4e0*/  STSM.16.M88.4 [R2], R8 ;  /* 0x0000000802007844 */ /* 0x0001e80000000200 */
[----:B-1----:R4:W-:Y:S04]  /*1ad4f0*/  STL.64 [R1+0x2f0], R20 ;  /* 0x0002f01401007387 */ /* 0x0029e80000100a00 */
[----:B------:R1:W-:Y:S04]  /*1ad500*/  STL.64 [R1+0x2f8], R22 ;  /* 0x0002f81601007387 */ /* 0x0003e80000100a00 */
[----:B0-----:R-:W5:Y:S04]  /*1ad510*/  LDL.LU.64 R10, [R1+0x2c08] ;  /* 0x002c0800010a7983 */ /* 0x001f680000300a00 */
[----:B------:R-:W5:Y:S01]  /*1ad520*/  LDL.LU.64 R8, [R1+0x2c00] ;  /* 0x002c000001087983 */ /* 0x000f620000300a00 */
[----:B----4-:R-:W-:-:S02]  /*1ad530*/  PRMT R21, R49, 0x5410, R48 ;  /* 0x0000541031157816 */ /* 0x010fc40000000030 */
[----:B-1----:R-:W-:Y:S02]  /*1ad540*/  PRMT R22, R7, 0x5410, R50 ;  /* 0x0000541007167816 */ /* 0x002fe40000000032 */
[----:B------:R-:W4:Y:S04]  /*1ad550*/  LDL.LU R7, [R1+0x384] ;  /* 0x0003840001077983 */ /* 0x000f280000300800 */
[----:B------:R-:W4:Y:S01]  /*1ad560*/  LDL.LU.64 R60, [R1+0x2bf8] ;  /* 0x002bf800013c7983 */ /* 0x000f220000300a00 */
[----:B------:R-:W-:-:S03]  /*1ad570*/  PRMT R20, R47, 0x5410, R46 ;  /* 0x000054102f147816 */ /* 0x000fc6000000002e */
[----:B------:R-:W4:Y:S01]  /*1ad580*/  LDL.LU.64 R46, [R1+0x2bf0] ;  /* 0x002bf000012e7983 */ /* 0x000f220000300a00 */
[----:B---3--:R-:W-:Y:S01]  /*1ad590*/  PRMT R23, R51, 0x5410, R59 ;  /* 0x0000541033177816 */ /* 0x008fe2000000003b */
[----:B------:R-:W-:Y:S02]  /*1ad5a0*/  NOP ;  /* 0x0000000000007918 */ /* 0x000fe40000000000 */
[----:B------:R-:W0:Y:S01]  /*1ad5b0*/  LDS.128 R48, [R2] ;  /* 0x0000000002307984 */ /* 0x000e220000000c00 */
[----:B------:R-:W-:-:S03]  /*1ad5c0*/  NOP ;  /* 0x0000000000007918 */ /* 0x000fc60000000000 */
[----:B------:R2:W-:Y:S02]  /*1ad5d0*/  STSM.16.M88.4 [R2], R20 ;  /* 0x0000001402007844 */ /* 0x0005e40000000200 */
[----:B--2---:R-:W-:Y:S02]  /*1ad5e0*/  PRMT R20, R53, 0x5410, R52 ;  /* 0x0000541035147816 */ /* 0x004fe40000000034 */
[----:B0-----:R0:W-:Y:S04]  /*1ad5f0*/  STL.64 [R1+0x2e0], R48 ;  /* 0x0002e03001007387 */ /* 0x0011e80000100a00 */
[----:B------:R1:W-:Y:S04]  /*1ad600*/  STL.64 [R1+0x2e8], R50 ;  /* 0x0002e83201007387 */ /* 0x0003e80000100a00 */
[----:B0-----:R-:W2:Y:S04]  /*1ad610*/  LDL.LU.64 R48, [R1+0x2be8] ;  /* 0x002be80001307983 */ /* 0x001ea80000300a00 */
[----:B-1----:R-:W3:Y:S04]  /*1ad620*/  LDL.LU.64 R50, [R1+0x2be0] ;  /* 0x002be00001327983 */ /* 0x002ee80000300a00 */
[----:B------:R-:W3:Y:S01]  /*1ad630*/  LDL.LU.64 R52, [R1+0x2bd8] ;  /* 0x002bd80001347983 */ /* 0x000ee20000300a00 */
[----:B------:R-:W-:-:S02]  /*1ad640*/  PRMT R21, R36, 0x5410, R19 ;  /* 0x0000541024157816 */ /* 0x000fc40000000013 */
[----:B------:R-:W-:Y:S02]  /*1ad650*/  PRMT R22, R38, 0x5410, R37 ;  /* 0x0000541026167816 */ /* 0x000fe40000000025 */
[----:B------:R-:W-:Y:S01]  /*1ad660*/  PRMT R23, R39, 0x5410, R42 ;  /* 0x0000541027177816 */ /* 0x000fe2000000002a */
[----:B------:R-:W-:Y:S01]  /*1ad670*/  NOP ;  /* 0x0000000000007918 */ /* 0x000fe20000000000 */
[----:B------:R-:W0:Y:S01]  /*1ad680*/  LDS.128 R36, [R2] ;  /* 0x0000000002247984 */ /* 0x000e220000000c00 */
[----:B------:R-:W-:-:S03]  /*1ad690*/  NOP ;  /* 0x0000000000007918 */ /* 0x000fc60000000000 */
[----:B------:R-:W-:Y:S01]  /*1ad6a0*/  STSM.16.M88.4 [R2], R20 ;  /* 0x0000001402007844 */ /* 0x000fe20000000200 */
[----:B-----5:R-:W-:Y:S02]  /*1ad6b0*/  PRMT R14, R15, 0x5410, R14 ;  /* 0x000054100f0e7816 */ /* 0x020fe4000000000e */
[----:B------:R-:W-:Y:S02]  /*1ad6c0*/  PRMT R12, R12, 0x5410, R16 ;  /* 0x000054100c0c7816 */ /* 0x000fe40000000010 */
[----:B------:R-:W-:Y:S02]  /*1ad6d0*/  PRMT R13, R13, 0x5410, R17 ;  /* 0x000054100d0d7816 */ /* 0x000fe40000000011 */
[----:B------:R-:W-:Y:S01]  /*1ad6e0*/  PRMT R15, R41, 0x5410, R55 ;  /* 0x00005410290f7816 */ /* 0x000fe20000000037 */
[----:B------:R-:W-:Y:S01]  /*1ad6f0*/  NOP ;  /* 0x0000000000007918 */ /* 0x000fe20000000000 */
[----:B------:R-:W1:Y:S01]  /*1ad700*/  LDS.128 R16, [R2] ;  /* 0x0000000002107984 */ /* 0x000e620000000c00 */
[----:B------:R-:W-:Y:S01]  /*1ad710*/  PRMT R59, R58, 0x7770, RZ ;  /* 0x000077703a3b7816 */ /* 0x000fe200000000ff */
[----:B------:R-:W-:-:S02]  /*1ad720*/  NOP ;  /* 0x0000000000007918 */ /* 0x000fc40000000000 */
[----:B------:R-:W-:Y:S01]  /*1ad730*/  STSM.16.M88.4 [R2], R12 ;  /* 0x0000000c02007844 */ /* 0x000fe20000000200 */
[----:B------:R-:W-:-:S03]  /*1ad740*/  NOP ;  /* 0x0000000000007918 */ /* 0x000fc60000000000 */
[----:B------:R5:W-:Y:S04]  /*1ad750*/  @P6 STG.E.U8 desc[UR62][R10.64], R59 ;  /* 0x0000003b0a006986 */ /* 0x000be8000c10113e */
[----:B------:R-:W3:Y:S01]  /*1ad760*/  LDL.LU R42, [R1+0x7c60] ;  /* 0x007c6000012a7983 */ /* 0x000ee20000300800 */
[----:B-----5:R-:W-:-:S05]  /*1ad770*/  PRMT R59, R58, 0x7771, RZ ;  /* 0x000077713a3b7816 */ /* 0x020fca00000000ff */
[----:B------:R5:W-:Y:S02]  /*1ad780*/  @P5 STG.E.U8 desc[UR62][R8.64], R59 ;  /* 0x0000003b08005986 */ /* 0x000be4000c10113e */
[----:B-----5:R-:W-:-:S05]  /*1ad790*/  PRMT R59, R58, 0x7772, RZ ;  /* 0x000077723a3b7816 */ /* 0x020fca00000000ff */
[----:B----4-:R4:W-:Y:S04]  /*1ad7a0*/  @P4 STG.E.U8 desc[UR62][R60.64], R59 ;  /* 0x0000003b3c004986 */ /* 0x0109e8000c10113e */
[----:B0-----:R-:W-:Y:S04]  /*1ad7b0*/  STL.64 [R1+0x2d0], R36 ;  /* 0x0002d02401007387 */ /* 0x001fe80000100a00 */
[----:B------:R0:W-:Y:S01]  /*1ad7c0*/  STL.64 [R1+0x2d8], R38 ;  /* 0x0002d82601007387 */ /* 0x0001e20000100a00 */
[----:B----4-:R-:W-:-:S03]  /*1ad7d0*/  PRMT R59, R58, 0x7773, RZ ;  /* 0x000077733a3b7816 */ /* 0x010fc600000000ff */
[----:B0-----:R-:W4:Y:S04]  /*1ad7e0*/  LDL.LU.64 R38, [R1+0x7c58] ;  /* 0x007c580001267983 */ /* 0x001f280000300a00 */
[----:B------:R0:W-:Y:S04]  /*1ad7f0*/  @P3 STG.E.U8 desc[UR62][R46.64], R59 ;  /* 0x0000003b2e003986 */ /* 0x0001e8000c10113e */
[----:B------:R-:W5:Y:S04]  /*1ad800*/  LDL.LU.64 R36, [R1+0x7c50] ;  /* 0x007c500001247983 */ /* 0x000f680000300a00 */
[----:B------:R-:W5:Y:S01]  /*1ad810*/  LDL.LU R55, [R1+0x7c48] ;  /* 0x007c480001377983 */ /* 0x000f620000300800 */
[----:B0-----:R-:W-:-:S03]  /*1ad820*/  PRMT R59, R7, 0x7770, RZ ;  /* 0x00007770073b7816 */ /* 0x001fc600000000ff */
[----:B-1----:R-:W-:Y:S04]  /*1ad830*/  STL.64 [R1+0x2c0], R16 ;  /* 0x0002c01001007387 */ /* 0x002fe80000100a00 */
[----:B------:R-:W-:Y:S04]  /*1ad840*/  STL.64 [R1+0x2c8], R18 ;  /* 0x0002c81201007387 */ /* 0x000fe80000100a00 */
[----:B------:R-:W5:Y:S04]  /*1ad850*/  LDL.LU R58, [R1+0x7c44] ;  /* 0x007c4400013a7983 */ /* 0x000f680000300800 */
[----:B--2---:R0:W-:Y:S02]  /*1ad860*/  @P2 STG.E.U8 desc[UR62][R48.64], R59 ;  /* 0x0000003b30002986 */ /* 0x0041e4000c10113e */
[----:B0-----:R-:W-:-:S05]  /*1ad870*/  PRMT R59, R7, 0x7771, RZ ;  /* 0x00007771073b7816 */ /* 0x001fca00000000ff */
[----:B---3--:R0:W-:Y:S02]  /*1ad880*/  @P1 STG.E.U8 desc[UR62][R50.64], R59 ;  /* 0x0000003b32001986 */ /* 0x0081e4000c10113e */
[----:B0-----:R-:W-:-:S05]  /*1ad890*/  PRMT R59, R7, 0x7772, RZ ;  /* 0x00007772073b7816 */ /* 0x001fca00000000ff */
[----:B------:R0:W-:Y:S04]  /*1ad8a0*/  @P0 STG.E.U8 desc[UR62][R52.64], R59 ;  /* 0x0000003b34000986 */ /* 0x0001e8000c10113e */
[----:B0-----:R-:W2:Y:S04]  /*1ad8b0*/  LDL.LU.64 R52, [R1+0x2bd0] ;  /* 0x002bd00001347983 */ /* 0x001ea80000300a00 */
[----:B------:R-:W3:Y:S04]  /*1ad8c0*/  LDL.LU.64 R10, [R1+0x2bc8] ;  /* 0x002bc800010a7983 */ /* 0x000ee80000300a00 */
[----:B------:R-:W3:Y:S04]  /*1ad8d0*/  LDL.LU.64 R8, [R1+0x2bc0] ;  /* 0x002bc00001087983 */ /* 0x000ee80000300a00 */
[----:B------:R-:W3:Y:S04]  /*1ad8e0*/  LDL.LU.64 R60, [R1+0x2bb8] ;  /* 0x002bb800013c7983 */ /* 0x000ee80000300a00 */
[----:B------:R-:W3:Y:S04]  /*1ad8f0*/  LDL.LU R47, [R1+0x388] ;  /* 0x00038800012f7983 */ /* 0x000ee80000300800 */
[----:B------:R-:W3:Y:S04]  /*1ad900*/  LDL.LU.64 R48, [R1+0x2bb0] ;  /* 0x002bb00001307983 */ /* 0x000ee80000300a00 */
[----:B------:R-:W3:Y:S04]  /*1ad910*/  LDL.LU.64 R50, [R1+0x2ba8] ;  /* 0x002ba80001327983 */ /* 0x000ee80000300a00 */
[----:B------:R-:W3:Y:S01]  /*1ad920*/  LDL.LU R21, [R1+0x38c] ;  /* 0x00038c0001157983 */ /* 0x000ee20000300800 */
[----:B------:R-:W-:-:S02]  /*1ad930*/  PRMT R59, R7, 0x7773, RZ ;  /* 0x00007773073b7816 */ /* 0x000fc400000000ff */
[----:B----4-:R-:W-:Y:S02]  /*1ad940*/  LOP3.LUT P3, RZ, R38, 0x4000, RZ, 0xc0, !PT ;  /* 0x0000400026ff7812 */ /* 0x010fe4000786c0ff */
[----:B-----5:R-:W-:Y:S02]  /*1ad950*/  LOP3.LUT P6, RZ, R37, 0x80, RZ, 0xc0, !PT ;  /* 0x0000008025ff7812 */ /* 0x020fe400078cc0ff */
[----:B------:R-:W-:-:S11]  /*1ad960*/  LOP3.LUT R55, R55, 0xfdffffff, RZ, 0xc0, !PT ;  /* 0xfdffffff37377812 */ /* 0x000fd600078ec0ff */
[----:B------:R-:W-:Y:S02]  /*1ad970*/  @P6 LOP3.LUT R55, R55, 0x2000000, RZ, 0xfc, !PT ;  /* 0x0200000037376812 */ /* 0x000fe400078efcff */
[----:B------:R-:W-:Y:S02]  /*1ad980*/  LOP3.LUT P6, RZ, R37, 0x40, RZ, 0xc0, !PT ;  /* 0x0000004025ff7812 */ /* 0x000fe400078cc0ff */
[----:B------:R-:W-:-:S11]  /*1ad990*/  LOP3.LUT R55, R55, 0xfbffffff, RZ, 0xc0, !PT ;  /* 0xfbffffff37377812 */ /* 0x000fd600078ec0ff */
[----:B------:R-:W-:Y:S02]  /*1ad9a0*/  @P6 LOP3.LUT R55, R55, 0x4000000, RZ, 0xfc, !PT ;  /* 0x0400000037376812 */ /* 0x000fe400078efcff */
[----:B------:R-:W-:Y:S02]  /*1ad9b0*/  LOP3.LUT P6, RZ, R37, 0x20, RZ, 0xc0, !PT ;  /* 0x0000002025ff7812 */ /* 0x000fe400078cc0ff */
[----:B------:R-:W-:-:S11]  /*1ad9c0*/  LOP3.LUT R55, R55, 0xf7ffffff, RZ, 0xc0, !PT ;  /* 0xf7ffffff37377812 */ /* 0x000fd600078ec0ff */
[----:B------:R-:W-:Y:S02]  /*1ad9d0*/  @P6 LOP3.LUT R55, R55, 0x8000000, RZ, 0xfc, !PT ;  /* 0x0800000037376812 */ /* 0x000fe400078efcff */
[----:B------:R-:W-:Y:S02]  /*1ad9e0*/  LOP3.LUT P6, RZ, R37, 0x8, RZ, 0xc0, !PT ;  /* 0x0000000825ff7812 */ /* 0x000fe400078cc0ff */
[----:B------:R-:W-:Y:S01]  /*1ad9f0*/  LOP3.LUT R55, R55, 0xefffffff, RZ, 0xc0, !PT ;  /* 0xefffffff37377812 */ /* 0x000fe200078ec0ff */
[----:B--2---:R0:W-:Y:S04]  /*1ada00*/  @P3 STG.E.U8 desc[UR62][R52.64], R59 ;  /* 0x0000003b34003986 */ /* 0x0041e8000c10113e */
[----:B0-----:R-:W2:Y:S04]  /*1ada10*/  LDL.LU.64 R52, [R1+0x2ba0] ;  /* 0x002ba00001347983 */ /* 0x001ea80000300a00 */
[----:B------:R-:W4:Y:S02]  /*1ada20*/  LDL.LU.64 R22, [R1+0x2b98] ;  /* 0x002b980001167983 */ /* 0x000f240000300a00 */
[----:B------:R-:W-:-:S02]  /*1ada30*/  @P6 LOP3.LUT R55, R55, 0x10000000, RZ, 0xfc, !PT ;  /* 0x1000000037376812 */ /* 0x000fc400078efcff */
[----:B------:R-:W5:Y:S01]  /*1ada40*/  LDL.LU.64 R18, [R1+0x2b90] ;  /* 0x002b900001127983 */ /* 0x000f620000300a00 */
[----:B------:R-:W-:-:S03]  /*1ada50*/  LOP3.LUT P6, RZ, R37, 0x4, RZ, 0xc0, !PT ;  /* 0x0000000425ff7812 */ /* 0x000fc600078cc0ff */
[----:B------:R-:W4:Y:S01]  /*1ada60*/  LDL.LU R7, [R1+0x370] ;  /* 0x0003700001077983 */ /* 0x000f220000300800 */
[----:B------:R-:W-:-:S03]  /*1ada70*/  LOP3.LUT R55, R55, 0xdfffffff, RZ, 0xc0, !PT ;  /* 0xdfffffff37377812 */ /* 0x000fc600078ec0ff */
[----:B------:R-:W4:Y:S04]  /*1ada80*/  LDL.LU.64 R16, [R1+0x2b88] ;  /* 0x002b880001107983 */ /* 0x000f280000300a00 */
[----:B------:R-:W4:Y:S01]  /*1ada90*/  LDL.LU.64 R14, [R1+0x2b80] ;  /* 0x002b8000010e7983 */ /* 0x000f220000300a00 */
[----:B------:R-:W-:-:S03]  /*1adaa0*/  LOP3.LUT P2, RZ, R38, 0x8000, RZ, 0xc0, !PT ;  /* 0x0000800026ff7812 */ /* 0x000fc6000784c0ff */
[----:B------:R-:W4:Y:S01]  /*1adab0*/  LDL.LU.64 R12, [R1+0x2b78] ;  /* 0x002b7800010c7983 */ /* 0x000f220000300a00 */
[----:B------:R-:W-:Y:S02]  /*1adac0*/  @P6 LOP3.LUT R55, R55, 0x20000000, RZ, 0xfc, !PT ;  /* 0x2000000037376812 */ /* 0x000fe400078efcff */
[----:B------:R-:W-:Y:S02]  /*1adad0*/  LOP3.LUT P6, RZ, R37, 0x2, RZ, 0xc0, !PT ;  /* 0x0000000225ff7812 */ /* 0x000fe400078cc0ff */
[----:B------:R-:W-:-:S11]  /*1adae0*/  LOP3.LUT R55, R55, 0xbfffffff, RZ, 0xc0, !PT ;  /* 0xbfffffff37377812 */ /* 0x000fd600078ec0ff */
[----:B------:R-:W-:Y:S02]  /*1adaf0*/  @P6 LOP3.LUT R55, R55, 0x40000000, RZ, 0xfc, !PT ;  /* 0x4000000037376812 */ /* 0x000fe400078efcff */
[----:B------:R-:W-:Y:S02]  /*1adb00*/  LOP3.LUT P6, RZ, R42, 0x10000000, RZ, 0xc0, !PT ;  /* 0x100000002aff7812 */ /* 0x000fe400078cc0ff */
[----:B------:R-:W-:Y:S02]  /*1adb10*/  LOP3.LUT R55, R55, 0x7fffffff, RZ, 0xc0, !PT ;  /* 0x7fffffff37377812 */ /* 0x000fe400078ec0ff */
[----:B------:R-:W-:Y:S02]  /*1adb20*/  LOP3.LUT P1, RZ, R38, 0x10000, RZ, 0xc0, !PT ;  /* 0x0001000026ff7812 */ /* 0x000fe4000782c0ff */
[----:B---3--:R-:W-:-:S07]  /*1adb30*/  PRMT R59, R47, 0x7770, RZ ;  /* 0x000077702f3b7816 */ /* 0x008fce00000000ff */
[----:B------:R-:W-:Y:S02]  /*1adb40*/  @P6 LOP3.LUT R55, R55, 0x80000000, RZ, 0xfc, !PT ;  /* 0x8000000037376812 */ /* 0x000fe400078efcff */
[----:B------:R-:W-:Y:S02]  /*1adb50*/  LOP3.LUT P6, RZ, R42, 0x20000000, RZ, 0xc0, !PT ;  /* 0x200000002aff7812 */ /* 0x000fe400078cc0ff */
[----:B------:R-:W-:Y:S02]  /*1adb60*/  LOP3.LUT P0, RZ, R38, 0x20000, RZ, 0xc0, !PT ;  /* 0x0002000026ff7812 */ /* 0x000fe4000780c0ff */
[----:B------:R-:W-:Y:S01]  /*1adb70*/  LOP3.LUT R58, R58, 0xfffffffe, RZ, 0xc0, !PT ;  /* 0xfffffffe3a3a7812 */ /* 0x000fe200078ec0ff */
[----:B------:R0:W-:Y:S02]  /*1adb80*/  @P2 STG.E.U8 desc[UR62][R10.64], R59 ;  /* 0x0000003b0a002986 */ /* 0x0001e4000c10113e */
[----:B0-----:R-:W-:-:S06]  /*1adb90*/  PRMT R59, R47, 0x7771, RZ ;  /* 0x000077712f3b7816 */ /* 0x001fcc00000000ff */
[----:B------:R-:W-:Y:S01]  /*1adba0*/  @P6 LOP3.LUT R58, R58, 0x1, RZ, 0xfc, !PT ;  /* 0x000000013a3a6812 */ /* 0x000fe200078efcff */
[----:B------:R-:W3:Y:S01]  /*1adbb0*/  LDL.LU.64 R10, [R1+0x2b70] ;  /* 0x002b7000010a7983 */ /* 0x000ee20000300a00 */
[----:B------:R-:W-:-:S03]  /*1adbc0*/  LOP3.LUT P6, RZ, R38, 0x40000, RZ, 0xc0, !PT ;  /* 0x0004000026ff7812 */ /* 0x000fc600078cc0ff */
[----:B------:R0:W-:Y:S02]  /*1adbd0*/  @P1 STG.E.U8 desc[UR62][R8.64], R59 ;  /* 0x0000003b08001986 */ /* 0x0001e4000c10113e */
[C---:B0-----:R-:W-:Y:S02]  /*1adbe0*/  PRMT R59, R47.reuse, 0x7772, RZ ;  /* 0x000077722f3b7816 */ /* 0x041fe400000000ff */
[----:B------:R-:W3:Y:S04]  /*1adbf0*/  LDL.LU.64 R8, [R1+0x2b68] ;  /* 0x002b680001087983 */ /* 0x000ee80000300a00 */
[----:B------:R0:W-:Y:S02]  /*1adc00*/  @P0 STG.E.U8 desc[UR62][R60.64], R59 ;  /* 0x0000003b3c000986 */ /* 0x0001e4000c10113e */
[----:B0-----:R-:W-:-:S02]  /*1adc10*/  PRMT R59, R47, 0x7773, RZ ;  /* 0x000077732f3b7816 */ /* 0x001fc400000000ff */
[----:B------:R-:W3:Y:S04]  /*1adc20*/  LDL.LU.64 R60, [R1+0x2b60] ;  /* 0x002b6000013c7983 */ /* 0x000ee80000300a00 */
[----:B------:R-:W3:Y:S04]  /*1adc30*/  LDL.LU.64 R46, [R1+0x2b58] ;  /* 0x002b5800012e7983 */ /* 0x000ee80000300a00 */
[----:B------:R-:W3:Y:S04]  /*1adc40*/  LDL.LU R41, [R1+0x378] ;  /* 0x0003780001297983 */ /* 0x000ee80000300800 */
[----:B------:R0:W-:Y:S01]  /*1adc50*/  @P6 STG.E.U8 desc[UR62][R48.64], R59 ;  /* 0x0000003b30006986 */ /* 0x0001e2000c10113e */
[----:B------:R-:W-:-:S02]  /*1adc60*/  LOP3.LUT P6, RZ, R58, 0x1, RZ, 0xc0, !PT ;  /* 0x000000013aff7812 */ /* 0x000fc400078cc0ff */
[----:B------:R-:W-:Y:S01]  /*1adc70*/  PRMT R58, R21, 0x7770, RZ ;  /* 0x00007770153a7816 */ /* 0x000fe200000000ff */
[----:B0-----:R-:W3:Y:S10]  /*1adc80*/  LDL.LU.64 R48, [R1+0x2b50] ;  /* 0x002b500001307983 */ /* 0x001ef40000300a00 */
[----:B------:R0:W-:Y:S01]  /*1adc90*/  @P6 STG.E.U8 desc[UR62][R50.64], R58 ;  /* 0x0000003a32006986 */ /* 0x0001e2000c10113e */
[----:B------:R-:W-:-:S03]  /*1adca0*/  LOP3.LUT P6, RZ, R55, 0x80000000, RZ, 0xc0, !PT ;  /* 0x8000000037ff7812 */ /* 0x000fc600078cc0ff */
[----:B0-----:R-:W3:Y:S01]  /*1adcb0*/  LDL.LU.64 R50, [R1+0x2b48] ;  /* 0x002b480001327983 */ /* 0x001ee20000300a00 */
[----:B------:R-:W-:-:S09]  /*1adcc0*/  PRMT R58, R21, 0x7771, RZ ;  /* 0x00007771153a7816 */ /* 0x000fd200000000ff */
[----:B--2---:R0:W-:Y:S04]  /*1adcd0*/  @P6 STG.E.U8 desc[UR62][R52.64], R58 ;  /* 0x0000003a34006986 */ /* 0x0041e8000c10113e */
[----:B0-----:R-:W2:Y:S01]  /*1adce0*/  LDL.LU.64 R52, [R1+0x2b40] ;  /* 0x002b400001347983 */ /* 0x001ea20000300a00 */
[----:B------:R-:W-:Y:S02]  /*1adcf0*/  LOP3.LUT P6, RZ, R55, 0x40000000, RZ, 0xc0, !PT ;  /* 0x4000000037ff7812 */ /* 0x000fe400078cc0ff */
[----:B------:R-:W-:-:S11]  /*1add00*/  PRMT R58, R21, 0x7772, RZ ;  /* 0x00007772153a7816 */ /* 0x000fd600000000ff */
[----:B----4-:R0:W-:Y:S01]  /*1add10*/  @P6 STG.E.U8 desc[UR62][R22.64], R58 ;  /* 0x0000003a16006986 */ /* 0x0101e2000c10113e */
[----:B------:R-:W-:Y:S02]  /*1add20*/  LOP3.LUT P6, RZ, R55, 0x20000000, RZ, 0xc0, !PT ;  /* 0x2000000037ff7812 */ /* 0x000fe400078cc0ff */
[----:B0-----:R-:W-:-:S11]  /*1add30*/  PRMT R58, R21, 0x7773, RZ ;  /* 0x00007773153a7816 */ /* 0x001fd600000000ff */
[----:B-----5:R0:W-:Y:S01]  /*1add40*/  @P6 STG.E.U8 desc[UR62][R18.64], R58 ;  /* 0x0000003a12006986 */ /* 0x0201e2000c10113e */
[----:B------:R-:W-:Y:S02]  /*1add50*/  LOP3.LUT P6, RZ, R55, 0x10000000, RZ, 0xc0, !PT ;  /* 0x1000000037ff7812 */ /* 0x000fe400078cc0ff */
[----:B0-----:R-:W-:-:S11]  /*1add60*/  PRMT R58, R7, 0x7770, RZ ;  /* 0x00007770073a7816 */ /* 0x001fd600000000ff */
[----:B------:R0:W-:Y:S01]  /*1add70*/  @P6 STG.E.U8 desc[UR62][R16.64], R58 ;  /* 0x0000003a10006986 */ /* 0x0001e2000c10113e */
[----:B------:R-:W-:Y:S02]  /*1add80*/  LOP3.LUT P6, RZ, R55, 0x8000000, RZ, 0xc0, !PT ;  /* 0x0800000037ff7812 */ /* 0x000fe400078cc0ff */
[----:B0-----:R-:W-:-:S11]  /*1add90*/  PRMT R58, R7, 0x7771, RZ ;  /* 0x00007771073a7816 */ /* 0x001fd600000000ff */
[----:B------:R0:W-:Y:S01]  /*1adda0*/  @P6 STG.E.U8 desc[UR62][R14.64], R58 ;  /* 0x0000003a0e006986 */ /* 0x0001e2000c10113e */
[----:B------:R-:W-:Y:S02]  /*1addb0*/  LOP3.LUT P6, RZ, R55, 0x4000000, RZ, 0xc0, !PT ;  /* 0x0400000037ff7812 */ /* 0x000fe400078cc0ff */
[----:B0-----:R-:W-:-:S11]  /*1addc0*/  PRMT R58, R7, 0x7772, RZ ;  /* 0x00007772073a7816 */ /* 0x001fd600000000ff */
[----:B------:R0:W-:Y:S01]  /*1addd0*/  @P6 STG.E.U8 desc[UR62][R12.64], R58 ;  /* 0x0000003a0c006986 */ /* 0x0001e2000c10113e */
[----:B------:R-:W-:Y:S02]  /*1adde0*/  LOP3.LUT P6, RZ, R55, 0x2000000, RZ, 0xc0, !PT ;  /* 0x0200000037ff7812 */ /* 0x000fe400078cc0ff */
[C---:B------:R-:W-:Y:S02]  /*1addf0*/  LOP3.LUT P5, RZ, R37.reuse, 0x200, RZ, 0xc0, !PT ;  /* 0x0000020025ff7812 */ /* 0x040fe400078ac0ff */
[----:B------:R-:W-:Y:S02]  /*1ade00*/  LOP3.LUT P4, RZ, R37, 0x800, RZ, 0xc0, !PT ;  /* 0x0000080025ff7812 */ /* 0x000fe4000788c0ff */
[----:B0-----:R-:W-:-:S07]  /*1ade10*/  PRMT R58, R7, 0x7773, RZ ;  /* 0x00007773073a7816 */ /* 0x001fce00000000ff */
[----:B---3--:R0:W-:Y:S01]  /*1ade20*/  @P6 STG.E.U8 desc[UR62][R10.64], R58 ;  /* 0x0000003a0a006986 */ /* 0x0081e2000c10113e */
[C---:B------:R-:W-:Y:S02]  /*1ade30*/  LOP3.LUT P3, RZ, R37.reuse, 0x2000, RZ, 0xc0, !PT ;  /* 0x0000200025ff7812 */ /* 0x040fe4000786c0ff */
[----:B------:R-:W-:Y:S02]  /*1ade40*/  LOP3.LUT P2, RZ, R37, 0x8000, RZ, 0xc0, !PT ;  /* 0x0000800025ff7812 */ /* 0x000fe4000784c0ff */
[----:B0-----:R-:W-:-:S05]  /*1ade50*/  PRMT R58, R36, 0x7770, RZ ;  /* 0x00007770243a7816 */ /* 0x001fca00000000ff */
[----:B------:R0:W-:Y:S01]  /*1ade60*/  @P5 STG.E.U8 desc[UR62][R8.64], R58 ;  /* 0x0000003a08005986 */ /* 0x0001e2000c10113e */
[----:B------:R-:W-:Y:S02]  /*1ade70*/  LOP3.LUT P1, RZ, R37, 0x20000, RZ, 0xc0, !PT ;  /* 0x0002000025ff7812 */ /* 0x000fe4000782c0ff */
[----:B0-----:R-:W-:-:S05]  /*1ade80*/  PRMT R58, R36, 0x7771, RZ ;  /* 0x00007771243a7816 */ /* 0x001fca00000000ff */
[----:B------:R0:W-:Y:S02]  /*1ade90*/  @P4 STG.E.U8 desc[UR62][R60.64], R58 ;  /* 0x0000003a3c004986 */ /* 0x0001e4000c10113e */
[----:B0-----:R-:W-:-:S05]  /*1adea0*/  PRMT R58, R36, 0x7772, RZ ;  /* 0x00007772243a7816 */ /* 0x001fca00000000ff */
[----:B------:R0:W-:Y:S01]  /*1adeb0*/  @P3 STG.E.U8 desc[UR62][R46.64], R58 ;  /* 0x0000003a2e003986 */ /* 0x0001e2000c10113e */
[----:B------:R-:W-:Y:S02]  /*1adec0*/  LOP3.LUT P0, RZ, R37, 0x80000, RZ, 0xc0, !PT ;  /* 0x0008000025ff7812 */ /* 0x000fe4000780c0ff */
[----:B0-----:R-:W-:Y:S02]  /*1aded0*/  PRMT R58, R36, 0x7773, RZ ;  /* 0x00007773243a7816 */ /* 0x001fe400000000ff */
[----:B------:R-:W3:Y:S04]  /*1adee0*/  LDL.LU R36, [R1+0x7c40] ;  /* 0x007c400001247983 */ /* 0x000ee80000300800 */
[----:B------:R0:W-:Y:S02]  /*1adef0*/  @P2 STG.E.U8 desc[UR62][R48.64], R58 ;  /* 0x0000003a30002986 */ /* 0x0001e4000c10113e */
[----:B0-----:R-:W-:-:S05]  /*1adf00*/  PRMT R58, R41, 0x7770, RZ ;  /* 0x00007770293a7816 */ /* 0x001fca00000000ff */
[----:B------:R0:W-:Y:S04]  /*1adf10*/  @P1 STG.E.U8 desc[UR62][R50.64], R58 ;  /* 0x0000003a32001986 */ /* 0x0001e8000c10113e */
[----:B0-----:R-:W4:Y:S01]  /*1adf20*/  LDL.LU.64 R50, [R1+0x2b38] ;  /* 0x002b380001327983 */ /* 0x001f220000300a00 */
[----:B------:R-:W-:-:S05]  /*1adf30*/  PRMT R58, R41, 0x7771, RZ ;  /* 0x00007771293a7816 */ /* 0x000fca00000000ff */
[----:B--2---:R0:W-:Y:S02]  /*1adf40*/  @P0 STG.E.U8 desc[UR62][R52.64], R58 ;  /* 0x0000003a34000986 */ /* 0x0041e4000c10113e */
[----:B0-----:R-:W-:Y:S02]  /*1adf50*/  IMAD.MOV.U32 R53, RZ, RZ, R6 ;  /* 0x000000ffff357224 */ /* 0x001fe400078e0006 */
[----:B------:R-:W2:Y:S04]  /*1adf60*/  LDL.LU.64 R6, [R1+0x2b30] ;  /* 0x002b300001067983 */ /* 0x000ea80000300a00 */
[----:B------:R-:W5:Y:S04]  /*1adf70*/  LDL.LU.64 R8, [R1+0x2b28] ;  /* 0x002b280001087983 */ /* 0x000f680000300a00 */
[----:B------:R-:W3:Y:S04]  /*1adf80*/  LDL.LU.64 R60, [R1+0x2b20] ;  /* 0x002b2000013c7983 */ /* 0x000ee80000300a00 */
[----:B------:R-:W3:Y:S04]  /*1adf90*/  LDL.LU.64 R46, [R1+0x2b18] ;  /* 0x002b1800012e7983 */ /* 0x000ee80000300a00 */
[----:B------:R-:W5:Y:S01]  /*1adfa0*/  LDL.LU R52, [R1+0x37c] ;  /* 0x00037c0001347983 */ /* 0x000f620000300800 */
[----:B------:R-:W-:-:S03]  /*1adfb0*/  LOP3.LUT P3, RZ, R37, 0x100000, RZ, 0xc0, !PT ;  /* 0x0010000025ff7812 */ /* 0x000fc6000786c0ff */
[----:B------:R-:W5:Y:S01]  /*1adfc0*/  LDL.LU.64 R48, [R1+0x2b10] ;  /* 0x002b100001307983 */ /* 0x000f620000300a00 */
[----:B------:R-:W-:-:S03]  /*1adfd0*/  PRMT R58, R41, 0x7772, RZ ;  /* 0x00007772293a7816 */ /* 0x000fc600000000ff */
[----:B------:R-:W5:Y:S01]  /*1adfe0*/  LDL.LU R21, [R1+0x2b0] ;  /* 0x0002b00001157983 */ /* 0x000f620000300800 */
[----:B------:R-:W-:Y:S02]  /*1adff0*/  LOP3.LUT P2, RZ, R37, 0x400000, RZ, 0xc0, !PT ;  /* 0x0040000025ff7812 */ /* 0x000fe4000784c0ff */
[----:B------:R-:W-:-:S03]  /*1ae000*/  LOP3.LUT R55, R55, 0xfffdffff, RZ, 0xc0, !PT ;  /* 0xfffdffff37377812 */ /* 0x000fc600078ec0ff */
[----:B----4-:R0:W-:Y:S04]  /*1ae010*/  @P3 STG.E.U8 desc[UR62][R50.64], R58 ;  /* 0x0000003a32003986 */ /* 0x0101e8000c10113e */
[----:B0-----:R-:W4:Y:S01]  /*1ae020*/  LDL.LU.64 R50, [R1+0x2b08] ;  /* 0x002b080001327983 */ /* 0x001f220000300a00 */
[----:B------:R-:W-:-:S05]  /*1ae030*/  PRMT R58, R41, 0x7773, RZ ;  /* 0x00007773293a7816 */ /* 0x000fca00000000ff */
[----:B--2---:R0:W-:Y:S04]  /*1ae040*/  @P2 STG.E.U8 desc[UR62][R6.64], R58 ;  /* 0x0000003a06002986 */ /* 0x0041e8000c10113e */
[----:B0-----:R-:W2:Y:S01]  /*1ae050*/  LDL.LU.64 R6, [R1+0x2b00] ;  /* 0x002b000001067983 */ /* 0x001ea20000300a00 */
[----:B---3--:R-:W-:Y:S02]  /*1ae060*/  LOP3.LUT P6, RZ, R36, 0x400, RZ, 0xc0, !PT ;  /* 0x0000040024ff7812 */ /* 0x008fe400078cc0ff */
[C---:B------:R-:W-:Y:S01]  /*1ae070*/  LOP3.LUT P1, RZ, R37.reuse, 0x800000, RZ, 0xc0, !PT ;  /* 0x0080000025ff7812 */ /* 0x040fe2000782c0ff */
[----:B------:R-:W3:Y:S01]  /*1ae080*/  LDL.LU.64 R22, [R1+0x2af8] ;  /* 0x002af80001167983 */ /* 0x000ee20000300a00 */
[----:B------:R-:W-:Y:S02]  /*1ae090*/  LOP3.LUT P0, RZ, R37, 0x4000000, RZ, 0xc0, !PT ;  /* 0x0400000025ff7812 */ /* 0x000fe4000780c0ff */
[----:B-----5:R-:W-:Y:S01]  /*1ae0a0*/  PRMT R58, R52, 0x7770, RZ ;  /* 0x00007770343a7816 */ /* 0x020fe200000000ff */
[----:B------:R-:W5:Y:S04]  /*1ae0b0*/  LDL.LU.64 R18, [R1+0x2af0] ;  /* 0x002af00001127983 */ /* 0x000f680000300a00 */
[----:B------:R-:W3:Y:S04]  /*1ae0c0*/  LDL.LU R41, [R1+0x2b4] ;  /* 0x0002b40001297983 */ /* 0x000ee80000300800 */
[----:B------:R-:W3:Y:S04]  /*1ae0d0*/  LDL.LU.64 R16, [R1+0x2ae8] ;  /* 0x002ae80001107983 */ /* 0x000ee80000300a00 */
[----:B------:R-:W3:Y:S04]  /*1ae0e0*/  LDL.LU.64 R14, [R1+0x2ae0] ;  /* 0x002ae000010e7983 */ /* 0x000ee80000300a00 */
[----:B------:R-:W3:Y:S04]  /*1ae0f0*/  LDL.LU.64 R12, [R1+0x2ad8] ;  /* 0x002ad800010c7983 */ /* 0x000ee80000300a00 */
[----:B------:R-:W5:Y:S01]  /*1ae100*/  LDL.LU.64 R10, [R1+0x2ad0] ;  /* 0x002ad000010a7983 */ /* 0x000f620000300a00 */
[----:B------:R-:W-:-:S02]  /*1ae110*/  @P6 LOP3.LUT R55, R55, 0x20000, RZ, 0xfc, !PT ;  /* 0x0002000037376812 */ /* 0x000fc400078efcff */
[----:B------:R-:W-:Y:S02]  /*1ae120*/  LOP3.LUT P6, RZ, R36, 0x200, RZ, 0xc0, !PT ;  /* 0x0000020024ff7812 */ /* 0x000fe400078cc0ff */
        /* <DEDUP_REMOVED lines=19> */
[----:B------:R0:W-:Y:S10]  /*1ae260*/  @P1 STG.E.U8 desc[UR62][R8.64], R58 ;  /* 0x0000003a08001986 */ /* 0x0001f4000c10113e */
[----:B------:R-:W-:-:S02]  /*1ae270*/  @P6 LOP3.LUT R55, R55, 0x1000000, RZ, 0xfc, !PT ;  /* 0x0100000037376812 */ /* 0x000fc400078efcff */
[----:B------:R-:W-:Y:S02]  /*1ae280*/  LOP3.LUT P6, RZ, R37, 0x8000000, RZ, 0xc0, !PT ;  /* 0x0800000025ff7812 */ /* 0x000fe400078cc0ff */
[C---:B0-----:R-:W-:Y:S01]  /*1ae290*/  PRMT R58, R52.reuse, 0x7771, RZ ;  /* 0x00007771343a7816 */ /* 0x041fe200000000ff */
[----:B------:R-:W5:Y:S04]  /*1ae2a0*/  LDL.LU.64 R8, [R1+0x2ac8] ;  /* 0x002ac80001087983 */ /* 0x000f680000300a00 */
[----:B------:R0:W-:Y:S02]  /*1ae2b0*/  @P0 STG.E.U8 desc[UR62][R60.64], R58 ;  /* 0x0000003a3c000986 */ /* 0x0001e4000c10113e */
[----:B0-----:R-:W-:Y:S02]  /*1ae2c0*/  PRMT R58, R52, 0x7772, RZ ;  /* 0x00007772343a7816 */ /* 0x001fe400000000ff */
[----:B------:R-:W5:Y:S04]  /*1ae2d0*/  LDL.LU.64 R60, [R1+0x2ac0] ;  /* 0x002ac000013c7983 */ /* 0x000f680000300a00 */
[----:B------:R0:W-:Y:S01]  /*1ae2e0*/  @P6 STG.E.U8 desc[UR62][R46.64], R58 ;  /* 0x0000003a2e006986 */ /* 0x0001e2000c10113e */
[----:B------:R-:W-:-:S02]  /*1ae2f0*/  LOP3.LUT P6, RZ, R55, 0x1000000, RZ, 0xc0, !PT ;  /* 0x0100000037ff7812 */ /* 0x000fc400078cc0ff */
[----:B0-----:R-:W-:Y:S01]  /*1ae300*/  PRMT R58, R52, 0x7773, RZ ;  /* 0x00007773343a7816 */ /* 0x001fe200000000ff */
[----:B------:R-:W5:Y:S10]  /*1ae310*/  LDL.LU.64 R46, [R1+0x2ab8] ;  /* 0x002ab800012e7983 */ /* 0x000f740000300a00 */
[----:B------:R0:W-:Y:S01]  /*1ae320*/  @P6 STG.E.U8 desc[UR62][R48.64], R58 ;  /* 0x0000003a30006986 */ /* 0x0001e2000c10113e */
[----:B------:R-:W-:-:S02]  /*1ae330*/  LOP3.LUT P6, RZ, R55, 0x800000, RZ, 0xc0, !PT ;  /* 0x0080000037ff7812 */ /* 0x000fc400078cc0ff */
[----:B0-----:R-:W-:Y:S01]  /*1ae340*/  PRMT R58, R21, 0x7770, RZ ;  /* 0x00007770153a7816 */ /* 0x001fe200000000ff */
[----:B------:R-:W5:Y:S04]  /*1ae350*/  LDL.LU.64 R48, [R1+0x2ab0] ;  /* 0x002ab00001307983 */ /* 0x000f680000300a00 */
[----:B------:R-:W5:Y:S06]  /*1ae360*/  LDL.LU R52, [R1+0x2bc] ;  /* 0x0002bc0001347983 */ /* 0x000f6c0000300800 */
[----:B----4-:R0:W-:Y:S01]  /*1ae370*/  @P6 STG.E.U8 desc[UR62][R50.64], R58 ;  /* 0x0000003a32006986 */ /* 0x0101e2000c10113e */
[----:B------:R-:W-:-:S02]  /*1ae380*/  LOP3.LUT P6, RZ, R55, 0x400000, RZ, 0xc0, !PT ;  /* 0x0040000037ff7812 */ /* 0x000fc400078cc0ff */
[----:B0-----:R-:W-:Y:S01]  /*1ae390*/  PRMT R58, R21, 0x7771, RZ ;  /* 0x00007771153a7816 */ /* 0x001fe200000000ff */
[----:B------:R-:W4:Y:S10]  /*1ae3a0*/  LDL.LU.64 R50, [R1+0x2aa8] ;  /* 0x002aa80001327983 */ /* 0x000f340000300a00 */
[----:B--2---:R0:W-:Y:S04]  /*1ae3b0*/  @P6 STG.E.U8 desc[UR62][R6.64], R58 ;  /* 0x0000003a06006986 */ /* 0x0041e8000c10113e */
[----:B0-----:R-:W2:Y:S01]  /*1ae3c0*/  LDL.LU.64 R6, [R1+0x7c38] ;  /* 0x007c380001067983 */ /* 0x001ea20000300a00 */
[----:B------:R-:W-:-:S02]  /*1ae3d0*/  LOP3.LUT P6, RZ, R55, 0x200000, RZ, 0xc0, !PT ;  /* 0x0020000037ff7812 */ /* 0x000fc400078cc0ff */
[----:B------:R-:W-:-:S11]  /*1ae3e0*/  PRMT R58, R21, 0x7772, RZ ;  /* 0x00007772153a7816 */ /* 0x000fd600000000ff */
[----:B---3--:R0:W-:Y:S01]  /*1ae3f0*/  @P6 STG.E.U8 desc[UR62][R22.64], R58 ;  /* 0x0000003a16006986 */ /* 0x0081e2000c10113e */
        /* <DEDUP_REMOVED lines=13> */
[----:B------:R0:W-:Y:S01]  /*1ae4d0*/  @P6 STG.E.U8 desc[UR62][R12.64], R58 ;  /* 0x0000003a0c006986 */ /* 0x0001e2000c10113e */
[C---:B------:R-:W-:Y:S02]  /*1ae4e0*/  LOP3.LUT P3, RZ, R36.reuse, 0x10000, RZ, 0xc0, !PT ;  /* 0x0001000024ff7812 */ /* 0x040fe4000786c0ff */
[----:B------:R-:W-:Y:S02]  /*1ae4f0*/  LOP3.LUT P2, RZ, R36, 0x20000, RZ, 0xc0, !PT ;  /* 0x0002000024ff7812 */ /* 0x000fe4000784c0ff */
[----:B0-----:R-:W-:-:S05]  /*1ae500*/  PRMT R58, R41, 0x7773, RZ ;  /* 0x00007773293a7816 */ /* 0x001fca00000000ff */
[----:B------:R2:W-:Y:S01]  /*1ae510*/  @P5 STG.E.U8 desc[UR62][R10.64], R58 ;  /* 0x0000003a0a005986 */ /* 0x0005e2000c10113e */
[C---:B------:R-:W-:Y:S02]  /*1ae520*/  LOP3.LUT P1, RZ, R36.reuse, 0x80000, RZ, 0xc0, !PT ;  /* 0x0008000024ff7812 */ /* 0x040fe4000782c0ff */
[----:B------:R-:W-:Y:S02]  /*1ae530*/  LOP3.LUT P0, RZ, R36, 0x200000, RZ, 0xc0, !PT ;  /* 0x0020000024ff7812 */ /* 0x000fe4000780c0ff */
[----:B--2---:R-:W-:-:S05]  /*1ae540*/  PRMT R58, R7, 0x7770, RZ ;  /* 0x00007770073a7816 */ /* 0x004fca00000000ff */
[----:B------:R0:W-:Y:S02]  /*1ae550*/  @P4 STG.E.U8 desc[UR62][R8.64], R58 ;  /* 0x0000003a08004986 */ /* 0x0001e4000c10113e */
[----:B0-----:R-:W-:-:S05]  /*1ae560*/  PRMT R58, R7, 0x7771, RZ ;  /* 0x00007771073a7816 */ /* 0x001fca00000000ff */
[----:B------:R0:W-:Y:S02]  /*1ae570*/  @P3 STG.E.U8 desc[UR62][R60.64], R58 ;  /* 0x0000003a3c003986 */ /* 0x0001e4000c10113e */
[----:B0-----:R-:W-:-:S05]  /*1ae580*/  PRMT R58, R7, 0x7772, RZ ;  /* 0x00007772073a7816 */ /* 0x001fca00000000ff */
[----:B------:R0:W-:Y:S02]  /*1ae590*/  @P2 STG.E.U8 desc[UR62][R46.64], R58 ;  /* 0x0000003a2e002986 */ /* 0x0001e4000c10113e */
[----:B0-----:R-:W-:Y:S02]  /*1ae5a0*/  PRMT R58, R7, 0x7773, RZ ;  /* 0x00007773073a7816 */ /* 0x001fe400000000ff */
[----:B------:R-:W2:Y:S04]  /*1ae5b0*/  LDL.LU R7, [R1+0x7c30] ;  /* 0x007c300001077983 */ /* 0x000ea80000300800 */
[----:B------:R0:W-:Y:S02]  /*1ae5c0*/  @P1 STG.E.U8 desc[UR62][R48.64], R58 ;  /* 0x0000003a30001986 */ /* 0x0001e4000c10113e */
[----:B0-----:R-:W-:-:S05]  /*1ae5d0*/  PRMT R58, R52, 0x7770, RZ ;  /* 0x00007770343a7816 */ /* 0x001fca00000000ff */
[----:B----4-:R0:W-:Y:S04]  /*1ae5e0*/  @P0 STG.E.U8 desc[UR62][R50.64], R58 ;  /* 0x0000003a32000986 */ /* 0x0101e8000c10113e */
[----:B0-----:R-:W3:Y:S04]  /*1ae5f0*/  LDL.LU.64 R50, [R1+0x2aa0] ;  /* 0x002aa00001327983 */ /* 0x001ee80000300a00 */
[----:B------:R-:W4:Y:S04]  /*1ae600*/  LDL.LU.64 R10, [R1+0x2a98] ;  /* 0x002a9800010a7983 */ /* 0x000f280000300a00 */
[----:B------:R-:W5:Y:S04]  /*1ae610*/  LDL.LU.64 R8, [R1+0x2a90] ;  /* 0x002a900001087983 */ /* 0x000f680000300a00 */
[----:B------:R-:W2:Y:S04]  /*1ae620*/  LDL.LU.64 R60, [R1+0x2a88] ;  /* 0x002a8800013c7983 */ /* 0x000ea80000300a00 */
[----:B------:R-:W4:Y:S04]  /*1ae630*/  LDL.LU.64 R46, [R1+0x2a80] ;  /* 0x002a8000012e7983 */ /* 0x000f280000300a00 */
[----:B------:R-:W4:Y:S04]  /*1ae640*/  LDL.LU.64 R48, [R1+0x2a78] ;  /* 0x002a780001307983 */ /* 0x000f280000300a00 */
[----:B------:R-:W4:Y:S01]  /*1ae650*/  LDL.LU R59, [R1+0x2a0] ;  /* 0x0002a000013b7983 */ /* 0x000f220000300800 */
[----:B------:R-:W-:-:S02]  /*1ae660*/  LOP3.LUT P3, RZ, R36, 0x800000, RZ, 0xc0, !PT ;  /* 0x0080000024ff7812 */ /* 0x000fc4000786c0ff */
[----:B------:R-:W-:Y:S02]  /*1ae670*/  PRMT R58, R52, 0x7771, RZ ;  /* 0x00007771343a7816 */ /* 0x000fe400000000ff */
[----:B------:R-:W-:Y:S02]  /*1ae680*/  LOP3.LUT R55, R55, 0xfffffdff, RZ, 0xc0, !PT ;  /* 0xfffffdff37377812 */ /* 0x000fe400078ec0ff */
[C---:B------:R-:W-:Y:S02]  /*1ae690*/  LOP3.LUT P2, RZ, R36.reuse, 0x2000000, RZ, 0xc0, !PT ;  /* 0x0200000024ff7812 */ /* 0x040fe4000784c0ff */
[C---:B------:R-:W-:Y:S02]  /*1ae6a0*/  LOP3.LUT P1, RZ, R36.reuse, 0x8000000, RZ, 0xc0, !PT ;  /* 0x0800000024ff7812 */ /* 0x040fe4000782c0ff */
[----:B------:R-:W-:-:S03]  /*1ae6b0*/  LOP3.LUT P0, RZ, R36, 0x20000000, RZ, 0xc0, !PT ;  /* 0x2000000024ff7812 */ /* 0x000fc6000780c0ff */
[----:B---3--:R0:W-:Y:S04]  /*1ae6c0*/  @P3 STG.E.U8 desc[UR62][R50.64], R58 ;  /* 0x0000003a32003986 */ /* 0x0081e8000c10113e */
[----:B0-----:R-:W3:Y:S01]  /*1ae6d0*/  LDL.LU.64 R50, [R1+0x2a70] ;  /* 0x002a700001327983 */ /* 0x001ee20000300a00 */
[----:B--2---:R-:W-:-:S03]  /*1ae6e0*/  LOP3.LUT P6, RZ, R7, 0x2000, RZ, 0xc0, !PT ;  /* 0x0000200007ff7812 */ /* 0x004fc600078cc0ff */
[----:B------:R-:W2:Y:S04]  /*1ae6f0*/  LDL.LU R41, [R1+0x2a4] ;  /* 0x0002a40001297983 */ /* 0x000ea80000300800 */
[----:B------:R-:W2:Y:S04]  /*1ae700*/  LDL.LU.64 R22, [R1+0x2a68] ;  /* 0x002a680001167983 */ /* 0x000ea80000300a00 */
[----:B------:R-:W2:Y:S04]  /*1ae710*/  LDL.LU.64 R20, [R1+0x2a60] ;  /* 0x002a600001147983 */ /* 0x000ea80000300a00 */
[----:B------:R-:W2:Y:S04]  /*1ae720*/  LDL.LU.64 R18, [R1+0x2a58] ;  /* 0x002a580001127983 */ /* 0x000ea80000300a00 */
[----:B------:R-:W2:Y:S01]  /*1ae730*/  LDL.LU.64 R16, [R1+0x2a50] ;  /* 0x002a500001107983 */ /* 0x000ea20000300a00 */
        /* <DEDUP_REMOVED lines=14> */
[----:B------:R-:W-:Y:S02]  /*1ae820*/  LOP3.LUT R55, R55, 0xffffbfff, RZ, 0xc0, !PT ;  /* 0xffffbfff37377812 */ /* 0x000fe400078ec0ff */
[----:B------:R-:W-:-:S09]  /*1ae830*/  PRMT R58, R52, 0x7772, RZ ;  /* 0x00007772343a7816 */ /* 0x000fd200000000ff */
[----:B------:R-:W-:Y:S02]  /*1ae840*/  @P6 LOP3.LUT R55, R55, 0x4000, RZ, 0xfc, !PT ;  /* 0x0000400037376812 */ /* 0x000fe400078efcff */
[----:B------:R-:W-:Y:S02]  /*1ae850*/  LOP3.LUT P6, RZ, R7, 0x4, RZ, 0xc0, !PT ;  /* 0x0000000407ff7812 */ /* 0x000fe400078cc0ff */
[----:B------:R-:W-:Y:S01]  /*1ae860*/  LOP3.LUT R55, R55, 0xffff7fff, RZ, 0xc0, !PT ;  /* 0xffff7fff37377812 */ /* 0x000fe200078ec0ff */
[----:B----4-:R0:W-:Y:S10]  /*1ae870*/  @P2 STG.E.U8 desc[UR62][R10.64], R58 ;  /* 0x0000003a0a002986 */ /* 0x0101f4000c10113e */
[----:B------:R-:W-:-:S02]  /*1ae880*/  @P6 LOP3.LUT R55, R55, 0x8000, RZ, 0xfc, !PT ;  /* 0x0000800037376812 */ /* 0x000fc400078efcff */
[----:B------:R-:W-:Y:S02]  /*1ae890*/  LOP3.LUT P6, RZ, R7, 0x1, RZ, 0xc0, !PT ;  /* 0x0000000107ff7812 */ /* 0x000fe400078cc0ff */
[----:B0-----:R-:W-:Y:S02]  /*1ae8a0*/  PRMT R58, R52, 0x7773, RZ ;  /* 0x00007773343a7816 */ /* 0x001fe400000000ff */
[----:B------:R-:W4:Y:S04]  /*1ae8b0*/  LDL.LU R52, [R1+0x2a8] ;  /* 0x0002a80001347983 */ /* 0x000f280000300800 */
[----:B------:R-:W4:Y:S01]  /*1ae8c0*/  LDL.LU.64 R14, [R1+0x2a48] ;  /* 0x002a4800010e7983 */ /* 0x000f220000300a00 */
[----:B------:R-:W-:-:S03]  /*1ae8d0*/  LOP3.LUT R55, R55, 0xfffeffff, RZ, 0xc0, !PT ;  /* 0xfffeffff37377812 */ /* 0x000fc600078ec0ff */
[----:B-----5:R0:W-:Y:S04]  /*1ae8e0*/  @P1 STG.E.U8 desc[UR62][R8.64], R58 ;  /* 0x0000003a08001986 */ /* 0x0201e8000c10113e */
[----:B------:R-:W5:Y:S04]  /*1ae8f0*/  LDL.LU.64 R12, [R1+0x2a40] ;  /* 0x002a4000010c7983 */ /* 0x000f680000300a00 */
[----:B------:R-:W5:Y:S01]  /*1ae900*/  LDL.LU.64 R10, [R1+0x2a38] ;  /* 0x002a3800010a7983 */ /* 0x000f620000300a00 */
[----:B------:R-:W-:Y:S02]  /*1ae910*/  @P6 LOP3.LUT R55, R55, 0x10000, RZ, 0xfc, !PT ;  /* 0x0001000037376812 */ /* 0x000fe400078efcff */
[----:B------:R-:W-:-:S02]  /*1ae920*/  LOP3.LUT P6, RZ, R36, 0x80000000, RZ, 0xc0, !PT ;  /* 0x8000000024ff7812 */ /* 0x000fc400078cc0ff */
        /* <DEDUP_REMOVED lines=10> */
[----:B------:R-:W-:-:S03]  /*1ae9d0*/  LOP3.LUT P6, RZ, R55, 0x8000, RZ, 0xc0, !PT ;  /* 0x0000800037ff7812 */ /* 0x000fc600078cc0ff */
[----:B0-----:R-:W5:Y:S01]  /*1ae9e0*/  LDL.LU.64 R48, [R1+0x2a18] ;  /* 0x002a180001307983 */ /* 0x001f620000300a00 */
[----:B------:R-:W-:-:S09]  /*1ae9f0*/  PRMT R58, R59, 0x7773, RZ ;  /* 0x000077733b3a7816 */ /* 0x000fd200000000ff */
[----:B---3--:R0:W-:Y:S04]  /*1aea00*/  @P6 STG.E.U8 desc[UR62][R50.64], R58 ;  /* 0x0000003a32006986 */ /* 0x0081e8000c10113e */
[----:B0-----:R-:W3:Y:S01]  /*1aea10*/  LDL.LU.64 R50, [R1+0x2a10] ;  /* 0x002a100001327983 */ /* 0x001ee20000300a00 */
[----:B------:R-:W-:Y:S02]  /*1aea20*/  LOP3.LUT P6, RZ, R55, 0x4000, RZ, 0xc0, !PT ;  /* 0x0000400037ff7812 */ /* 0x000fe400078cc0ff */
[----:B--2---:R-:W-:-:S11]  /*1aea30*/  PRMT R58, R41, 0x7770, RZ ;  /* 0x00007770293a7816 */ /* 0x004fd600000000ff */
        /* <DEDUP_REMOVED lines=13> */
[----:B----4-:R-:W-:-:S07]  /*1aeb10*/  PRMT R58, R52, 0x7770, RZ ;  /* 0x00007770343a7816 */ /* 0x010fce00000000ff */
[----:B------:R0:W-:Y:S01]  /*1aeb20*/  @P6 STG.E.U8 desc[UR62][R14.64], R58 ;  /* 0x0000003a0e006986 */ /* 0x0001e2000c10113e */
[----:B------:R-:W-:Y:S02]  /*1aeb30*/  LOP3.LUT P6, RZ, R55, 0x200, RZ, 0xc0, !PT ;  /* 0x0000020037ff7812 */ /* 0x000fe400078cc0ff */
[----:B------:R-:W-:Y:S02]  /*1aeb40*/  LOP3.LUT P3, RZ, R7, 0x80000, RZ, 0xc0, !PT ;  /* 0x0008000007ff7812 */ /* 0x000fe4000786c0ff */
[----:B0-----:R-:W-:-:S09]  /*1aeb50*/  PRMT R58, R52, 0x7771, RZ ;  /* 0x00007771343a7816 */ /* 0x001fd200000000ff */
[----:B-----5:R0:W-:Y:S01]  /*1aeb60*/  @P6 STG.E.U8 desc[UR62][R12.64], R58 ;  /* 0x0000003a0c006986 */ /* 0x0201e2000c10113e */
[----:B------:R-:W-:Y:S02]  /*1aeb70*/  LOP3.LUT P2, RZ, R7, 0x200000, RZ, 0xc0, !PT ;  /* 0x0020000007ff7812 */ /* 0x000fe4000784c0ff */
[----:B0-----:R-:W-:-:S05]  /*1aeb80*/  PRMT R58, R52, 0x7772, RZ ;  /* 0x00007772343a7816 */ /* 0x001fca00000000ff */
[----:B------:R0:W-:Y:S01]  /*1aeb90*/  @P5 STG.E.U8 desc[UR62][R10.64], R58 ;  /* 0x0000003a0a005986 */ /* 0x0001e2000c10113e */
[----:B------:R-:W-:Y:S02]  /*1aeba0*/  LOP3.LUT P1, RZ, R7, 0x400000, RZ, 0xc0, !PT ;  /* 0x0040000007ff7812 */ /* 0x000fe4000782c0ff */
[----:B0-----:R-:W-:-:S05]  /*1aebb0*/  PRMT R58, R52, 0x7773, RZ ;  /* 0x00007773343a7816 */ /* 0x001fca00000000ff */
[----:B------:R0:W-:Y:S01]  /*1aebc0*/  @P4 STG.E.U8 desc[UR62][R8.64], R58 ;  /* 0x0000003a08004986 */ /* 0x0001e2000c10113e */
[----:B------:R-:W-:Y:S02]  /*1aebd0*/  LOP3.LUT P0, RZ, R7, 0x1000000, RZ, 0xc0, !PT ;  /* 0x0100000007ff7812 */ /* 0x000fe4000780c0ff */
[----:B0-----:R-:W-:-:S05]  /*1aebe0*/  PRMT R58, R6, 0x7770, RZ ;  /* 0x00007770063a7816 */ /* 0x001fca00000000ff */
[----:B------:R0:W-:Y:S02]  /*1aebf0*/  @P3 STG.E.U8 desc[UR62][R60.64], R58 ;  /* 0x0000003a3c003986 */ /* 0x0001e4000c10113e */
[----:B0-----:R-:W-:-:S05]  /*1aec00*/  PRMT R58, R6, 0x7771, RZ ;  /* 0x00007771063a7816 */ /* 0x001fca00000000ff */
[----:B------:R0:W-:Y:S02]  /*1aec10*/  @P2 STG.E.U8 desc[UR62][R46.64], R58 ;  /* 0x0000003a2e002986 */ /* 0x0001e4000c10113e */
[----:B0-----:R-:W-:-:S05]  /*1aec20*/  PRMT R58, R6, 0x7772, RZ ;  /* 0x00007772063a7816 */ /* 0x001fca00000000ff */
[----:B------:R0:W-:Y:S02]  /*1aec30*/  @P1 STG.E.U8 desc[UR62][R48.64], R58 ;  /* 0x0000003a30001986 */ /* 0x0001e4000c10113e */
[----:B0-----:R-:W-:Y:S02]  /*1aec40*/  PRMT R58, R6, 0x7773, RZ ;  /* 0x00007773063a7816 */ /* 0x001fe400000000ff */
[----:B------:R-:W2:Y:S04]  /*1aec50*/  LDL.LU R6, [R1+0x7c2c] ;  /* 0x007c2c0001067983 */ /* 0x000ea80000300800 */
[----:B---3--:R0:W-:Y:S04]  /*1aec60*/  @P0 STG.E.U8 desc[UR62][R50.64], R58 ;  /* 0x0000003a32000986 */ /* 0x0081e8000c10113e */
[----:B0-----:R-:W3:Y:S04]  /*1aec70*/  LDL.LU.64 R50, [R1+0x2a08] ;  /* 0x002a080001327983 */ /* 0x001ee80000300a00 */
[----:B------:R-:W4:Y:S04]  /*1aec80*/  LDL.LU.64 R10, [R1+0x2a00] ;  /* 0x002a0000010a7983 */ /* 0x000f280000300a00 */
[----:B------:R-:W5:Y:S04]  /*1aec90*/  LDL.LU.64 R8, [R1+0x29f8] ;  /* 0x0029f80001087983 */ /* 0x000f680000300a00 */
[----:B------:R-:W2:Y:S04]  /*1aeca0*/  LDL.LU R41, [R1+0x290] ;  /* 0x0002900001297983 */ /* 0x000ea80000300800 */
[----:B------:R-:W3:Y:S04]  /*1aecb0*/  LDL.LU.64 R60, [R1+0x29f0] ;  /* 0x0029f000013c7983 */ /* 0x000ee80000300a00 */
[----:B------:R-:W4:Y:S04]  /*1aecc0*/  LDL.LU.64 R46, [R1+0x29e8] ;  /* 0x0029e800012e7983 */ /* 0x000f280000300a00 */
[----:B------:R-:W4:Y:S04]  /*1aecd0*/  LDL.LU.64 R48, [R1+0x29e0] ;  /* 0x0029e00001307983 */ /* 0x000f280000300a00 */
[----:B------:R-:W4:Y:S01]  /*1aece0*/  LDL.LU R52, [R1+0x294] ;  /* 0x0002940001347983 */ /* 0x000f220000300800 */
[----:B------:R-:W-:-:S02]  /*1aecf0*/  LOP3.LUT P3, RZ, R7, 0x2000000, RZ, 0xc0, !PT ;  /* 0x0200000007ff7812 */ /* 0x000fc4000786c0ff */
[----:B------:R-:W-:Y:S02]  /*1aed00*/  LOP3.LUT R55, R55, 0xfffffffd, RZ, 0xc0, !PT ;  /* 0xfffffffd37377812 */ /* 0x000fe400078ec0ff */
[C---:B------:R-:W-:Y:S02]  /*1aed10*/  LOP3.LUT P2, RZ, R7.reuse, 0x10000000, RZ, 0xc0, !PT ;  /* 0x1000000007ff7812 */ /* 0x040fe4000784c0ff */
[C---:B------:R-:W-:Y:S02]  /*1aed20*/  LOP3.LUT P1, RZ, R7.reuse, 0x20000000, RZ, 0xc0, !PT ;  /* 0x2000000007ff7812 */ /* 0x040fe4000782c0ff */
[----:B------:R-:W-:Y:S02]  /*1aed30*/  LOP3.LUT P0, RZ, R7, 0x80000000, RZ, 0xc0, !PT ;  /* 0x8000000007ff7812 */ /* 0x000fe4000780c0ff */
[----:B--2---:R-:W-:-:S05]  /*1aed40*/  PRMT R58, R41, 0x7770, RZ ;  /* 0x00007770293a7816 */ /* 0x004fca00000000ff */
[----:B---3--:R0:W-:Y:S04]  /*1aed50*/  @P3 STG.E.U8 desc[UR62][R50.64], R58 ;  /* 0x0000003a32003986 */ /* 0x0081e8000c10113e */
[----:B0-----:R-:W2:Y:S04]  /*1aed60*/  LDL.LU.64 R50, [R1+0x29d8] ;  /* 0x0029d80001327983 */ /* 0x001ea80000300a00 */
[----:B------:R-:W3:Y:S04]  /*1aed70*/  LDL.LU.64 R22, [R1+0x29d0] ;  /* 0x0029d00001167983 */ /* 0x000ee80000300a00 */
[----:B------:R-:W3:Y:S01]  /*1aed80*/  LDL.LU.64 R20, [R1+0x29c8] ;  /* 0x0029c80001147983 */ /* 0x000ee20000300a00 */
[----:B------:R-:W-:-:S03]  /*1aed90*/  LOP3.LUT P6, RZ, R6, 0x8000, RZ, 0xc0, !PT ;  /* 0x0000800006ff7812 */ /* 0x000fc600078cc0ff */
[----:B------:R-:W3:Y:S04]  /*1aeda0*/  LDL.LU.64 R18, [R1+0x29c0] ;  /* 0x0029c00001127983 */ /* 0x000ee80000300a00 */
[----:B------:R-:W3:Y:S04]  /*1aedb0*/  LDL.LU.64 R16, [R1+0x29b8] ;  /* 0x0029b80001107983 */ /* 0x000ee80000300a00 */
[----:B------:R-:W3:Y:S01]  /*1aedc0*/  LDL.LU.64 R14, [R1+0x29b0] ;  /* 0x0029b000010e7983 */ /* 0x000ee20000300a00 */
[----:B------:R-:W-:-:S03]  /*1aedd0*/  PRMT R58, R41, 0x7771, RZ ;  /* 0x00007771293a7816 */ /* 0x000fc600000000ff */
[----:B------:R-:W3:Y:S01]  /*1aede0*/  LDL.LU.64 R12, [R1+0x29a8] ;  /* 0x0029a800010c7983 */ /* 0x000ee20000300a00 */
        /* <DEDUP_REMOVED lines=9> */
[----:B----4-:R0:W-:Y:S10]  /*1aee80*/  @P2 STG.E.U8 desc[UR62][R10.64], R58 ;  /* 0x0000003a0a002986 */ /* 0x0101f4000c10113e */
[----:B------:R-:W-:-:S02]  /*1aee90*/  @P6 LOP3.LUT R55, R55, 0x10, RZ, 0xfc, !PT ;  /* 0x0000001037376812 */ /* 0x000fc400078efcff */
[----:B------:R-:W-:Y:S02]  /*1aeea0*/  LOP3.LUT P6, RZ, R6, 0x200, RZ, 0xc0, !PT ;  /* 0x0000020006ff7812 */ /* 0x000fe400078cc0ff */
[----:B0-----:R-:W-:Y:S01]  /*1aeeb0*/  PRMT R58, R41, 0x7772, RZ ;  /* 0x00007772293a7816 */ /* 0x001fe200000000ff */
[----:B------:R-:W4:Y:S01]  /*1aeec0*/  LDL.LU.64 R10, [R1+0x29a0] ;  /* 0x0029a000010a7983 */ /* 0x000f220000300a00 */
[----:B------:R-:W-:-:S03]  /*1aeed0*/  LOP3.LUT R55, R55, 0xffffffdf, RZ, 0xc0, !PT ;  /* 0xffffffdf37377812 */ /* 0x000fc600078ec0ff */
[----:B-----5:R0:W-:Y:S06]  /*1aeee0*/  @P1 STG.E.U8 desc[UR62][R8.64], R58 ;  /* 0x0000003a08001986 */ /* 0x0201ec000c10113e */
[----:B------:R-:W-:Y:S01]  /*1aeef0*/  @P6 LOP3.LUT R55, R55, 0x20, RZ, 0xfc, !PT ;  /* 0x0000002037376812 */ /* 0x000fe200078efcff */
[----:B0-----:R-:W5:Y:S01]  /*1aef00*/  LDL.LU.64 R8, [R1+0x2998] ;  /* 0x0029980001087983 */ /* 0x001f620000300a00 */
        /* <DEDUP_REMOVED lines=8> */
[----:B------:R-:W-:Y:S02]  /*1aef90*/  PRMT R58, R41, 0x7773, RZ ;  /* 0x00007773293a7816 */ /* 0x000fe400000000ff */
[----:B------:R-:W4:Y:S07]  /*1aefa0*/  LDL.LU R41, [R1+0x280] ;  /* 0x0002800001297983 */ /* 0x000f2e0000300800 */
[----:B------:R-:W-:-:S02]  /*1aefb0*/  @P6 LOP3.LUT R55, R55, 0x100, RZ, 0xfc, !PT ;  /* 0x0000010037376812 */ /* 0x000fc400078efcff */
[----:B------:R-:W-:Y:S01]  /*1aefc0*/  LOP3.LUT P6, RZ, R6, 0x2, RZ, 0xc0, !PT ;  /* 0x0000000206ff7812 */ /* 0x000fe200078cc0ff */
[----:B------:R0:W-:Y:S02]  /*1aefd0*/  @P0 STG.E.U8 desc[UR62][R60.64], R58 ;  /* 0x0000003a3c000986 */ /* 0x0001e4000c10113e */
[----:B0-----:R-:W-:Y:S02]  /*1aefe0*/  PRMT R58, R52, 0x7770, RZ ;  /* 0x00007770343a7816 */ /* 0x001fe400000000ff */
[----:B------:R-:W5:Y:S08]  /*1aeff0*/  LDL.LU.64 R60, [R1+0x2990] ;  /* 0x00299000013c7983 */ /* 0x000f700000300a00 */
        /* <DEDUP_REMOVED lines=8> */
[----:B--2---:R0:W-:Y:S04]  /*1af080*/  @P6 STG.E.U8 desc[UR62][R50.64], R58 ;  /* 0x0000003a32006986 */ /* 0x0041e8000c10113e */
[----:B0-----:R-:W2:Y:S01]  /*1af090*/  LDL.LU.64 R50, [R1+0x2978] ;  /* 0x0029780001327983 */ /* 0x001ea20000300a00 */
[----:B------:R-:W-:Y:S02]  /*1af0a0*/  LOP3.LUT P6, RZ, R55, 0x40, RZ, 0xc0, !PT ;  /* 0x0000004037ff7812 */ /* 0x000fe400078cc0ff */
[----:B------:R-:W-:-:S11]  /*1af0b0*/  PRMT R58, R52, 0x7773, RZ ;  /* 0x00007773343a7816 */ /* 0x000fd600000000ff */
[----:B---3--:R0:W-:Y:S01]  /*1af0c0*/  @P6 STG.E.U8 desc[UR62][R22.64], R58 ;  /* 0x0000003a16006986 */ /* 0x0081e2000c10113e */
        /* <DEDUP_REMOVED lines=10> */
[----:B0-----:R-:W-:Y:S02]  /*1af170*/  PRMT R58, R5, 0x7773, RZ ;  /* 0x00007773053a7816 */ /* 0x001fe400000000ff */
[C---:B------:R-:W-:Y:S02]  /*1af180*/  LOP3.LUT P5, RZ, R6.reuse, 0x40000, RZ, 0xc0, !PT ;  /* 0x0004000006ff7812 */ /* 0x040fe400078ac0ff */
[----:B------:R-:W-:Y:S01]  /*1af190*/  LOP3.LUT P4, RZ, R6, 0x80000, RZ, 0xc0, !PT ;  /* 0x0008000006ff7812 */ /* 0x000fe2000788c0ff */
[----:B------:R-:W3:Y:S06]  /*1af1a0*/  LDL.LU R5, [R1+0x7c28] ;  /* 0x007c280001057983 */ /* 0x000eec0000300800 */
[----:B------:R0:W-:Y:S01]  /*1af1b0*/  @P6 STG.E.U8 desc[UR62][R14.64], R58 ;  /* 0x0000003a0e006986 */ /* 0x0001e2000c10113e */
[----:B------:R-:W-:-:S02]  /*1af1c0*/  LOP3.LUT P6, RZ, R55, 0x2, RZ, 0xc0, !PT ;  /* 0x0000000237ff7812 */ /* 0x000fc400078cc0ff */
[----:B0-----:R-:W-:-:S11]  /*1af1d0*/  PRMT R58, R56, 0x7770, RZ ;  /* 0x00007770383a7816 */ /* 0x001fd600000000ff */
[----:B------:R0:W-:Y:S02]  /*1af1e0*/  @P6 STG.E.U8 desc[UR62][R12.64], R58 ;  /* 0x0000003a0c006986 */ /* 0x0001e4000c10113e */
[----:B0-----:R-:W-:-:S05]  /*1af1f0*/  PRMT R58, R56, 0x7771, RZ ;  /* 0x00007771383a7816 */ /* 0x001fca00000000ff */
[----:B----4-:R0:W-:Y:S02]  /*1af200*/  @P5 STG.E.U8 desc[UR62][R10.64], R58 ;  /* 0x0000003a0a005986 */ /* 0x0101e4000c10113e */
[----:B0-----:R-:W-:-:S05]  /*1af210*/  PRMT R58, R56, 0x7772, RZ ;  /* 0x00007772383a7816 */ /* 0x001fca00000000ff */
[----:B-----5:R0:W-:Y:S02]  /*1af220*/  @P4 STG.E.U8 desc[UR62][R8.64], R58 ;  /* 0x0000003a08004986 */ /* 0x0201e4000c10113e */
[----:B0-----:R-:W-:Y:S02]  /*1af230*/  PRMT R58, R56, 0x7773, RZ ;  /* 0x00007773383a7816 */ /* 0x001fe400000000ff */
[----:B------:R-:W4:Y:S01]  /*1af240*/  LDL.LU R56, [R1+0x7c24] ;  /* 0x007c240001387983 */ /* 0x000f220000300800 */
[C---:B------:R-:W-:Y:S02]  /*1af250*/  LOP3.LUT P3, RZ, R6.reuse, 0x200000, RZ, 0xc0, !PT ;  /* 0x0020000006ff7812 */ /* 0x040fe4000786c0ff */
[C---:B------:R-:W-:Y:S02]  /*1af260*/  LOP3.LUT P2, RZ, R6.reuse, 0x800000, RZ, 0xc0, !PT ;  /* 0x0080000006ff7812 */ /* 0x040fe4000784c0ff */
[C---:B------:R-:W-:Y:S02]  /*1af270*/  LOP3.LUT P1, RZ, R6.reuse, 0x2000000, RZ, 0xc0, !PT ;  /* 0x0200000006ff7812 */ /* 0x040fe4000782c0ff */
[----:B------:R-:W-:-:S07]  /*1af280*/  LOP3.LUT P0, RZ, R6, 0x8000000, RZ, 0xc0, !PT ;  /* 0x0800000006ff7812 */ /* 0x000fce000780c0ff */
[----:B------:R0:W-:Y:S02]  /*1af290*/  @P3 STG.E.U8 desc[UR62][R60.64], R58 ;  /* 0x0000003a3c003986 */ /* 0x0001e4000c10113e */
[----:B0-----:R-:W-:-:S05]  /*1af2a0*/  PRMT R58, R41, 0x7770, RZ ;  /* 0x00007770293a7816 */ /* 0x001fca00000000ff */
[----:B------:R0:W-:Y:S02]  /*1af2b0*/  @P2 STG.E.U8 desc[UR62][R46.64], R58 ;  /* 0x0000003a2e002986 */ /* 0x0001e4000c10113e */
[----:B0-----:R-:W-:-:S05]  /*1af2c0*/  PRMT R58, R41, 0x7771, RZ ;  /* 0x00007771293a7816 */ /* 0x001fca00000000ff */
[----:B------:R0:W-:Y:S02]  /*1af2d0*/  @P1 STG.E.U8 desc[UR62][R48.64], R58 ;  /* 0x0000003a30001986 */ /* 0x0001e4000c10113e */
[----:B0-----:R-:W-:-:S05]  /*1af2e0*/  PRMT R58, R41, 0x7772, RZ ;  /* 0x00007772293a7816 */ /* 0x001fca00000000ff */
[----:B--2---:R0:W-:Y:S04]  /*1af2f0*/  @P0 STG.E.U8 desc[UR62][R50.64], R58 ;  /* 0x0000003a32000986 */ /* 0x0041e8000c10113e */
[----:B0-----:R-:W2:Y:S04]  /*1af300*/  LDL.LU.64 R50, [R1+0x2970] ;  /* 0x0029700001327983 */ /* 0x001ea80000300a00 */
[----:B------:R-:W5:Y:S04]  /*1af310*/  LDL.LU.64 R10, [R1+0x2968] ;  /* 0x00296800010a7983 */ /* 0x000f680000300a00 */
[----:B------:R-:W5:Y:S04]  /*1af320*/  LDL.LU.64 R8, [R1+0x2960] ;  /* 0x0029600001087983 */ /* 0x000f680000300a00 */
[----:B------:R-:W5:Y:S04]  /*1af330*/  LDL.LU.64 R60, [R1+0x2958] ;  /* 0x00295800013c7983 */ /* 0x000f680000300a00 */
[----:B------:R-:W5:Y:S04]  /*1af340*/  LDL.LU R52, [R1+0x284] ;  /* 0x0002840001347983 */ /* 0x000f680000300800 */
[----:B------:R-:W5:Y:S04]  /*1af350*/  LDL.LU.64 R46, [R1+0x2950] ;  /* 0x00295000012e7983 */ /* 0x000f680000300a00 */
[----:B------:R-:W5:Y:S04]  /*1af360*/  LDL.LU.64 R48, [R1+0x2948] ;  /* 0x0029480001307983 */ /* 0x000f680000300a00 */
[----:B------:R-:W5:Y:S01]  /*1af370*/  LDL.LU R23, [R1+0x288] ;  /* 0x0002880001177983 */ /* 0x000f620000300800 */
[----:B---3--:R-:W-:-:S02]  /*1af380*/  LOP3.LUT P6, RZ, R5, 0x80000, RZ, 0xc0, !PT ;  /* 0x0008000005ff7812 */ /* 0x008fc400078cc0ff */
[----:B----4-:R-:W-:-:S11]  /*1af390*/  LOP3.LUT R56, R56, 0xfdffffff, RZ, 0xc0, !PT ;  /* 0xfdffffff38387812 */ /* 0x010fd600078ec0ff */
        /* <DEDUP_REMOVED lines=15> */
[----:B------:R-:W-:-:S09]  /*1af490*/  LOP3.LUT P3, RZ, R6, 0x20000000, RZ, 0xc0, !PT ;  /* 0x2000000006ff7812 */ /* 0x000fd2000786c0ff */
[----:B------:R-:W-:Y:S02]  /*1af4a0*/  @P6 LOP3.LUT R56, R56, 0x40000000, RZ, 0xfc, !PT ;  /* 0x4000000038386812 */ /* 0x000fe400078efcff */
[----:B------:R-:W-:Y:S02]  /*1af4b0*/  LOP3.LUT P6, RZ, R5, 0x100, RZ, 0xc0, !PT ;  /* 0x0000010005ff7812 */ /* 0x000fe400078cc0ff */
[----:B------:R-:W-:Y:S02]  /*1af4c0*/  LOP3.LUT P2, RZ, R6, 0x80000000, RZ, 0xc0, !PT ;  /* 0x8000000006ff7812 */ /* 0x000fe4000784c0ff */
[----:B------:R-:W-:Y:S02]  /*1af4d0*/  LOP3.LUT R56, R56, 0x7fffffff, RZ, 0xc0, !PT ;  /* 0x7fffffff38387812 */ /* 0x000fe400078ec0ff */
[----:B------:R-:W-:Y:S02]  /*1af4e0*/  PRMT R58, R41, 0x7773, RZ ;  /* 0x00007773293a7816 */ /* 0x000fe400000000ff */
[----:B------:R-:W-:-:S05]  /*1af4f0*/  LOP3.LUT P1, RZ, R5, 0x2, RZ, 0xc0, !PT ;  /* 0x0000000205ff7812 */ /* 0x000fca000782c0ff */
[----:B------:R-:W-:Y:S02]  /*1af500*/  @P6 LOP3.LUT R56, R56, 0x80000000, RZ, 0xfc, !PT ;  /* 0x8000000038386812 */ /* 0x000fe400078efcff */
[C---:B------:R-:W-:Y:S02]  /*1af510*/  LOP3.LUT P6, RZ, R5.reuse, 0x20, RZ, 0xc0, !PT ;  /* 0x0000002005ff7812 */ /* 0x040fe400078cc0ff */
[----:B------:R-:W-:Y:S02]  /*1af520*/  LOP3.LUT P0, RZ, R5, 0x4, RZ, 0xc0, !PT ;  /* 0x0000000405ff7812 */ /* 0x000fe4000780c0ff */
[----:B------:R-:W-:-:S09]  /*1af530*/  LOP3.LUT R55, R55, 0xfffffffe, RZ, 0xc0, !PT ;  /* 0xfffffffe37377812 */ /* 0x000fd200078ec0ff */
[----:B------:R-:W-:Y:S02]  /*1af540*/  @P6 LOP3.LUT R55, R55, 0x1, RZ, 0xfc, !PT ;  /* 0x0000000137376812 */ /* 0x000fe400078efcff */
[----:B------:R-:W-:Y:S01]  /*1af550*/  LOP3.LUT P6, RZ, R5, 0x10, RZ, 0xc0, !PT ;  /* 0x0000001005ff7812 */ /* 0x000fe200078cc0ff */
[----:B--2---:R5:W-:Y:S02]  /*1af560*/  @P3 STG.E.U8 desc[UR62][R50.64], R58 ;  /* 0x0000003a32003986 */ /* 0x004be4000c10113e */
[C---:B-----5:R-:W-:Y:S02]  /*1af570*/  PRMT R58, R52.reuse, 0x7770, RZ ;  /* 0x00007770343a7816 */ /* 0x060fe400000000ff */
[----:B------:R-:W2:Y:S04]  /*1af580*/  LDL.LU.64 R50, [R1+0x2940] ;  /* 0x0029400001327983 */ /* 0x000ea80000300a00 */
[----:B------:R-:W3:Y:S04]  /*1af590*/  LDL.LU.64 R20, [R1+0x2930] ;  /* 0x0029300001147983 */ /* 0x000ee80000300a00 */
[----:B------:R-:W4:Y:S04]  /*1af5a0*/  LDL.LU R41, [R1+0x28c] ;  /* 0x00028c0001297983 */ /* 0x000f280000300800 */
[----:B------:R-:W5:Y:S04]  /*1af5b0*/  LDL.LU.64 R18, [R1+0x2928] ;  /* 0x0029280001127983 */ /* 0x000f680000300a00 */
[----:B------:R0:W-:Y:S04]  /*1af5c0*/  @P2 STG.E.U8 desc[UR62][R10.64], R58 ;  /* 0x0000003a0a002986 */ /* 0x0001e8000c10113e */
[----:B------:R-:W3:Y:S04]  /*1af5d0*/  LDL.LU.64 R16, [R1+0x2920] ;  /* 0x0029200001107983 */ /* 0x000ee80000300a00 */
[----:B------:R-:W3:Y:S01]  /*1af5e0*/  LDL.LU.64 R14, [R1+0x2918] ;  /* 0x00291800010e7983 */ /* 0x000ee20000300a00 */
[----:B0-----:R-:W-:-:S05]  /*1af5f0*/  PRMT R58, R52, 0x7771, RZ ;  /* 0x00007771343a7816 */ /* 0x001fca00000000ff */
[----:B------:R0:W-:Y:S02]  /*1af600*/  @P1 STG.E.U8 desc[UR62][R8.64], R58 ;  /* 0x0000003a08001986 */ /* 0x0001e4000c10113e */
[----:B0-----:R-:W-:-:S05]  /*1af610*/  PRMT R58, R52, 0x7772, RZ ;  /* 0x00007772343a7816 */ /* 0x001fca00000000ff */
[----:B------:R0:W-:Y:S02]  /*1af620*/  @P0 STG.E.U8 desc[UR62][R60.64], R58 ;  /* 0x0000003a3c000986 */ /* 0x0001e4000c10113e */
[----:B0-----:R-:W-:-:S05]  /*1af630*/  PRMT R58, R52, 0x7773, RZ ;  /* 0x00007773343a7816 */ /* 0x001fca00000000ff */
[----:B------:R0:W-:Y:S04]  /*1af640*/  @P6 STG.E.U8 desc[UR62][R46.64], R58 ;  /* 0x0000003a2e006986 */ /* 0x0001e8000c10113e */
[----:B0-----:R-:W3:Y:S04]  /*1af650*/  LDL.LU.64 R58, [R1+0x2938] ;  /* 0x00293800013a7983 */ /* 0x001ee80000300a00 */
[----:B------:R-:W4:Y:S04]  /*1af660*/  LDL.LU.64 R12, [R1+0x2910] ;  /* 0x00291000010c7983 */ /* 0x000f280000300a00 */
[----:B------:R-:W4:Y:S04]  /*1af670*/  LDL.LU.64 R10, [R1+0x2908] ;  /* 0x00290800010a7983 */ /* 0x000f280000300a00 */
[----:B------:R-:W4:Y:S01]  /*1af680*/  LDL.LU.64 R8, [R1+0x2900] ;  /* 0x0029000001087983 */ /* 0x000f220000300a00 */
[----:B------:R-:W-:-:S03]  /*1af690*/  LOP3.LUT P6, RZ, R55, 0x1, RZ, 0xc0, !PT ;  /* 0x0000000137ff7812 */ /* 0x000fc600078cc0ff */
[----:B------:R-:W4:Y:S04]  /*1af6a0*/  LDL.LU R52, [R1+0x274] ;  /* 0x0002740001347983 */ /* 0x000f280000300800 */
[----:B------:R-:W4:Y:S01]  /*1af6b0*/  LDL.LU.64 R60, [R1+0x28f8] ;  /* 0x0028f800013c7983 */ /* 0x000f220000300a00 */
[----:B------:R-:W-:-:S03]  /*1af6c0*/  PRMT R55, R23, 0x7770, RZ ;  /* 0x0000777017377816 */ /* 0x000fc600000000ff */
[----:B------:R-:W4:Y:S04]  /*1af6d0*/  LDL.LU.64 R46, [R1+0x28f0] ;  /* 0x0028f000012e7983 */ /* 0x000f280000300a00 */
[----:B------:R0:W-:Y:S04]  /*1af6e0*/  @P6 STG.E.U8 desc[UR62][R48.64], R55 ;  /* 0x0000003730006986 */ /* 0x0001e8000c10113e */
[----:B0-----:R-:W5:Y:S01]  /*1af6f0*/  LDL.LU.64 R48, [R1+0x28e8] ;  /* 0x0028e80001307983 */ /* 0x001f620000300a00 */
[----:B------:R-:W-:Y:S02]  /*1af700*/  LOP3.LUT P6, RZ, R56, 0x80000000, RZ, 0xc0, !PT ;  /* 0x8000000038ff7812 */ /* 0x000fe400078cc0ff */
[----:B------:R-:W-:-:S02]  /*1af710*/  PRMT R55, R23, 0x7771, RZ ;  /* 0x0000777117377816 */ /* 0x000fc400000000ff */
[C---:B------:R-:W-:Y:S02]  /*1af720*/  LOP3.LUT P5, RZ, R5.reuse, 0x200000, RZ, 0xc0, !PT ;  /* 0x0020000005ff7812 */ /* 0x040fe400078ac0ff */
[C---:B------:R-:W-:Y:S02]  /*1af730*/  LOP3.LUT P4, RZ, R5.reuse, 0x800000, RZ, 0xc0, !PT ;  /* 0x0080000005ff7812 */ /* 0x040fe4000788c0ff */
[C---:B------:R-:W-:Y:S02]  /*1af740*/  LOP3.LUT P3, RZ, R5.reuse, 0x1000000, RZ, 0xc0, !PT ;  /* 0x0100000005ff7812 */ /* 0x040fe4000786c0ff */
[C---:B------:R-:W-:Y:S02]  /*1af750*/  LOP3.LUT P2, RZ, R5.reuse, 0x4000000, RZ, 0xc0, !PT ;  /* 0x0400000005ff7812 */ /* 0x040fe4000784c0ff */
[----:B------:R-:W-:Y:S01]  /*1af760*/  LOP3.LUT P1, RZ, R5, 0x8000000, RZ, 0xc0, !PT ;  /* 0x0800000005ff7812 */ /* 0x000fe2000782c0ff */
[----:B--2---:R0:W-:Y:S01]  /*1af770*/  @P6 STG.E.U8 desc[UR62][R50.64], R55 ;  /* 0x0000003732006986 */ /* 0x0041e2000c10113e */
[----:B------:R-:W-:-:S03]  /*1af780*/  LOP3.LUT P6, RZ, R56, 0x40000000, RZ, 0xc0, !PT ;  /* 0x4000000038ff7812 */ /* 0x000fc600078cc0ff */
[----:B0-----:R-:W2:Y:S01]  /*1af790*/  LDL.LU.64 R50, [R1+0x28e0] ;  /* 0x0028e00001327983 */ /* 0x001ea20000300a00 */
[----:B------:R-:W-:-:S09]  /*1af7a0*/  PRMT R55, R23, 0x7772, RZ ;  /* 0x0000777217377816 */ /* 0x000fd200000000ff */
[----:B---3--:R0:W-:Y:S01]  /*1af7b0*/  @P6 STG.E.U8 desc[UR62][R58.64], R55 ;  /* 0x000000373a006986 */ /* 0x0081e2000c10113e */
[----:B------:R-:W-:Y:S02]  /*1af7c0*/  LOP3.LUT P6, RZ, R56, 0x20000000, RZ, 0xc0, !PT ;  /* 0x2000000038ff7812 */ /* 0x000fe400078cc0ff */
[----:B0-----:R-:W-:-:S11]  /*1af7d0*/  PRMT R55, R23, 0x7773, RZ ;  /* 0x0000777317377816 */ /* 0x001fd600000000ff */
[----:B------:R4:W-:Y:S01]  /*1af7e0*/  @P6 STG.E.U8 desc[UR62][R20.64], R55 ;  /* 0x0000003714006986 */ /* 0x0009e2000c10113e */
[----:B------:R-:W-:Y:S02]  /*1af7f0*/  LOP3.LUT P6, RZ, R56, 0x10000000, RZ, 0xc0, !PT ;  /* 0x1000000038ff7812 */ /* 0x000fe400078cc0ff */
[----:B----4-:R-:W-:-:S11]  /*1af800*/  PRMT R55, R41, 0x7770, RZ ;  /* 0x0000777029377816 */ /* 0x010fd600000000ff */
        /* <DEDUP_REMOVED lines=9> */
[----:B------:R0:W-:Y:S02]  /*1af8a0*/  @P6 STG.E.U8 desc[UR62][R12.64], R55 ;  /* 0x000000370c006986 */ /* 0x0001e4000c10113e */
[----:B0-----:R-:W-:-:S05]  /*1af8b0*/  PRMT R55, R4, 0x7770, RZ ;  /* 0x0000777004377816 */ /* 0x001fca00000000ff */
[----:B------:R0:W-:Y:S02]  /*1af8c0*/  @P5 STG.E.U8 desc[UR62][R10.64], R55 ;  /* 0x000000370a005986 */ /* 0x0001e4000c10113e */
[----:B0-----:R-:W-:-:S05]  /*1af8d0*/  PRMT R55, R4, 0x7771, RZ ;  /* 0x0000777104377816 */ /* 0x001fca00000000ff */
[----:B------:R0:W-:Y:S02]  /*1af8e0*/  @P4 STG.E.U8 desc[UR62][R8.64], R55 ;  /* 0x0000003708004986 */ /* 0x0001e4000c10113e */
[----:B0-----:R-:W-:-:S05]  /*1af8f0*/  PRMT R55, R4, 0x7772, RZ ;  /* 0x0000777204377816 */ /* 0x001fca00000000ff */
[----:B------:R0:W-:Y:S02]  /*1af900*/  @P3 STG.E.U8 desc[UR62][R60.64], R55 ;  /* 0x000000373c003986 */ /* 0x0001e4000c10113e */
[----:B0-----:R-:W-:Y:S02]  /*1af910*/  PRMT R55, R4, 0x7773, RZ ;  /* 0x0000777304377816 */ /* 0x001fe400000000ff */
[----:B------:R-:W3:Y:S04]  /*1af920*/  LDL.LU R4, [R1+0x7c20] ;  /* 0x007c200001047983 */ /* 0x000ee80000300800 */
[----:B------:R0:W-:Y:S02]  /*1af930*/  @P2 STG.E.U8 desc[UR62][R46.64], R55 ;  /* 0x000000372e002986 */ /* 0x0001e4000c10113e */
[----:B0-----:R-:W-:-:S05]  /*1af940*/  PRMT R55, R52, 0x7770, RZ ;  /* 0x0000777034377816 */ /* 0x001fca00000000ff */
[----:B------:R0:W-:Y:S04]  /*1af950*/  @P1 STG.E.U8 desc[UR62][R48.64], R55 ;  /* 0x0000003730001986 */ /* 0x0001e8000c10113e */
[----:B0-----:R-:W4:Y:S01]  /*1af960*/  LDL.LU.64 R48, [R1+0x28d8] ;  /* 0x0028d80001307983 */ /* 0x001f220000300a00 */
[----:B------:R-:W-:Y:S02]  /*1af970*/  LOP3.LUT P0, RZ, R5, 0x40000000, RZ, 0xc0, !PT ;  /* 0x4000000005ff7812 */ /* 0x000fe4000780c0ff */
[----:B------:R-:W-:-:S11]  /*1af980*/  PRMT R55, R52, 0x7771, RZ ;  /* 0x0000777134377816 */ /* 0x000fd600000000ff */
[----:B--2---:R0:W-:Y:S04]  /*1af990*/  @P0 STG.E.U8 desc[UR62][R50.64], R55 ;  /* 0x0000003732000986 */ /* 0x0041e8000c10113e */
[----:B0-----:R-:W2:Y:S04]  /*1af9a0*/  LDL.LU.64 R50, [R1+0x28d0] ;  /* 0x0028d00001327983 */ /* 0x001ea80000300a00 */
[----:B------:R-:W5:Y:S04]  /*1af9b0*/  LDL.LU.64 R12, [R1+0x28c8] ;  /* 0x0028c800010c7983 */ /* 0x000f680000300a00 */
[----:B------:R-:W2:Y:S04]  /*1af9c0*/  LDL.LU.64 R10, [R1+0x28c0] ;  /* 0x0028c000010a7983 */ /* 0x000ea80000300a00 */
[----:B------:R-:W5:Y:S04]  /*1af9d0*/  LDL.LU.64 R8, [R1+0x28b8] ;  /* 0x0028b80001087983 */ /* 0x000f680000300a00 */
[----:B------:R-:W5:Y:S01]  /*1af9e0*/  LDL.LU R46, [R1+0x278] ;  /* 0x00027800012e7983 */ /* 0x000f620000300800 */
[----:B------:R-:W-:-:S03]  /*1af9f0*/  LOP3.LUT P3, RZ, R5, 0x80000000, RZ, 0xc0, !PT ;  /* 0x8000000005ff7812 */ /* 0x000fc6000786c0ff */
[----:B------:R-:W5:Y:S01]  /*1afa00*/  LDL.LU.64 R60, [R1+0x28b0] ;  /* 0x0028b000013c7983 */ /* 0x000f620000300a00 */
[----:B------:R-:W-:-:S03]  /*1afa10*/  PRMT R55, R52, 0x7772, RZ ;  /* 0x0000777234377816 */ /* 0x000fc600000000ff */
[----:B------:R-:W5:Y:S01]  /*1afa20*/  LDL.LU R47, [R1+0x27c] ;  /* 0x00027c00012f7983 */ /* 0x000f620000300800 */
[----:B------:R-:W-:-:S05]  /*1afa30*/  LOP3.LUT R56, R56, 0xfffdffff, RZ, 0xc0, !PT ;  /* 0xfffdffff38387812 */ /* 0x000fca00078ec0ff */
[----:B----4-:R0:W-:Y:S04]  /*1afa40*/  @P3 STG.E.U8 desc[UR62][R48.64], R55 ;  /* 0x0000003730003986 */ /* 0x0101e8000c10113e */
[----:B0-----:R-:W4:Y:S01]  /*1afa50*/  LDL.LU.64 R48, [R1+0x28a8] ;  /* 0x0028a80001307983 */ /* 0x001f220000300a00 */
[----:B---3--:R-:W-:-:S13]  /*1afa60*/  LOP3.LUT P6, RZ, R4, 0x2000, RZ, 0xc0, !PT ;  /* 0x0000200004ff7812 */ /* 0x008fda00078cc0ff */
[----:B------:R-:W-:Y:S02]  /*1afa70*/  @P6 LOP3.LUT R56, R56, 0x20000, RZ, 0xfc, !PT ;  /* 0x0002000038386812 */ /* 0x000fe400078efcff */
[----:B------:R-:W-:Y:S02]  /*1afa80*/  LOP3.LUT P6, RZ, R4, 0x1000, RZ, 0xc0, !PT ;  /* 0x0000100004ff7812 */ /* 0x000fe400078cc0ff */
[----:B------:R-:W-:Y:S02]  /*1afa90*/  LOP3.LUT R56, R56, 0xfffbffff, RZ, 0xc0, !PT ;  /* 0xfffbffff38387812 */ /* 0x000fe400078ec0ff */
[----:B------:R-:W-:-:S09]  /*1afaa0*/  LOP3.LUT P2, RZ, R4, 0x2, RZ, 0xc0, !PT ;  /* 0x0000000204ff7812 */ /* 0x000fd2000784c0ff */
[----:B------:R-:W-:Y:S02]  /*1afab0*/  @P6 LOP3.LUT R56, R56, 0x40000, RZ, 0xfc, !PT ;  /* 0x0004000038386812 */ /* 0x000fe400078efcff */
[----:B------:R-:W-:Y:S02]  /*1afac0*/  LOP3.LUT P6, RZ, R4, 0x800, RZ, 0xc0, !PT ;  /* 0x0000080004ff7812 */ /* 0x000fe400078cc0ff */
[----:B------:R-:W-:Y:S02]  /*1afad0*/  LOP3.LUT R56, R56, 0xfff7ffff, RZ, 0xc0, !PT ;  /* 0xfff7ffff38387812 */ /* 0x000fe400078ec0ff */
[----:B------:R-:W-:-:S09]  /*1afae0*/  PRMT R55, R52, 0x7773, RZ ;  /* 0x0000777334377816 */ /* 0x000fd200000000ff */
[----:B------:R-:W-:Y:S02]  /*1afaf0*/  @P6 LOP3.LUT R56, R56, 0x80000, RZ, 0xfc, !PT ;  /* 0x0008000038386812 */ /* 0x000fe400078efcff */
[----:B------:R-:W-:Y:S02]  /*1afb00*/  LOP3.LUT P6, RZ, R4, 0x400, RZ, 0xc0, !PT ;  /* 0x0000040004ff7812 */ /* 0x000fe400078cc0ff */
[----:B------:R-:W-:-:S11]  /*1afb10*/  LOP3.LUT R56, R56, 0xffefffff, RZ, 0xc0, !PT ;  /* 0xffefffff38387812 */ /* 0x000fd600078ec0ff */
[----:B------:R-:W-:Y:S01]  /*1afb20*/  @P6 LOP3.LUT R56, R56, 0x100000, RZ, 0xfc, !PT ;  /* 0x0010000038386812 */ /* 0x000fe200078efcff */
[----:B--2---:R0:W-:Y:S01]  /*1afb30*/  @P2 STG.E.U8 desc[UR62][R50.64], R55 ;  /* 0x0000003732002986 */ /* 0x0041e2000c10113e */
[----:B------:R-:W-:Y:S01]  /*1afb40*/  LOP3.LUT P6, RZ, R4, 0x200, RZ, 0xc0, !PT ;  /* 0x0000020004ff7812 */ /* 0x000fe200078cc0ff */
[----:B0-----:R-:W-:Y:S02]  /*1afb50*/  IMAD.MOV.U32 R51, RZ, RZ, R53 ;  /* 0x000000ffff337224 */ /* 0x001fe400078e0035 */
[----:B------:R-:W2:Y:S04]  /*1afb60*/  LDL.LU.64 R52, [R1+0x28a0] ;  /* 0x0028a00001347983 */ /* 0x000ea80000300a00 */
[----:B------:R-:W3:Y:S01]  /*1afb70*/  LDL.LU.64 R58, [R1+0x2898] ;  /* 0x00289800013a7983 */ /* 0x000ee20000300a00 */
[----:B------:R-:W-:-:S03]  /*1afb80*/  LOP3.LUT R56, R56, 0xffdfffff, RZ, 0xc0, !PT ;  /* 0xffdfffff38387812 */ /* 0x000fc600078ec0ff */
[----:B------:R-:W3:Y:S04]  /*1afb90*/  LDL.LU.64 R22, [R1+0x2890] ;  /* 0x0028900001167983 */ /* 0x000ee80000300a00 */
[----:B------:R-:W3:Y:S04]  /*1afba0*/  LDL.LU R50, [R1+0x260] ;  /* 0x0002600001327983 */ /* 0x000ee80000300800 */
[----:B------:R-:W3:Y:S01]  /*1afbb0*/  LDL.LU.64 R20, [R1+0x2888] ;  /* 0x0028880001147983 */ /* 0x000ee20000300a00 */
[----:B------:R-:W-:Y:S02]  /*1afbc0*/  @P6 LOP3.LUT R56, R56, 0x200000, RZ, 0xfc, !PT ;  /* 0x0020000038386812 */ /* 0x000fe400078efcff */
[----:B------:R-:W-:-:S02]  /*1afbd0*/  LOP3.LUT P6, RZ, R4, 0x100, RZ, 0xc0, !PT ;  /* 0x0000010004ff7812 */ /* 0x000fc400078cc0ff */
[----:B------:R-:W-:Y:S01]  /*1afbe0*/  LOP3.LUT P1, RZ, R4, 0x8, RZ, 0xc0, !PT ;  /* 0x0000000804ff7812 */ /* 0x000fe2000782c0ff */
[----:B------:R-:W3:Y:S01]  /*1afbf0*/  LDL.LU.64 R18, [R1+0x2880] ;  /* 0x0028800001127983 */ /* 0x000ee20000300a00 */
[----:B------:R-:W-:Y:S02]  /*1afc00*/  LOP3.LUT R56, R56, 0xffbfffff, RZ, 0xc0, !PT ;  /* 0xffbfffff38387812 */ /* 0x000fe400078ec0ff */
[----:B------:R-:W-:Y:S02]  /*1afc10*/  LOP3.LUT P0, RZ, R4, 0x10, RZ, 0xc0, !PT ;  /* 0x0000001004ff7812 */ /* 0x000fe4000780c0ff */
[----:B-----5:R-:W-:Y:S01]  /*1afc20*/  PRMT R55, R46, 0x7770, RZ ;  /* 0x000077702e377816 */ /* 0x020fe200000000ff */
[----:B------:R-:W5:Y:S04]  /*1afc30*/  LDL.LU.64 R16, [R1+0x2878] ;  /* 0x0028780001107983 */ /* 0x000f680000300a00 */
[----:B------:R-:W5:Y:S01]  /*1afc40*/  LDL.LU.64 R14, [R1+0x2870] ;  /* 0x00287000010e7983 */ /* 0x000f620000300a00 */
[----:B------:R-:W-:-:S02]  /*1afc50*/  @P6 LOP3.LUT R56, R56, 0x400000, RZ, 0xfc, !PT ;  /* 0x0040000038386812 */ /* 0x000fc400078efcff */
        /* <DEDUP_REMOVED lines=20> */
[----:B------:R-:W-:-:S03]  /*1afda0*/  PRMT R55, R47, 0x7770, RZ ;  /* 0x000077702f377816 */ /* 0x000fc600000000ff */
[----:B------:R-:W5:Y:S06]  /*1afdb0*/  LDL.LU R46, [R1+0x268] ;  /* 0x00026800012e7983 */ /* 0x000f6c0000300800 */
[----:B----4-:R0:W-:Y:S04]  /*1afdc0*/  @P6 STG.E.U8 desc[UR62][R48.64], R55 ;  /* 0x0000003730006986 */ /* 0x0101e8000c10113e */
[----:B0-----:R-:W4:Y:S01]  /*1afdd0*/  LDL.LU.64 R48, [R1+0x2848] ;  /* 0x0028480001307983 */ /* 0x001f220000300a00 */
[----:B------:R-:W-:-:S02]  /*1afde0*/  LOP3.LUT P6, RZ, R56, 0x400000, RZ, 0xc0, !PT ;  /* 0x0040000038ff7812 */ /* 0x000fc400078cc0ff */
[----:B------:R-:W-:Y:S02]  /*1afdf0*/  PRMT R55, R47, 0x7771, RZ ;  /* 0x000077712f377816 */ /* 0x000fe400000000ff */
[----:B------:R-:W-:-:S09]  /*1afe00*/  LOP3.LUT P5, RZ, R4, 0x4000, RZ, 0xc0, !PT ;  /* 0x0000400004ff7812 */ /* 0x000fd200078ac0ff */
[----:B--2---:R0:W-:Y:S01]  /*1afe10*/  @P6 STG.E.U8 desc[UR62][R52.64], R55 ;  /* 0x0000003734006986 */ /* 0x0041e2000c10113e */
[----:B------:R-:W-:Y:S02]  /*1afe20*/  LOP3.LUT P6, RZ, R56, 0x200000, RZ, 0xc0, !PT ;  /* 0x0020000038ff7812 */ /* 0x000fe400078cc0ff */
[----:B0-----:R-:W-:Y:S02]  /*1afe30*/  PRMT R55, R47, 0x7772, RZ ;  /* 0x000077722f377816 */ /* 0x001fe400000000ff */
[C---:B------:R-:W-:Y:S02]  /*1afe40*/  LOP3.LUT P4, RZ, R4.reuse, 0x8000, RZ, 0xc0, !PT ;  /* 0x0000800004ff7812 */ /* 0x040fe4000788c0ff */
[C---:B------:R-:W-:Y:S02]  /*1afe50*/  LOP3.LUT P3, RZ, R4.reuse, 0x10000, RZ, 0xc0, !PT ;  /* 0x0001000004ff7812 */ /* 0x040fe4000786c0ff */
[C---:B------:R-:W-:Y:S02]  /*1afe60*/  LOP3.LUT P2, RZ, R4.reuse, 0x20000, RZ, 0xc0, !PT ;  /* 0x0002000004ff7812 */ /* 0x040fe4000784c0ff */
[----:B------:R-:W-:-:S03]  /*1afe70*/  LOP3.LUT P1, RZ, R4, 0x40000, RZ, 0xc0, !PT ;  /* 0x0004000004ff7812 */ /* 0x000fc6000782c0ff */
[----:B---3--:R0:W-:Y:S01]  /*1afe80*/  @P6 STG.E.U8 desc[UR62][R58.64], R55 ;  /* 0x000000373a006986 */ /* 0x0081e2000c10113e */
[----:B------:R-:W-:Y:S02]  /*1afe90*/  LOP3.LUT P6, RZ, R56, 0x100000, RZ, 0xc0, !PT ;  /* 0x0010000038ff7812 */ /* 0x000fe400078cc0ff */
[----:B------:R-:W-:Y:S01]  /*1afea0*/  LOP3.LUT P0, RZ, R4, 0x80000, RZ, 0xc0, !PT ;  /* 0x0008000004ff7812 */ /* 0x000fe2000780c0ff */
[----:B------:R-:W2:Y:S01]  /*1afeb0*/  LDL.LU.64 R52, [R1+0x7c18] ;  /* 0x007c180001347983 */ /* 0x000ea20000300a00 */
[----:B0-----:R-:W-:-:S09]  /*1afec0*/  PRMT R55, R47, 0x7773, RZ ;  /* 0x000077732f377816 */ /* 0x001fd200000000ff */
        /* <DEDUP_REMOVED lines=9> */
[----:B-----5:R0:W-:Y:S02]  /*1aff60*/  @P6 STG.E.U8 desc[UR62][R16.64], R55 ;  /* 0x0000003710006986 */ /* 0x0201e4000c10113e */
[----:B0-----:R-:W-:-:S05]  /*1aff70*/  PRMT R55, R50, 0x7773, RZ ;  /* 0x0000777332377816 */ /* 0x001fca00000000ff */
        /* <DEDUP_REMOVED lines=9> */
[----:B------:R0:W-:Y:S01]  /*1b0010*/  @P1 STG.E.U8 desc[UR62][R60.64], R55 ;  /* 0x000000373c001986 */ /* 0x0001e2000c10113e */
[----:B------:R-:W-:Y:S01]  /*1b0020*/  IMAD.MOV.U32 R47, RZ, RZ, R51 ;  /* 0x000000ffff2f7224 */ /* 0x000fe200078e0033 */
[----:B0-----:R-:W-:-:S05]  /*1b0030*/  PRMT R55, R46, 0x7770, RZ ;  /* 0x000077702e377816 */ /* 0x001fca00000000ff */
[----:B----4-:R0:W-:Y:S04]  /*1b0040*/  @P0 STG.E.U8 desc[UR62][R48.64], R55 ;  /* 0x0000003730000986 */ /* 0x0101e8000c10113e */
[----:B0-----:R-:W4:Y:S04]  /*1b0050*/  LDL.LU.64 R48, [R1+0x2830] ;  /* 0x0028300001307983 */ /* 0x001f280000300a00 */
[----:B------:R-:W5:Y:S04]  /*1b0060*/  LDL.LU.64 R10, [R1+0x2828] ;  /* 0x00282800010a7983 */ /* 0x000f680000300a00 */
[----:B------:R-:W2:Y:S04]  /*1b0070*/  LDL.LU.64 R8, [R1+0x2820] ;  /* 0x0028200001087983 */ /* 0x000ea80000300a00 */
[----:B------:R-:W2:Y:S04]  /*1b0080*/  LDL.LU.64 R60, [R1+0x2818] ;  /* 0x00281800013c7983 */ /* 0x000ea80000300a00 */
[----:B------:R-:W2:Y:S04]  /*1b0090*/  LDL.LU.64 R50, [R1+0x2840] ;  /* 0x0028400001327983 */ /* 0x000ea80000300a00 */
[----:B------:R-:W3:Y:S01]  /*1b00a0*/  LDL.LU.64 R12, [R1+0x2838] ;  /* 0x00283800010c7983 */ /* 0x000ee20000300a00 */
[----:B------:R-:W-:-:S02]  /*1b00b0*/  LOP3.LUT P3, RZ, R4, 0x100000, RZ, 0xc0, !PT ;  /* 0x0010000004ff7812 */ /* 0x000fc4000786c0ff */
[----:B------:R-:W-:Y:S02]  /*1b00c0*/  PRMT R55, R46, 0x7771, RZ ;  /* 0x000077712e377816 */ /* 0x000fe400000000ff */
[----:B------:R-:W-:Y:S02]  /*1b00d0*/  LOP3.LUT R56, R56, 0xfffffdff, RZ, 0xc0, !PT ;  /* 0xfffffdff38387812 */ /* 0x000fe400078ec0ff */
[C---:B------:R-:W-:Y:S02]  /*1b00e0*/  LOP3.LUT P2, RZ, R4.reuse, 0x200000, RZ, 0xc0, !PT ;  /* 0x0020000004ff7812 */ /* 0x040fe4000784c0ff */
[C---:B------:R-:W-:Y:S02]  /*1b00f0*/  LOP3.LUT P1, RZ, R4.reuse, 0x400000, RZ, 0xc0, !PT ;  /* 0x0040000004ff7812 */ /* 0x040fe4000782c0ff */
[----:B------:R-:W-:-:S03]  /*1b0100*/  LOP3.LUT P0, RZ, R4, 0x800000, RZ, 0xc0, !PT ;  /* 0x0080000004ff7812 */ /* 0x000fc6000780c0ff */
[----:B--2---:R0:W-:Y:S04]  /*1b0110*/  @P3 STG.E.U8 desc[UR62][R50.64], R55 ;  /* 0x0000003732003986 */ /* 0x0041e8000c10113e */
[----:B0-----:R-:W2:Y:S01]  /*1b0120*/  LDL.LU.64 R50, [R1+0x2810] ;  /* 0x0028100001327983 */ /* 0x001ea20000300a00 */
[----:B---3--:R-:W-:-:S03]  /*1b0130*/  LOP3.LUT P6, RZ, R54, 0x1, RZ, 0xc0, !PT ;  /* 0x0000000136ff7812 */ /* 0x008fc600078cc0ff */
[----:B------:R-:W3:Y:S04]  /*1b0140*/  LDL.LU R41, [R1+0x250] ;  /* 0x0002500001297983 */ /* 0x000ee80000300800 */
        /* <DEDUP_REMOVED lines=23> */
[----:B0-----:R-:W-:Y:S02]  /*1b02c0*/  PRMT R55, R46, 0x7773, RZ ;  /* 0x000077732e377816 */ /* 0x001fe400000000ff */
[----:B------:R-:W-:-:S03]  /*1b02d0*/  LOP3.LUT R56, R56, 0xffff7fff, RZ, 0xc0, !PT ;  /* 0xffff7fff38387812 */ /* 0x000fc600078ec0ff */
[----:B----4-:R0:W-:Y:S06]  /*1b02e0*/  @P1 STG.E.U8 desc[UR62][R48.64], R55 ;  /* 0x0000003730001986 */ /* 0x0101ec000c10113e */
[----:B------:R-:W-:Y:S02]  /*1b02f0*/  @P6 LOP3.LUT R56, R56, 0x8000, RZ, 0xfc, !PT ;  /* 0x0000800038386812 */ /* 0x000fe400078efcff */
[----:B------:R-:W-:Y:S01]  /*1b0300*/  LOP3.LUT P6, RZ, R4, 0x2000000, RZ, 0xc0, !PT ;  /* 0x0200000004ff7812 */ /* 0x000fe200078cc0ff */
[----:B0-----:R-:W4:Y:S04]  /*1b0310*/  LDL.LU R48, [R1+0x254] ;  /* 0x0002540001307983 */ /* 0x001f280000300800 */
[----:B------:R-:W4:Y:S01]  /*1b0320*/  LDL.LU.64 R16, [R1+0x27e8] ;  /* 0x0027e80001107983 */ /* 0x000f220000300a00 */
[----:B------:R-:W-:-:S02]  /*1b0330*/  LOP3.LUT R56, R56, 0xfffeffff, RZ, 0xc0, !PT ;  /* 0xfffeffff38387812 */ /* 0x000fc400078ec0ff */
[----:B------:R-:W-:Y:S01]  /*1b0340*/  PRMT R55, R47, 0x7770, RZ ;  /* 0x000077702f377816 */ /* 0x000fe200000000ff */
[----:B------:R-:W4:Y:S04]  /*1b0350*/  LDL.LU.64 R14, [R1+0x27e0] ;  /* 0x0027e000010e7983 */ /* 0x000f280000300a00 */
[----:B------:R-:W4:Y:S04]  /*1b0360*/  LDL.LU R49, [R1+0x258] ;  /* 0x0002580001317983 */ /* 0x000f280000300800 */
[----:B------:R-:W4:Y:S01]  /*1b0370*/  LDL.LU.64 R12, [R1+0x27d8] ;  /* 0x0027d800010c7983 */ /* 0x000f220000300a00 */
[----:B------:R-:W-:-:S02]  /*1b0380*/  @P6 LOP3.LUT R56, R56, 0x10000, RZ, 0xfc, !PT ;  /* 0x0001000038386812 */ /* 0x000fc400078efcff */
[----:B------:R-:W-:Y:S01]  /*1b0390*/  LOP3.LUT P6, RZ, R4, 0x1000000, RZ, 0xc0, !PT ;  /* 0x0100000004ff7812 */ /* 0x000fe200078cc0ff */
[----:B-----5:R0:W-:Y:S02]  /*1b03a0*/  @P0 STG.E.U8 desc[UR62][R10.64], R55 ;  /* 0x000000370a000986 */ /* 0x0201e4000c10113e */
        /* <DEDUP_REMOVED lines=9> */
[----:B------:R-:W-:-:S03]  /*1b0440*/  IMAD.MOV.U32 R55, RZ, RZ, R47 ;  /* 0x000000ffff377224 */ /* 0x000fc600078e002f */
[----:B------:R-:W5:Y:S02]  /*1b0450*/  LDL.LU.64 R46, [R1+0x27b8] ;  /* 0x0027b800012e7983 */ /* 0x000f640000300a00 */
[----:B------:R-:W-:-:S05]  /*1b0460*/  PRMT R55, R55, 0x7773, RZ ;  /* 0x0000777337377816 */ /* 0x000fca00000000ff */
[----:B--2---:R0:W-:Y:S04]  /*1b0470*/  @P6 STG.E.U8 desc[UR62][R50.64], R55 ;  /* 0x0000003732006986 */ /* 0x0041e8000c10113e */
[----:B0-----:R-:W2:Y:S01]  /*1b0480*/  LDL.LU.64 R50, [R1+0x27b0] ;  /* 0x0027b00001327983 */ /* 0x001ea20000300a00 */
[----:B------:R-:W-:Y:S02]  /*1b0490*/  LOP3.LUT P6, RZ, R56, 0x4000, RZ, 0xc0, !PT ;  /* 0x0000400038ff7812 */ /* 0x000fe400078cc0ff */
[----:B---3--:R-:W-:-:S11]  /*1b04a0*/  PRMT R55, R41, 0x7770, RZ ;  /* 0x0000777029377816 */ /* 0x008fd600000000ff */
        /* <DEDUP_REMOVED lines=18> */
[----:B------:R0:W-:Y:S01]  /*1b05d0*/  @P6 STG.E.U8 desc[UR62][R14.64], R55 ;  /* 0x000000370e006986 */ /* 0x0001e2000c10113e */
[----:B------:R-:W-:Y:S02]  /*1b05e0*/  LOP3.LUT P2, RZ, R54, 0x10, RZ, 0xc0, !PT ;  /* 0x0000001036ff7812 */ /* 0x000fe4000784c0ff */
[----:B0-----:R-:W-:-:S05]  /*1b05f0*/  PRMT R55, R48, 0x7772, RZ ;  /* 0x0000777230377816 */ /* 0x001fca00000000ff */
[----:B------:R0:W-:Y:S01]  /*1b0600*/  @P5 STG.E.U8 desc[UR62][R12.64], R55 ;  /* 0x000000370c005986 */ /* 0x0001e2000c10113e */
[----:B------:R-:W-:Y:S02]  /*1b0610*/  LOP3.LUT P1, RZ, R54, 0x20, RZ, 0xc0, !PT ;  /* 0x0000002036ff7812 */ /* 0x000fe4000782c0ff */
[----:B0-----:R-:W-:-:S05]  /*1b0620*/  PRMT R55, R48, 0x7773, RZ ;  /* 0x0000777330377816 */ /* 0x001fca00000000ff */
[----:B-----5:R0:W-:Y:S01]  /*1b0630*/  @P4 STG.E.U8 desc[UR62][R10.64], R55 ;  /* 0x000000370a004986 */ /* 0x0201e2000c10113e */
[----:B------:R-:W-:Y:S02]  /*1b0640*/  LOP3.LUT P0, RZ, R54, 0x40, RZ, 0xc0, !PT ;  /* 0x0000004036ff7812 */ /* 0x000fe4000780c0ff */
[----:B0-----:R-:W-:-:S05]  /*1b0650*/  PRMT R55, R49, 0x7770, RZ ;  /* 0x0000777031377816 */ /* 0x001fca00000000ff */
        /* <DEDUP_REMOVED lines=8> */
[----:B------:R-:W3:Y:S04]  /*1b06e0*/  LDL.LU.64 R12, [R1+0x27a0] ;  /* 0x0027a000010c7983 */ /* 0x000ee80000300a00 */
[----:B------:R-:W4:Y:S04]  /*1b06f0*/  LDL.LU.64 R10, [R1+0x2798] ;  /* 0x00279800010a7983 */ /* 0x000f280000300a00 */
[----:B------:R-:W5:Y:S04]  /*1b0700*/  LDL.LU R47, [R1+0x25c] ;  /* 0x00025c00012f7983 */ /* 0x000f680000300800 */
[----:B------:R-:W2:Y:S04]  /*1b0710*/  LDL.LU.64 R8, [R1+0x2790] ;  /* 0x0027900001087983 */ /* 0x000ea80000300a00 */
[----:B------:R-:W3:Y:S04]  /*1b0720*/  LDL.LU.64 R60, [R1+0x2788] ;  /* 0x00278800013c7983 */ /* 0x000ee80000300a00 */
[----:B------:R-:W3:Y:S04]  /*1b0730*/  LDL.LU.64 R48, [R1+0x2780] ;  /* 0x0027800001307983 */ /* 0x000ee80000300a00 */
[----:B------:R-:W3:Y:S01]  /*1b0740*/  LDL.LU R46, [R1+0x240] ;  /* 0x00024000012e7983 */ /* 0x000ee20000300800 */
[----:B------:R-:W-:-:S02]  /*1b0750*/  LOP3.LUT P3, RZ, R54, 0x80, RZ, 0xc0, !PT ;  /* 0x0000008036ff7812 */ /* 0x000fc4000786c0ff */
[C---:B------:R-:W-:Y:S02]  /*1b0760*/  LOP3.LUT P6, RZ, R54.reuse, 0x80000, RZ, 0xc0, !PT ;  /* 0x0008000036ff7812 */ /* 0x040fe400078cc0ff */
[C---:B------:R-:W-:Y:S02]  /*1b0770*/  LOP3.LUT P2, RZ, R54.reuse, 0x100, RZ, 0xc0, !PT ;  /* 0x0000010036ff7812 */ /* 0x040fe4000784c0ff */
[----:B------:R-:W-:Y:S02]  /*1b0780*/  LOP3.LUT P1, RZ, R54, 0x200, RZ, 0xc0, !PT ;  /* 0x0000020036ff7812 */ /* 0x000fe4000782c0ff */
[----:B------:R-:W-:-:S07]  /*1b0790*/  LOP3.LUT R56, R56, 0xfffffffd, RZ, 0xc0, !PT ;  /* 0xfffffffd38387812 */ /* 0x000fce00078ec0ff */
        /* <DEDUP_REMOVED lines=21> */
[----:B------:R-:W-:Y:S02]  /*1b08f0*/  LOP3.LUT R56, R56, 0xfffffeff, RZ, 0xc0, !PT ;  /* 0xfffffeff38387812 */ /* 0x000fe400078ec0ff */
[----:B-----5:R-:W-:-:S05]  /*1b0900*/  PRMT R55, R47, 0x7770, RZ ;  /* 0x000077702f377816 */ /* 0x020fca00000000ff */
[----:B--2---:R0:W-:Y:S04]  /*1b0910*/  @P3 STG.E.U8 desc[UR62][R50.64], R55 ;  /* 0x0000003732003986 */ /* 0x0041e8000c10113e */
[----:B0-----:R-:W2:Y:S04]  /*1b0920*/  LDL.LU.64 R50, [R1+0x2778] ;  /* 0x0027780001327983 */ /* 0x001ea80000300a00 */
[----:B------:R-:W5:Y:S04]  /*1b0930*/  LDL.LU.64 R58, [R1+0x2770] ;  /* 0x00277000013a7983 */ /* 0x000f680000300a00 */
[----:B------:R-:W5:Y:S04]  /*1b0940*/  LDL.LU.64 R22, [R1+0x2768] ;  /* 0x0027680001167983 */ /* 0x000f680000300a00 */
[----:B------:R-:W5:Y:S04]  /*1b0950*/  LDL.LU.64 R20, [R1+0x2760] ;  /* 0x0027600001147983 */ /* 0x000f680000300a00 */
[----:B------:R-:W5:Y:S04]  /*1b0960*/  LDL.LU.64 R18, [R1+0x2758] ;  /* 0x0027580001127983 */ /* 0x000f680000300a00 */
[----:B------:R-:W5:Y:S01]  /*1b0970*/  LDL.LU.64 R16, [R1+0x2750] ;  /* 0x0027500001107983 */ /* 0x000f620000300a00 */
[----:B------:R-:W-:-:S03]  /*1b0980*/  PRMT R55, R47, 0x7771, RZ ;  /* 0x000077712f377816 */ /* 0x000fc600000000ff */
[----:B------:R-:W5:Y:S04]  /*1b0990*/  LDL.LU.64 R14, [R1+0x2748] ;  /* 0x00274800010e7983 */ /* 0x000f680000300a00 */
[----:B---3--:R0:W-:Y:S02]  /*1b09a0*/  @P2 STG.E.U8 desc[UR62][R12.64], R55 ;  /* 0x000000370c002986 */ /* 0x0081e4000c10113e */
[----:B0-----:R-:W-:Y:S02]  /*1b09b0*/  PRMT R55, R47, 0x7772, RZ ;  /* 0x000077722f377816 */ /* 0x001fe400000000ff */
[----:B------:R-:W3:Y:S04]  /*1b09c0*/  LDL.LU.64 R12, [R1+0x2740] ;  /* 0x00274000010c7983 */ /* 0x000ee80000300a00 */
[----:B----4-:R0:W-:Y:S04]  /*1b09d0*/  @P1 STG.E.U8 desc[UR62][R10.64], R55 ;  /* 0x000000370a001986 */ /* 0x0101e8000c10113e */
[----:B0-----:R-:W4:Y:S01]  /*1b09e0*/  LDL.LU.64 R10, [R1+0x2738] ;  /* 0x00273800010a7983 */ /* 0x001f220000300a00 */
[----:B------:R-:W-:-:S02]  /*1b09f0*/  @P6 LOP3.LUT R56, R56, 0x100, RZ, 0xfc, !PT ;  /* 0x0000010038386812 */ /* 0x000fc400078efcff */
[----:B------:R-:W-:Y:S02]  /*1b0a00*/  LOP3.LUT P6, RZ, R54, 0x800, RZ, 0xc0, !PT ;  /* 0x0000080036ff7812 */ /* 0x000fe400078cc0ff */
[----:B------:R-:W-:-:S05]  /*1b0a10*/  PRMT R55, R47, 0x7773, RZ ;  /* 0x000077732f377816 */ /* 0x000fca00000000ff */
[----:B------:R0:W-:Y:S02]  /*1b0a20*/  @P0 STG.E.U8 desc[UR62][R8.64], R55 ;  /* 0x0000003708000986 */ /* 0x0001e4000c10113e */
[----:B0-----:R-:W-:Y:S02]  /*1b0a30*/  PRMT R55, R46, 0x7770, RZ ;  /* 0x000077702e377816 */ /* 0x001fe400000000ff */
[----:B------:R-:W3:Y:S04]  /*1b0a40*/  LDL.LU.64 R8, [R1+0x2730] ;  /* 0x0027300001087983 */ /* 0x000ee80000300a00 */
[----:B------:R-:W3:Y:S04]  /*1b0a50*/  LDL.LU R47, [R1+0x24c] ;  /* 0x00024c00012f7983 */ /* 0x000ee80000300800 */
[----:B------:R0:W-:Y:S01]  /*1b0a60*/  @P6 STG.E.U8 desc[UR62][R60.64], R55 ;  /* 0x000000373c006986 */ /* 0x0001e2000c10113e */
[----:B------:R-:W-:-:S02]  /*1b0a70*/  LOP3.LUT P6, RZ, R56, 0x100, RZ, 0xc0, !PT ;  /* 0x0000010038ff7812 */ /* 0x000fc400078cc0ff */
[----:B0-----:R-:W-:Y:S01]  /*1b0a80*/  PRMT R55, R46, 0x7771, RZ ;  /* 0x000077712e377816 */ /* 0x001fe200000000ff */
[----:B------:R-:W3:Y:S10]  /*1b0a90*/  LDL.LU.64 R60, [R1+0x2728] ;  /* 0x00272800013c7983 */ /* 0x000ef40000300a00 */
[----:B------:R0:W-:Y:S04]  /*1b0aa0*/  @P6 STG.E.U8 desc[UR62][R48.64], R55 ;  /* 0x0000003730006986 */ /* 0x0001e8000c10113e */
[----:B0-----:R-:W3:Y:S01]  /*1b0ab0*/  LDL.LU.64 R48, [R1+0x2720] ;  /* 0x0027200001307983 */ /* 0x001ee20000300a00 */
[----:B------:R-:W-:-:S02]  /*1b0ac0*/  LOP3.LUT P6, RZ, R56, 0x80, RZ, 0xc0, !PT ;  /* 0x0000008038ff7812 */ /* 0x000fc400078cc0ff */
[----:B------:R-:W-:Y:S02]  /*1b0ad0*/  PRMT R55, R46, 0x7772, RZ ;  /* 0x000077722e377816 */ /* 0x000fe400000000ff */
[C---:B------:R-:W-:Y:S02]  /*1b0ae0*/  LOP3.LUT P5, RZ, R54.reuse, 0x100000, RZ, 0xc0, !PT ;  /* 0x0010000036ff7812 */ /* 0x040fe400078ac0ff */
[C---:B------:R-:W-:Y:S02]  /*1b0af0*/  LOP3.LUT P4, RZ, R54.reuse, 0x200000, RZ, 0xc0, !PT ;  /* 0x0020000036ff7812 */ /* 0x040fe4000788c0ff */
[C---:B------:R-:W-:Y:S02]  /*1b0b00*/  LOP3.LUT P3, RZ, R54.reuse, 0x400000, RZ, 0xc0, !PT ;  /* 0x0040000036ff7812 */ /* 0x040fe4000786c0ff */
[----:B------:R-:W-:-:S03]  /*1b0b10*/  LOP3.LUT P2, RZ, R54, 0x800000, RZ, 0xc0, !PT ;  /* 0x0080000036ff7812 */ /* 0x000fc6000784c0ff */
[----:B--2---:R0:W-:Y:S01]  /*1b0b20*/  @P6 STG.E.U8 desc[UR62][R50.64], R55 ;  /* 0x0000003732006986 */ /* 0x0041e2000c10113e */
[----:B------:R-:W-:Y:S02]  /*1b0b30*/  LOP3.LUT P6, RZ, R56, 0x40, RZ, 0xc0, !PT ;  /* 0x0000004038ff7812 */ /* 0x000fe400078cc0ff */
[----:B0-----:R-:W-:Y:S01]  /*1b0b40*/  PRMT R55, R46, 0x7773, RZ ;  /* 0x000077732e377816 */ /* 0x001fe200000000ff */
[----:B------:R-:W2:Y:S10]  /*1b0b50*/  LDL.LU.64 R50, [R1+0x2718] ;  /* 0x0027180001327983 */ /* 0x000eb40000300a00 */
[----:B-----5:R0:W-:Y:S01]  /*1b0b60*/  @P6 STG.E.U8 desc[UR62][R58.64], R55 ;  /* 0x000000373a006986 */ /* 0x0201e2000c10113e */
[----:B------:R-:W-:-:S02]  /*1b0b70*/  LOP3.LUT P6, RZ, R56, 0x20, RZ, 0xc0, !PT ;  /* 0x0000002038ff7812 */ /* 0x000fc400078cc0ff */
        /* <DEDUP_REMOVED lines=8> */
[C---:B------:R-:W-:Y:S02]  /*1b0c00*/  LOP3.LUT P6, RZ, R56.reuse, 0x4, RZ, 0xc0, !PT ;  /* 0x0000000438ff7812 */ /* 0x040fe400078cc0ff */
[----:B0-----:R-:W-:Y:S02]  /*1b0c10*/  PRMT R55, R53, 0x7773, RZ ;  /* 0x0000777335377816 */ /* 0x001fe400000000ff */
[----:B------:R-:W5:Y:S09]  /*1b0c20*/  LDL.LU R53, [R1+0x7c0c] ;  /* 0x007c0c0001357983 */ /* 0x000f720000300800 */
[----:B------:R0:W-:Y:S01]  /*1b0c30*/  @P6 STG.E.U8 desc[UR62][R16.64], R55 ;  /* 0x0000003710006986 */ /* 0x0001e2000c10113e */
[----:B------:R-:W-:-:S02]  /*1b0c40*/  LOP3.LUT P6, RZ, R56, 0x2, RZ, 0xc0, !PT ;  /* 0x0000000238ff7812 */ /* 0x000fc400078cc0ff */
[----:B0-----:R-:W-:-:S11]  /*1b0c50*/  PRMT R55, R57, 0x7770, RZ ;  /* 0x0000777039377816 */ /* 0x001fd600000000ff */
[----:B------:R0:W-:Y:S02]  /*1b0c60*/  @P6 STG.E.U8 desc[UR62][R14.64], R55 ;  /* 0x000000370e006986 */ /* 0x0001e4000c10113e */
[----:B0-----:R-:W-:-:S05]  /*1b0c70*/  PRMT R55, R57, 0x7771, RZ ;  /* 0x0000777139377816 */ /* 0x001fca00000000ff */
[----:B---3--:R0:W-:Y:S02]  /*1b0c80*/  @P5 STG.E.U8 desc[UR62][R12.64], R55 ;  /* 0x000000370c005986 */ /* 0x0081e4000c10113e */
[----:B0-----:R-:W-:-:S05]  /*1b0c90*/  PRMT R55, R57, 0x7772, RZ ;  /* 0x0000777239377816 */ /* 0x001fca00000000ff */
[----:B----4-:R0:W-:Y:S02]  /*1b0ca0*/  @P4 STG.E.U8 desc[UR62][R10.64], R55 ;  /* 0x000000370a004986 */ /* 0x0101e4000c10113e */
[----:B0-----:R-:W-:Y:S02]  /*1b0cb0*/  PRMT R55, R57, 0x7773, RZ ;  /* 0x0000777339377816 */ /* 0x001fe400000000ff */
[----:B------:R-:W3:Y:S01]  /*1b0cc0*/  LDL.LU R57, [R1+0x7c08] ;  /* 0x007c080001397983 */ /* 0x000ee20000300800 */
[----:B------:R-:W-:-:S03]  /*1b0cd0*/  LOP3.LUT P1, RZ, R54, 0x1000000, RZ, 0xc0, !PT ;  /* 0x0100000036ff7812 */ /* 0x000fc6000782c0ff */
[----:B------:R0:W-:Y:S02]  /*1b0ce0*/  @P3 STG.E.U8 desc[UR62][R8.64], R55 ;  /* 0x0000003708003986 */ /* 0x0001e4000c10113e */
[----:B0-----:R-:W-:-:S05]  /*1b0cf0*/  PRMT R55, R47, 0x7770, RZ ;  /* 0x000077702f377816 */ /* 0x001fca00000000ff */
[----:B------:R0:W-:Y:S02]  /*1b0d00*/  @P2 STG.E.U8 desc[UR62][R60.64], R55 ;  /* 0x000000373c002986 */ /* 0x0001e4000c10113e */
[----:B0-----:R-:W-:-:S05]  /*1b0d10*/  PRMT R55, R47, 0x7771, RZ ;  /* 0x000077712f377816 */ /* 0x001fca00000000ff */
[----:B------:R0:W-:Y:S04]  /*1b0d20*/  @P1 STG.E.U8 desc[UR62][R48.64], R55 ;  /* 0x0000003730001986 */ /* 0x0001e8000c10113e */
[----:B0-----:R-:W4:Y:S01]  /*1b0d30*/  LDL.LU.64 R48, [R1+0x2710] ;  /* 0x0027100001307983 */ /* 0x001f220000300a00 */
[----:B------:R-:W-:Y:S02]  /*1b0d40*/  LOP3.LUT P0, RZ, R54, 0x2000000, RZ, 0xc0, !PT ;  /* 0x0200000036ff7812 */ /* 0x000fe4000780c0ff */
[----:B------:R-:W-:Y:S02]  /*1b0d50*/  PRMT R55, R47, 0x7772, RZ ;  /* 0x000077722f377816 */ /* 0x000fe400000000ff */
[----:B------:R-:W-:Y:S02]  /*1b0d60*/  LOP3.LUT R56, R56, 0xfffffffe, RZ, 0xc0, !PT ;  /* 0xfffffffe38387812 */ /* 0x000fe400078ec0ff */
[----:B------:R-:W-:-:S02]  /*1b0d70*/  LOP3.LUT P3, RZ, R54, 0x4000000, RZ, 0xc0, !PT ;  /* 0x0400000036ff7812 */ /* 0x000fc4000786c0ff */
[C---:B------:R-:W-:Y:S02]  /*1b0d80*/  LOP3.LUT P2, RZ, R54.reuse, 0x8000000, RZ, 0xc0, !PT ;  /* 0x0800000036ff7812 */ /* 0x040fe4000784c0ff */
[----:B------:R-:W-:-:S03]  /*1b0d90*/  LOP3.LUT P1, RZ, R54, 0x10000000, RZ, 0xc0, !PT ;  /* 0x1000000036ff7812 */ /* 0x000fc6000782c0ff */
[----:B--2---:R0:W-:Y:S04]  /*1b0da0*/  @P0 STG.E.U8 desc[UR62][R50.64], R55 ;  /* 0x0000003732000986 */ /* 0x0041e8000c10113e */
[----:B0-----:R-:W2:Y:S04]  /*1b0db0*/  LDL.LU.64 R50, [R1+0x2708] ;  /* 0x0027080001327983 */ /* 0x001ea80000300a00 */
[----:B------:R-:W2:Y:S04]  /*1b0dc0*/  LDL.LU.64 R12, [R1+0x2700] ;  /* 0x00270000010c7983 */ /* 0x000ea80000300a00 */
[----:B------:R-:W2:Y:S04]  /*1b0dd0*/  LDL.LU.64 R10, [R1+0x26f8] ;  /* 0x0026f800010a7983 */ /* 0x000ea80000300a00 */
[----:B------:R-:W2:Y:S04]  /*1b0de0*/  LDL.LU R9, [R1+0x230] ;  /* 0x0002300001097983 */ /* 0x000ea80000300800 */
[----:B------:R-:W2:Y:S04]  /*1b0df0*/  LDL.LU.64 R60, [R1+0x26f0] ;  /* 0x0026f000013c7983 */ /* 0x000ea80000300a00 */
[----:B------:R-:W2:Y:S01]  /*1b0e00*/  LDL.LU R55, [R1+0x234] ;  /* 0x0002340001377983 */ /* 0x000ea20000300800 */
[----:B-----5:R-:W-:-:S02]  /*1b0e10*/  LOP3.LUT P6, RZ, R53, 0x40, RZ, 0xc0, !PT ;  /* 0x0000004035ff7812 */ /* 0x020fc400078cc0ff */
[----:B---3--:R-:W-:-:S11]  /*1b0e20*/  LOP3.LUT R57, R57, 0xfdffffff, RZ, 0xc0, !PT ;  /* 0xfdffffff39397812 */ /* 0x008fd600078ec0ff */
        /* <DEDUP_REMOVED lines=19> */
[C---:B------:R-:W-:Y:S02]  /*1b0f60*/  LOP3.LUT P6, RZ, R54.reuse, 0x80000000, RZ, 0xc0, !PT ;  /* 0x8000000036ff7812 */ /* 0x040fe400078cc0ff */
[----:B------:R-:W-:-:S11]  /*1b0f70*/  LOP3.LUT P0, RZ, R54, 0x20000000, RZ, 0xc0, !PT ;  /* 0x2000000036ff7812 */ /* 0x000fd6000780c0ff */
[----:B------:R-:W-:Y:S02]  /*1b0f80*/  @P6 LOP3.LUT R56, R56, 0x1, RZ, 0xfc, !PT ;  /* 0x0000000138386812 */ /* 0x000fe400078efcff */
[----:B------:R-:W-:Y:S02]  /*1b0f90*/  LOP3.LUT P6, RZ, R54, 0x40000000, RZ, 0xc0, !PT ;  /* 0x4000000036ff7812 */ /* 0x000fe400078cc0ff */
[----:B------:R-:W-:Y:S02]  /*1b0fa0*/  PRMT R54, R47, 0x7773, RZ ;  /* 0x000077732f367816 */ /* 0x000fe400000000ff */
[----:B------:R-:W3:Y:S04]  /*1b0fb0*/  LDL.LU.64 R46, [R1+0x26e8] ;  /* 0x0026e800012e7983 */ /* 0x000ee80000300a00 */
[----:B----4-:R0:W-:Y:S04]  /*1b0fc0*/  @P3 STG.E.U8 desc[UR62][R48.64], R54 ;  /* 0x0000003630003986 */ /* 0x0101e8000c10113e */
[----:B0-----:R-:W4:Y:S01]  /*1b0fd0*/  LDL.LU.64 R48, [R1+0x26e0] ;  /* 0x0026e00001307983 */ /* 0x001f220000300a00 */
[----:B--2---:R-:W-:-:S05]  /*1b0fe0*/  PRMT R54, R9, 0x7770, RZ ;  /* 0x0000777009367816 */ /* 0x004fca00000000ff */
[----:B------:R0:W-:Y:S04]  /*1b0ff0*/  @P2 STG.E.U8 desc[UR62][R50.64], R54 ;  /* 0x0000003632002986 */ /* 0x0001e8000c10113e */
[----:B0-----:R-:W2:Y:S04]  /*1b1000*/  LDL.LU.64 R50, [R1+0x26d8] ;  /* 0x0026d80001327983 */ /* 0x001ea80000300a00 */
[----:B------:R-:W5:Y:S04]  /*1b1010*/  LDL.LU.64 R58, [R1+0x26d0] ;  /* 0x0026d000013a7983 */ /* 0x000f680000300a00 */
[----:B------:R-:W5:Y:S04]  /*1b1020*/  LDL.LU R14, [R1+0x238] ;  /* 0x00023800010e7983 */ /* 0x000f680000300800 */
[----:B------:R-:W5:Y:S04]  /*1b1030*/  LDL.LU.64 R22, [R1+0x26c8] ;  /* 0x0026c80001167983 */ /* 0x000f680000300a00 */
[----:B------:R-:W5:Y:S04]  /*1b1040*/  LDL.LU.64 R20, [R1+0x26c0] ;  /* 0x0026c00001147983 */ /* 0x000f680000300a00 */
[----:B------:R-:W5:Y:S01]  /*1b1050*/  LDL.LU.64 R18, [R1+0x26b8] ;  /* 0x0026b80001127983 */ /* 0x000f620000300a00 */
[----:B------:R-:W-:-:S03]  /*1b1060*/  PRMT R54, R9, 0x7771, RZ ;  /* 0x0000777109367816 */ /* 0x000fc600000000ff */
[----:B------:R-:W5:Y:S04]  /*1b1070*/  LDL.LU R41, [R1+0x23c] ;  /* 0x00023c0001297983 */ /* 0x000f680000300800 */
[----:B------:R-:W5:Y:S04]  /*1b1080*/  LDL.LU.64 R16, [R1+0x26b0] ;  /* 0x0026b00001107983 */ /* 0x000f680000300a00 */
[----:B------:R0:W-:Y:S02]  /*1b1090*/  @P1 STG.E.U8 desc[UR62][R12.64], R54 ;  /* 0x000000360c001986 */ /* 0x0001e4000c10113e */
[----:B0-----:R-:W-:-:S02]  /*1b10a0*/  PRMT R54, R9, 0x7772, RZ ;  /* 0x0000777209367816 */ /* 0x001fc400000000ff */
[----:B------:R-:W5:Y:S04]  /*1b10b0*/  LDL.LU.64 R12, [R1+0x26a8] ;  /* 0x0026a800010c7983 */ /* 0x000f680000300a00 */
[----:B------:R0:W-:Y:S02]  /*1b10c0*/  @P0 STG.E.U8 desc[UR62][R10.64], R54 ;  /* 0x000000360a000986 */ /* 0x0001e4000c10113e */
[----:B0-----:R-:W-:Y:S02]  /*1b10d0*/  PRMT R54, R9, 0x7773, RZ ;  /* 0x0000777309367816 */ /* 0x001fe400000000ff */
[----:B------:R-:W5:Y:S04]  /*1b10e0*/  LDL.LU.64 R10, [R1+0x26a0] ;  /* 0x0026a000010a7983 */ /* 0x000f680000300a00 */
[----:B------:R-:W5:Y:S04]  /*1b10f0*/  LDL.LU.64 R8, [R1+0x2698] ;  /* 0x0026980001087983 */ /* 0x000f680000300a00 */
[----:B------:R-:W5:Y:S04]  /*1b1100*/  LDL.LU R15, [R1+0x220] ;  /* 0x00022000010f7983 */ /* 0x000f680000300800 */
[----:B------:R0:W-:Y:S01]  /*1b1110*/  @P6 STG.E.U8 desc[UR62][R60.64], R54 ;  /* 0x000000363c006986 */ /* 0x0001e2000c10113e */
[----:B------:R-:W-:-:S02]  /*1b1120*/  LOP3.LUT P6, RZ, R56, 0x1, RZ, 0xc0, !PT ;  /* 0x0000000138ff7812 */ /* 0x000fc400078cc0ff */
[----:B0-----:R-:W-:Y:S01]  /*1b1130*/  PRMT R54, R55, 0x7770, RZ ;  /* 0x0000777037367816 */ /* 0x001fe200000000ff */
[----:B------:R-:W5:Y:S10]  /*1b1140*/  LDL.LU.64 R60, [R1+0x2690] ;  /* 0x00269000013c7983 */ /* 0x000f740000300a00 */
[----:B---3--:R0:W-:Y:S01]  /*1b1150*/  @P6 STG.E.U8 desc[UR62][R46.64], R54 ;  /* 0x000000362e006986 */ /* 0x0081e2000c10113e */
[----:B------:R-:W-:-:S03]  /*1b1160*/  LOP3.LUT P6, RZ, R57, 0x80000000, RZ, 0xc0, !PT ;  /* 0x8000000039ff7812 */ /* 0x000fc600078cc0ff */
[----:B0-----:R-:W3:Y:S01]  /*1b1170*/  LDL.LU.64 R46, [R1+0x2688] ;  /* 0x00268800012e7983 */ /* 0x001ee20000300a00 */
[----:B------:R-:W-:-:S09]  /*1b1180*/  PRMT R54, R55, 0x7771, RZ ;  /* 0x0000777137367816 */ /* 0x000fd200000000ff */
[----:B----4-:R0:W-:Y:S04]  /*1b1190*/  @P6 STG.E.U8 desc[UR62][R48.64], R54 ;  /* 0x0000003630006986 */ /* 0x0101e8000c10113e */
[----:B0-----:R-:W4:Y:S01]  /*1b11a0*/  LDL.LU.64 R48, [R1+0x2680] ;  /* 0x0026800001307983 */ /* 0x001f220000300a00 */
[----:B------:R-:W-:Y:S02]  /*1b11b0*/  LOP3.LUT P6, RZ, R57, 0x40000000, RZ, 0xc0, !PT ;  /* 0x4000000039ff7812 */ /* 0x000fe400078cc0ff */
[----:B------:R-:W-:-:S11]  /*1b11c0*/  PRMT R54, R55, 0x7772, RZ ;  /* 0x0000777237367816 */ /* 0x000fd600000000ff */
[----:B--2---:R0:W-:Y:S01]  /*1b11d0*/  @P6 STG.E.U8 desc[UR62][R50.64], R54 ;  /* 0x0000003632006986 */ /* 0x0041e2000c10113e */
[----:B------:R-:W-:Y:S02]  /*1b11e0*/  LOP3.LUT P6, RZ, R57, 0x20000000, RZ, 0xc0, !PT ;  /* 0x2000000039ff7812 */ /* 0x000fe400078cc0ff */
[----:B0-----:R-:W-:Y:S02]  /*1b11f0*/  PRMT R54, R55, 0x7773, RZ ;  /* 0x0000777337367816 */ /* 0x001fe400000000ff */
[C---:B------:R-:W-:Y:S02]  /*1b1200*/  LOP3.LUT P5, RZ, R53.reuse, 0x80, RZ, 0xc0, !PT ;  /* 0x0000008035ff7812 */ /* 0x040fe400078ac0ff */
[C---:B------:R-:W-:Y:S02]  /*1b1210*/  LOP3.LUT P4, RZ, R53.reuse, 0x100, RZ, 0xc0, !PT ;  /* 0x0000010035ff7812 */ /* 0x040fe4000788c0ff */
[C---:B------:R-:W-:Y:S02]  /*1b1220*/  LOP3.LUT P3, RZ, R53.reuse, 0x200, RZ, 0xc0, !PT ;  /* 0x0000020035ff7812 */ /* 0x040fe4000786c0ff */
[----:B------:R-:W-:-:S03]  /*1b1230*/  LOP3.LUT P2, RZ, R53, 0x400, RZ, 0xc0, !PT ;  /* 0x0000040035ff7812 */ /* 0x000fc6000784c0ff */
[----:B-----5:R0:W-:Y:S01]  /*1b1240*/  @P6 STG.E.U8 desc[UR62][R58.64], R54 ;  /* 0x000000363a006986 */ /* 0x0201e2000c10113e */
[----:B------:R-:W-:Y:S02]  /*1b1250*/  LOP3.LUT P6, RZ, R57, 0x10000000, RZ, 0xc0, !PT ;  /* 0x1000000039ff7812 */ /* 0x000fe400078cc0ff */
[C---:B------:R-:W-:Y:S02]  /*1b1260*/  LOP3.LUT P1, RZ, R53.reuse, 0x800, RZ, 0xc0, !PT ;  /* 0x0000080035ff7812 */ /* 0x040fe4000782c0ff */
[----:B------:R-:W-:Y:S01]  /*1b1270*/  LOP3.LUT P0, RZ, R53, 0x1000, RZ, 0xc0, !PT ;  /* 0x0000100035ff7812 */ /* 0x000fe2000780c0ff */
[----:B------:R-:W2:Y:S01]  /*1b1280*/  LDL.LU.64 R50, [R1+0x7c00] ;  /* 0x007c000001327983 */ /* 0x000ea20000300a00 */
[----:B0-----:R-:W-:-:S07]  /*1b1290*/  PRMT R54, R14, 0x7770, RZ ;  /* 0x000077700e367816 */ /* 0x001fce00000000ff */
        /* <DEDUP_REMOVED lines=19> */
[----:B---3--:R0:W-:Y:S02]  /*1b13d0*/  @P1 STG.E.U8 desc[UR62][R46.64], R54 ;  /* 0x000000362e001986 */ /* 0x0081e4000c10113e */
[----:B0-----:R-:W-:-:S05]  /*1b13e0*/  PRMT R54, R15, 0x7771, RZ ;  /* 0x000077710f367816 */ /* 0x001fca00000000ff */
[----:B----4-:R0:W-:Y:S04]  /*1b13f0*/  @P0 STG.E.U8 desc[UR62][R48.64], R54 ;  /* 0x0000003630000986 */ /* 0x0101e8000c10113e */
[----:B0-----:R-:W3:Y:S04]  /*1b1400*/  LDL.LU.64 R48, [R1+0x2670] ;  /* 0x0026700001307983 */ /* 0x001ee80000300a00 */
[----:B------:R-:W4:Y:S04]  /*1b1410*/  LDL.LU.64 R12, [R1+0x2668] ;  /* 0x00266800010c7983 */ /* 0x000f280000300a00 */
[----:B------:R-:W5:Y:S04]  /*1b1420*/  LDL.LU.64 R60, [R1+0x2660] ;  /* 0x00266000013c7983 */ /* 0x000f680000300a00 */
[----:B------:R-:W2:Y:S04]  /*1b1430*/  LDL.LU.64 R10, [R1+0x2658] ;  /* 0x00265800010a7983 */ /* 0x000ea80000300a00 */
[----:B------:R-:W2:Y:S04]  /*1b1440*/  LDL.LU.64 R8, [R1+0x2650] ;  /* 0x0026500001087983 */ /* 0x000ea80000300a00 */
[----:B------:R-:W2:Y:S01]  /*1b1450*/  LDL.LU R41, [R1+0x224] ;  /* 0x0002240001297983 */ /* 0x000ea20000300800 */
[----:B------:R-:W-:-:S03]  /*1b1460*/  LOP3.LUT P3, RZ, R53, 0x2000, RZ, 0xc0, !PT ;  /* 0x0000200035ff7812 */ /* 0x000fc6000786c0ff */
[----:B------:R-:W2:Y:S01]  /*1b1470*/  LDL.LU.64 R46, [R1+0x2648] ;  /* 0x00264800012e7983 */ /* 0x000ea20000300a00 */
[----:B------:R-:W-:Y:S02]  /*1b1480*/  PRMT R54, R15, 0x7772, RZ ;  /* 0x000077720f367816 */ /* 0x000fe400000000ff */
[----:B------:R-:W-:Y:S02]  /*1b1490*/  LOP3.LUT P6, RZ, R53, 0x2000000, RZ, 0xc0, !PT ;  /* 0x0200000035ff7812 */ /* 0x000fe400078cc0ff */
[----:B------:R-:W-:Y:S02]  /*1b14a0*/  LOP3.LUT R57, R57, 0xfffdffff, RZ, 0xc0, !PT ;  /* 0xfffdffff39397812 */ /* 0x000fe400078ec0ff */
[----:B------:R-:W-:-:S09]  /*1b14b0*/  LOP3.LUT P2, RZ, R53, 0x4000, RZ, 0xc0, !PT ;  /* 0x0000400035ff7812 */ /* 0x000fd2000784c0ff */
[----:B------:R-:W-:Y:S02]  /*1b14c0*/  @P6 LOP3.LUT R57, R57, 0x20000, RZ, 0xfc, !PT ;  /* 0x0002000039396812 */ /* 0x000fe400078efcff */
[----:B------:R-:W-:Y:S02]  /*1b14d0*/  LOP3.LUT P6, RZ, R53, 0x1000000, RZ, 0xc0, !PT ;  /* 0x0100000035ff7812 */ /* 0x000fe400078cc0ff */
[----:B------:R-:W-:Y:S02]  /*1b14e0*/  LOP3.LUT R57, R57, 0xfffbffff, RZ, 0xc0, !PT ;  /* 0xfffbffff39397812 */ /* 0x000fe400078ec0ff */
[C---:B------:R-:W-:Y:S02]  /*1b14f0*/  LOP3.LUT P1, RZ, R53.reuse, 0x8000, RZ, 0xc0, !PT ;  /* 0x0000800035ff7812 */ /* 0x040fe4000782c0ff */
[----:B------:R-:W-:-:S07]  /*1b1500*/  LOP3.LUT P0, RZ, R53, 0x10000, RZ, 0xc0, !PT ;  /* 0x0001000035ff7812 */ /* 0x000fce000780c0ff */
        /* <DEDUP_REMOVED lines=10> */
[----:B------:R-:W-:Y:S01]  /*1b15b0*/  LOP3.LUT P6, RZ, R53, 0x100000, RZ, 0xc0, !PT ;  /* 0x0010000035ff7812 */ /* 0x000fe200078cc0ff */
[----:B---3--:R0:W-:Y:S04]  /*1b15c0*/  @P3 STG.E.U8 desc[UR62][R48.64], R54 ;  /* 0x0000003630003986 */ /* 0x0081e8000c10113e */
[----:B0-----:R-:W3:Y:S01]  /*1b15d0*/  LDL.LU.64 R48, [R1+0x2640] ;  /* 0x0026400001307983 */ /* 0x001ee20000300a00 */
[----:B------:R-:W-:-:S03]  /*1b15e0*/  PRMT R54, R15, 0x7773, RZ ;  /* 0x000077730f367816 */ /* 0x000fc600000000ff */
[----:B------:R-:W3:Y:S04]  /*1b15f0*/  LDL.LU.64 R58, [R1+0x2630] ;  /* 0x00263000013a7983 */ /* 0x000ee80000300a00 */
[----:B------:R-:W3:Y:S04]  /*1b1600*/  LDL.LU.64 R22, [R1+0x2628] ;  /* 0x0026280001167983 */ /* 0x000ee80000300a00 */
[----:B----4-:R2:W-:Y:S02]  /*1b1610*/  @P2 STG.E.U8 desc[UR62][R12.64], R54 ;  /* 0x000000360c002986 */ /* 0x0105e4000c10113e */
[----:B--2---:R-:W-:-:S05]  /*1b1620*/  PRMT R54, R41, 0x7770, RZ ;  /* 0x0000777029367816 */ /* 0x004fca00000000ff */
[----:B-----5:R0:W-:Y:S02]  /*1b1630*/  @P1 STG.E.U8 desc[UR62][R60.64], R54 ;  /* 0x000000363c001986 */ /* 0x0201e4000c10113e */
[----:B0-----:R-:W-:Y:S02]  /*1b1640*/  PRMT R54, R41, 0x7771, RZ ;  /* 0x0000777129367816 */ /* 0x001fe400000000ff */
[----:B------:R-:W2:Y:S04]  /*1b1650*/  LDL.LU R60, [R1+0x22c] ;  /* 0x00022c00013c7983 */ /* 0x000ea80000300800 */
[----:B------:R0:W-:Y:S04]  /*1b1660*/  @P0 STG.E.U8 desc[UR62][R10.64], R54 ;  /* 0x000000360a000986 */ /* 0x0001e8000c10113e */
[----:B0-----:R-:W4:Y:S01]  /*1b1670*/  LDL.LU.64 R54, [R1+0x2638] ;  /* 0x0026380001367983 */ /* 0x001f220000300a00 */
[----:B------:R-:W-:-:S03]  /*1b1680*/  LOP3.LUT R57, R57, 0xffbfffff, RZ, 0xc0, !PT ;  /* 0xffbfffff39397812 */ /* 0x000fc600078ec0ff */
[----:B------:R-:W5:Y:S04]  /*1b1690*/  LDL.LU.64 R20, [R1+0x2620] ;  /* 0x0026200001147983 */ /* 0x000f680000300a00 */
[----:B------:R-:W2:Y:S04]  /*1b16a0*/  LDL.LU.64 R18, [R1+0x2618] ;  /* 0x0026180001127983 */ /* 0x000ea80000300a00 */
[----:B------:R-:W2:Y:S01]  /*1b16b0*/  LDL.LU R61, [R1+0x210] ;  /* 0x00021000013d7983 */ /* 0x000ea20000300800 */
[----:B------:R-:W-:Y:S02]  /*1b16c0*/  @P6 LOP3.LUT R57, R57, 0x400000, RZ, 0xfc, !PT ;  /* 0x0040000039396812 */ /* 0x000fe400078efcff */
[C---:B------:R-:W-:Y:S01]  /*1b16d0*/  LOP3.LUT P6, RZ, R53.reuse, 0x80000, RZ, 0xc0, !PT ;  /* 0x0008000035ff7812 */ /* 0x040fe200078cc0ff */
[----:B------:R-:W2:Y:S01]  /*1b16e0*/  LDL.LU.64 R16, [R1+0x2610] ;  /* 0x0026100001107983 */ /* 0x000ea20000300a00 */
[----:B------:R-:W-:-:S02]  /*1b16f0*/  LOP3.LUT P5, RZ, R53, 0x4000000, RZ, 0xc0, !PT ;  /* 0x0400000035ff7812 */ /* 0x000fc400078ac0ff */
[----:B------:R-:W-:Y:S02]  /*1b1700*/  LOP3.LUT R57, R57, 0xff7fffff, RZ, 0xc0, !PT ;  /* 0xff7fffff39397812 */ /* 0x000fe400078ec0ff */
[C---:B------:R-:W-:Y:S02]  /*1b1710*/  LOP3.LUT P4, RZ, R53.reuse, 0x8000000, RZ, 0xc0, !PT ;  /* 0x0800000035ff7812 */ /* 0x040fe4000788c0ff */
[C---:B------:R-:W-:Y:S02]  /*1b1720*/  LOP3.LUT P3, RZ, R53.reuse, 0x10000000, RZ, 0xc0, !PT ;  /* 0x1000000035ff7812 */ /* 0x040fe4000786c0ff */
[C---:B------:R-:W-:Y:S02]  /*1b1730*/  LOP3.LUT P2, RZ, R53.reuse, 0x20000000, RZ, 0xc0, !PT ;  /* 0x2000000035ff7812 */ /* 0x040fe4000784c0ff */
[C---:B------:R-:W-:Y:S02]  /*1b1740*/  LOP3.LUT P1, RZ, R53.reuse, 0x40000000, RZ, 0xc0, !PT ;  /* 0x4000000035ff7812 */ /* 0x040fe4000782c0ff */
[----:B------:R-:W-:Y:S01]  /*1b1750*/  LOP3.LUT P0, RZ, R53, 0x80000000, RZ, 0xc0, !PT ;  /* 0x8000000035ff7812 */ /* 0x000fe2000780c0ff */
        /* <DEDUP_REMOVED lines=8> */
[----:B------:R-:W-:-:S11]  /*1b17e0*/  PRMT R53, R41, 0x7772, RZ ;  /* 0x0000777229357816 */ /* 0x000fd600000000ff */
[----:B------:R0:W-:Y:S01]  /*1b17f0*/  @P6 STG.E.U8 desc[UR62][R8.64], R53 ;  /* 0x0000003508006986 */ /* 0x0001e2000c10113e */
[----:B------:R-:W-:Y:S02]  /*1b1800*/  LOP3.LUT P6, RZ, R57, 0x1000000, RZ, 0xc0, !PT ;  /* 0x0100000039ff7812 */ /* 0x000fe400078cc0ff */
[----:B0-----:R-:W-:Y:S01]  /*1b1810*/  PRMT R53, R41, 0x7773, RZ ;  /* 0x0000777329357816 */ /* 0x001fe200000000ff */
[----:B------:R-:W5:Y:S10]  /*1b1820*/  LDL.LU.64 R8, [R1+0x25f0] ;  /* 0x0025f00001087983 */ /* 0x000f740000300a00 */
[----:B------:R0:W-:Y:S01]  /*1b1830*/  @P6 STG.E.U8 desc[UR62][R46.64], R53 ;  /* 0x000000352e006986 */ /* 0x0001e2000c10113e */
[----:B------:R-:W-:-:S03]  /*1b1840*/  LOP3.LUT P6, RZ, R57, 0x800000, RZ, 0xc0, !PT ;  /* 0x0080000039ff7812 */ /* 0x000fc600078cc0ff */
[----:B0-----:R-:W5:Y:S01]  /*1b1850*/  LDL.LU.64 R46, [R1+0x25e8] ;  /* 0x0025e800012e7983 */ /* 0x001f620000300a00 */
[----:B------:R-:W-:-:S03]  /*1b1860*/  PRMT R53, R52, 0x7770, RZ ;  /* 0x0000777034357816 */ /* 0x000fc600000000ff */
[----:B------:R-:W5:Y:S06]  /*1b1870*/  LDL.LU R41, [R1+0x214] ;  /* 0x0002140001297983 */ /* 0x000f6c0000300800 */
[----:B---3--:R0:W-:Y:S04]  /*1b1880*/  @P6 STG.E.U8 desc[UR62][R48.64], R53 ;  /* 0x0000003530006986 */ /* 0x0081e8000c10113e */
[----:B0-----:R-:W3:Y:S01]  /*1b1890*/  LDL.LU.64 R48, [R1+0x25e0] ;  /* 0x0025e00001307983 */ /* 0x001ee20000300a00 */
[----:B------:R-:W-:-:S02]  /*1b18a0*/  LOP3.LUT P6, RZ, R57, 0x400000, RZ, 0xc0, !PT ;  /* 0x0040000039ff7812 */ /* 0x000fc400078cc0ff */
[----:B------:R-:W-:-:S11]  /*1b18b0*/  PRMT R53, R52, 0x7771, RZ ;  /* 0x0000777134357816 */ /* 0x000fd600000000ff */
[----:B----4-:R0:W-:Y:S01]  /*1b18c0*/  @P6 STG.E.U8 desc[UR62][R54.64], R53 ;  /* 0x0000003536006986 */ /* 0x0101e2000c10113e */
[----:B------:R-:W-:Y:S02]  /*1b18d0*/  LOP3.LUT P6, RZ, R57, 0x200000, RZ, 0xc0, !PT ;  /* 0x0020000039ff7812 */ /* 0x000fe400078cc0ff */
[----:B0-----:R-:W-:-:S11]  /*1b18e0*/  PRMT R53, R52, 0x7772, RZ ;  /* 0x0000777234357816 */ /* 0x001fd600000000ff */
[----:B------:R0:W-:Y:S01]  /*1b18f0*/  @P6 STG.E.U8 desc[UR62][R58.64], R53 ;  /* 0x000000353a006986 */ /* 0x0001e2000c10113e */
[C---:B------:R-:W-:Y:S02]  /*1b1900*/  LOP3.LUT P6, RZ, R57.reuse, 0x100000, RZ, 0xc0, !PT ;  /* 0x0010000039ff7812 */ /* 0x040fe400078cc0ff */
[----:B0-----:R-:W-:Y:S02]  /*1b1910*/  PRMT R53, R52, 0x7773, RZ ;  /* 0x0000777334357816 */ /* 0x001fe400000000ff */
[----:B------:R-:W4:Y:S09]  /*1b1920*/  LDL.LU R52, [R1+0x7bf8] ;  /* 0x007bf80001347983 */ /* 0x000f320000300800 */
[----:B------:R2:W-:Y:S01]  /*1b1930*/  @P6 STG.E.U8 desc[UR62][R22.64], R53 ;  /* 0x0000003516006986 */ /* 0x0005e2000c10113e */
[----:B------:R-:W-:-:S02]  /*1b1940*/  LOP3.LUT P6, RZ, R57, 0x80000, RZ, 0xc0, !PT ;  /* 0x0008000039ff7812 */ /* 0x000fc400078cc0ff */
[----:B--2---:R-:W-:-:S11]  /*1b1950*/  PRMT R53, R60, 0x7770, RZ ;  /* 0x000077703c357816 */ /* 0x004fd600000000ff */
[----:B-----5:R0:W-:Y:S01]  /*1b1960*/  @P6 STG.E.U8 desc[UR62][R20.64], R53 ;  /* 0x0000003514006986 */ /* 0x0201e2000c10113e */
        /* <DEDUP_REMOVED lines=17> */
[----:B---3--:R0:W-:Y:S04]  /*1b1a80*/  @P0 STG.E.U8 desc[UR62][R48.64], R53 ;  /* 0x0000003530000986 */ /* 0x0081e8000c10113e */
[----:B0-----:R-:W2:Y:S04]  /*1b1a90*/  LDL.LU.64 R48, [R1+0x25d8] ;  /* 0x0025d80001307983 */ /* 0x001ea80000300a00 */
[----:B------:R-:W3:Y:S04]  /*1b1aa0*/  LDL.LU.64 R12, [R1+0x25d0] ;  /* 0x0025d000010c7983 */ /* 0x000ee80000300a00 */
[----:B------:R-:W5:Y:S04]  /*1b1ab0*/  LDL.LU.64 R10, [R1+0x25c8] ;  /* 0x0025c800010a7983 */ /* 0x000f680000300a00 */
[----:B------:R-:W3:Y:S04]  /*1b1ac0*/  LDL.LU.64 R8, [R1+0x25c0] ;  /* 0x0025c00001087983 */ /* 0x000ee80000300a00 */
[----:B------:R-:W3:Y:S04]  /*1b1ad0*/  LDL.LU.64 R60, [R1+0x25b8] ;  /* 0x0025b800013c7983 */ /* 0x000ee80000300a00 */
[----:B------:R-:W3:Y:S04]  /*1b1ae0*/  LDL.LU.64 R46, [R1+0x25b0] ;  /* 0x0025b000012e7983 */ /* 0x000ee80000300a00 */
[----:B------:R-:W3:Y:S01]  /*1b1af0*/  LDL.LU R20, [R1+0x218] ;  /* 0x0002180001147983 */ /* 0x000ee20000300800 */
[----:B------:R-:W-:-:S02]  /*1b1b00*/  PRMT R53, R41, 0x7771, RZ ;  /* 0x0000777129357816 */ /* 0x000fc400000000ff */
[C---:B----4-:R-:W-:Y:S02]  /*1b1b10*/  LOP3.LUT P3, RZ, R52.reuse, 0x1, RZ, 0xc0, !PT ;  /* 0x0000000134ff7812 */ /* 0x050fe4000786c0ff */
        /* <DEDUP_REMOVED lines=10> */
[----:B--2---:R0:W-:Y:S04]  /*1b1bc0*/  @P3 STG.E.U8 desc[UR62][R48.64], R53 ;  /* 0x0000003530003986 */ /* 0x0041e8000c10113e */
[----:B0-----:R-:W2:Y:S04]  /*1b1bd0*/  LDL.LU.64 R48, [R1+0x25a8] ;  /* 0x0025a80001307983 */ /* 0x001ea80000300a00 */
[----:B------:R-:W4:Y:S04]  /*1b1be0*/  LDL.LU R21, [R1+0x21c] ;  /* 0x00021c0001157983 */ /* 0x000f280000300800 */
[----:B------:R-:W4:Y:S01]  /*1b1bf0*/  LDL.LU.64 R54, [R1+0x25a0] ;  /* 0x0025a00001367983 */ /* 0x000f220000300a00 */
[----:B------:R-:W-:-:S03]  /*1b1c00*/  LOP3.LUT R57, R57, 0xffffefff, RZ, 0xc0, !PT ;  /* 0xffffefff39397812 */ /* 0x000fc600078ec0ff */
[----:B------:R-:W4:Y:S04]  /*1b1c10*/  LDL.LU.64 R58, [R1+0x2598] ;  /* 0x00259800013a7983 */ /* 0x000f280000300a00 */
[----:B------:R-:W4:Y:S01]  /*1b1c20*/  LDL.LU.64 R22, [R1+0x2590] ;  /* 0x0025900001167983 */ /* 0x000f220000300a00 */
[C---:B------:R-:W-:Y:S02]  /*1b1c30*/  LOP3.LUT P2, RZ, R52.reuse, 0x2, RZ, 0xc0, !PT ;  /* 0x0000000234ff7812 */ /* 0x040fe4000784c0ff */
[----:B------:R-:W-:Y:S02]  /*1b1c40*/  @P6 LOP3.LUT R57, R57, 0x1000, RZ, 0xfc, !PT ;  /* 0x0000100039396812 */ /* 0x000fe400078efcff */
[----:B------:R-:W-:Y:S01]  /*1b1c50*/  LOP3.LUT P6, RZ, R52, 0x100, RZ, 0xc0, !PT ;  /* 0x0000010034ff7812 */ /* 0x000fe200078cc0ff */
[----:B------:R-:W4:Y:S01]  /*1b1c60*/  LDL.LU.64 R18, [R1+0x2588] ;  /* 0x0025880001127983 */ /* 0x000f220000300a00 */
[----:B------:R-:W-:-:S11]  /*1b1c70*/  LOP3.LUT R57, R57, 0xffffdfff, RZ, 0xc0, !PT ;  /* 0xffffdfff39397812 */ /* 0x000fd600078ec0ff */
[----:B------:R-:W-:Y:S02]  /*1b1c80*/  @P6 LOP3.LUT R57, R57, 0x2000, RZ, 0xfc, !PT ;  /* 0x0000200039396812 */ /* 0x000fe400078efcff */
[----:B------:R-:W-:Y:S02]  /*1b1c90*/  LOP3.LUT P6, RZ, R52, 0x80, RZ, 0xc0, !PT ;  /* 0x0000008034ff7812 */ /* 0x000fe400078cc0ff */
[----:B------:R-:W-:Y:S02]  /*1b1ca0*/  LOP3.LUT R57, R57, 0xffffbfff, RZ, 0xc0, !PT ;  /* 0xffffbfff39397812 */ /* 0x000fe400078ec0ff */
[----:B------:R-:W-:-:S09]  /*1b1cb0*/  PRMT R53, R41, 0x7772, RZ ;  /* 0x0000777229357816 */ /* 0x000fd200000000ff */
[----:B------:R-:W-:Y:S02]  /*1b1cc0*/  @P6 LOP3.LUT R57, R57, 0x4000, RZ, 0xfc, !PT ;  /* 0x0000400039396812 */ /* 0x000fe400078efcff */
[C---:B------:R-:W-:Y:S02]  /*1b1cd0*/  LOP3.LUT P6, RZ, R52.reuse, 0x40, RZ, 0xc0, !PT ;  /* 0x0000004034ff7812 */ /* 0x040fe400078cc0ff */
[----:B------:R-:W-:Y:S01]  /*1b1ce0*/  LOP3.LUT R57, R57, 0xffff7fff, RZ, 0xc0, !PT ;  /* 0xffff7fff39397812 */ /* 0x000fe200078ec0ff */
[----:B---3--:R0:W-:Y:S01]  /*1b1cf0*/  @P2 STG.E.U8 desc[UR62][R12.64], R53 ;  /* 0x000000350c002986 */ /* 0x0081e2000c10113e */
[----:B------:R-:W-:-:S09]  /*1b1d00*/  LOP3.LUT P1, RZ, R52, 0x4, RZ, 0xc0, !PT ;  /* 0x0000000434ff7812 */ /* 0x000fd2000782c0ff */
[----:B------:R-:W-:Y:S02]  /*1b1d10*/  @P6 LOP3.LUT R57, R57, 0x8000, RZ, 0xfc, !PT ;  /* 0x0000800039396812 */ /* 0x000fe400078efcff */
[C---:B------:R-:W-:Y:S02]  /*1b1d20*/  LOP3.LUT P6, RZ, R52.reuse, 0x20, RZ, 0xc0, !PT ;  /* 0x0000002034ff7812 */ /* 0x040fe400078cc0ff */
[----:B0-----:R-:W-:Y:S02]  /*1b1d30*/  PRMT R53, R41, 0x7773, RZ ;  /* 0x0000777329357816 */ /* 0x001fe400000000ff */
[----:B------:R-:W3:Y:S04]  /*1b1d40*/  LDL.LU R41, [R1+0x200] ;  /* 0x0002000001297983 */ /* 0x000ee80000300800 */
[----:B------:R-:W3:Y:S01]  /*1b1d50*/  LDL.LU.64 R16, [R1+0x2580] ;  /* 0x0025800001107983 */ /* 0x000ee20000300a00 */
[----:B------:R-:W-:-:S02]  /*1b1d60*/  LOP3.LUT P0, RZ, R52, 0x8, RZ, 0xc0, !PT ;  /* 0x0000000834ff7812 */ /* 0x000fc4000780c0ff */
[----:B------:R-:W-:Y:S01]  /*1b1d70*/  LOP3.LUT R57, R57, 0xfffeffff, RZ, 0xc0, !PT ;  /* 0xfffeffff39397812 */ /* 0x000fe200078ec0ff */
[----:B-----5:R0:W-:Y:S04]  /*1b1d80*/  @P1 STG.E.U8 desc[UR62][R10.64], R53 ;  /* 0x000000350a001986 */ /* 0x0201e8000c10113e */
[----:B------:R-:W5:Y:S04]  /*1b1d90*/  LDL.LU.64 R14, [R1+0x2578] ;  /* 0x00257800010e7983 */ /* 0x000f680000300a00 */
[----:B------:R-:W3:Y:S01]  /*1b1da0*/  LDL.LU.64 R12, [R1+0x2570] ;  /* 0x00257000010c7983 */ /* 0x000ee20000300a00 */
        /* <DEDUP_REMOVED lines=18> */
[----:B----4-:R-:W-:-:S11]  /*1b1ed0*/  PRMT R53, R21, 0x7770, RZ ;  /* 0x0000777015357816 */ /* 0x010fd600000000ff */
        /* <DEDUP_REMOVED lines=11> */
[----:B---3--:R-:W-:-:S11]  /*1b1f90*/  PRMT R53, R41, 0x7770, RZ ;  /* 0x0000777029357816 */ /* 0x008fd600000000ff */
[----:B------:R0:W-:Y:S01]  /*1b1fa0*/  @P6 STG.E.U8 desc[UR62][R16.64], R53 ;  /* 0x0000003510006986 */ /* 0x0001e2000c10113e */
[----:B------:R-:W-:Y:S02]  /*1b1fb0*/  LOP3.LUT P6, RZ, R57, 0x200, RZ, 0xc0, !PT ;  /* 0x0000020039ff7812 */ /* 0x000fe400078cc0ff */
[C---:B------:R-:W-:Y:S02]  /*1b1fc0*/  LOP3.LUT P5, RZ, R52.reuse, 0x2000, RZ, 0xc0, !PT ;  /* 0x0000200034ff7812 */ /* 0x040fe400078ac0ff */
[----:B------:R-:W-:Y:S02]  /*1b1fd0*/  LOP3.LUT P4, RZ, R52, 0x4000, RZ, 0xc0, !PT ;  /* 0x0000400034ff7812 */ /* 0x000fe4000788c0ff */
[----:B0-----:R-:W-:-:S07]  /*1b1fe0*/  PRMT R53, R41, 0x7771, RZ ;  /* 0x0000777129357816 */ /* 0x001fce00000000ff */
[----:B-----5:R0:W-:Y:S01]  /*1b1ff0*/  @P6 STG.E.U8 desc[UR62][R14.64], R53 ;  /* 0x000000350e006986 */ /* 0x0201e2000c10113e */
[C---:B------:R-:W-:Y:S02]  /*1b2000*/  LOP3.LUT P3, RZ, R52.reuse, 0x8000, RZ, 0xc0, !PT ;  /* 0x0000800034ff7812 */ /* 0x040fe4000786c0ff */
        /* <DEDUP_REMOVED lines=15> */
[----:B--2---:R0:W-:Y:S04]  /*1b2100*/  @P0 STG.E.U8 desc[UR62][R48.64], R53 ;  /* 0x0000003530000986 */ /* 0x0041e8000c10113e */
[----:B0-----:R-:W2:Y:S04]  /*1b2110*/  LDL.LU.64 R48, [R1+0x2540] ;  /* 0x0025400001307983 */ /* 0x001ea80000300a00 */
[----:B------:R-:W4:Y:S04]  /*1b2120*/  LDL.LU.64 R14, [R1+0x2538] ;  /* 0x00253800010e7983 */ /* 0x000f280000300a00 */
[----:B------:R-:W5:Y:S04]  /*1b2130*/  LDL.LU.64 R12, [R1+0x2530] ;  /* 0x00253000010c7983 */ /* 0x000f680000300a00 */
[----:B------:R-:W2:Y:S04]  /*1b2140*/  LDL.LU R11, [R1+0x208] ;  /* 0x00020800010b7983 */ /* 0x000ea80000300800 */
[----:B------:R-:W3:Y:S04]  /*1b2150*/  LDL.LU.64 R46, [R1+0x2528] ;  /* 0x00252800012e7983 */ /* 0x000ee80000300a00 */
[----:B------:R-:W3:Y:S04]  /*1b2160*/  LDL.LU.64 R8, [R1+0x2520] ;  /* 0x0025200001087983 */ /* 0x000ee80000300a00 */
[----:B------:R-:W3:Y:S04]  /*1b2170*/  LDL.LU.64 R60, [R1+0x2518] ;  /* 0x00251800013c7983 */ /* 0x000ee80000300a00 */
[----:B------:R-:W3:Y:S01]  /*1b2180*/  LDL.LU R56, [R1+0x20c] ;  /* 0x00020c0001387983 */ /* 0x000ee20000300800 */
[----:B------:R-:W-:-:S02]  /*1b2190*/  LOP3.LUT P3, RZ, R52, 0x80000, RZ, 0xc0, !PT ;  /* 0x0008000034ff7812 */ /* 0x000fc4000786c0ff */
        /* <DEDUP_REMOVED lines=16> */
[----:B--2---:R-:W-:-:S05]  /*1b22a0*/  PRMT R53, R11, 0x7770, RZ ;  /* 0x000077700b357816 */ /* 0x004fca00000000ff */
[----:B------:R0:W-:Y:S04]  /*1b22b0*/  @P3 STG.E.U8 desc[UR62][R48.64], R53 ;  /* 0x0000003530003986 */ /* 0x0001e8000c10113e */
[----:B0-----:R-:W2:Y:S04]  /*1b22c0*/  LDL.LU.64 R48, [R1+0x2510] ;  /* 0x0025100001307983 */ /* 0x001ea80000300a00 */
[----:B------:R-:W2:Y:S04]  /*1b22d0*/  LDL.LU.64 R54, [R1+0x2508] ;  /* 0x0025080001367983 */ /* 0x000ea80000300a00 */
[----:B------:R-:W2:Y:S04]  /*1b22e0*/  LDL.LU.64 R58, [R1+0x2500] ;  /* 0x00250000013a7983 */ /* 0x000ea80000300a00 */
[----:B------:R-:W2:Y:S04]  /*1b22f0*/  LDL.LU R41, [R1+0x1f0] ;  /* 0x0001f00001297983 */ /* 0x000ea80000300800 */
[----:B------:R-:W2:Y:S01]  /*1b2300*/  LDL.LU.64 R22, [R1+0x24f8] ;  /* 0x0024f80001167983 */ /* 0x000ea20000300a00 */
[----:B------:R-:W-:-:S02]  /*1b2310*/  LOP3.LUT R57, R57, 0xffffffbf, RZ, 0xc0, !PT ;  /* 0xffffffbf39397812 */ /* 0x000fc400078ec0ff */
[C---:B------:R-:W-:Y:S01]  /*1b2320*/  LOP3.LUT P2, RZ, R52.reuse, 0x100000, RZ, 0xc0, !PT ;  /* 0x0010000034ff7812 */ /* 0x040fe2000784c0ff */
[----:B------:R-:W2:Y:S01]  /*1b2330*/  LDL.LU.64 R20, [R1+0x24f0] ;  /* 0x0024f00001147983 */ /* 0x000ea20000300a00 */
[C---:B------:R-:W-:Y:S02]  /*1b2340*/  LOP3.LUT P1, RZ, R52.reuse, 0x200000, RZ, 0xc0, !PT ;  /* 0x0020000034ff7812 */ /* 0x040fe4000782c0ff */
[----:B------:R-:W-:Y:S02]  /*1b2350*/  @P6 LOP3.LUT R57, R57, 0x40, RZ, 0xfc, !PT ;  /* 0x0000004039396812 */ /* 0x000fe400078efcff */
[C---:B------:R-:W-:Y:S02]  /*1b2360*/  LOP3.LUT P6, RZ, R52.reuse, 0x2000000, RZ, 0xc0, !PT ;  /* 0x0200000034ff7812 */ /* 0x040fe400078cc0ff */
[----:B------:R-:W-:Y:S02]  /*1b2370*/  PRMT R53, R11, 0x7771, RZ ;  /* 0x000077710b357816 */ /* 0x000fe400000000ff */
[----:B------:R-:W-:-:S02]  /*1b2380*/  LOP3.LUT P0, RZ, R52, 0x400000, RZ, 0xc0, !PT ;  /* 0x0040000034ff7812 */ /* 0x000fc4000780c0ff */
[----:B------:R-:W-:Y:S01]  /*1b2390*/  LOP3.LUT R57, R57, 0xffffff7f, RZ, 0xc0, !PT ;  /* 0xffffff7f39397812 */ /* 0x000fe200078ec0ff */
[----:B------:R-:W2:Y:S04]  /*1b23a0*/  LDL.LU.64 R18, [R1+0x24e8] ;  /* 0x0024e80001127983 */ /* 0x000ea80000300a00 */
[----:B----4-:R0:W-:Y:S02]  /*1b23b0*/  @P2 STG.E.U8 desc[UR62][R14.64], R53 ;  /* 0x000000350e002986 */ /* 0x0101e4000c10113e */
[----:B------:R-:W-:Y:S02]  /*1b23c0*/  @P6 LOP3.LUT R57, R57, 0x80, RZ, 0xfc, !PT ;  /* 0x0000008039396812 */ /* 0x000fe400078efcff */
[----:B------:R-:W-:Y:S02]  /*1b23d0*/  LOP3.LUT P6, RZ, R52, 0x1000000, RZ, 0xc0, !PT ;  /* 0x0100000034ff7812 */ /* 0x000fe400078cc0ff */
[----:B0-----:R-:W-:-:S02]  /*1b23e0*/  PRMT R53, R11, 0x7772, RZ ;  /* 0x000077720b357816 */ /* 0x001fc400000000ff */
[----:B------:R-:W-:-:S03]  /*1b23f0*/  LOP3.LUT R57, R57, 0xfffffeff, RZ, 0xc0, !PT ;  /* 0xfffffeff39397812 */ /* 0x000fc600078ec0ff */
[----:B-----5:R0:W-:Y:S06]  /*1b2400*/  @P1 STG.E.U8 desc[UR62][R12.64], R53 ;  /* 0x000000350c001986 */ /* 0x0201ec000c10113e */
[----:B------:R-:W-:Y:S02]  /*1b2410*/  @P6 LOP3.LUT R57, R57, 0x100, RZ, 0xfc, !PT ;  /* 0x0000010039396812 */ /* 0x000fe400078efcff */
[----:B------:R-:W-:Y:S02]  /*1b2420*/  LOP3.LUT P6, RZ, R52, 0x800000, RZ, 0xc0, !PT ;  /* 0x0080000034ff7812 */ /* 0x000fe400078cc0ff */
[----:B0-----:R-:W-:-:S05]  /*1b2430*/  PRMT R53, R11, 0x7773, RZ ;  /* 0x000077730b357816 */ /* 0x001fca00000000ff */
[----:B---3--:R0:W-:Y:S04]  /*1b2440*/  @P0 STG.E.U8 desc[UR62][R46.64], R53 ;  /* 0x000000352e000986 */ /* 0x0081e8000c10113e */
[----:B0-----:R-:W3:Y:S04]  /*1b2450*/  LDL.LU R47, [R1+0x1f4] ;  /* 0x0001f400012f7983 */ /* 0x001ee80000300800 */
[----:B------:R-:W4:Y:S01]  /*1b2460*/  LDL.LU.64 R16, [R1+0x24e0] ;  /* 0x0024e00001107983 */ /* 0x000f220000300a00 */
[----:B------:R-:W-:-:S03]  /*1b2470*/  PRMT R53, R56, 0x7770, RZ ;  /* 0x0000777038357816 */ /* 0x000fc600000000ff */
[----:B------:R-:W5:Y:S04]  /*1b2480*/  LDL.LU.64 R14, [R1+0x24d8] ;  /* 0x0024d800010e7983 */ /* 0x000f680000300a00 */
[----:B------:R-:W3:Y:S04]  /*1b2490*/  LDL.LU.64 R12, [R1+0x24d0] ;  /* 0x0024d000010c7983 */ /* 0x000ee80000300a00 */
[----:B------:R0:W-:Y:S01]  /*1b24a0*/  @P6 STG.E.U8 desc[UR62][R8.64], R53 ;  /* 0x0000003508006986 */ /* 0x0001e2000c10113e */
[----:B------:R-:W-:-:S03]  /*1b24b0*/  LOP3.LUT P6, RZ, R57, 0x100, RZ, 0xc0, !PT ;  /* 0x0000010039ff7812 */ /* 0x000fc600078cc0ff */
[----:B------:R-:W3:Y:S04]  /*1b24c0*/  LDL.LU.64 R10, [R1+0x24c8] ;  /* 0x0024c800010a7983 */ /* 0x000ee80000300a00 */
[----:B------:R-:W3:Y:S01]  /*1b24d0*/  LDL.LU R46, [R1+0x1f8] ;  /* 0x0001f800012e7983 */ /* 0x000ee20000300800 */
[----:B0-----:R-:W-:-:S03]  /*1b24e0*/  PRMT R53, R56, 0x7771, RZ ;  /* 0x0000777138357816 */ /* 0x001fc600000000ff */
[----:B------:R-:W5:Y:S04]  /*1b24f0*/  LDL.LU.64 R8, [R1+0x24c0] ;  /* 0x0024c00001087983 */ /* 0x000f680000300a00 */
        /* <DEDUP_REMOVED lines=24> */
[----:B---3--:R-:W-:-:S07]  /*1b2680*/  PRMT R53, R47, 0x7770, RZ ;  /* 0x000077702f357816 */ /* 0x008fce00000000ff */
[----:B----4-:R0:W-:Y:S01]  /*1b2690*/  @P6 STG.E.U8 desc[UR62][R16.64], R53 ;  /* 0x0000003510006986 */ /* 0x0101e2000c10113e */
[C---:B------:R-:W-:Y:S02]  /*1b26a0*/  LOP3.LUT P3, RZ, R51.reuse, 0x4, RZ, 0xc0, !PT ;  /* 0x0000000433ff7812 */ /* 0x040fe4000786c0ff */
[----:B------:R-:W-:Y:S02]  /*1b26b0*/  LOP3.LUT P2, RZ, R51, 0x8, RZ, 0xc0, !PT ;  /* 0x0000000833ff7812 */ /* 0x000fe4000784c0ff */
[----:B0-----:R-:W-:-:S05]  /*1b26c0*/  PRMT R53, R47, 0x7771, RZ ;  /* 0x000077712f357816 */ /* 0x001fca00000000ff */
[----:B-----5:R0:W-:Y:S01]  /*1b26d0*/  @P5 STG.E.U8 desc[UR62][R14.64], R53 ;  /* 0x000000350e005986 */ /* 0x0201e2000c10113e */
        /* <DEDUP_REMOVED lines=15> */
[----:B------:R-:W5:Y:S04]  /*1b27d0*/  LDL.LU.64 R10, [R1+0x2490] ;  /* 0x00249000010a7983 */ /* 0x000f680000300a00 */
[----:B------:R-:W3:Y:S04]  /*1b27e0*/  LDL.LU R47, [R1+0x1fc] ;  /* 0x0001fc00012f7983 */ /* 0x000ee80000300800 */
[----:B------:R-:W3:Y:S04]  /*1b27f0*/  LDL.LU.64 R8, [R1+0x2488] ;  /* 0x0024880001087983 */ /* 0x000ee80000300a00 */
[----:B------:R-:W3:Y:S04]  /*1b2800*/  LDL.LU.64 R60, [R1+0x2480] ;  /* 0x00248000013c7983 */ /* 0x000ee80000300a00 */
[----:B------:R-:W3:Y:S01]  /*1b2810*/  LDL.LU R41, [R1+0x1e0] ;  /* 0x0001e00001297983 */ /* 0x000ee20000300800 */
[----:B------:R-:W-:-:S02]  /*1b2820*/  LOP3.LUT P3, RZ, R51, 0x40, RZ, 0xc0, !PT ;  /* 0x0000004033ff7812 */ /* 0x000fc4000786c0ff */
[----:B------:R-:W-:Y:S02]  /*1b2830*/  PRMT R53, R46, 0x7773, RZ ;  /* 0x000077732e357816 */ /* 0x000fe400000000ff */
[C---:B------:R-:W-:Y:S02]  /*1b2840*/  LOP3.LUT P2, RZ, R51.reuse, 0x80, RZ, 0xc0, !PT ;  /* 0x0000008033ff7812 */ /* 0x040fe4000784c0ff */
[C---:B------:R-:W-:Y:S02]  /*1b2850*/  LOP3.LUT P1, RZ, R51.reuse, 0x100, RZ, 0xc0, !PT ;  /* 0x0000010033ff7812 */ /* 0x040fe4000782c0ff */
[C---:B------:R-:W-:Y:S02]  /*1b2860*/  LOP3.LUT P0, RZ, R51.reuse, 0x200, RZ, 0xc0, !PT ;  /* 0x0000020033ff7812 */ /* 0x040fe4000780c0ff */
        /* <DEDUP_REMOVED lines=14> */
[----:B------:R-:W-:Y:S01]  /*1b2950*/  @P6 LOP3.LUT R52, R52, 0x20000000, RZ, 0xfc, !PT ;  /* 0x2000000034346812 */ /* 0x000fe200078efcff */
[----:B--2---:R0:W-:Y:S04]  /*1b2960*/  @P3 STG.E.U8 desc[UR62][R48.64], R53 ;  /* 0x0000003530003986 */ /* 0x0041e8000c10113e */
[----:B0-----:R-:W2:Y:S04]  /*1b2970*/  LDL.LU.64 R48, [R1+0x2478] ;  /* 0x0024780001307983 */ /* 0x001ea80000300a00 */
[----:B------:R-:W2:Y:S04]  /*1b2980*/  LDL.LU.64 R54, [R1+0x2470] ;  /* 0x0024700001367983 */ /* 0x000ea80000300a00 */
[----:B------:R-:W2:Y:S04]  /*1b2990*/  LDL.LU.64 R58, [R1+0x2468] ;  /* 0x00246800013a7983 */ /* 0x000ea80000300a00 */
[----:B------:R-:W2:Y:S04]  /*1b29a0*/  LDL.LU R46, [R1+0x1e4] ;  /* 0x0001e400012e7983 */ /* 0x000ea80000300800 */
[----:B------:R-:W2:Y:S04]  /*1b29b0*/  LDL.LU.64 R22, [R1+0x2460] ;  /* 0x0024600001167983 */ /* 0x000ea80000300a00 */
[----:B------:R-:W2:Y:S04]  /*1b29c0*/  LDL.LU.64 R20, [R1+0x2458] ;  /* 0x0024580001147983 */ /* 0x000ea80000300a00 */
[----:B------:R-:W2:Y:S01]  /*1b29d0*/  LDL.LU.64 R18, [R1+0x2450] ;  /* 0x0024500001127983 */ /* 0x000ea20000300a00 */
[----:B---3--:R-:W-:-:S03]  /*1b29e0*/  PRMT R53, R47, 0x7770, RZ ;  /* 0x000077702f357816 */ /* 0x008fc600000000ff */
[----:B------:R-:W3:Y:S04]  /*1b29f0*/  LDL.LU.64 R16, [R1+0x2448] ;  /* 0x0024480001107983 */ /* 0x000ee80000300a00 */
[----:B------:R0:W-:Y:S02]  /*1b2a00*/  @P2 STG.E.U8 desc[UR62][R14.64], R53 ;  /* 0x000000350e002986 */ /* 0x0001e4000c10113e */
[C---:B0-----:R-:W-:Y:S02]  /*1b2a10*/  PRMT R53, R47.reuse, 0x7771, RZ ;  /* 0x000077712f357816 */ /* 0x041fe400000000ff */
[----:B------:R-:W3:Y:S04]  /*1b2a20*/  LDL.LU.64 R14, [R1+0x2440] ;  /* 0x00244000010e7983 */ /* 0x000ee80000300a00 */
[----:B----4-:R0:W-:Y:S02]  /*1b2a30*/  @P1 STG.E.U8 desc[UR62][R12.64], R53 ;  /* 0x000000350c001986 */ /* 0x0101e4000c10113e */
[----:B0-----:R-:W-:-:S02]  /*1b2a40*/  PRMT R53, R47, 0x7772, RZ ;  /* 0x000077722f357816 */ /* 0x001fc400000000ff */
[----:B------:R-:W4:Y:S04]  /*1b2a50*/  LDL.LU.64 R12, [R1+0x2438] ;  /* 0x00243800010c7983 */ /* 0x000f280000300a00 */
[----:B-----5:R0:W-:Y:S04]  /*1b2a60*/  @P0 STG.E.U8 desc[UR62][R10.64], R53 ;  /* 0x000000350a000986 */ /* 0x0201e8000c10113e */
        /* <DEDUP_REMOVED lines=10> */
[C---:B------:R-:W-:Y:S02]  /*1b2b10*/  LOP3.LUT P5, RZ, R51.reuse, 0x80000, RZ, 0xc0, !PT ;  /* 0x0008000033ff7812 */ /* 0x040fe400078ac0ff */
[----:B------:R-:W-:-:S02]  /*1b2b20*/  LOP3.LUT P4, RZ, R51, 0x100000, RZ, 0xc0, !PT ;  /* 0x0010000033ff7812 */ /* 0x000fc4000788c0ff */
[----:B------:R-:W-:Y:S01]  /*1b2b30*/  LOP3.LUT P3, RZ, R51, 0x200000, RZ, 0xc0, !PT ;  /* 0x0020000033ff7812 */ /* 0x000fe2000786c0ff */
[----:B------:R-:W4:Y:S02]  /*1b2b40*/  LDL.LU R47, [R1+0x1ec] ;  /* 0x0001ec00012f7983 */ /* 0x000f240000300800 */
[----:B------:R-:W-:Y:S02]  /*1b2b50*/  @P6 LOP3.LUT R57, R57, 0x1, RZ, 0xfc, !PT ;  /* 0x0000000139396812 */ /* 0x000fe400078efcff */
[----:B------:R-:W-:-:S13]  /*1b2b60*/  LOP3.LUT P6, RZ, R51, 0x400, RZ, 0xc0, !PT ;  /* 0x0000040033ff7812 */ /* 0x000fda00078cc0ff */
[----:B------:R0:W-:Y:S01]  /*1b2b70*/  @P6 STG.E.U8 desc[UR62][R8.64], R53 ;  /* 0x0000003508006986 */ /* 0x0001e2000c10113e */
[----:B------:R-:W-:Y:S02]  /*1b2b80*/  LOP3.LUT P6, RZ, R57, 0x1, RZ, 0xc0, !PT ;  /* 0x0000000139ff7812 */ /* 0x000fe400078cc0ff */
[----:B0-----:R-:W-:Y:S01]  /*1b2b90*/  PRMT R53, R41, 0x7770, RZ ;  /* 0x0000777029357816 */ /* 0x001fe200000000ff */
[----:B------:R-:W5:Y:S10]  /*1b2ba0*/  LDL.LU.64 R8, [R1+0x2428] ;  /* 0x0024280001087983 */ /* 0x000f740000300a00 */
[----:B------:R0:W-:Y:S01]  /*1b2bb0*/  @P6 STG.E.U8 desc[UR62][R60.64], R53 ;  /* 0x000000353c006986 */ /* 0x0001e2000c10113e */
[----:B------:R-:W-:-:S02]  /*1b2bc0*/  LOP3.LUT P6, RZ, R52, 0x80000000, RZ, 0xc0, !PT ;  /* 0x8000000034ff7812 */ /* 0x000fc400078cc0ff */
[----:B0-----:R-:W-:Y:S01]  /*1b2bd0*/  PRMT R53, R41, 0x7771, RZ ;  /* 0x0000777129357816 */ /* 0x001fe200000000ff */
[----:B------:R-:W5:Y:S10]  /*1b2be0*/  LDL.LU.64 R60, [R1+0x2420] ;  /* 0x00242000013c7983 */ /* 0x000f740000300a00 */
[----:B--2---:R0:W-:Y:S01]  /*1b2bf0*/  @P6 STG.E.U8 desc[UR62][R48.64], R53 ;  /* 0x0000003530006986 */ /* 0x0041e2000c10113e */
[----:B------:R-:W-:-:S02]  /*1b2c00*/  LOP3.LUT P6, RZ, R52, 0x40000000, RZ, 0xc0, !PT ;  /* 0x4000000034ff7812 */ /* 0x000fc400078cc0ff */
[----:B0-----:R-:W-:Y:S01]  /*1b2c10*/  PRMT R53, R41, 0x7772, RZ ;  /* 0x0000777229357816 */ /* 0x001fe200000000ff */
[----:B------:R-:W2:Y:S10]  /*1b2c20*/  LDL.LU.64 R48, [R1+0x2418] ;  /* 0x0024180001307983 */ /* 0x000eb40000300a00 */
[----:B------:R0:W-:Y:S01]  /*1b2c30*/  @P6 STG.E.U8 desc[UR62][R54.64], R53 ;  /* 0x0000003536006986 */ /* 0x0001e2000c10113e */
        /* <DEDUP_REMOVED lines=14> */
[----:B---3--:R0:W-:Y:S02]  /*1b2d20*/  @P6 STG.E.U8 desc[UR62][R16.64], R53 ;  /* 0x0000003510006986 */ /* 0x0081e4000c10113e */
[----:B0-----:R-:W-:-:S05]  /*1b2d30*/  PRMT R53, R50, 0x7770, RZ ;  /* 0x0000777032357816 */ /* 0x001fca00000000ff */
[----:B------:R0:W-:Y:S02]  /*1b2d40*/  @P5 STG.E.U8 desc[UR62][R14.64], R53 ;  /* 0x000000350e005986 */ /* 0x0001e4000c10113e */
[----:B0-----:R-:W-:-:S05]  /*1b2d50*/  PRMT R53, R50, 0x7771, RZ ;  /* 0x0000777132357816 */ /* 0x001fca00000000ff */
[----:B----4-:R0:W-:Y:S02]  /*1b2d60*/  @P4 STG.E.U8 desc[UR62][R12.64], R53 ;  /* 0x000000350c004986 */ /* 0x0101e4000c10113e */
[----:B0-----:R-:W-:-:S05]  /*1b2d70*/  PRMT R53, R50, 0x7772, RZ ;  /* 0x0000777232357816 */ /* 0x001fca00000000ff */
[----:B-----5:R0:W-:Y:S02]  /*1b2d80*/  @P3 STG.E.U8 desc[UR62][R10.64], R53 ;  /* 0x000000350a003986 */ /* 0x0201e4000c10113e */
[----:B0-----:R-:W-:Y:S02]  /*1b2d90*/  PRMT R53, R50, 0x7773, RZ ;  /* 0x0000777332357816 */ /* 0x001fe400000000ff */
[----:B------:R-:W3:Y:S04]  /*1b2da0*/  LDL.LU R50, [R1+0x7bf0] ;  /* 0x007bf00001327983 */ /* 0x000ee80000300800 */
[----:B------:R-:W4:Y:S01]  /*1b2db0*/  LDL.LU.64 R16, [R1+0x2410] ;  /* 0x0024100001107983 */ /* 0x000f220000300a00 */
[C---:B------:R-:W-:Y:S02]  /*1b2dc0*/  LOP3.LUT P2, RZ, R51.reuse, 0x400000, RZ, 0xc0, !PT ;  /* 0x0040000033ff7812 */ /* 0x040fe4000784c0ff */
[----:B------:R-:W-:-:S02]  /*1b2dd0*/  LOP3.LUT P1, RZ, R51, 0x800000, RZ, 0xc0, !PT ;  /* 0x0080000033ff7812 */ /* 0x000fc4000782c0ff */
[----:B------:R-:W-:Y:S02]  /*1b2de0*/  LOP3.LUT P0, RZ, R51, 0x1000000, RZ, 0xc0, !PT ;  /* 0x0100000033ff7812 */ /* 0x000fe4000780c0ff */
[----:B------:R-:W-:-:S07]  /*1b2df0*/  LOP3.LUT R52, R52, 0xfffdffff, RZ, 0xc0, !PT ;  /* 0xfffdffff34347812 */ /* 0x000fce00078ec0ff */
[----:B------:R0:W-:Y:S02]  /*1b2e00*/  @P2 STG.E.U8 desc[UR62][R8.64], R53 ;  /* 0x0000003508002986 */ /* 0x0001e4000c10113e */
[----:B0-----:R-:W-:-:S05]  /*1b2e10*/  PRMT R53, R47, 0x7770, RZ ;  /* 0x000077702f357816 */ /* 0x001fca00000000ff */
[----:B------:R0:W-:Y:S02]  /*1b2e20*/  @P1 STG.E.U8 desc[UR62][R60.64], R53 ;  /* 0x000000353c001986 */ /* 0x0001e4000c10113e */
[----:B0-----:R-:W-:Y:S02]  /*1b2e30*/  PRMT R53, R47, 0x7771, RZ ;  /* 0x000077712f357816 */ /* 0x001fe400000000ff */
[C---:B------:R-:W-:Y:S02]  /*1b2e40*/  LOP3.LUT P3, RZ, R51.reuse, 0x2000000, RZ, 0xc0, !PT ;  /* 0x0200000033ff7812 */ /* 0x040fe4000786c0ff */
[C---:B------:R-:W-:Y:S02]  /*1b2e50*/  LOP3.LUT P2, RZ, R51.reuse, 0x4000000, RZ, 0xc0, !PT ;  /* 0x0400000033ff7812 */ /* 0x040fe4000784c0ff */
[C---:B------:R-:W-:Y:S01]  /*1b2e60*/  LOP3.LUT P1, RZ, R51.reuse, 0x8000000, RZ, 0xc0, !PT ;  /* 0x0800000033ff7812 */ /* 0x040fe2000782c0ff */
[----:B--2---:R0:W-:Y:S04]  /*1b2e70*/  @P0 STG.E.U8 desc[UR62][R48.64], R53 ;  /* 0x0000003530000986 */ /* 0x0041e8000c10113e */
[----:B0-----:R-:W2:Y:S04]  /*1b2e80*/  LDL.LU.64 R48, [R1+0x2408] ;  /* 0x0024080001307983 */ /* 0x001ea80000300a00 */
[----:B------:R-:W5:Y:S04]  /*1b2e90*/  LDL.LU.64 R14, [R1+0x2400] ;  /* 0x00240000010e7983 */ /* 0x000f680000300a00 */
[----:B------:R-:W5:Y:S04]  /*1b2ea0*/  LDL.LU.64 R12, [R1+0x23f8] ;  /* 0x0023f800010c7983 */ /* 0x000f680000300a00 */
[----:B------:R-:W5:Y:S04]  /*1b2eb0*/  LDL.LU.64 R10, [R1+0x23f0] ;  /* 0x0023f000010a7983 */ /* 0x000f680000300a00 */
[----:B------:R-:W5:Y:S04]  /*1b2ec0*/  LDL.LU R61, [R1+0x1d0] ;  /* 0x0001d000013d7983 */ /* 0x000f680000300800 */
[----:B------:R-:W5:Y:S01]  /*1b2ed0*/  LDL.LU.64 R8, [R1+0x23e8] ;  /* 0x0023e80001087983 */ /* 0x000f620000300a00 */
[----:B------:R-:W-:-:S03]  /*1b2ee0*/  LOP3.LUT P0, RZ, R51, 0x10000000, RZ, 0xc0, !PT ;  /* 0x1000000033ff7812 */ /* 0x000fc6000780c0ff */
[----:B------:R-:W5:Y:S01]  /*1b2ef0*/  LDL.LU R55, [R1+0x1d4] ;  /* 0x0001d40001377983 */ /* 0x000f620000300800 */
[----:B---3--:R-:W-:-:S13]  /*1b2f00*/  LOP3.LUT P6, RZ, R50, 0x20, RZ, 0xc0, !PT ;  /* 0x0000002032ff7812 */ /* 0x008fda00078cc0ff */
        /* <DEDUP_REMOVED lines=23> */
[----:B------:R-:W-:-:S05]  /*1b3080*/  PRMT R51, R47, 0x7772, RZ ;  /* 0x000077722f337816 */ /* 0x000fca00000000ff */
[----:B----4-:R0:W-:Y:S02]  /*1b3090*/  @P3 STG.E.U8 desc[UR62][R16.64], R51 ;  /* 0x0000003310003986 */ /* 0x0101e4000c10113e */
[----:B0-----:R-:W-:Y:S02]  /*1b30a0*/  PRMT R51, R47, 0x7773, RZ ;  /* 0x000077732f337816 */ /* 0x001fe400000000ff */
[----:B------:R-:W3:Y:S04]  /*1b30b0*/  LDL.LU.64 R46, [R1+0x23e0] ;  /* 0x0023e000012e7983 */ /* 0x000ee80000300a00 */
[----:B--2---:R0:W-:Y:S04]  /*1b30c0*/  @P2 STG.E.U8 desc[UR62][R48.64], R51 ;  /* 0x0000003330002986 */ /* 0x0041e8000c10113e */
[----:B0-----:R-:W2:Y:S04]  /*1b30d0*/  LDL.LU.64 R48, [R1+0x23d8] ;  /* 0x0023d80001307983 */ /* 0x001ea80000300a00 */
[----:B------:R-:W4:Y:S04]  /*1b30e0*/  LDL.LU.64 R56, [R1+0x23d0] ;  /* 0x0023d00001387983 */ /* 0x000f280000300a00 */
[----:B------:R-:W4:Y:S04]  /*1b30f0*/  LDL.LU.64 R58, [R1+0x23c8] ;  /* 0x0023c800013a7983 */ /* 0x000f280000300a00 */
[----:B------:R-:W4:Y:S04]  /*1b3100*/  LDL.LU R41, [R1+0x1d8] ;  /* 0x0001d80001297983 */ /* 0x000f280000300800 */
[----:B------:R-:W4:Y:S04]  /*1b3110*/  LDL.LU.64 R22, [R1+0x23c0] ;  /* 0x0023c00001167983 */ /* 0x000f280000300a00 */
[----:B------:R-:W4:Y:S01]  /*1b3120*/  LDL.LU.64 R20, [R1+0x23b8] ;  /* 0x0023b80001147983 */ /* 0x000f220000300a00 */
[----:B-----5:R-:W-:-:S03]  /*1b3130*/  PRMT R51, R61, 0x7770, RZ ;  /* 0x000077703d337816 */ /* 0x020fc600000000ff */
[----:B------:R-:W5:Y:S04]  /*1b3140*/  LDL.LU R60, [R1+0x1dc] ;  /* 0x0001dc00013c7983 */ /* 0x000f680000300800 */
[----:B------:R-:W5:Y:S04]  /*1b3150*/  LDL.LU.64 R18, [R1+0x23b0] ;  /* 0x0023b00001127983 */ /* 0x000f680000300a00 */
[----:B------:R0:W-:Y:S04]  /*1b3160*/  @P1 STG.E.U8 desc[UR62][R14.64], R51 ;  /* 0x000000330e001986 */ /* 0x0001e8000c10113e */
[----:B------:R-:W5:Y:S01]  /*1b3170*/  LDL.LU.64 R16, [R1+0x23a8] ;  /* 0x0023a80001107983 */ /* 0x000f620000300a00 */
[----:B0-----:R-:W-:-:S03]  /*1b3180*/  PRMT R51, R61, 0x7771, RZ ;  /* 0x000077713d337816 */ /* 0x001fc600000000ff */
        /* <DEDUP_REMOVED lines=24> */
[----:B----4-:R0:W-:Y:S01]  /*1b3310*/  @P6 STG.E.U8 desc[UR62][R56.64], R51 ;  /* 0x0000003338006986 */ /* 0x0101e2000c10113e */
        /* <DEDUP_REMOVED lines=27> */
[----:B0-----:R-:W3:Y:S04]  /*1b34d0*/  LDL.LU.64 R46, [R1+0x2378] ;  /* 0x00237800012e7983 */ /* 0x001ee80000300a00 */
[----:B------:R-:W4:Y:S04]  /*1b34e0*/  LDL.LU.64 R16, [R1+0x2370] ;  /* 0x0023700001107983 */ /* 0x000f280000300a00 */
[----:B------:R-:W5:Y:S04]  /*1b34f0*/  LDL.LU.64 R14, [R1+0x2368] ;  /* 0x00236800010e7983 */ /* 0x000f680000300a00 */
[----:B------:R-:W2:Y:S04]  /*1b3500*/  LDL.LU.64 R12, [R1+0x2360] ;  /* 0x00236000010c7983 */ /* 0x000ea80000300a00 */
[----:B------:R-:W2:Y:S04]  /*1b3510*/  LDL.LU.64 R10, [R1+0x2358] ;  /* 0x00235800010a7983 */ /* 0x000ea80000300a00 */
[----:B------:R-:W2:Y:S04]  /*1b3520*/  LDL.LU.64 R8, [R1+0x2350] ;  /* 0x0023500001087983 */ /* 0x000ea80000300a00 */
[----:B------:R-:W2:Y:S01]  /*1b3530*/  LDL.LU R41, [R1+0x1c4] ;  /* 0x0001c40001297983 */ /* 0x000ea20000300800 */
[----:B------:R-:W-:-:S02]  /*1b3540*/  LOP3.LUT P3, RZ, R50, 0x1000, RZ, 0xc0, !PT ;  /* 0x0000100032ff7812 */ /* 0x000fc4000786c0ff */
[----:B------:R-:W-:Y:S02]  /*1b3550*/  PRMT R51, R61, 0x7771, RZ ;  /* 0x000077713d337816 */ /* 0x000fe400000000ff */
        /* <DEDUP_REMOVED lines=17> */
[----:B0-----:R-:W3:Y:S04]  /*1b3670*/  LDL.LU.64 R46, [R1+0x2348] ;  /* 0x00234800012e7983 */ /* 0x001ee80000300a00 */
[----:B------:R-:W3:Y:S04]  /*1b3680*/  LDL.LU R60, [R1+0x1c8] ;  /* 0x0001c800013c7983 */ /* 0x000ee80000300800 */
[----:B------:R-:W3:Y:S04]  /*1b3690*/  LDL.LU.64 R56, [R1+0x2340] ;  /* 0x0023400001387983 */ /* 0x000ee80000300a00 */
[----:B------:R-:W3:Y:S04]  /*1b36a0*/  LDL.LU.64 R54, [R1+0x2338] ;  /* 0x0023380001367983 */ /* 0x000ee80000300a00 */
[----:B------:R-:W3:Y:S01]  /*1b36b0*/  LDL.LU.64 R58, [R1+0x2330] ;  /* 0x00233000013a7983 */ /* 0x000ee20000300a00 */
[----:B------:R-:W-:-:S03]  /*1b36c0*/  LOP3.LUT R52, R52, 0xffffbfff, RZ, 0xc0, !PT ;  /* 0xffffbfff34347812 */ /* 0x000fc600078ec0ff */
[----:B------:R-:W3:Y:S01]  /*1b36d0*/  LDL.LU.64 R22, [R1+0x2328] ;  /* 0x0023280001167983 */ /* 0x000ee20000300a00 */
[C---:B------:R-:W-:Y:S02]  /*1b36e0*/  LOP3.LUT P2, RZ, R50.reuse, 0x2000, RZ, 0xc0, !PT ;  /* 0x0000200032ff7812 */ /* 0x040fe4000784c0ff */
[----:B------:R-:W-:Y:S02]  /*1b36f0*/  LOP3.LUT P1, RZ, R50, 0x4000, RZ, 0xc0, !PT ;  /* 0x0000400032ff7812 */ /* 0x000fe4000782c0ff */
[----:B------:R-:W-:Y:S02]  /*1b3700*/  @P6 LOP3.LUT R52, R52, 0x4000, RZ, 0xfc, !PT ;  /* 0x0000400034346812 */ /* 0x000fe400078efcff */
[----:B------:R-:W-:Y:S02]  /*1b3710*/  LOP3.LUT P6, RZ, R50, 0x40000, RZ, 0xc0, !PT ;  /* 0x0004000032ff7812 */ /* 0x000fe400078cc0ff */
[----:B------:R-:W-:Y:S01]  /*1b3720*/  PRMT R51, R61, 0x7772, RZ ;  /* 0x000077723d337816 */ /* 0x000fe200000000ff */
[----:B------:R-:W3:Y:S01]  /*1b3730*/  LDL.LU.64 R20, [R1+0x2320] ;  /* 0x0023200001147983 */ /* 0x000ee20000300a00 */
[----:B------:R-:W-:-:S02]  /*1b3740*/  LOP3.LUT R52, R52, 0xffff7fff, RZ, 0xc0, !PT ;  /* 0xffff7fff34347812 */ /* 0x000fc400078ec0ff */
[----:B------:R-:W-:Y:S01]  /*1b3750*/  LOP3.LUT P0, RZ, R50, 0x8000, RZ, 0xc0, !PT ;  /* 0x0000800032ff7812 */ /* 0x000fe2000780c0ff */
[----:B------:R-:W3:Y:S06]  /*1b3760*/  LDL.LU.64 R18, [R1+0x2318] ;  /* 0x0023180001127983 */ /* 0x000eec0000300a00 */
[----:B------:R-:W-:Y:S02]  /*1b3770*/  @P6 LOP3.LUT R52, R52, 0x8000, RZ, 0xfc, !PT ;  /* 0x0000800034346812 */ /* 0x000fe400078efcff */
[----:B------:R-:W-:Y:S01]  /*1b3780*/  LOP3.LUT P6, RZ, R50, 0x20000, RZ, 0xc0, !PT ;  /* 0x0002000032ff7812 */ /* 0x000fe200078cc0ff */
[----:B----4-:R0:W-:Y:S01]  /*1b3790*/  @P2 STG.E.U8 desc[UR62][R16.64], R51 ;  /* 0x0000003310002986 */ /* 0x0101e2000c10113e */
[----:B------:R-:W-:-:S02]  /*1b37a0*/  LOP3.LUT R52, R52, 0xfffeffff, RZ, 0xc0, !PT ;  /* 0xfffeffff34347812 */ /* 0x000fc400078ec0ff */
[----:B0-----:R-:W-:-:S09]  /*1b37b0*/  PRMT R51, R61, 0x7773, RZ ;  /* 0x000077733d337816 */ /* 0x001fd200000000ff */
[----:B------:R-:W-:Y:S02]  /*1b37c0*/  @P6 LOP3.LUT R52, R52, 0x10000, RZ, 0xfc, !PT ;  /* 0x0001000034346812 */ /* 0x000fe400078efcff */
[----:B------:R-:W-:Y:S01]  /*1b37d0*/  LOP3.LUT P6, RZ, R50, 0x10000, RZ, 0xc0, !PT ;  /* 0x0001000032ff7812 */ /* 0x000fe200078cc0ff */
[----:B------:R-:W4:Y:S04]  /*1b37e0*/  LDL.LU R61, [R1+0x1b0] ;  /* 0x0001b000013d7983 */ /* 0x000f280000300800 */
[----:B-----5:R2:W-:Y:S04]  /*1b37f0*/  @P1 STG.E.U8 desc[UR62][R14.64], R51 ;  /* 0x000000330e001986 */ /* 0x0205e8000c10113e */
[----:B------:R-:W5:Y:S01]  /*1b3800*/  LDL.LU.64 R16, [R1+0x2310] ;  /* 0x0023100001107983 */ /* 0x000f620000300a00 */
[----:B--2---:R-:W-:-:S03]  /*1b3810*/  PRMT R51, R41, 0x7770, RZ ;  /* 0x0000777029337816 */ /* 0x004fc600000000ff */
[----:B------:R-:W2:Y:S04]  /*1b3820*/  LDL.LU.64 R14, [R1+0x2308] ;  /* 0x00230800010e7983 */ /* 0x000ea80000300a00 */
[----:B------:R0:W-:Y:S02]  /*1b3830*/  @P0 STG.E.U8 desc[UR62][R12.64], R51 ;  /* 0x000000330c000986 */ /* 0x0001e4000c10113e */
[----:B0-----:R-:W-:Y:S02]  /*1b3840*/  PRMT R51, R41, 0x7771, RZ ;  /* 0x0000777129337816 */ /* 0x001fe400000000ff */
[----:B------:R-:W2:Y:S04]  /*1b3850*/  LDL.LU.64 R12, [R1+0x2300] ;  /* 0x00230000010c7983 */ /* 0x000ea80000300a00 */
[----:B------:R0:W-:Y:S01]  /*1b3860*/  @P6 STG.E.U8 desc[UR62][R10.64], R51 ;  /* 0x000000330a006986 */ /* 0x0001e2000c10113e */
[----:B------:R-:W-:-:S02]  /*1b3870*/  LOP3.LUT P6, RZ, R52, 0x10000, RZ, 0xc0, !PT ;  /* 0x0001000034ff7812 */ /* 0x000fc400078cc0ff */
[----:B0-----:R-:W-:Y:S01]  /*1b3880*/  PRMT R51, R41, 0x7772, RZ ;  /* 0x0000777229337816 */ /* 0x001fe200000000ff */
[----:B------:R-:W2:Y:S10]  /*1b3890*/  LDL.LU.64 R10, [R1+0x22f8] ;  /* 0x0022f800010a7983 */ /* 0x000eb40000300a00 */
[----:B------:R0:W-:Y:S01]  /*1b38a0*/  @P6 STG.E.U8 desc[UR62][R8.64], R51 ;  /* 0x0000003308006986 */ /* 0x0001e2000c10113e */
[----:B------:R-:W-:-:S03]  /*1b38b0*/  LOP3.LUT P6, RZ, R52, 0x8000, RZ, 0xc0, !PT ;  /* 0x0000800034ff7812 */ /* 0x000fc600078cc0ff */
[----:B0-----:R-:W2:Y:S01]  /*1b38c0*/  LDL.LU.64 R8, [R1+0x22f0] ;  /* 0x0022f00001087983 */ /* 0x001ea20000300a00 */
[----:B------:R-:W-:-:S09]  /*1b38d0*/  PRMT R51, R41, 0x7773, RZ ;  /* 0x0000777329337816 */ /* 0x000fd200000000ff */
[----:B---3--:R0:W-:Y:S04]  /*1b38e0*/  @P6 STG.E.U8 desc[UR62][R46.64], R51 ;  /* 0x000000332e006986 */ /* 0x0081e8000c10113e */
[----:B0-----:R-:W3:Y:S01]  /*1b38f0*/  LDL.LU.64 R46, [R1+0x22e8] ;  /* 0x0022e800012e7983 */ /* 0x001ee20000300a00 */
        /* <DEDUP_REMOVED lines=23> */
[----:B-----5:R0:W-:Y:S01]  /*1b3a70*/  @P5 STG.E.U8 desc[UR62][R16.64], R51 ;  /* 0x0000003310005986 */ /* 0x0201e2000c10113e */
[C---:B------:R-:W-:Y:S02]  /*1b3a80*/  LOP3.LUT P1, RZ, R50.reuse, 0x20000000, RZ, 0xc0, !PT ;  /* 0x2000000032ff7812 */ /* 0x040fe4000782c0ff */
[----:B0-----:R-:W-:Y:S02]  /*1b3a90*/  PRMT R51, R49, 0x7773, RZ ;  /* 0x0000777331337816 */ /* 0x001fe400000000ff */
[----:B------:R-:W5:Y:S04]  /*1b3aa0*/  LDL.LU R49, [R1+0x7be4] ;  /* 0x007be40001317983 */ /* 0x000f680000300800 */
[----:B--2---:R4:W-:Y:S01]  /*1b3ab0*/  @P4 STG.E.U8 desc[UR62][R14.64], R51 ;  /* 0x000000330e004986 */ /* 0x0049e2000c10113e */
[----:B------:R-:W-:-:S02]  /*1b3ac0*/  LOP3.LUT P0, RZ, R50, 0x40000000, RZ, 0xc0, !PT ;  /* 0x4000000032ff7812 */ /* 0x000fc4000780c0ff */
[----:B----4-:R-:W-:-:S05]  /*1b3ad0*/  PRMT R51, R61, 0x7770, RZ ;  /* 0x000077703d337816 */ /* 0x010fca00000000ff */
        /* <DEDUP_REMOVED lines=9> */
[----:B------:R-:W4:Y:S04]  /*1b3b70*/  LDL.LU.64 R12, [R1+0x22d0] ;  /* 0x0022d000010c7983 */ /* 0x000f280000300a00 */
[----:B------:R-:W2:Y:S04]  /*1b3b80*/  LDL.LU R41, [R1+0x1b4] ;  /* 0x0001b40001297983 */ /* 0x000ea80000300800 */
[----:B------:R-:W3:Y:S04]  /*1b3b90*/  LDL.LU.64 R10, [R1+0x22c8] ;  /* 0x0022c800010a7983 */ /* 0x000ee80000300a00 */
[----:B------:R-:W3:Y:S04]  /*1b3ba0*/  LDL.LU.64 R8, [R1+0x22c0] ;  /* 0x0022c00001087983 */ /* 0x000ee80000300a00 */
[----:B------:R-:W3:Y:S04]  /*1b3bb0*/  LDL.LU.64 R60, [R1+0x22b8] ;  /* 0x0022b800013c7983 */ /* 0x000ee80000300a00 */
[----:B------:R-:W3:Y:S01]  /*1b3bc0*/  LDL.LU R20, [R1+0x1b8] ;  /* 0x0001b80001147983 */ /* 0x000ee20000300800 */
[----:B------:R-:W-:-:S02]  /*1b3bd0*/  LOP3.LUT R52, R52, 0xfffffffd, RZ, 0xc0, !PT ;  /* 0xfffffffd34347812 */ /* 0x000fc400078ec0ff */
[----:B------:R-:W-:Y:S02]  /*1b3be0*/  LOP3.LUT P3, RZ, R50, 0x80000000, RZ, 0xc0, !PT ;  /* 0x8000000032ff7812 */ /* 0x000fe4000786c0ff */
[----:B-----5:R-:W-:-:S13]  /*1b3bf0*/  LOP3.LUT P6, RZ, R49, 0x800, RZ, 0xc0, !PT ;  /* 0x0000080031ff7812 */ /* 0x020fda00078cc0ff */
        /* <DEDUP_REMOVED lines=17> */
[C---:B------:R-:W-:Y:S02]  /*1b3d10*/  LOP3.LUT P2, RZ, R49.reuse, 0x1, RZ, 0xc0, !PT ;  /* 0x0000000131ff7812 */ /* 0x040fe4000784c0ff */
[----:B------:R-:W-:Y:S02]  /*1b3d20*/  LOP3.LUT R52, R52, 0xffffff7f, RZ, 0xc0, !PT ;  /* 0xffffff7f34347812 */ /* 0x000fe400078ec0ff */
[----:B------:R-:W-:-:S07]  /*1b3d30*/  LOP3.LUT P1, RZ, R49, 0x2, RZ, 0xc0, !PT ;  /* 0x0000000231ff7812 */ /* 0x000fce000782c0ff */
[----:B------:R-:W-:Y:S02]  /*1b3d40*/  @P6 LOP3.LUT R52, R52, 0x80, RZ, 0xfc, !PT ;  /* 0x0000008034346812 */ /* 0x000fe400078efcff */
[C---:B------:R-:W-:Y:S02]  /*1b3d50*/  LOP3.LUT P6, RZ, R49.reuse, 0x10, RZ, 0xc0, !PT ;  /* 0x0000001031ff7812 */ /* 0x040fe400078cc0ff */
[----:B------:R-:W-:Y:S02]  /*1b3d60*/  LOP3.LUT P0, RZ, R49, 0x4, RZ, 0xc0, !PT ;  /* 0x0000000431ff7812 */ /* 0x000fe4000780c0ff */
[----:B--2---:R-:W-:-:S05]  /*1b3d70*/  PRMT R51, R41, 0x7770, RZ ;  /* 0x0000777029337816 */ /* 0x004fca00000000ff */
[----:B------:R0:W-:Y:S04]  /*1b3d80*/  @P3 STG.E.U8 desc[UR62][R46.64], R51 ;  /* 0x000000332e003986 */ /* 0x0001e8000c10113e */
[----:B0-----:R-:W2:Y:S04]  /*1b3d90*/  LDL.LU.64 R46, [R1+0x22b0] ;  /* 0x0022b000012e7983 */ /* 0x001ea80000300a00 */
[----:B------:R-:W5:Y:S04]  /*1b3da0*/  LDL.LU R21, [R1+0x1bc] ;  /* 0x0001bc0001157983 */ /* 0x000f680000300800 */
[----:B------:R-:W5:Y:S04]  /*1b3db0*/  LDL.LU.64 R56, [R1+0x22a8] ;  /* 0x0022a80001387983 */ /* 0x000f680000300a00 */
[----:B------:R-:W5:Y:S04]  /*1b3dc0*/  LDL.LU.64 R54, [R1+0x22a0] ;  /* 0x0022a00001367983 */ /* 0x000f680000300a00 */
[----:B------:R-:W5:Y:S04]  /*1b3dd0*/  LDL.LU.64 R58, [R1+0x2298] ;  /* 0x00229800013a7983 */ /* 0x000f680000300a00 */
[----:B------:R-:W5:Y:S04]  /*1b3de0*/  LDL.LU.64 R22, [R1+0x2290] ;  /* 0x0022900001167983 */ /* 0x000f680000300a00 */
[----:B------:R-:W5:Y:S01]  /*1b3df0*/  LDL.LU.64 R18, [R1+0x2288] ;  /* 0x0022880001127983 */ /* 0x000f620000300a00 */
[----:B------:R-:W-:-:S02]  /*1b3e00*/  PRMT R51, R41, 0x7771, RZ ;  /* 0x0000777129337816 */ /* 0x000fc400000000ff */
[----:B------:R-:W-:Y:S01]  /*1b3e10*/  LOP3.LUT R52, R52, 0xfffffeff, RZ, 0xc0, !PT ;  /* 0xfffffeff34347812 */ /* 0x000fe200078ec0ff */
[----:B------:R-:W5:Y:S04]  /*1b3e20*/  LDL.LU.64 R16, [R1+0x2280] ;  /* 0x0022800001107983 */ /* 0x000f680000300a00 */
[----:B---3--:R0:W-:Y:S01]  /*1b3e30*/  @P2 STG.E.U8 desc[UR62][R14.64], R51 ;  /* 0x000000330e002986 */ /* 0x0081e2000c10113e */
[----:B------:R-:W-:Y:S02]  /*1b3e40*/  @P6 LOP3.LUT R52, R52, 0x100, RZ, 0xfc, !PT ;  /* 0x0000010034346812 */ /* 0x000fe400078efcff */
[----:B------:R-:W-:Y:S02]  /*1b3e50*/  LOP3.LUT P6, RZ, R49, 0x8, RZ, 0xc0, !PT ;  /* 0x0000000831ff7812 */ /* 0x000fe400078cc0ff */
[C---:B0-----:R-:W-:Y:S01]  /*1b3e60*/  PRMT R51, R41.reuse, 0x7772, RZ ;  /* 0x0000777229337816 */ /* 0x041fe200000000ff */
[----:B------:R-:W3:Y:S04]  /*1b3e70*/  LDL.LU.64 R14, [R1+0x2278] ;  /* 0x00227800010e7983 */ /* 0x000ee80000300a00 */
[----:B----4-:R0:W-:Y:S02]  /*1b3e80*/  @P1 STG.E.U8 desc[UR62][R12.64], R51 ;  /* 0x000000330c001986 */ /* 0x0101e4000c10113e */
[----:B0-----:R-:W-:-:S02]  /*1b3e90*/  PRMT R51, R41, 0x7773, RZ ;  /* 0x0000777329337816 */ /* 0x001fc400000000ff */
[----:B------:R-:W4:Y:S04]  /*1b3ea0*/  LDL.LU.64 R12, [R1+0x2270] ;  /* 0x00227000010c7983 */ /* 0x000f280000300a00 */
        /* <DEDUP_REMOVED lines=38> */
[----:B---3--:R0:W-:Y:S02]  /*1b4110*/  @P5 STG.E.U8 desc[UR62][R14.64], R51 ;  /* 0x000000330e005986 */ /* 0x0081e4000c10113e */
[----:B0-----:R-:W-:-:S05]  /*1b4120*/  PRMT R51, R48, 0x7772, RZ ;  /* 0x0000777230337816 */ /* 0x001fca00000000ff */
[----:B----4-:R0:W-:Y:S02]  /*1b4130*/  @P4 STG.E.U8 desc[UR62][R12.64], R51 ;  /* 0x000000330c004986 */ /* 0x0101e4000c10113e */
[----:B0-----:R-:W-:Y:S02]  /*1b4140*/  PRMT R51, R48, 0x7773, RZ ;  /* 0x0000777330337816 */ /* 0x001fe400000000ff */
[----:B------:R-:W3:Y:S04]  /*1b4150*/  LDL.LU R48, [R1+0x7be0] ;  /* 0x007be00001307983 */ /* 0x000ee80000300800 */
        /* <DEDUP_REMOVED lines=8> */
[----:B------:R-:W-:-:S09]  /*1b41e0*/  LOP3.LUT P3, RZ, R49, 0x40000, RZ, 0xc0, !PT ;  /* 0x0004000031ff7812 */ /* 0x000fd2000786c0ff */
[----:B--2---:R0:W-:Y:S04]  /*1b41f0*/  @P0 STG.E.U8 desc[UR62][R46.64], R51 ;  /* 0x000000332e000986 */ /* 0x0041e8000c10113e */
[----:B0-----:R-:W2:Y:S04]  /*1b4200*/  LDL.LU.64 R46, [R1+0x2240] ;  /* 0x00224000012e7983 */ /* 0x001ea80000300a00 */
[----:B------:R-:W5:Y:S04]  /*1b4210*/  LDL.LU.64 R16, [R1+0x2238] ;  /* 0x0022380001107983 */ /* 0x000f680000300a00 */
[----:B------:R-:W2:Y:S04]  /*1b4220*/  LDL.LU.64 R14, [R1+0x2230] ;  /* 0x00223000010e7983 */ /* 0x000ea80000300a00 */
[----:B------:R-:W2:Y:S04]  /*1b4230*/  LDL.LU R13, [R1+0x1a8] ;  /* 0x0001a800010d7983 */ /* 0x000ea80000300800 */
[----:B------:R-:W3:Y:S04]  /*1b4240*/  LDL.LU.64 R10, [R1+0x2228] ;  /* 0x00222800010a7983 */ /* 0x000ee80000300a00 */
[----:B------:R-:W3:Y:S04]  /*1b4250*/  LDL.LU.64 R8, [R1+0x2220] ;  /* 0x0022200001087983 */ /* 0x000ee80000300a00 */
[----:B------:R-:W3:Y:S01]  /*1b4260*/  LDL.LU R53, [R1+0x1ac] ;  /* 0x0001ac0001357983 */ /* 0x000ee20000300800 */
[----:B------:R-:W-:-:S02]  /*1b4270*/  PRMT R51, R41, 0x7773, RZ ;  /* 0x0000777329337816 */ /* 0x000fc400000000ff */
        /* <DEDUP_REMOVED lines=10> */
[----:B----4-:R0:W-:Y:S04]  /*1b4320*/  @P3 STG.E.U8 desc[UR62][R60.64], R51 ;  /* 0x000000333c003986 */ /* 0x0101e8000c10113e */
[----:B0-----:R-:W4:Y:S01]  /*1b4330*/  LDL.LU.64 R60, [R1+0x2218] ;  /* 0x00221800013c7983 */ /* 0x001f220000300a00 */
        /* <DEDUP_REMOVED lines=9> */
[----:B------:R-:W-:Y:S02]  /*1b43d0*/  LOP3.LUT R50, R50, 0x7fffffff, RZ, 0xc0, !PT ;  /* 0x7fffffff32327812 */ /* 0x000fe400078ec0ff */
[----:B------:R-:W-:-:S09]  /*1b43e0*/  LOP3.LUT P2, RZ, R49, 0x80000, RZ, 0xc0, !PT ;  /* 0x0008000031ff7812 */ /* 0x000fd2000784c0ff */
[----:B------:R-:W-:Y:S02]  /*1b43f0*/  @P6 LOP3.LUT R50, R50, 0x80000000, RZ, 0xfc, !PT ;  /* 0x8000000032326812 */ /* 0x000fe400078efcff */
[C---:B------:R-:W-:Y:S02]  /*1b4400*/  LOP3.LUT P6, RZ, R49.reuse, 0x800000, RZ, 0xc0, !PT ;  /* 0x0080000031ff7812 */ /* 0x040fe400078cc0ff */
[----:B------:R-:W-:Y:S02]  /*1b4410*/  LOP3.LUT R52, R52, 0xfffffffe, RZ, 0xc0, !PT ;  /* 0xfffffffe34347812 */ /* 0x000fe400078ec0ff */
[C---:B------:R-:W-:Y:S02]  /*1b4420*/  LOP3.LUT P1, RZ, R49.reuse, 0x100000, RZ, 0xc0, !PT ;  /* 0x0010000031ff7812 */ /* 0x040fe4000782c0ff */
[C---:B------:R-:W-:Y:S02]  /*1b4430*/  LOP3.LUT P0, RZ, R49.reuse, 0x200000, RZ, 0xc0, !PT ;  /* 0x0020000031ff7812 */ /* 0x040fe4000780c0ff */
[----:B------:R-:W-:-:S05]  /*1b4440*/  LOP3.LUT P5, RZ, R49, 0x80000000, RZ, 0xc0, !PT ;  /* 0x8000000031ff7812 */ /* 0x000fca00078ac0ff */
[----:B------:R-:W-:Y:S02]  /*1b4450*/  @P6 LOP3.LUT R52, R52, 0x1, RZ, 0xfc, !PT ;  /* 0x0000000134346812 */ /* 0x000fe400078efcff */
[----:B------:R-:W-:Y:S02]  /*1b4460*/  LOP3.LUT P6, RZ, R49, 0x400000, RZ, 0xc0, !PT ;  /* 0x0040000031ff7812 */ /* 0x000fe400078cc0ff */
[----:B--2---:R-:W-:-:S05]  /*1b4470*/  PRMT R49, R13, 0x7770, RZ ;  /* 0x000077700d317816 */ /* 0x004fca00000000ff */
[----:B------:R0:W-:Y:S04]  /*1b4480*/  @P2 STG.E.U8 desc[UR62][R46.64], R49 ;  /* 0x000000312e002986 */ /* 0x0001e8000c10113e */
[----:B0-----:R-:W2:Y:S04]  /*1b4490*/  LDL.LU.64 R46, [R1+0x2210] ;  /* 0x00221000012e7983 */ /* 0x001ea80000300a00 */
[----:B------:R-:W2:Y:S04]  /*1b44a0*/  LDL.LU.64 R56, [R1+0x2208] ;  /* 0x0022080001387983 */ /* 0x000ea80000300a00 */
[----:B------:R-:W2:Y:S04]  /*1b44b0*/  LDL.LU R18, [R1+0x190] ;  /* 0x0001900001127983 */ /* 0x000ea80000300800 */
[----:B------:R-:W2:Y:S04]  /*1b44c0*/  LDL.LU.64 R54, [R1+0x2200] ;  /* 0x0022000001367983 */ /* 0x000ea80000300a00 */
[----:B------:R-:W2:Y:S04]  /*1b44d0*/  LDL.LU.64 R58, [R1+0x21f8] ;  /* 0x0021f800013a7983 */ /* 0x000ea80000300a00 */
[----:B------:R-:W2:Y:S01]  /*1b44e0*/  LDL.LU.64 R22, [R1+0x21f0] ;  /* 0x0021f00001167983 */ /* 0x000ea20000300a00 */
[----:B------:R-:W-:-:S03]  /*1b44f0*/  PRMT R49, R13, 0x7771, RZ ;  /* 0x000077710d317816 */ /* 0x000fc600000000ff */
[----:B------:R-:W2:Y:S04]  /*1b4500*/  LDL.LU R41, [R1+0x194] ;  /* 0x0001940001297983 */ /* 0x000ea80000300800 */
[----:B------:R-:W2:Y:S04]  /*1b4510*/  LDL.LU.64 R20, [R1+0x21e8] ;  /* 0x0021e80001147983 */ /* 0x000ea80000300a00 */
[----:B-----5:R0:W-:Y:S02]  /*1b4520*/  @P1 STG.E.U8 desc[UR62][R16.64], R49 ;  /* 0x0000003110001986 */ /* 0x0201e4000c10113e */
[----:B0-----:R-:W-:-:S02]  /*1b4530*/  PRMT R49, R13, 0x7772, RZ ;  /* 0x000077720d317816 */ /* 0x001fc400000000ff */
[----:B------:R-:W5:Y:S04]  /*1b4540*/  LDL.LU.64 R16, [R1+0x21e0] ;  /* 0x0021e00001107983 */ /* 0x000f680000300a00 */
[----:B------:R0:W-:Y:S02]  /*1b4550*/  @P0 STG.E.U8 desc[UR62][R14.64], R49 ;  /* 0x000000310e000986 */ /* 0x0001e4000c10113e */
[----:B0-----:R-:W-:Y:S02]  /*1b4560*/  PRMT R49, R13, 0x7773, RZ ;  /* 0x000077730d317816 */ /* 0x001fe400000000ff */
[----:B------:R-:W5:Y:S04]  /*1b4570*/  LDL.LU.64 R14, [R1+0x21d8] ;  /* 0x0021d800010e7983 */ /* 0x000f680000300a00 */
[----:B------:R-:W5:Y:S04]  /*1b4580*/  LDL.LU.64 R12, [R1+0x21d0] ;  /* 0x0021d000010c7983 */ /* 0x000f680000300a00 */
[----:B------:R-:W5:Y:S04]  /*1b4590*/  LDL.LU R19, [R1+0x198] ;  /* 0x0001980001137983 */ /* 0x000f680000300800 */
[----:B---3--:R0:W-:Y:S01]  /*1b45a0*/  @P6 STG.E.U8 desc[UR62][R10.64], R49 ;  /* 0x000000310a006986 */ /* 0x0081e2000c10113e */
[----:B------:R-:W-:-:S02]  /*1b45b0*/  LOP3.LUT P6, RZ, R52, 0x1, RZ, 0xc0, !PT ;  /* 0x0000000134ff7812 */ /* 0x000fc400078cc0ff */
[----:B0-----:R-:W-:Y:S01]  /*1b45c0*/  PRMT R49, R53, 0x7770, RZ ;  /* 0x0000777035317816 */ /* 0x001fe200000000ff */
[----:B------:R-:W3:Y:S10]  /*1b45d0*/  LDL.LU.64 R10, [R1+0x21c8] ;  /* 0x0021c800010a7983 */ /* 0x000ef40000300a00 */
[----:B------:R0:W-:Y:S01]  /*1b45e0*/  @P6 STG.E.U8 desc[UR62][R8.64], R49 ;  /* 0x0000003108006986 */ /* 0x0001e2000c10113e */
[----:B------:R-:W-:-:S03]  /*1b45f0*/  LOP3.LUT P6, RZ, R50, 0x80000000, RZ, 0xc0, !PT ;  /* 0x8000000032ff7812 */ /* 0x000fc600078cc0ff */
[----:B0-----:R-:W3:Y:S01]  /*1b4600*/  LDL.LU.64 R8, [R1+0x21c0] ;  /* 0x0021c00001087983 */ /* 0x001ee20000300a00 */
[----:B------:R-:W-:-:S09]  /*1b4610*/  PRMT R49, R53, 0x7771, RZ ;  /* 0x0000777135317816 */ /* 0x000fd200000000ff */
[----:B----4-:R0:W-:Y:S04]  /*1b4620*/  @P6 STG.E.U8 desc[UR62][R60.64], R49 ;  /* 0x000000313c006986 */ /* 0x0101e8000c10113e */
[----:B0-----:R-:W4:Y:S01]  /*1b4630*/  LDL.LU.64 R60, [R1+0x21b8] ;  /* 0x0021b800013c7983 */ /* 0x001f220000300a00 */
[----:B------:R-:W-:Y:S02]  /*1b4640*/  LOP3.LUT P6, RZ, R50, 0x40000000, RZ, 0xc0, !PT ;  /* 0x4000000032ff7812 */ /* 0x000fe400078cc0ff */
[----:B------:R-:W-:Y:S02]  /*1b4650*/  PRMT R49, R53, 0x7772, RZ ;  /* 0x0000777235317816 */ /* 0x000fe400000000ff */
[C---:B------:R-:W-:Y:S02]  /*1b4660*/  LOP3.LUT P4, RZ, R48.reuse, 0x1, RZ, 0xc0, !PT ;  /* 0x0000000130ff7812 */ /* 0x040fe4000788c0ff */
[----:B------:R-:W-:-:S02]  /*1b4670*/  LOP3.LUT P3, RZ, R48, 0x2, RZ, 0xc0, !PT ;  /* 0x0000000230ff7812 */ /* 0x000fc4000786c0ff */
[C---:B------:R-:W-:Y:S02]  /*1b4680*/  LOP3.LUT P2, RZ, R48.reuse, 0x4, RZ, 0xc0, !PT ;  /* 0x0000000430ff7812 */ /* 0x040fe4000784c0ff */
[C---:B------:R-:W-:Y:S02]  /*1b4690*/  LOP3.LUT P1, RZ, R48.reuse, 0x8, RZ, 0xc0, !PT ;  /* 0x0000000830ff7812 */ /* 0x040fe4000782c0ff */
[----:B------:R-:W-:Y:S01]  /*1b46a0*/  LOP3.LUT P0, RZ, R48, 0x10, RZ, 0xc0, !PT ;  /* 0x0000001030ff7812 */ /* 0x000fe2000780c0ff */
[----:B--2---:R0:W-:Y:S01]  /*1b46b0*/  @P6 STG.E.U8 desc[UR62][R46.64], R49 ;  /* 0x000000312e006986 */ /* 0x0041e2000c10113e */
[C---:B------:R-:W-:Y:S02]  /*1b46c0*/  LOP3.LUT P6, RZ, R50.reuse, 0x20000000, RZ, 0xc0, !PT ;  /* 0x2000000032ff7812 */ /* 0x040fe400078cc0ff */
        /* <DEDUP_REMOVED lines=16> */
[----:B-----5:R0:W-:Y:S02]  /*1b47d0*/  @P5 STG.E.U8 desc[UR62][R16.64], R49 ;  /* 0x0000003110005986 */ /* 0x0201e4000c10113e */
[----:B0-----:R-:W-:-:S05]  /*1b47e0*/  PRMT R49, R41, 0x7771, RZ ;  /* 0x0000777129317816 */ /* 0x001fca00000000ff */
[----:B------:R0:W-:Y:S02]  /*1b47f0*/  @P4 STG.E.U8 desc[UR62][R14.64], R49 ;  /* 0x000000310e004986 */ /* 0x0001e4000c10113e */
[----:B0-----:R-:W-:-:S05]  /*1b4800*/  PRMT R49, R41, 0x7772, RZ ;  /* 0x0000777229317816 */ /* 0x001fca00000000ff */
[----:B------:R0:W-:Y:S02]  /*1b4810*/  @P3 STG.E.U8 desc[UR62][R12.64], R49 ;  /* 0x000000310c003986 */ /* 0x0001e4000c10113e */
[----:B0-----:R-:W-:-:S05]  /*1b4820*/  PRMT R49, R41, 0x7773, RZ ;  /* 0x0000777329317816 */ /* 0x001fca00000000ff */
[----:B---3--:R0:W-:Y:S02]  /*1b4830*/  @P2 STG.E.U8 desc[UR62][R10.64], R49 ;  /* 0x000000310a002986 */ /* 0x0081e4000c10113e */
[----:B0-----:R-:W-:-:S05]  /*1b4840*/  PRMT R49, R19, 0x7770, RZ ;  /* 0x0000777013317816 */ /* 0x001fca00000000ff */
[----:B------:R0:W-:Y:S02]  /*1b4850*/  @P1 STG.E.U8 desc[UR62][R8.64], R49 ;  /* 0x0000003108001986 */ /* 0x0001e4000c10113e */
        /* <DEDUP_REMOVED lines=10> */
[----:B------:R-:W-:-:S03]  /*1b4900*/  PRMT R49, R19, 0x7772, RZ ;  /* 0x0000777213317816 */ /* 0x000fc600000000ff */
[----:B------:R-:W2:Y:S01]  /*1b4910*/  LDL.LU R18, [R1+0x180] ;  /* 0x0001800001127983 */ /* 0x000ea20000300800 */
        /* <DEDUP_REMOVED lines=18> */
[----:B------:R-:W3:Y:S04]  /*1b4a40*/  LDL.LU.64 R52, [R1+0x2178] ;  /* 0x0021780001347983 */ /* 0x000ee80000300a00 */
[----:B------:R-:W3:Y:S01]  /*1b4a50*/  LDL.LU.64 R56, [R1+0x2170] ;  /* 0x0021700001387983 */ /* 0x000ee20000300a00 */
[----:B------:R-:W-:-:S03]  /*1b4a60*/  PRMT R49, R19, 0x7773, RZ ;  /* 0x0000777313317816 */ /* 0x000fc600000000ff */
[----:B------:R-:W3:Y:S04]  /*1b4a70*/  LDL.LU R19, [R1+0x184] ;  /* 0x0001840001137983 */ /* 0x000ee80000300800 */
[----:B------:R-:W3:Y:S01]  /*1b4a80*/  LDL.LU.64 R54, [R1+0x2168] ;  /* 0x0021680001367983 */ /* 0x000ee20000300a00 */
[----:B------:R-:W-:-:S03]  /*1b4a90*/  LOP3.LUT R50, R50, 0xffbfffff, RZ, 0xc0, !PT ;  /* 0xffbfffff32327812 */ /* 0x000fc600078ec0ff */
[----:B------:R-:W3:Y:S01]  /*1b4aa0*/  LDL.LU.64 R58, [R1+0x2160] ;  /* 0x00216000013a7983 */ /* 0x000ee20000300a00 */
[C---:B------:R-:W-:Y:S02]  /*1b4ab0*/  LOP3.LUT P2, RZ, R48.reuse, 0x40, RZ, 0xc0, !PT ;  /* 0x0000004030ff7812 */ /* 0x040fe4000784c0ff */
[----:B------:R-:W-:Y:S02]  /*1b4ac0*/  LOP3.LUT P1, RZ, R48, 0x80, RZ, 0xc0, !PT ;  /* 0x0000008030ff7812 */ /* 0x000fe4000782c0ff */
[----:B------:R-:W-:Y:S02]  /*1b4ad0*/  @P6 LOP3.LUT R50, R50, 0x400000, RZ, 0xfc, !PT ;  /* 0x0040000032326812 */ /* 0x000fe400078efcff */
[C---:B------:R-:W-:Y:S01]  /*1b4ae0*/  LOP3.LUT P6, RZ, R48.reuse, 0x800, RZ, 0xc0, !PT ;  /* 0x0000080030ff7812 */ /* 0x040fe200078cc0ff */
[----:B------:R-:W3:Y:S01]  /*1b4af0*/  LDL.LU.64 R22, [R1+0x2158] ;  /* 0x0021580001167983 */ /* 0x000ee20000300a00 */
[----:B------:R-:W-:Y:S02]  /*1b4b00*/  LOP3.LUT P0, RZ, R48, 0x100, RZ, 0xc0, !PT ;  /* 0x0000010030ff7812 */ /* 0x000fe4000780c0ff */
[----:B------:R-:W-:Y:S01]  /*1b4b10*/  LOP3.LUT R50, R50, 0xff7fffff, RZ, 0xc0, !PT ;  /* 0xff7fffff32327812 */ /* 0x000fe200078ec0ff */
[----:B------:R-:W3:Y:S08]  /*1b4b20*/  LDL.LU.64 R20, [R1+0x2150] ;  /* 0x0021500001147983 */ /* 0x000ef00000300a00 */
[----:B------:R-:W-:-:S02]  /*1b4b30*/  @P6 LOP3.LUT R50, R50, 0x800000, RZ, 0xfc, !PT ;  /* 0x0080000032326812 */ /* 0x000fc400078efcff */
[----:B------:R-:W-:Y:S01]  /*1b4b40*/  LOP3.LUT P6, RZ, R48, 0x400, RZ, 0xc0, !PT ;  /* 0x0000040030ff7812 */ /* 0x000fe200078cc0ff */
[----:B----4-:R2:W-:Y:S01]  /*1b4b50*/  @P2 STG.E.U8 desc[UR62][R16.64], R49 ;  /* 0x0000003110002986 */ /* 0x0105e2000c10113e */
[----:B------:R-:W-:Y:S02]  /*1b4b60*/  LOP3.LUT R50, R50, 0xfeffffff, RZ, 0xc0, !PT ;  /* 0xfeffffff32327812 */ /* 0x000fe400078ec0ff */
[----:B--2---:R-:W-:-:S09]  /*1b4b70*/  PRMT R49, R41, 0x7770, RZ ;  /* 0x0000777029317816 */ /* 0x004fd200000000ff */
[----:B------:R-:W-:Y:S02]  /*1b4b80*/  @P6 LOP3.LUT R50, R50, 0x1000000, RZ, 0xfc, !PT ;  /* 0x0100000032326812 */ /* 0x000fe400078efcff */
[----:B------:R-:W-:Y:S01]  /*1b4b90*/  LOP3.LUT P6, RZ, R48, 0x200, RZ, 0xc0, !PT ;  /* 0x0000020030ff7812 */ /* 0x000fe200078cc0ff */
[----:B------:R-:W2:Y:S04]  /*1b4ba0*/  LDL.LU.64 R16, [R1+0x2148] ;  /* 0x0021480001107983 */ /* 0x000ea80000300a00 */
[----:B-----5:R0:W-:Y:S02]  /*1b4bb0*/  @P1 STG.E.U8 desc[UR62][R14.64], R49 ;  /* 0x000000310e001986 */ /* 0x0201e4000c10113e */
[C---:B0-----:R-:W-:Y:S02]  /*1b4bc0*/  PRMT R49, R41.reuse, 0x7771, RZ ;  /* 0x0000777129317816 */ /* 0x041fe400000000ff */
[----:B------:R-:W4:Y:S04]  /*1b4bd0*/  LDL.LU.64 R14, [R1+0x2140] ;  /* 0x00214000010e7983 */ /* 0x000f280000300a00 */
[----:B------:R0:W-:Y:S02]  /*1b4be0*/  @P0 STG.E.U8 desc[UR62][R12.64], R49 ;  /* 0x000000310c000986 */ /* 0x0001e4000c10113e */
[----:B0-----:R-:W-:-:S02]  /*1b4bf0*/  PRMT R49, R41, 0x7772, RZ ;  /* 0x0000777229317816 */ /* 0x001fc400000000ff */
[----:B------:R-:W5:Y:S04]  /*1b4c00*/  LDL.LU.64 R12, [R1+0x2138] ;  /* 0x00213800010c7983 */ /* 0x000f680000300a00 */
[----:B------:R0:W-:Y:S01]  /*1b4c10*/  @P6 STG.E.U8 desc[UR62][R10.64], R49 ;  /* 0x000000310a006986 */ /* 0x0001e2000c10113e */
[C---:B------:R-:W-:Y:S02]  /*1b4c20*/  LOP3.LUT P6, RZ, R50.reuse, 0x1000000, RZ, 0xc0, !PT ;  /* 0x0100000032ff7812 */ /* 0x040fe400078cc0ff */
[----:B0-----:R-:W-:Y:S01]  /*1b4c30*/  PRMT R49, R41, 0x7773, RZ ;  /* 0x0000777329317816 */ /* 0x001fe200000000ff */
[----:B------:R-:W2:Y:S10]  /*1b4c40*/  LDL.LU.64 R10, [R1+0x2130] ;  /* 0x00213000010a7983 */ /* 0x000eb40000300a00 */
[----:B------:R0:W-:Y:S01]  /*1b4c50*/  @P6 STG.E.U8 desc[UR62][R8.64], R49 ;  /* 0x0000003108006986 */ /* 0x0001e2000c10113e */
[----:B------:R-:W-:-:S03]  /*1b4c60*/  LOP3.LUT P6, RZ, R50, 0x800000, RZ, 0xc0, !PT ;  /* 0x0080000032ff7812 */ /* 0x000fc600078cc0ff */
[----:B0-----:R-:W4:Y:S01]  /*1b4c70*/  LDL.LU.64 R8, [R1+0x2128] ;  /* 0x0021280001087983 */ /* 0x001f220000300a00 */
[----:B------:R-:W-:-:S03]  /*1b4c80*/  PRMT R49, R18, 0x7770, RZ ;  /* 0x0000777012317816 */ /* 0x000fc600000000ff */
[----:B------:R-:W4:Y:S06]  /*1b4c90*/  LDL.LU R41, [R1+0x18c] ;  /* 0x00018c0001297983 */ /* 0x000f2c0000300800 */
[----:B---3--:R0:W-:Y:S04]  /*1b4ca0*/  @P6 STG.E.U8 desc[UR62][R60.64], R49 ;  /* 0x000000313c006986 */ /* 0x0081e8000c10113e */
[----:B0-----:R-:W3:Y:S01]  /*1b4cb0*/  LDL.LU.64 R60, [R1+0x2120] ;  /* 0x00212000013c7983 */ /* 0x001ee20000300a00 */
[----:B------:R-:W-:-:S02]  /*1b4cc0*/  LOP3.LUT P6, RZ, R50, 0x400000, RZ, 0xc0, !PT ;  /* 0x0040000032ff7812 */ /* 0x000fc400078cc0ff */
        /* <DEDUP_REMOVED lines=22> */
[----:B--2---:R0:W-:Y:S01]  /*1b4e30*/  @P5 STG.E.U8 desc[UR62][R16.64], R49 ;  /* 0x0000003110005986 */ /* 0x0041e2000c10113e */
[----:B------:R-:W-:Y:S02]  /*1b4e40*/  LOP3.LUT P1, RZ, R48, 0x400000, RZ, 0xc0, !PT ;  /* 0x0040000030ff7812 */ /* 0x000fe4000782c0ff */
[----:B0-----:R-:W-:-:S05]  /*1b4e50*/  PRMT R49, R47, 0x7770, RZ ;  /* 0x000077702f317816 */ /* 0x001fca00000000ff */
[----:B----4-:R0:W-:Y:S01]  /*1b4e60*/  @P4 STG.E.U8 desc[UR62][R14.64], R49 ;  /* 0x000000310e004986 */ /* 0x0101e2000c10113e */
[----:B------:R-:W-:Y:S02]  /*1b4e70*/  LOP3.LUT P0, RZ, R48, 0x800000, RZ, 0xc0, !PT ;  /* 0x0080000030ff7812 */ /* 0x000fe4000780c0ff */
[----:B0-----:R-:W-:-:S05]  /*1b4e80*/  PRMT R49, R47, 0x7771, RZ ;  /* 0x000077712f317816 */ /* 0x001fca00000000ff */
[----:B-----5:R0:W-:Y:S02]  /*1b4e90*/  @P3 STG.E.U8 desc[UR62][R12.64], R49 ;  /* 0x000000310c003986 */ /* 0x0201e4000c10113e */
[----:B0-----:R-:W-:-:S05]  /*1b4ea0*/  PRMT R49, R47, 0x7772, RZ ;  /* 0x000077722f317816 */ /* 0x001fca00000000ff */
[----:B------:R0:W-:Y:S02]  /*1b4eb0*/  @P2 STG.E.U8 desc[UR62][R10.64], R49 ;  /* 0x000000310a002986 */ /* 0x0001e4000c10113e */
[----:B0-----:R-:W-:Y:S02]  /*1b4ec0*/  PRMT R49, R47, 0x7773, RZ ;  /* 0x000077732f317816 */ /* 0x001fe400000000ff */
[----:B------:R-:W2:Y:S04]  /*1b4ed0*/  LDL.LU R47, [R1+0x7bd0] ;  /* 0x007bd000012f7983 */ /* 0x000ea80000300800 */
[----:B------:R0:W-:Y:S02]  /*1b4ee0*/  @P1 STG.E.U8 desc[UR62][R8.64], R49 ;  /* 0x0000003108001986 */ /* 0x0001e4000c10113e */
[----:B0-----:R-:W-:-:S05]  /*1b4ef0*/  PRMT R49, R41, 0x7770, RZ ;  /* 0x0000777029317816 */ /* 0x001fca00000000ff */
[----:B---3--:R0:W-:Y:S04]  /*1b4f00*/  @P0 STG.E.U8 desc[UR62][R60.64], R49 ;  /* 0x000000313c000986 */ /* 0x0081e8000c10113e */
        /* <DEDUP_REMOVED lines=20> */
[----:B------:R-:W2:Y:S04]  /*1b5050*/  LDL.LU.64 R58, [R1+0x20c8] ;  /* 0x0020c800013a7983 */ /* 0x000ea80000300a00 */
[----:B------:R-:W2:Y:S01]  /*1b5060*/  LDL.LU R17, [R1+0x178] ;  /* 0x0001780001117983 */ /* 0x000ea20000300800 */
[----:B------:R-:W-:-:S03]  /*1b5070*/  PRMT R49, R41, 0x7772, RZ ;  /* 0x0000777229317816 */ /* 0x000fc600000000ff */
[----:B------:R-:W2:Y:S04]  /*1b5080*/  LDL.LU.64 R22, [R1+0x20c0] ;  /* 0x0020c00001167983 */ /* 0x000ea80000300a00 */
[----:B------:R-:W2:Y:S01]  /*1b5090*/  LDL.LU.64 R20, [R1+0x20b8] ;  /* 0x0020b80001147983 */ /* 0x000ea20000300a00 */
        /* <DEDUP_REMOVED lines=20> */
[----:B----4-:R0:W-:Y:S01]  /*1b51e0*/  @P2 STG.E.U8 desc[UR62][R18.64], R49 ;  /* 0x0000003112002986 */ /* 0x0101e2000c10113e */
[----:B------:R-:W-:Y:S02]  /*1b51f0*/  LOP3.LUT R50, R50, 0xfffeffff, RZ, 0xc0, !PT ;  /* 0xfffeffff32327812 */ /* 0x000fe400078ec0ff */
[----:B0-----:R-:W-:-:S09]  /*1b5200*/  PRMT R49, R41, 0x7773, RZ ;  /* 0x0000777329317816 */ /* 0x001fd200000000ff */
[----:B------:R-:W-:Y:S02]  /*1b5210*/  @P6 LOP3.LUT R50, R50, 0x10000, RZ, 0xfc, !PT ;  /* 0x0001000032326812 */ /* 0x000fe400078efcff */
[----:B------:R-:W-:Y:S01]  /*1b5220*/  LOP3.LUT P6, RZ, R48, 0x10000000, RZ, 0xc0, !PT ;  /* 0x1000000030ff7812 */ /* 0x000fe200078cc0ff */
[----:B------:R-:W4:Y:S04]  /*1b5230*/  LDL.LU R41, [R1+0x17c] ;  /* 0x00017c0001297983 */ /* 0x000f280000300800 */
[----:B-----5:R0:W-:Y:S04]  /*1b5240*/  @P1 STG.E.U8 desc[UR62][R14.64], R49 ;  /* 0x000000310e001986 */ /* 0x0201e8000c10113e */
[----:B------:R-:W5:Y:S01]  /*1b5250*/  LDL.LU.64 R18, [R1+0x20b0] ;  /* 0x0020b00001127983 */ /* 0x000f620000300a00 */
[----:B0-----:R-:W-:-:S03]  /*1b5260*/  PRMT R49, R51, 0x7770, RZ ;  /* 0x0000777033317816 */ /* 0x001fc600000000ff */
[----:B------:R-:W4:Y:S04]  /*1b5270*/  LDL.LU.64 R14, [R1+0x20a8] ;  /* 0x0020a800010e7983 */ /* 0x000f280000300a00 */
[----:B------:R0:W-:Y:S02]  /*1b5280*/  @P0 STG.E.U8 desc[UR62][R12.64], R49 ;  /* 0x000000310c000986 */ /* 0x0001e4000c10113e */
[----:B0-----:R-:W-:Y:S02]  /*1b5290*/  PRMT R49, R51, 0x7771, RZ ;  /* 0x0000777133317816 */ /* 0x001fe400000000ff */
[----:B------:R-:W4:Y:S04]  /*1b52a0*/  LDL.LU.64 R12, [R1+0x20a0] ;  /* 0x0020a000010c7983 */ /* 0x000f280000300a00 */
[----:B------:R0:W-:Y:S01]  /*1b52b0*/  @P6 STG.E.U8 desc[UR62][R10.64], R49 ;  /* 0x000000310a006986 */ /* 0x0001e2000c10113e */
[----:B------:R-:W-:-:S02]  /*1b52c0*/  LOP3.LUT P6, RZ, R50, 0x10000, RZ, 0xc0, !PT ;  /* 0x0001000032ff7812 */ /* 0x000fc400078cc0ff */
[----:B0-----:R-:W-:Y:S01]  /*1b52d0*/  PRMT R49, R51, 0x7772, RZ ;  /* 0x0000777233317816 */ /* 0x001fe200000000ff */
[----:B------:R-:W4:Y:S10]  /*1b52e0*/  LDL.LU.64 R10, [R1+0x2098] ;  /* 0x00209800010a7983 */ /* 0x000f340000300a00 */
[----:B------:R0:W-:Y:S01]  /*1b52f0*/  @P6 STG.E.U8 desc[UR62][R8.64], R49 ;  /* 0x0000003108006986 */ /* 0x0001e2000c10113e */
[----:B------:R-:W-:-:S03]  /*1b5300*/  LOP3.LUT P6, RZ, R50, 0x8000, RZ, 0xc0, !PT ;  /* 0x0000800032ff7812 */ /* 0x000fc600078cc0ff */
[----:B0-----:R-:W4:Y:S01]  /*1b5310*/  LDL.LU.64 R8, [R1+0x2090] ;  /* 0x0020900001087983 */ /* 0x001f220000300a00 */
        /* <DEDUP_REMOVED lines=27> */
[----:B------:R-:W-:Y:S02]  /*1b54d0*/  LOP3.LUT P1, RZ, R47, 0x200, RZ, 0xc0, !PT ;  /* 0x000002002fff7812 */ /* 0x000fe4000782c0ff */
[----:B0-----:R-:W-:-:S05]  /*1b54e0*/  PRMT R49, R17, 0x7773, RZ ;  /* 0x0000777311317816 */ /* 0x001fca00000000ff */
[----:B----4-:R0:W-:Y:S01]  /*1b54f0*/  @P4 STG.E.U8 desc[UR62][R14.64], R49 ;  /* 0x000000310e004986 */ /* 0x0101e2000c10113e */
        /* <DEDUP_REMOVED lines=8> */
[----:B------:R-:W2:Y:S04]  /*1b5580*/  LDL.LU.64 R8, [R1+0x2080] ;  /* 0x0020800001087983 */ /* 0x000ea80000300a00 */
[----:B---3--:R0:W-:Y:S04]  /*1b5590*/  @P0 STG.E.U8 desc[UR62][R60.64], R49 ;  /* 0x000000313c000986 */ /* 0x0081e8000c10113e */
[----:B0-----:R-:W3:Y:S04]  /*1b55a0*/  LDL.LU.64 R60, [R1+0x2078] ;  /* 0x00207800013c7983 */ /* 0x001ee80000300a00 */
[----:B------:R-:W4:Y:S04]  /*1b55b0*/  LDL.LU.64 R16, [R1+0x2070] ;  /* 0x0020700001107983 */ /* 0x000f280000300a00 */
[----:B------:R-:W5:Y:S04]  /*1b55c0*/  LDL.LU R41, [R1+0x160] ;  /* 0x0001600001297983 */ /* 0x000f680000300800 */
[----:B------:R-:W2:Y:S04]  /*1b55d0*/  LDL.LU.64 R14, [R1+0x2068] ;  /* 0x00206800010e7983 */ /* 0x000ea80000300a00 */
[----:B------:R-:W3:Y:S04]  /*1b55e0*/  LDL.LU.64 R12, [R1+0x2060] ;  /* 0x00206000010c7983 */ /* 0x000ee80000300a00 */
[----:B------:R-:W3:Y:S04]  /*1b55f0*/  LDL.LU.64 R10, [R1+0x2058] ;  /* 0x00205800010a7983 */ /* 0x000ee80000300a00 */
[----:B------:R-:W3:Y:S01]  /*1b5600*/  LDL.LU R58, [R1+0x164] ;  /* 0x00016400013a7983 */ /* 0x000ee20000300800 */
[----:B------:R-:W-:-:S02]  /*1b5610*/  LOP3.LUT P3, RZ, R47, 0x800, RZ, 0xc0, !PT ;  /* 0x000008002fff7812 */ /* 0x000fc4000786c0ff */
[----:B------:R-:W-:Y:S02]  /*1b5620*/  LOP3.LUT P6, RZ, R38, 0x800000, RZ, 0xc0, !PT ;  /* 0x0080000026ff7812 */ /* 0x000fe400078cc0ff */
[----:B------:R-:W-:-:S11]  /*1b5630*/  LOP3.LUT R50, R50, 0xfffffffd, RZ, 0xc0, !PT ;  /* 0xfffffffd32327812 */ /* 0x000fd600078ec0ff */
[----:B------:R-:W-:Y:S02]  /*1b5640*/  @P6 LOP3.LUT R50, R50, 0x2, RZ, 0xfc, !PT ;  /* 0x0000000232326812 */ /* 0x000fe400078efcff */
[C---:B------:R-:W-:Y:S02]  /*1b5650*/  LOP3.LUT P6, RZ, R47.reuse, 0x40000, RZ, 0xc0, !PT ;  /* 0x000400002fff7812 */ /* 0x040fe400078cc0ff */
[----:B------:R-:W-:Y:S02]  /*1b5660*/  LOP3.LUT R50, R50, 0xfffffffb, RZ, 0xc0, !PT ;  /* 0xfffffffb32327812 */ /* 0x000fe400078ec0ff */
[----:B------:R-:W-:-:S09]  /*1b5670*/  LOP3.LUT P2, RZ, R47, 0x1000, RZ, 0xc0, !PT ;  /* 0x000010002fff7812 */ /* 0x000fd2000784c0ff */
        /* <DEDUP_REMOVED lines=11> */
[----:B-----5:R-:W-:-:S05]  /*1b5730*/  PRMT R49, R41, 0x7770, RZ ;  /* 0x0000777029317816 */ /* 0x020fca00000000ff */
[----:B--2---:R0:W-:Y:S04]  /*1b5740*/  @P3 STG.E.U8 desc[UR62][R8.64], R49 ;  /* 0x0000003108003986 */ /* 0x0041e8000c10113e */
[----:B0-----:R-:W2:Y:S01]  /*1b5750*/  LDL.LU.64 R8, [R1+0x2050] ;  /* 0x0020500001087983 */ /* 0x001ea20000300a00 */
[----:B------:R-:W-:-:S03]  /*1b5760*/  PRMT R49, R41, 0x7771, RZ ;  /* 0x0000777129317816 */ /* 0x000fc600000000ff */
[----:B------:R-:W5:Y:S04]  /*1b5770*/  LDL.LU R59, [R1+0x168] ;  /* 0x00016800013b7983 */ /* 0x000f680000300800 */
[----:B---3--:R0:W-:Y:S04]  /*1b5780*/  @P2 STG.E.U8 desc[UR62][R60.64], R49 ;  /* 0x000000313c002986 */ /* 0x0081e8000c10113e */
[----:B0-----:R-:W3:Y:S04]  /*1b5790*/  LDL.LU.64 R60, [R1+0x2048] ;  /* 0x00204800013c7983 */ /* 0x001ee80000300a00 */
[----:B------:R-:W3:Y:S04]  /*1b57a0*/  LDL.LU.64 R52, [R1+0x2040] ;  /* 0x0020400001347983 */ /* 0x000ee80000300a00 */
[----:B------:R-:W5:Y:S01]  /*1b57b0*/  LDL.LU.64 R56, [R1+0x2038] ;  /* 0x0020380001387983 */ /* 0x000f620000300a00 */
[----:B------:R-:W-:-:S03]  /*1b57c0*/  LOP3.LUT R50, R50, 0xffffffbf, RZ, 0xc0, !PT ;  /* 0xffffffbf32327812 */ /* 0x000fc600078ec0ff */
[----:B------:R-:W5:Y:S01]  /*1b57d0*/  LDL.LU.64 R54, [R1+0x2030] ;  /* 0x0020300001367983 */ /* 0x000f620000300a00 */
[----:B------:R-:W-:-:S03]  /*1b57e0*/  LOP3.LUT P1, RZ, R47, 0x2000, RZ, 0xc0, !PT ;  /* 0x000020002fff7812 */ /* 0x000fc6000782c0ff */
[----:B------:R-:W5:Y:S01]  /*1b57f0*/  LDL.LU.64 R22, [R1+0x2028] ;  /* 0x0020280001167983 */ /* 0x000f620000300a00 */
[----:B------:R-:W-:Y:S02]  /*1b5800*/  @P6 LOP3.LUT R50, R50, 0x40, RZ, 0xfc, !PT ;  /* 0x0000004032326812 */ /* 0x000fe400078efcff */
[C---:B------:R-:W-:Y:S02]  /*1b5810*/  LOP3.LUT P6, RZ, R47.reuse, 0x8000, RZ, 0xc0, !PT ;  /* 0x000080002fff7812 */ /* 0x040fe400078cc0ff */
[----:B------:R-:W-:Y:S02]  /*1b5820*/  LOP3.LUT P0, RZ, R47, 0x4000, RZ, 0xc0, !PT ;  /* 0x000040002fff7812 */ /* 0x000fe4000780c0ff */
[----:B------:R-:W-:Y:S02]  /*1b5830*/  PRMT R49, R41, 0x7772, RZ ;  /* 0x0000777229317816 */ /* 0x000fe400000000ff */
[----:B------:R-:W-:Y:S01]  /*1b5840*/  LOP3.LUT R50, R50, 0xffffff7f, RZ, 0xc0, !PT ;  /* 0xffffff7f32327812 */ /* 0x000fe200078ec0ff */
[----:B------:R-:W5:Y:S04]  /*1b5850*/  LDL.LU.64 R20, [R1+0x2020] ;  /* 0x0020200001147983 */ /* 0x000f680000300a00 */
[----:B------:R-:W5:Y:S02]  /*1b5860*/  LDL.LU.64 R18, [R1+0x2018] ;  /* 0x0020180001127983 */ /* 0x000f640000300a00 */
[----:B------:R-:W-:-:S02]  /*1b5870*/  @P6 LOP3.LUT R50, R50, 0x80, RZ, 0xfc, !PT ;  /* 0x0000008032326812 */ /* 0x000fc400078efcff */
[----:B------:R-:W-:Y:S02]  /*1b5880*/  LOP3.LUT P6, RZ, R38, 0x100000, RZ, 0xc0, !PT ;  /* 0x0010000026ff7812 */ /* 0x000fe400078cc0ff */
[----:B------:R-:W-:Y:S01]  /*1b5890*/  LOP3.LUT R50, R50, 0xfffffeff, RZ, 0xc0, !PT ;  /* 0xfffffeff32327812 */ /* 0x000fe200078ec0ff */
[----:B----4-:R0:W-:Y:S10]  /*1b58a0*/  @P1 STG.E.U8 desc[UR62][R16.64], R49 ;  /* 0x0000003110001986 */ /* 0x0101f4000c10113e */
[----:B------:R-:W-:-:S02]  /*1b58b0*/  @P6 LOP3.LUT R50, R50, 0x100, RZ, 0xfc, !PT ;  /* 0x0000010032326812 */ /* 0x000fc400078efcff */
[----:B------:R-:W-:Y:S02]  /*1b58c0*/  LOP3.LUT P6, RZ, R38, 0x80000, RZ, 0xc0, !PT ;  /* 0x0008000026ff7812 */ /* 0x000fe400078cc0ff */
[----:B0-----:R-:W-:Y:S01]  /*1b58d0*/  PRMT R49, R41, 0x7773, RZ ;  /* 0x0000777329317816 */ /* 0x001fe200000000ff */
[----:B------:R-:W4:Y:S04]  /*1b58e0*/  LDL.LU.64 R16, [R1+0x2010] ;  /* 0x0020100001107983 */ /* 0x000f280000300a00 */
[----:B------:R0:W-:Y:S02]  /*1b58f0*/  @P0 STG.E.U8 desc[UR62][R14.64], R49 ;  /* 0x000000310e000986 */ /* 0x0001e4000c10113e */
[----:B0-----:R-:W-:Y:S02]  /*1b5900*/  PRMT R49, R58, 0x7770, RZ ;  /* 0x000077703a317816 */ /* 0x001fe400000000ff */
[----:B------:R-:W4:Y:S04]  /*1b5910*/  LDL.LU.64 R14, [R1+0x2008] ;  /* 0x00200800010e7983 */ /* 0x000f280000300a00 */
[----:B------:R-:W4:Y:S04]  /*1b5920*/  LDL.LU R41, [R1+0x150] ;  /* 0x0001500001297983 */ /* 0x000f280000300800 */
        /* <DEDUP_REMOVED lines=8> */
[----:B--2---:R0:W-:Y:S04]  /*1b59b0*/  @P6 STG.E.U8 desc[UR62][R8.64], R49 ;  /* 0x0000003108006986 */ /* 0x0041e8000c10113e */
[----:B0-----:R-:W2:Y:S01]  /*1b59c0*/  LDL.LU.64 R8, [R1+0x1ff0] ;  /* 0x001ff00001087983 */ /* 0x001ea20000300a00 */
[----:B------:R-:W-:Y:S02]  /*1b59d0*/  LOP3.LUT P6, RZ, R50, 0x40, RZ, 0xc0, !PT ;  /* 0x0000004032ff7812 */ /* 0x000fe400078cc0ff */
[----:B------:R-:W-:-:S11]  /*1b59e0*/  PRMT R49, R58, 0x7773, RZ ;  /* 0x000077733a317816 */ /* 0x000fd600000000ff */
[----:B---3--:R5:W-:Y:S01]  /*1b59f0*/  @P6 STG.E.U8 desc[UR62][R60.64], R49 ;  /* 0x000000313c006986 */ /* 0x008be2000c10113e */
[----:B------:R-:W-:Y:S02]  /*1b5a00*/  LOP3.LUT P6, RZ, R50, 0x20, RZ, 0xc0, !PT ;  /* 0x0000002032ff7812 */ /* 0x000fe400078cc0ff */
[----:B-----5:R-:W-:Y:S02]  /*1b5a10*/  PRMT R49, R59, 0x7770, RZ ;  /* 0x000077703b317816 */ /* 0x020fe400000000ff */
[C---:B------:R-:W-:Y:S02]  /*1b5a20*/  LOP3.LUT P5, RZ, R38.reuse, 0x1000000, RZ, 0xc0, !PT ;  /* 0x0100000026ff7812 */ /* 0x040fe400078ac0ff */
[C---:B------:R-:W-:Y:S02]  /*1b5a30*/  LOP3.LUT P4, RZ, R47.reuse, 0x80000, RZ, 0xc0, !PT ;  /* 0x000800002fff7812 */ /* 0x040fe4000788c0ff */
[----:B------:R-:W-:Y:S02]  /*1b5a40*/  LOP3.LUT P3, RZ, R47, 0x100000, RZ, 0xc0, !PT ;  /* 0x001000002fff7812 */ /* 0x000fe4000786c0ff */
[----:B------:R-:W-:-:S03]  /*1b5a50*/  LOP3.LUT P2, RZ, R38, 0x2000000, RZ, 0xc0, !PT ;  /* 0x0200000026ff7812 */ /* 0x000fc6000784c0ff */
[----:B------:R0:W-:Y:S01]  /*1b5a60*/  @P6 STG.E.U8 desc[UR62][R52.64], R49 ;  /* 0x0000003134006986 */ /* 0x0001e2000c10113e */
[----:B------:R-:W-:Y:S02]  /*1b5a70*/  LOP3.LUT P6, RZ, R50, 0x10, RZ, 0xc0, !PT ;  /* 0x0000001032ff7812 */ /* 0x000fe400078cc0ff */
[----:B------:R-:W-:Y:S02]  /*1b5a80*/  LOP3.LUT P1, RZ, R38, 0x4000000, RZ, 0xc0, !PT ;  /* 0x0400000026ff7812 */ /* 0x000fe4000782c0ff */
[----:B------:R-:W-:Y:S01]  /*1b5a90*/  LOP3.LUT P0, RZ, R47, 0x200000, RZ, 0xc0, !PT ;  /* 0x002000002fff7812 */ /* 0x000fe2000780c0ff */
[----:B------:R-:W3:Y:S01]  /*1b5aa0*/  LDL.LU.64 R60, [R1+0x7bc8] ;  /* 0x007bc800013c7983 */ /* 0x000ee20000300a00 */
        /* <DEDUP_REMOVED lines=14> */
[----:B----4-:R0:W-:Y:S02]  /*1b5b90*/  @P4 STG.E.U8 desc[UR62][R16.64], R49 ;  /* 0x0000003110004986 */ /* 0x0101e4000c10113e */
[----:B0-----:R-:W-:Y:S02]  /*1b5ba0*/  PRMT R49, R46, 0x7773, RZ ;  /* 0x000077732e317816 */ /* 0x001fe400000000ff */
[----:B------:R-:W4:Y:S04]  /*1b5bb0*/  LDL.LU R46, [R1+0x7bc4] ;  /* 0x007bc400012e7983 */ /* 0x000f280000300800 */
        /* <DEDUP_REMOVED lines=9> */
[----:B------:R-:W3:Y:S04]  /*1b5c50*/  LDL.LU.64 R16, [R1+0x1fd8] ;  /* 0x001fd80001107983 */ /* 0x000ee80000300a00 */
[----:B------:R-:W3:Y:S04]  /*1b5c60*/  LDL.LU.64 R14, [R1+0x1fd0] ;  /* 0x001fd000010e7983 */ /* 0x000ee80000300a00 */
[----:B------:R-:W3:Y:S01]  /*1b5c70*/  LDL.LU.64 R12, [R1+0x1fc8] ;  /* 0x001fc800010c7983 */ /* 0x000ee20000300a00 */
[----:B------:R-:W-:-:S03]  /*1b5c80*/  LOP3.LUT P3, RZ, R47, 0x400000, RZ, 0xc0, !PT ;  /* 0x004000002fff7812 */ /* 0x000fc6000786c0ff */
[----:B------:R-:W3:Y:S01]  /*1b5c90*/  LDL.LU.64 R10, [R1+0x1fc0] ;  /* 0x001fc000010a7983 */ /* 0x000ee20000300a00 */
[----:B------:R-:W-:Y:S02]  /*1b5ca0*/  PRMT R49, R41, 0x7773, RZ ;  /* 0x0000777329317816 */ /* 0x000fe400000000ff */
[----:B------:R-:W-:Y:S02]  /*1b5cb0*/  LOP3.LUT P6, RZ, R47, 0x10000000, RZ, 0xc0, !PT ;  /* 0x100000002fff7812 */ /* 0x000fe400078cc0ff */
[----:B------:R-:W-:-:S11]  /*1b5cc0*/  LOP3.LUT R48, R48, 0xfdffffff, RZ, 0xc0, !PT ;  /* 0xfdffffff30307812 */ /* 0x000fd600078ec0ff */
[----:B------:R-:W-:Y:S02]  /*1b5cd0*/  @P6 LOP3.LUT R48, R48, 0x2000000, RZ, 0xfc, !PT ;  /* 0x0200000030306812 */ /* 0x000fe400078efcff */
[----:B------:R-:W-:Y:S02]  /*1b5ce0*/  LOP3.LUT P6, RZ, R47, 0x8000000, RZ, 0xc0, !PT ;  /* 0x080000002fff7812 */ /* 0x000fe400078cc0ff */
[----:B------:R-:W-:-:S11]  /*1b5cf0*/  LOP3.LUT R48, R48, 0xfbffffff, RZ, 0xc0, !PT ;  /* 0xfbffffff30307812 */ /* 0x000fd600078ec0ff */
[----:B------:R-:W-:-:S04]  /*1b5d00*/  @P6 LOP3.LUT R48, R48, 0x4000000, RZ, 0xfc, !PT ;  /* 0x0400000030306812 */ /* 0x000fc800078efcff */
[----:B------:R-:W-:Y:S02]  /*1b5d10*/  LOP3.LUT R48, R48, 0xf7ffffff, RZ, 0xc0, !PT ;  /* 0xf7ffffff30307812 */ /* 0x000fe400078ec0ff */
[C---:B------:R-:W-:Y:S02]  /*1b5d20*/  LOP3.LUT P2, RZ, R38.reuse, 0x8000000, RZ, 0xc0, !PT ;  /* 0x0800000026ff7812 */ /* 0x040fe4000784c0ff */
[----:B------:R-:W-:Y:S02]  /*1b5d30*/  LOP3.LUT P1, RZ, R38, 0x10000000, RZ, 0xc0, !PT ;  /* 0x1000000026ff7812 */ /* 0x000fe4000782c0ff */
[----:B------:R-:W-:Y:S02]  /*1b5d40*/  LOP3.LUT P0, RZ, R47, 0x800000, RZ, 0xc0, !PT ;  /* 0x008000002fff7812 */ /* 0x000fe4000780c0ff */
[----:B------:R-:W-:Y:S01]  /*1b5d50*/  LOP3.LUT R50, R50, 0xfffffffe, RZ, 0xc0, !PT ;  /* 0xfffffffe32327812 */ /* 0x000fe200078ec0ff */
[----:B--2---:R0:W-:Y:S04]  /*1b5d60*/  @P3 STG.E.U8 desc[UR62][R8.64], R49 ;  /* 0x0000003108003986 */ /* 0x0041e8000c10113e */
[----:B0-----:R-:W2:Y:S04]  /*1b5d70*/  LDL.LU.64 R8, [R1+0x1fb8] ;  /* 0x001fb80001087983 */ /* 0x001ea80000300a00 */
[----:B------:R-:W2:Y:S01]  /*1b5d80*/  LDL.LU.64 R52, [R1+0x1fb0] ;  /* 0x001fb00001347983 */ /* 0x000ea20000300a00 */
[----:B----4-:R-:W-:-:S03]  /*1b5d90*/  LOP3.LUT P6, RZ, R46, 0x1, RZ, 0xc0, !PT ;  /* 0x000000012eff7812 */ /* 0x010fc600078cc0ff */
[----:B------:R-:W4:Y:S04]  /*1b5da0*/  LDL.LU.64 R56, [R1+0x1fa8] ;  /* 0x001fa80001387983 */ /* 0x000f280000300a00 */
[----:B------:R-:W4:Y:S04]  /*1b5db0*/  LDL.LU.64 R54, [R1+0x1fa0] ;  /* 0x001fa00001367983 */ /* 0x000f280000300a00 */
[----:B------:R-:W4:Y:S01]  /*1b5dc0*/  LDL.LU R41, [R1+0x15c] ;  /* 0x00015c0001297983 */ /* 0x000f220000300800 */
[----:B---3--:R-:W-:-:S03]  /*1b5dd0*/  PRMT R49, R60, 0x7770, RZ ;  /* 0x000077703c317816 */ /* 0x008fc600000000ff */
[----:B------:R-:W3:Y:S04]  /*1b5de0*/  LDL.LU.64 R58, [R1+0x1f98] ;  /* 0x001f9800013a7983 */ /* 0x000ee80000300a00 */
        /* <DEDUP_REMOVED lines=15> */
[----:B-----5:R0:W-:Y:S02]  /*1b5ee0*/  @P2 STG.E.U8 desc[UR62][R18.64], R49 ;  /* 0x0000003112002986 */ /* 0x0201e4000c10113e */
[----:B0-----:R-:W-:-:S10]  /*1b5ef0*/  PRMT R49, R60, 0x7771, RZ ;  /* 0x000077713c317816 */ /* 0x001fd400000000ff */
[----:B------:R-:W-:Y:S02]  /*1b5f00*/  @P6 LOP3.LUT R50, R50, 0x1, RZ, 0xfc, !PT ;  /* 0x0000000132326812 */ /* 0x000fe400078efcff */
[----:B------:R-:W-:Y:S01]  /*1b5f10*/  LOP3.LUT P6, RZ, R47, 0x1000000, RZ, 0xc0, !PT ;  /* 0x010000002fff7812 */ /* 0x000fe200078cc0ff */
[----:B------:R-:W5:Y:S04]  /*1b5f20*/  LDL.LU.64 R18, [R1+0x1f88] ;  /* 0x001f880001127983 */ /* 0x000f680000300a00 */
[----:B------:R0:W-:Y:S02]  /*1b5f30*/  @P1 STG.E.U8 desc[UR62][R16.64], R49 ;  /* 0x0000003110001986 */ /* 0x0001e4000c10113e */
[----:B0-----:R-:W-:-:S05]  /*1b5f40*/  PRMT R49, R60, 0x7772, RZ ;  /* 0x000077723c317816 */ /* 0x001fca00000000ff */
[----:B------:R0:W-:Y:S02]  /*1b5f50*/  @P0 STG.E.U8 desc[UR62][R14.64], R49 ;  /* 0x000000310e000986 */ /* 0x0001e4000c10113e */
[----:B0-----:R-:W-:Y:S02]  /*1b5f60*/  PRMT R49, R60, 0x7773, RZ ;  /* 0x000077733c317816 */ /* 0x001fe400000000ff */
[----:B------:R-:W5:Y:S04]  /*1b5f70*/  LDL.LU R60, [R1+0x7bc0] ;  /* 0x007bc000013c7983 */ /* 0x000f680000300800 */
[----:B------:R0:W-:Y:S01]  /*1b5f80*/  @P6 STG.E.U8 desc[UR62][R12.64], R49 ;  /* 0x000000310c006986 */ /* 0x0001e2000c10113e */
[----:B------:R-:W-:-:S03]  /*1b5f90*/  LOP3.LUT P6, RZ, R50, 0x1, RZ, 0xc0, !PT ;  /* 0x0000000132ff7812 */ /* 0x000fc600078cc0ff */
[----:B------:R-:W5:Y:S04]  /*1b5fa0*/  LDL.LU.64 R16, [R1+0x1f80] ;  /* 0x001f800001107983 */ /* 0x000f680000300a00 */
[----:B------:R-:W5:Y:S01]  /*1b5fb0*/  LDL.LU.64 R14, [R1+0x1f78] ;  /* 0x001f7800010e7983 */ /* 0x000f620000300a00 */
[----:B0-----:R-:W-:-:S03]  /*1b5fc0*/  PRMT R49, R61, 0x7770, RZ ;  /* 0x000077703d317816 */ /* 0x001fc600000000ff */
[----:B------:R-:W5:Y:S04]  /*1b5fd0*/  LDL.LU.64 R12, [R1+0x138] ;  /* 0x00013800010c7983 */ /* 0x000f680000300a00 */
[----:B------:R-:W5:Y:S04]  /*1b5fe0*/  LDL.LU R21, [R1+0x144] ;  /* 0x0001440001157983 */ /* 0x000f680000300800 */
[----:B------:R0:W-:Y:S01]  /*1b5ff0*/  @P6 STG.E.U8 desc[UR62][R10.64], R49 ;  /* 0x000000310a006986 */ /* 0x0001e2000c10113e */
[C---:B------:R-:W-:Y:S02]  /*1b6000*/  LOP3.LUT P6, RZ, R48.reuse, 0x80000000, RZ, 0xc0, !PT ;  /* 0x8000000030ff7812 */ /* 0x040fe400078cc0ff */
[----:B0-----:R-:W-:Y:S01]  /*1b6010*/  PRMT R49, R61, 0x7771, RZ ;  /* 0x000077713d317816 */ /* 0x001fe200000000ff */
[----:B------:R-:W5:Y:S10]  /*1b6020*/  LDL.LU.64 R10, [R1+0x1f70] ;  /* 0x001f7000010a7983 */ /* 0x000f740000300a00 */
[----:B--2---:R0:W-:Y:S01]  /*1b6030*/  @P6 STG.E.U8 desc[UR62][R8.64], R49 ;  /* 0x0000003108006986 */ /* 0x0041e2000c10113e */
[----:B------:R-:W-:-:S02]  /*1b6040*/  LOP3.LUT P6, RZ, R48, 0x40000000, RZ, 0xc0, !PT ;  /* 0x4000000030ff7812 */ /* 0x000fc400078cc0ff */
[C---:B0-----:R-:W-:Y:S01]  /*1b6050*/  PRMT R49, R61.reuse, 0x7772, RZ ;  /* 0x000077723d317816 */ /* 0x041fe200000000ff */
[----:B------:R-:W2:Y:S10]  /*1b6060*/  LDL.LU.64 R8, [R1+0x1f68] ;  /* 0x001f680001087983 */ /* 0x000eb40000300a00 */
[----:B------:R0:W-:Y:S02]  /*1b6070*/  @P6 STG.E.U8 desc[UR62][R52.64], R49 ;  /* 0x0000003134006986 */ /* 0x0001e4000c10113e */
[----:B0-----:R-:W-:-:S02]  /*1b6080*/  PRMT R49, R61, 0x7773, RZ ;  /* 0x000077733d317816 */ /* 0x001fc400000000ff */
[----:B------:R-:W2:Y:S01]  /*1b6090*/  LDL.LU R61, [R1+0x7bbc] ;  /* 0x007bbc00013d7983 */ /* 0x000ea20000300800 */
[----:B------:R-:W-:-:S13]  /*1b60a0*/  LOP3.LUT P6, RZ, R48, 0x20000000, RZ, 0xc0, !PT ;  /* 0x2000000030ff7812 */ /* 0x000fda00078cc0ff */
[----:B----4-:R0:W-:Y:S01]  /*1b60b0*/  @P6 STG.E.U8 desc[UR62][R56.64], R49 ;  /* 0x0000003138006986 */ /* 0x0101e2000c10113e */
[----:B------:R-:W-:Y:S02]  /*1b60c0*/  LOP3.LUT P6, RZ, R48, 0x10000000, RZ, 0xc0, !PT ;  /* 0x1000000030ff7812 */ /* 0x000fe400078cc0ff */
[----:B0-----:R-:W-:-:S11]  /*1b60d0*/  PRMT R49, R41, 0x7770, RZ ;  /* 0x0000777029317816 */ /* 0x001fd600000000ff */
[----:B------:R0:W-:Y:S01]  /*1b60e0*/  @P6 STG.E.U8 desc[UR62][R54.64], R49 ;  /* 0x0000003136006986 */ /* 0x0001e2000c10113e */
[----:B------:R-:W-:Y:S02]  /*1b60f0*/  LOP3.LUT P6, RZ, R48, 0x8000000, RZ, 0xc0, !PT ;  /* 0x0800000030ff7812 */ /* 0x000fe400078cc0ff */
[----:B0-----:R-:W-:-:S11]  /*1b6100*/  PRMT R49, R41, 0x7771, RZ ;  /* 0x0000777129317816 */ /* 0x001fd600000000ff */
[----:B---3--:R0:W-:Y:S01]  /*1b6110*/  @P6 STG.E.U8 desc[UR62][R58.64], R49 ;  /* 0x000000313a006986 */ /* 0x0081e2000c10113e */
[----:B------:R-:W-:Y:S02]  /*1b6120*/  LOP3.LUT P6, RZ, R48, 0x4000000, RZ, 0xc0, !PT ;  /* 0x0400000030ff7812 */ /* 0x000fe400078cc0ff */
[----:B0-----:R-:W-:-:S11]  /*1b6130*/  PRMT R49, R41, 0x7772, RZ ;  /* 0x0000777229317816 */ /* 0x001fd600000000ff */
        /* <DEDUP_REMOVED lines=15> */
[----:B------:R0:W-:Y:S01]  /*1b6230*/  @P3 STG.E.U8 desc[UR62][R12.64], R49 ;  /* 0x000000310c003986 */ /* 0x0001e2000c10113e */
[----:B------:R-:W-:Y:S02]  /*1b6240*/  LOP3.LUT P3, RZ, R47, 0x80000000, RZ, 0xc0, !PT ;  /* 0x800000002fff7812 */ /* 0x000fe4000786c0ff */
[----:B------:R-:W-:Y:S02]  /*1b6250*/  PRMT R47, R21, 0x7771, RZ ;  /* 0x00007771152f7816 */ /* 0x000fe400000000ff */
[----:B0-----:R-:W-:Y:S02]  /*1b6260*/  PRMT R49, R45, 0x7773, RZ ;  /* 0x000077732d317816 */ /* 0x001fe400000000ff */
[----:B------:R-:W3:Y:S04]  /*1b6270*/  LDL.LU R45, [R1+0x7bb8] ;  /* 0x007bb800012d7983 */ /* 0x000ee80000300800 */
[----:B--2---:R0:W-:Y:S02]  /*1b6280*/  @P2 STG.E.U8 desc[UR62][R60.64], R49 ;  /* 0x000000313c002986 */ /* 0x0041e4000c10113e */
[----:B0-----:R-:W-:-:S05]  /*1b6290*/  PRMT R49, R21, 0x7770, RZ ;  /* 0x0000777015317816 */ /* 0x001fca00000000ff */
[----:B------:R-:W-:Y:S04]  /*1b62a0*/  @P1 STG.E.U8 desc[UR62][R10.64], R49 ;  /* 0x000000310a001986 */ /* 0x000fe8000c10113e */
[----:B------:R0:W-:Y:S04]  /*1b62b0*/  @P0 STG.E.U8 desc[UR62][R8.64], R47 ;  /* 0x0000002f08000986 */ /* 0x0001e8000c10113e */
[----:B0-----:R-:W2:Y:S04]  /*1b62c0*/  LDL.LU.64 R8, [R1+0x1f60] ;  /* 0x001f600001087983 */ /* 0x001ea80000300a00 */
[----:B------:R-:W4:Y:S04]  /*1b62d0*/  LDL.LU.64 R18, [R1+0x1f58] ;  /* 0x001f580001127983 */ /* 0x000f280000300a00 */
[----:B------:R-:W5:Y:S04]  /*1b62e0*/  LDL.LU.64 R12, [R1+0x1f50] ;  /* 0x001f5000010c7983 */ /* 0x000f680000300a00 */
[----:B------:R-:W4:Y:S04]  /*1b62f0*/  LDL.LU.64 R16, [R1+0x1f48] ;  /* 0x001f480001107983 */ /* 0x000f280000300a00 */
[----:B------:R-:W4:Y:S04]  /*1b6300*/  LDL.LU.64 R14, [R1+0x1f40] ;  /* 0x001f4000010e7983 */ /* 0x000f280000300a00 */
[----:B------:R-:W4:Y:S04]  /*1b6310*/  LDL.LU R41, [R1+0x148] ;  /* 0x0001480001297983 */ /* 0x000f280000300800 */
[----:B------:R-:W4:Y:S01]  /*1b6320*/  LDL.LU.64 R10, [R1+0x1f38] ;  /* 0x001f3800010a7983 */ /* 0x000f220000300a00 */
[----:B------:R-:W-:-:S02]  /*1b6330*/  PRMT R47, R21, 0x7772, RZ ;  /* 0x00007772152f7816 */ /* 0x000fc400000000ff */
[----:B------:R-:W-:Y:S02]  /*1b6340*/  LOP3.LUT R48, R48, 0xfffdffff, RZ, 0xc0, !PT ;  /* 0xfffdffff30307812 */ /* 0x000fe400078ec0ff */
[C---:B------:R-:W-:Y:S02]  /*1b6350*/  LOP3.LUT P1, RZ, R46.reuse, 0x20, RZ, 0xc0, !PT ;  /* 0x000000202eff7812 */ /* 0x040fe4000782c0ff */
[----:B------:R-:W-:Y:S02]  /*1b6360*/  LOP3.LUT P0, RZ, R46, 0x40, RZ, 0xc0, !PT ;  /* 0x000000402eff7812 */ /* 0x000fe4000780c0ff */
[----:B---3--:R-:W-:-:S13]  /*1b6370*/  LOP3.LUT P6, RZ, R45, 0x20, RZ, 0xc0, !PT ;  /* 0x000000202dff7812 */ /* 0x008fda00078cc0ff */
[----:B------:R-:W-:Y:S02]  /*1b6380*/  @P6 LOP3.LUT R48, R48, 0x20000, RZ, 0xfc, !PT ;  /* 0x0002000030306812 */ /* 0x000fe400078efcff */
[----:B------:R-:W-:Y:S01]  /*1b6390*/  LOP3.LUT P6, RZ, R46, 0x400, RZ, 0xc0, !PT ;  /* 0x000004002eff7812 */ /* 0x000fe200078cc0ff */
[----:B--2---:R0:W-:Y:S04]  /*1b63a0*/  @P3 STG.E.U8 desc[UR62][R8.64], R47 ;  /* 0x0000002f08003986 */ /* 0x0041e8000c10113e */
[----:B0-----:R-:W2:Y:S04]  /*1b63b0*/  LDL.LU.64 R8, [R1+0x1f30] ;  /* 0x001f300001087983 */ /* 0x001ea80000300a00 */
[----:B------:R-:W3:Y:S01]  /*1b63c0*/  LDL.LU R51, [R1+0x14c] ;  /* 0x00014c0001337983 */ /* 0x000ee20000300800 */
[----:B------:R-:W-:-:S04]  /*1b63d0*/  LOP3.LUT R48, R48, 0xfffbffff, RZ, 0xc0, !PT ;  /* 0xfffbffff30307812 */ /* 0x000fc800078ec0ff */
[----:B------:R-:W-:Y:S02]  /*1b63e0*/  @P6 LOP3.LUT R48, R48, 0x40000, RZ, 0xfc, !PT ;  /* 0x0004000030306812 */ /* 0x000fe400078efcff */
[----:B------:R-:W-:Y:S02]  /*1b63f0*/  LOP3.LUT P6, RZ, R46, 0x200, RZ, 0xc0, !PT ;  /* 0x000002002eff7812 */ /* 0x000fe400078cc0ff */
[----:B------:R-:W-:Y:S02]  /*1b6400*/  LOP3.LUT R48, R48, 0xfff7ffff, RZ, 0xc0, !PT ;  /* 0xfff7ffff30307812 */ /* 0x000fe400078ec0ff */
[----:B------:R-:W-:Y:S02]  /*1b6410*/  PRMT R47, R21, 0x7773, RZ ;  /* 0x00007773152f7816 */ /* 0x000fe400000000ff */
[----:B------:R-:W2:Y:S04]  /*1b6420*/  LDL.LU.64 R20, [R1+0x1f28] ;  /* 0x001f280001147983 */ /* 0x000ea80000300a00 */
[----:B------:R-:W2:Y:S01]  /*1b6430*/  LDL.LU.64 R60, [R1+0x1f20] ;  /* 0x001f2000013c7983 */ /* 0x000ea20000300a00 */
[----:B------:R-:W-:-:S03]  /*1b6440*/  LOP3.LUT P2, RZ, R45, 0x1, RZ, 0xc0, !PT ;  /* 0x000000012dff7812 */ /* 0x000fc6000784c0ff */
[----:B------:R-:W2:Y:S01]  /*1b6450*/  LDL.LU.64 R52, [R1+0x1f18] ;  /* 0x001f180001347983 */ /* 0x000ea20000300a00 */
        /* <DEDUP_REMOVED lines=9> */
[----:B0-----:R-:W-:Y:S02]  /*1b64f0*/  PRMT R47, R41, 0x7770, RZ ;  /* 0x00007770292f7816 */ /* 0x001fe400000000ff */
[----:B------:R-:W-:-:S03]  /*1b6500*/  LOP3.LUT R48, R48, 0xffbfffff, RZ, 0xc0, !PT ;  /* 0xffbfffff30307812 */ /* 0x000fc600078ec0ff */
[----:B-----5:R0:W-:Y:S06]  /*1b6510*/  @P1 STG.E.U8 desc[UR62][R12.64], R47 ;  /* 0x0000002f0c001986 */ /* 0x0201ec000c10113e */
[----:B------:R-:W-:Y:S02]  /*1b6520*/  @P6 LOP3.LUT R48, R48, 0x400000, RZ, 0xfc, !PT ;  /* 0x0040000030306812 */ /* 0x000fe400078efcff */
[----:B------:R-:W-:Y:S01]  /*1b6530*/  LOP3.LUT P6, RZ, R46, 0x80, RZ, 0xc0, !PT ;  /* 0x000000802eff7812 */ /* 0x000fe200078cc0ff */
[----:B0-----:R-:W4:Y:S04]  /*1b6540*/  LDL.LU R12, [R1+0x120] ;  /* 0x00012000010c7983 */ /* 0x001f280000300800 */
[----:B------:R-:W5:Y:S01]  /*1b6550*/  LDL.LU.64 R56, [R1+0x1f10] ;  /* 0x001f100001387983 */ /* 0x000f620000300a00 */
[----:B------:R-:W-:-:S03]  /*1b6560*/  LOP3.LUT R48, R48, 0xff7fffff, RZ, 0xc0, !PT ;  /* 0xff7fffff30307812 */ /* 0x000fc600078ec0ff */
[----:B------:R-:W4:Y:S01]  /*1b6570*/  LDL.LU.64 R54, [R1+0x1f08] ;  /* 0x001f080001367983 */ /* 0x000f220000300a00 */
[----:B------:R-:W-:-:S03]  /*1b6580*/  PRMT R47, R41, 0x7771, RZ ;  /* 0x00007771292f7816 */ /* 0x000fc600000000ff */
[----:B------:R-:W5:Y:S04]  /*1b6590*/  LDL.LU R13, [R1+0x124] ;  /* 0x00012400010d7983 */ /* 0x000f680000300800 */
[----:B------:R-:W5:Y:S04]  /*1b65a0*/  LDL.LU.64 R58, [R1+0x1f00] ;  /* 0x001f0000013a7983 */ /* 0x000f680000300a00 */
[----:B------:R-:W5:Y:S01]  /*1b65b0*/  LDL.LU.64 R22, [R1+0x1ef8] ;  /* 0x001ef80001167983 */ /* 0x000f620000300a00 */
[----:B------:R-:W-:Y:S02]  /*1b65c0*/  @P6 LOP3.LUT R48, R48, 0x800000, RZ, 0xfc, !PT ;  /* 0x0080000030306812 */ /* 0x000fe400078efcff */
[----:B------:R-:W-:Y:S01]  /*1b65d0*/  LOP3.LUT P6, RZ, R45, 0x4, RZ, 0xc0, !PT ;  /* 0x000000042dff7812 */ /* 0x000fe200078cc0ff */
[----:B------:R0:W-:Y:S04]  /*1b65e0*/  @P0 STG.E.U8 desc[UR62][R16.64], R47 ;  /* 0x0000002f10000986 */ /* 0x0001e8000c10113e */
[----:B------:R-:W5:Y:S01]  /*1b65f0*/  LDL.LU.64 R18, [R1+0x1ef0] ;  /* 0x001ef00001127983 */ /* 0x000f620000300a00 */
[----:B------:R-:W-:-:S07]  /*1b6600*/  LOP3.LUT R48, R48, 0xfeffffff, RZ, 0xc0, !PT ;  /* 0xfeffffff30307812 */ /* 0x000fce00078ec0ff */
[----:B------:R-:W-:Y:S02]  /*1b6610*/  @P6 LOP3.LUT R48, R48, 0x1000000, RZ, 0xfc, !PT ;  /* 0x0100000030306812 */ /* 0x000fe400078efcff */
[----:B------:R-:W-:Y:S02]  /*1b6620*/  LOP3.LUT P6, RZ, R45, 0x2, RZ, 0xc0, !PT ;  /* 0x000000022dff7812 */ /* 0x000fe400078cc0ff */
[----:B0-----:R-:W-:Y:S01]  /*1b6630*/  PRMT R47, R41, 0x7772, RZ ;  /* 0x00007772292f7816 */ /* 0x001fe200000000ff */
[----:B------:R-:W5:Y:S10]  /*1b6640*/  LDL.LU.64 R16, [R1+0x1ee8] ;  /* 0x001ee80001107983 */ /* 0x000f740000300a00 */
[----:B------:R0:W-:Y:S01]  /*1b6650*/  @P6 STG.E.U8 desc[UR62][R14.64], R47 ;  /* 0x0000002f0e006986 */ /* 0x0001e2000c10113e */
[----:B------:R-:W-:-:S02]  /*1b6660*/  LOP3.LUT P6, RZ, R48, 0x1000000, RZ, 0xc0, !PT ;  /* 0x0100000030ff7812 */ /* 0x000fc400078cc0ff */
[----:B0-----:R-:W-:Y:S01]  /*1b6670*/  PRMT R47, R41, 0x7773, RZ ;  /* 0x00007773292f7816 */ /* 0x001fe200000000ff */
[----:B------:R-:W5:Y:S10]  /*1b6680*/  LDL.LU.64 R14, [R1+0x1ee0] ;  /* 0x001ee000010e7983 */ /* 0x000f740000300a00 */
[----:B------:R0:W-:Y:S01]  /*1b6690*/  @P6 STG.E.U8 desc[UR62][R10.64], R47 ;  /* 0x0000002f0a006986 */ /* 0x0001e2000c10113e */
[----:B------:R-:W-:-:S03]  /*1b66a0*/  LOP3.LUT P6, RZ, R48, 0x800000, RZ, 0xc0, !PT ;  /* 0x0080000030ff7812 */ /* 0x000fc600078cc0ff */
[----:B0-----:R-:W5:Y:S04]  /*1b66b0*/  LDL.LU.64 R10, [R1+0x1ed8] ;  /* 0x001ed800010a7983 */ /* 0x001f680000300a00 */
[----:B------:R-:W5:Y:S01]  /*1b66c0*/  LDL.LU R41, [R1+0x128] ;  /* 0x0001280001297983 */ /* 0x000f620000300800 */
[----:B---3--:R-:W-:-:S05]  /*1b66d0*/  PRMT R47, R51, 0x7770, RZ ;  /* 0x00007770332f7816 */ /* 0x008fca00000000ff */
[----:B--2---:R0:W-:Y:S04]  /*1b66e0*/  @P6 STG.E.U8 desc[UR62][R8.64], R47 ;  /* 0x0000002f08006986 */ /* 0x0041e8000c10113e */
[----:B0-----:R-:W2:Y:S01]  /*1b66f0*/  LDL.LU.64 R8, [R1+0x1ed0] ;  /* 0x001ed00001087983 */ /* 0x001ea20000300a00 */
[----:B------:R-:W-:Y:S02]  /*1b6700*/  LOP3.LUT P6, RZ, R48, 0x400000, RZ, 0xc0, !PT ;  /* 0x0040000030ff7812 */ /* 0x000fe400078cc0ff */
[----:B------:R-:W-:-:S11]  /*1b6710*/  PRMT R47, R51, 0x7771, RZ ;  /* 0x00007771332f7816 */ /* 0x000fd600000000ff */
[----:B------:R0:W-:Y:S01]  /*1b6720*/  @P6 STG.E.U8 desc[UR62][R20.64], R47 ;  /* 0x0000002f14006986 */ /* 0x0001e2000c10113e */
[----:B------:R-:W-:Y:S02]  /*1b6730*/  LOP3.LUT P6, RZ, R48, 0x200000, RZ, 0xc0, !PT ;  /* 0x0020000030ff7812 */ /* 0x000fe400078cc0ff */
[----:B0-----:R-:W-:Y:S02]  /*1b6740*/  PRMT R47, R51, 0x7772, RZ ;  /* 0x00007772332f7816 */ /* 0x001fe400000000ff */
        /* <DEDUP_REMOVED lines=33> */
[----:B------:R-:W4:Y:S04]  /*1b6960*/  LDL.LU.64 R18, [R1+0x1ec0] ;  /* 0x001ec00001127983 */ /* 0x000f280000300a00 */
[----:B------:R-:W5:Y:S04]  /*1b6970*/  LDL.LU.64 R16, [R1+0x1eb8] ;  /* 0x001eb80001107983 */ /* 0x000f680000300a00 */
[----:B------:R-:W3:Y:S04]  /*1b6980*/  LDL.LU.64 R14, [R1+0x1eb0] ;  /* 0x001eb000010e7983 */ /* 0x000ee80000300a00 */
[----:B------:R-:W3:Y:S04]  /*1b6990*/  LDL.LU.64 R12, [R1+0x1ea8] ;  /* 0x001ea800010c7983 */ /* 0x000ee80000300a00 */
[----:B------:R-:W3:Y:S04]  /*1b69a0*/  LDL.LU.64 R10, [R1+0x1ea0] ;  /* 0x001ea000010a7983 */ /* 0x000ee80000300a00 */
[----:B------:R-:W3:Y:S01]  /*1b69b0*/  LDL.LU R57, [R1+0x12c] ;  /* 0x00012c0001397983 */ /* 0x000ee20000300800 */
        /* <DEDUP_REMOVED lines=20> */
[----:B------:R-:W2:Y:S04]  /*1b6b00*/  LDL.LU R56, [R1+0x110] ;  /* 0x0001100001387983 */ /* 0x000ea80000300800 */
[----:B------:R-:W2:Y:S04]  /*1b6b10*/  LDL.LU.64 R60, [R1+0x1e90] ;  /* 0x001e9000013c7983 */ /* 0x000ea80000300a00 */
[----:B------:R-:W2:Y:S04]  /*1b6b20*/  LDL.LU.64 R50, [R1+0x1e88] ;  /* 0x001e880001327983 */ /* 0x000ea80000300a00 */
[----:B------:R-:W2:Y:S01]  /*1b6b30*/  LDL.LU.64 R52, [R1+0x1e80] ;  /* 0x001e800001347983 */ /* 0x000ea20000300a00 */
[----:B------:R-:W-:-:S02]  /*1b6b40*/  LOP3.LUT R48, R48, 0xffffbfff, RZ, 0xc0, !PT ;  /* 0xffffbfff30307812 */ /* 0x000fc400078ec0ff */
[C---:B------:R-:W-:Y:S01]  /*1b6b50*/  LOP3.LUT P2, RZ, R45.reuse, 0x200, RZ, 0xc0, !PT ;  /* 0x000002002dff7812 */ /* 0x040fe2000784c0ff */
[----:B------:R-:W2:Y:S01]  /*1b6b60*/  LDL.LU.64 R54, [R1+0x1e78] ;  /* 0x001e780001367983 */ /* 0x000ea20000300a00 */
[----:B------:R-:W-:Y:S02]  /*1b6b70*/  @P6 LOP3.LUT R48, R48, 0x4000, RZ, 0xfc, !PT ;  /* 0x0000400030306812 */ /* 0x000fe400078efcff */
[----:B------:R-:W-:Y:S02]  /*1b6b80*/  LOP3.LUT P6, RZ, R45, 0x1000, RZ, 0xc0, !PT ;  /* 0x000010002dff7812 */ /* 0x000fe400078cc0ff */
[----:B------:R-:W-:Y:S02]  /*1b6b90*/  PRMT R47, R41, 0x7772, RZ ;  /* 0x00007772292f7816 */ /* 0x000fe400000000ff */
[----:B------:R-:W-:Y:S02]  /*1b6ba0*/  LOP3.LUT R48, R48, 0xffff7fff, RZ, 0xc0, !PT ;  /* 0xffff7fff30307812 */ /* 0x000fe400078ec0ff */
[----:B------:R-:W-:-:S03]  /*1b6bb0*/  LOP3.LUT P1, RZ, R45, 0x400, RZ, 0xc0, !PT ;  /* 0x000004002dff7812 */ /* 0x000fc6000782c0ff */
[----:B----4-:R0:W-:Y:S04]  /*1b6bc0*/  @P2 STG.E.U8 desc[UR62][R18.64], R47 ;  /* 0x0000002f12002986 */ /* 0x0101e8000c10113e */
[----:B------:R-:W-:Y:S02]  /*1b6bd0*/  @P6 LOP3.LUT R48, R48, 0x8000, RZ, 0xfc, !PT ;  /* 0x0000800030306812 */ /* 0x000fe400078efcff */
[----:B------:R-:W-:Y:S02]  /*1b6be0*/  LOP3.LUT P6, RZ, R45, 0x800, RZ, 0xc0, !PT ;  /* 0x000008002dff7812 */ /* 0x000fe400078cc0ff */
[----:B0-----:R-:W-:Y:S02]  /*1b6bf0*/  PRMT R47, R41, 0x7773, RZ ;  /* 0x00007773292f7816 */ /* 0x001fe400000000ff */
[----:B------:R-:W4:Y:S04]  /*1b6c00*/  LDL.LU R41, [R1+0x114] ;  /* 0x0001140001297983 */ /* 0x000f280000300800 */
[----:B------:R-:W4:Y:S01]  /*1b6c10*/  LDL.LU.64 R58, [R1+0x1e70] ;  /* 0x001e7000013a7983 */ /* 0x000f220000300a00 */
[----:B------:R-:W-:-:S02]  /*1b6c20*/  LOP3.LUT P0, RZ, R46, 0x8000, RZ, 0xc0, !PT ;  /* 0x000080002eff7812 */ /* 0x000fc4000780c0ff */
[----:B------:R-:W-:Y:S01]  /*1b6c30*/  LOP3.LUT R48, R48, 0xfffeffff, RZ, 0xc0, !PT ;  /* 0xfffeffff30307812 */ /* 0x000fe200078ec0ff */
[----:B-----5:R3:W-:Y:S04]  /*1b6c40*/  @P1 STG.E.U8 desc[UR62][R16.64], R47 ;  /* 0x0000002f10001986 */ /* 0x0207e8000c10113e */
[----:B------:R-:W5:Y:S04]  /*1b6c50*/  LDL.LU.64 R22, [R1+0x1e68] ;  /* 0x001e680001167983 */ /* 0x000f680000300a00 */
[----:B------:R-:W4:Y:S01]  /*1b6c60*/  LDL.LU.64 R18, [R1+0x1e60] ;  /* 0x001e600001127983 */ /* 0x000f220000300a00 */
[----:B------:R-:W-:-:S02]  /*1b6c70*/  @P6 LOP3.LUT R48, R48, 0x10000, RZ, 0xfc, !PT ;  /* 0x0001000030306812 */ /* 0x000fc400078efcff */
[----:B------:R-:W-:Y:S02]  /*1b6c80*/  LOP3.LUT P6, RZ, R46, 0x10000, RZ, 0xc0, !PT ;  /* 0x000100002eff7812 */ /* 0x000fe400078cc0ff */
[C---:B---3--:R-:W-:Y:S01]  /*1b6c90*/  PRMT R47, R57.reuse, 0x7770, RZ ;  /* 0x00007770392f7816 */ /* 0x048fe200000000ff */
[----:B------:R-:W3:Y:S04]  /*1b6ca0*/  LDL.LU.64 R16, [R1+0x1e58] ;  /* 0x001e580001107983 */ /* 0x000ee80000300a00 */
[----:B------:R0:W-:Y:S02]  /*1b6cb0*/  @P0 STG.E.U8 desc[UR62][R14.64], R47 ;  /* 0x0000002f0e000986 */ /* 0x0001e4000c10113e */
[----:B0-----:R-:W-:Y:S02]  /*1b6cc0*/  PRMT R47, R57, 0x7771, RZ ;  /* 0x00007771392f7816 */ /* 0x001fe400000000ff */
[----:B------:R-:W3:Y:S04]  /*1b6cd0*/  LDL.LU.64 R14, [R1+0x1e28] ;  /* 0x001e2800010e7983 */ /* 0x000ee80000300a00 */
[----:B------:R0:W-:Y:S01]  /*1b6ce0*/  @P6 STG.E.U8 desc[UR62][R12.64], R47 ;  /* 0x0000002f0c006986 */ /* 0x0001e2000c10113e */
[----:B------:R-:W-:-:S02]  /*1b6cf0*/  LOP3.LUT P6, RZ, R48, 0x10000, RZ, 0xc0, !PT ;  /* 0x0001000030ff7812 */ /* 0x000fc400078cc0ff */
[----:B0-----:R-:W-:Y:S01]  /*1b6d00*/  PRMT R47, R57, 0x7772, RZ ;  /* 0x00007772392f7816 */ /* 0x001fe200000000ff */
[----:B------:R-:W3:Y:S10]  /*1b6d10*/  LDL.LU.64 R12, [R1+0x1e08] ;  /* 0x001e0800010c7983 */ /* 0x000ef40000300a00 */
        /* <DEDUP_REMOVED lines=19> */
[----:B----4-:R-:W-:-:S11]  /*1b6e50*/  PRMT R47, R41, 0x7770, RZ ;  /* 0x00007770292f7816 */ /* 0x010fd600000000ff */
        /* <DEDUP_REMOVED lines=12> */
[----:B---3--:R0:W-:Y:S01]  /*1b6f20*/  @P4 STG.E.U8 desc[UR62][R16.64], R47 ;  /* 0x0000002f10004986 */ /* 0x0081e2000c10113e */
        /* <DEDUP_REMOVED lines=19> */
[C---:B------:R-:W-:Y:S02]  /*1b7060*/  LOP3.LUT P2, RZ, R46.reuse, 0x1000000, RZ, 0xc0, !PT ;  /* 0x010000002eff7812 */ /* 0x040fe4000784c0ff */
[----:B------:R-:W-:Y:S02]  /*1b7070*/  LOP3.LUT P1, RZ, R45, 0x80000, RZ, 0xc0, !PT ;  /* 0x000800002dff7812 */ /* 0x000fe4000782c0ff */
        /* <DEDUP_REMOVED lines=15> */
[----:B--2---:R-:W-:-:S05]  /*1b7170*/  PRMT R47, R11, 0x7770, RZ ;  /* 0x000077700b2f7816 */ /* 0x004fca00000000ff */
[----:B------:R0:W-:Y:S04]  /*1b7180*/  @P3 STG.E.U8 desc[UR62][R8.64], R47 ;  /* 0x0000002f08003986 */ /* 0x0001e8000c10113e */
[----:B0-----:R-:W2:Y:S04]  /*1b7190*/  LDL.LU.64 R8, [R1+0x1d28] ;  /* 0x001d280001087983 */ /* 0x001ea80000300a00 */
[----:B------:R-:W2:Y:S04]  /*1b71a0*/  LDL.LU R41, [R1+0x104] ;  /* 0x0001040001297983 */ /* 0x000ea80000300800 */
[----:B------:R-:W2:Y:S04]  /*1b71b0*/  LDL.LU.64 R60, [R1+0x1d18] ;  /* 0x001d1800013c7983 */ /* 0x000ea80000300a00 */
[----:B------:R-:W2:Y:S04]  /*1b71c0*/  LDL.LU.64 R50, [R1+0x1cf0] ;  /* 0x001cf00001327983 */ /* 0x000ea80000300a00 */
[----:B------:R-:W2:Y:S04]  /*1b71d0*/  LDL.LU.64 R52, [R1+0x1ce0] ;  /* 0x001ce00001347983 */ /* 0x000ea80000300a00 */
[----:B------:R-:W2:Y:S04]  /*1b71e0*/  LDL.LU.64 R56, [R1+0x1cd8] ;  /* 0x001cd80001387983 */ /* 0x000ea80000300a00 */
[----:B------:R-:W2:Y:S01]  /*1b71f0*/  LDL.LU.64 R54, [R1+0x1cc8] ;  /* 0x001cc80001367983 */ /* 0x000ea20000300a00 */
[----:B------:R-:W-:-:S03]  /*1b7200*/  PRMT R47, R11, 0x7771, RZ ;  /* 0x000077710b2f7816 */ /* 0x000fc600000000ff */
[----:B------:R-:W2:Y:S04]  /*1b7210*/  LDL.LU.64 R58, [R1+0x1c88] ;  /* 0x001c8800013a7983 */ /* 0x000ea80000300a00 */
[----:B----4-:R0:W-:Y:S02]  /*1b7220*/  @P2 STG.E.U8 desc[UR62][R22.64], R47 ;  /* 0x0000002f16002986 */ /* 0x0101e4000c10113e */
[----:B0-----:R-:W-:Y:S02]  /*1b7230*/  PRMT R47, R11, 0x7772, RZ ;  /* 0x000077720b2f7816 */ /* 0x001fe400000000ff */
[----:B------:R-:W4:Y:S04]  /*1b7240*/  LDL.LU.64 R22, [R1+0x1c70] ;  /* 0x001c700001167983 */ /* 0x000f280000300a00 */
[----:B-----5:R0:W-:Y:S04]  /*1b7250*/  @P1 STG.E.U8 desc[UR62][R18.64], R47 ;  /* 0x0000002f12001986 */ /* 0x0201e8000c10113e */
[----:B0-----:R-:W5:Y:S01]  /*1b7260*/  LDL.LU.64 R18, [R1+0x1c68] ;  /* 0x001c680001127983 */ /* 0x001f620000300a00 */
[----:B------:R-:W-:-:S02]  /*1b7270*/  LOP3.LUT P6, RZ, R45, 0x400000, RZ, 0xc0, !PT ;  /* 0x004000002dff7812 */ /* 0x000fc400078cc0ff */
[----:B------:R-:W-:-:S11]  /*1b7280*/  LOP3.LUT R48, R48, 0xffffffbf, RZ, 0xc0, !PT ;  /* 0xffffffbf30307812 */ /* 0x000fd600078ec0ff */
[----:B------:R-:W-:Y:S02]  /*1b7290*/  @P6 LOP3.LUT R48, R48, 0x40, RZ, 0xfc, !PT ;  /* 0x0000004030306812 */ /* 0x000fe400078efcff */
[C---:B------:R-:W-:Y:S02]  /*1b72a0*/  LOP3.LUT P6, RZ, R45.reuse, 0x200000, RZ, 0xc0, !PT ;  /* 0x002000002dff7812 */ /* 0x040fe400078cc0ff */
[----:B------:R-:W-:Y:S02]  /*1b72b0*/  LOP3.LUT R48, R48, 0xffffff7f, RZ, 0xc0, !PT ;  /* 0xffffff7f30307812 */ /* 0x000fe400078ec0ff */
[----:B------:R-:W-:-:S09]  /*1b72c0*/  LOP3.LUT P0, RZ, R45, 0x100000, RZ, 0xc0, !PT ;  /* 0x001000002dff7812 */ /* 0x000fd2000780c0ff */
[----:B------:R-:W-:Y:S02]  /*1b72d0*/  @P6 LOP3.LUT R48, R48, 0x80, RZ, 0xfc, !PT ;  /* 0x0000008030306812 */ /* 0x000fe400078efcff */
[----:B------:R-:W-:Y:S02]  /*1b72e0*/  LOP3.LUT P6, RZ, R46, 0x4000000, RZ, 0xc0, !PT ;  /* 0x040000002eff7812 */ /* 0x000fe400078cc0ff */
[----:B------:R-:W-:Y:S02]  /*1b72f0*/  LOP3.LUT R48, R48, 0xfffffeff, RZ, 0xc0, !PT ;  /* 0xfffffeff30307812 */ /* 0x000fe400078ec0ff */
[----:B------:R-:W-:-:S09]  /*1b7300*/  PRMT R47, R11, 0x7773, RZ ;  /* 0x000077730b2f7816 */ /* 0x000fd200000000ff */
[----:B------:R-:W-:Y:S02]  /*1b7310*/  @P6 LOP3.LUT R48, R48, 0x100, RZ, 0xfc, !PT ;  /* 0x0000010030306812 */ /* 0x000fe400078efcff */
[----:B------:R-:W-:Y:S01]  /*1b7320*/  LOP3.LUT P6, RZ, R46, 0x2000000, RZ, 0xc0, !PT ;  /* 0x020000002eff7812 */ /* 0x000fe200078cc0ff */
[----:B---3--:R0:W-:Y:S02]  /*1b7330*/  @P0 STG.E.U8 desc[UR62][R16.64], R47 ;  /* 0x0000002f10000986 */ /* 0x0081e4000c10113e */
[----:B0-----:R-:W-:Y:S02]  /*1b7340*/  PRMT R47, R10, 0x7770, RZ ;  /* 0x000077700a2f7816 */ /* 0x001fe400000000ff */
[----:B------:R-:W3:Y:S04]  /*1b7350*/  LDL.LU.64 R16, [R1+0x1c48] ;  /* 0x001c480001107983 */ /* 0x000ee80000300a00 */
[----:B------:R-:W3:Y:S04]  /*1b7360*/  LDL.LU R11, [R1+0x10c] ;  /* 0x00010c00010b7983 */ /* 0x000ee80000300800 */
[----:B------:R0:W-:Y:S01]  /*1b7370*/  @P6 STG.E.U8 desc[UR62][R14.64], R47 ;  /* 0x0000002f0e006986 */ /* 0x0001e2000c10113e */
[----:B------:R-:W-:-:S02]  /*1b7380*/  LOP3.LUT P6, RZ, R48, 0x100, RZ, 0xc0, !PT ;  /* 0x0000010030ff7812 */ /* 0x000fc400078cc0ff */
[----:B0-----:R-:W-:Y:S01]  /*1b7390*/  PRMT R47, R10, 0x7771, RZ ;  /* 0x000077710a2f7816 */ /* 0x001fe200000000ff */
[----:B------:R-:W3:Y:S10]  /*1b73a0*/  LDL.LU.64 R14, [R1+0x1c38] ;  /* 0x001c3800010e7983 */ /* 0x000ef40000300a00 */
[----:B------:R0:W-:Y:S01]  /*1b73b0*/  @P6 STG.E.U8 desc[UR62][R12.64], R47 ;  /* 0x0000002f0c006986 */ /* 0x0001e2000c10113e */
[----:B------:R-:W-:-:S02]  /*1b73c0*/  LOP3.LUT P6, RZ, R48, 0x80, RZ, 0xc0, !PT ;  /* 0x0000008030ff7812 */ /* 0x000fc400078cc0ff */
[----:B0-----:R-:W-:Y:S02]  /*1b73d0*/  PRMT R47, R10, 0x7772, RZ ;  /* 0x000077720a2f7816 */ /* 0x001fe400000000ff */
[----:B------:R-:W-:Y:S01]  /*1b73e0*/  LOP3.LUT P5, RZ, R46, 0x40000000, RZ, 0xc0, !PT ;  /* 0x400000002eff7812 */ /* 0x000fe200078ac0ff */
[----:B------:R-:W3:Y:S01]  /*1b73f0*/  LDL.LU.64 R12, [R1+0x1c10] ;  /* 0x001c1000010c7983 */ /* 0x000ee20000300a00 */
[----:B------:R-:W-:-:S07]  /*1b7400*/  LOP3.LUT P4, RZ, R45, 0x2000000, RZ, 0xc0, !PT ;  /* 0x020000002dff7812 */ /* 0x000fce000788c0ff */
[----:B--2---:R0:W-:Y:S01]  /*1b7410*/  @P6 STG.E.U8 desc[UR62][R8.64], R47 ;  /* 0x0000002f08006986 */ /* 0x0041e2000c10113e */
[----:B------:R-:W-:Y:S02]  /*1b7420*/  LOP3.LUT P6, RZ, R48, 0x40, RZ, 0xc0, !PT ;  /* 0x0000004030ff7812 */ /* 0x000fe400078cc0ff */
        /* <DEDUP_REMOVED lines=24> */
[----:B------:R-:W-:Y:S02]  /*1b75b0*/  LOP3.LUT P3, RZ, R45, 0x4000000, RZ, 0xc0, !PT ;  /* 0x040000002dff7812 */ /* 0x000fe4000786c0ff */
[----:B------:R-:W-:Y:S02]  /*1b75c0*/  LOP3.LUT P2, RZ, R46, 0x80000000, RZ, 0xc0, !PT ;  /* 0x800000002eff7812 */ /* 0x000fe4000784c0ff */
[----:B------:R-:W-:Y:S02]  /*1b75d0*/  LOP3.LUT P1, RZ, R43, 0x1, RZ, 0xc0, !PT ;  /* 0x000000012bff7812 */ /* 0x000fe4000782c0ff */
[----:B------:R-:W-:-:S07]  /*1b75e0*/  LOP3.LUT P0, RZ, R45, 0x8000000, RZ, 0xc0, !PT ;  /* 0x080000002dff7812 */ /* 0x000fce000780c0ff */
[----:B---3--:R0:W-:Y:S02]  /*1b75f0*/  @P3 STG.E.U8 desc[UR62][R16.64], R47 ;  /* 0x0000002f10003986 */ /* 0x0081e4000c10113e */
[----:B0-----:R-:W-:-:S05]  /*1b7600*/  PRMT R47, R11, 0x7770, RZ ;  /* 0x000077700b2f7816 */ /* 0x001fca00000000ff */
[----:B------:R0:W-:Y:S02]  /*1b7610*/  @P2 STG.E.U8 desc[UR62][R14.64], R47 ;  /* 0x0000002f0e002986 */ /* 0x0001e4000c10113e */
[----:B0-----:R-:W-:-:S05]  /*1b7620*/  PRMT R47, R11, 0x7771, RZ ;  /* 0x000077710b2f7816 */ /* 0x001fca00000000ff */
[----:B------:R0:W-:Y:S02]  /*1b7630*/  @P1 STG.E.U8 desc[UR62][R12.64], R47 ;  /* 0x0000002f0c001986 */ /* 0x0001e4000c10113e */
[----:B0-----:R-:W-:Y:S02]  /*1b7640*/  PRMT R47, R11, 0x7772, RZ ;  /* 0x000077720b2f7816 */ /* 0x001fe400000000ff */
[----:B------:R-:W-:-:S03]  /*1b7650*/  LOP3.LUT R46, R46, 0xfdffffff, RZ, 0xc0, !PT ;  /* 0xfdffffff2e2e7812 */ /* 0x000fc600078ec0ff */
[----:B--2---:R0:W-:Y:S04]  /*1b7660*/  @P0 STG.E.U8 desc[UR62][R8.64], R47 ;  /* 0x0000002f08000986 */ /* 0x0041e8000c10113e */
[----:B0-----:R-:W2:Y:S04]  /*1b7670*/  LDL.LU.64 R8, [R1+0x1c00] ;  /* 0x001c000001087983 */ /* 0x001ea80000300a00 */
[----:B------:R-:W3:Y:S04]  /*1b7680*/  LDL.LU.64 R14, [R1+0x1be8] ;  /* 0x001be800010e7983 */ /* 0x000ee80000300a00 */
[----:B------:R-:W5:Y:S04]  /*1b7690*/  LDL.LU.64 R18, [R1+0x1bb8] ;  /* 0x001bb80001127983 */ /* 0x000f680000300a00 */
[----:B------:R-:W3:Y:S04]  /*1b76a0*/  LDL.LU.64 R16, [R1+0x1bb0] ;  /* 0x001bb00001107983 */ /* 0x000ee80000300a00 */
[----:B------:R-:W3:Y:S04]  /*1b76b0*/  LDL.LU R41, [R1+0xf0] ;  /* 0x0000f00001297983 */ /* 0x000ee80000300800 */
[----:B------:R-:W5:Y:S01]  /*1b76c0*/  LDL.LU.64 R12, [R1+0x1ba0] ;  /* 0x001ba000010c7983 */ /* 0x000f620000300a00 */
[----:B------:R-:W-:-:S03]  /*1b76d0*/  LOP3.LUT R48, R48, 0xfffffffe, RZ, 0xc0, !PT ;  /* 0xfffffffe30307812 */ /* 0x000fc600078ec0ff */
[----:B------:R-:W5:Y:S01]  /*1b76e0*/  LDL.LU R61, [R1+0xf4] ;  /* 0x0000f400013d7983 */ /* 0x000f620000300800 */
[C---:B------:R-:W-:Y:S02]  /*1b76f0*/  LOP3.LUT P3, RZ, R45.reuse, 0x10000000, RZ, 0xc0, !PT ;  /* 0x100000002dff7812 */ /* 0x040fe4000786c0ff */
[----:B------:R-:W-:Y:S02]  /*1b7700*/  LOP3.LUT P0, RZ, R45, 0x20000000, RZ, 0xc0, !PT ;  /* 0x200000002dff7812 */ /* 0x000fe4000780c0ff */
[----:B----4-:R-:W-:-:S13]  /*1b7710*/  LOP3.LUT P6, RZ, R44, 0x4, RZ, 0xc0, !PT ;  /* 0x000000042cff7812 */ /* 0x010fda00078cc0ff */
        /* <DEDUP_REMOVED lines=19> */
[----:B------:R-:W-:-:S13]  /*1b7850*/  LOP3.LUT P6, RZ, R43, 0x8, RZ, 0xc0, !PT ;  /* 0x000000082bff7812 */ /* 0x000fda00078cc0ff */
[----:B------:R-:W-:Y:S02]  /*1b7860*/  @P6 LOP3.LUT R48, R48, 0x1, RZ, 0xfc, !PT ;  /* 0x0000000130306812 */ /* 0x000fe400078efcff */
[----:B------:R-:W-:Y:S02]  /*1b7870*/  LOP3.LUT P6, RZ, R45, 0x40000000, RZ, 0xc0, !PT ;  /* 0x400000002dff7812 */ /* 0x000fe400078cc0ff */
[----:B------:R-:W-:Y:S02]  /*1b7880*/  PRMT R45, R11, 0x7773, RZ ;  /* 0x000077730b2d7816 */ /* 0x000fe400000000ff */
[----:B------:R-:W4:Y:S01]  /*1b7890*/  LDL.LU.64 R10, [R1+0x1b78] ;  /* 0x001b7800010a7983 */ /* 0x000f220000300a00 */
[C---:B------:R-:W-:Y:S02]  /*1b78a0*/  LOP3.LUT P2, RZ, R43.reuse, 0x2, RZ, 0xc0, !PT ;  /* 0x000000022bff7812 */ /* 0x040fe4000784c0ff */
[----:B------:R-:W-:Y:S01]  /*1b78b0*/  LOP3.LUT P1, RZ, R43, 0x4, RZ, 0xc0, !PT ;  /* 0x000000042bff7812 */ /* 0x000fe2000782c0ff */
[----:B--2---:R3:W-:Y:S02]  /*1b78c0*/  @P3 STG.E.U8 desc[UR62][R8.64], R45 ;  /* 0x0000002d08003986 */ /* 0x0047e4000c10113e */
[----:B---3--:R-:W-:-:S02]  /*1b78d0*/  PRMT R45, R41, 0x7770, RZ ;  /* 0x00007770292d7816 */ /* 0x008fc400000000ff */
[----:B------:R-:W2:Y:S04]  /*1b78e0*/  LDL.LU.64 R8, [R1+0x1b70] ;  /* 0x001b700001087983 */ /* 0x000ea80000300a00 */
[----:B------:R-:W3:Y:S04]  /*1b78f0*/  LDL.LU.64 R50, [R1+0x1b60] ;  /* 0x001b600001327983 */ /* 0x000ee80000300a00 */
[----:B------:R0:W-:Y:S02]  /*1b7900*/  @P2 STG.E.U8 desc[UR62][R14.64], R45 ;  /* 0x0000002d0e002986 */ /* 0x0001e4000c10113e */
[----:B0-----:R-:W-:-:S02]  /*1b7910*/  PRMT R45, R41, 0x7771, RZ ;  /* 0x00007771292d7816 */ /* 0x001fc400000000ff */
[----:B------:R-:W3:Y:S04]  /*1b7920*/  LDL.LU R14, [R1+0xf8] ;  /* 0x0000f800010e7983 */ /* 0x000ee80000300800 */
[----:B------:R-:W3:Y:S04]  /*1b7930*/  LDL.LU.64 R52, [R1+0x1b58] ;  /* 0x001b580001347983 */ /* 0x000ee80000300a00 */
[----:B------:R-:W3:Y:S04]  /*1b7940*/  LDL.LU.64 R56, [R1+0x1b50] ;  /* 0x001b500001387983 */ /* 0x000ee80000300a00 */
[----:B------:R-:W3:Y:S04]  /*1b7950*/  LDL.LU.64 R54, [R1+0x1b48] ;  /* 0x001b480001367983 */ /* 0x000ee80000300a00 */
[----:B-----5:R0:W-:Y:S04]  /*1b7960*/  @P1 STG.E.U8 desc[UR62][R18.64], R45 ;  /* 0x0000002d12001986 */ /* 0x0201e8000c10113e */
[----:B------:R-:W5:Y:S04]  /*1b7970*/  LDL.LU R15, [R1+0xfc] ;  /* 0x0000fc00010f7983 */ /* 0x000f680000300800 */
[----:B------:R-:W3:Y:S04]  /*1b7980*/  LDL.LU.64 R58, [R1+0xb78] ;  /* 0x000b7800013a7983 */ /* 0x000ee80000300a00 */
[----:B------:R-:W3:Y:S01]  /*1b7990*/  LDL.LU.64 R22, [R1+0xa58] ;  /* 0x000a580001167983 */ /* 0x000ee20000300a00 */
[----:B0-----:R-:W-:-:S03]  /*1b79a0*/  PRMT R45, R41, 0x7772, RZ ;  /* 0x00007772292d7816 */ /* 0x001fc600000000ff */
[----:B------:R-:W3:Y:S04]  /*1b79b0*/  LDL.LU.64 R18, [R1+0x968] ;  /* 0x0009680001127983 */ /* 0x000ee80000300a00 */
[----:B------:R0:W-:Y:S02]  /*1b79c0*/  @P0 STG.E.U8 desc[UR62][R16.64], R45 ;  /* 0x0000002d10000986 */ /* 0x0001e4000c10113e */
[----:B0-----:R-:W-:Y:S02]  /*1b79d0*/  PRMT R45, R41, 0x7773, RZ ;  /* 0x00007773292d7816 */ /* 0x001fe400000000ff */
[----:B------:R-:W3:Y:S04]  /*1b79e0*/  LDL.LU.64 R16, [R1+0x960] ;  /* 0x0009600001107983 */ /* 0x000ee80000300a00 */
[----:B------:R-:W3:Y:S04]  /*1b79f0*/  LDL.LU R41, [R1+0xe0] ;  /* 0x0000e00001297983 */ /* 0x000ee80000300800 */
[----:B------:R0:W-:Y:S01]  /*1b7a00*/  @P6 STG.E.U8 desc[UR62][R12.64], R45 ;  /* 0x0000002d0c006986 */ /* 0x0001e2000c10113e */
[----:B------:R-:W-:-:S03]  /*1b7a10*/  LOP3.LUT P6, RZ, R48, 0x1, RZ, 0xc0, !PT ;  /* 0x0000000130ff7812 */ /* 0x000fc600078cc0ff */
[----:B------:R-:W3:Y:S01]  /*1b7a20*/  LDL.LU.64 R48, [R1+0x1b68] ;  /* 0x001b680001307983 */ /* 0x000ee20000300a00 */
[----:B0-----:R-:W-:-:S03]  /*1b7a30*/  PRMT R45, R61, 0x7770, RZ ;  /* 0x000077703d2d7816 */ /* 0x001fc600000000ff */
[----:B------:R-:W5:Y:S06]  /*1b7a40*/  LDL.LU.64 R12, [R1+0x8f8] ;  /* 0x0008f800010c7983 */ /* 0x000f6c0000300a00 */
[----:B----4-:R0:W-:Y:S04]  /*1b7a50*/  @P6 STG.E.U8 desc[UR62][R10.64], R45 ;  /* 0x0000002d0a006986 */ /* 0x0101e8000c10113e */
[----:B0-----:R-:W4:Y:S01]  /*1b7a60*/  LDL.LU.64 R10, [R1+0x7e0] ;  /* 0x0007e000010a7983 */ /* 0x001f220000300a00 */
[----:B------:R-:W-:-:S02]  /*1b7a70*/  LOP3.LUT P6, RZ, R46, 0x80000000, RZ, 0xc0, !PT ;  /* 0x800000002eff7812 */ /* 0x000fc400078cc0ff */
[----:B------:R-:W-:-:S11]  /*1b7a80*/  PRMT R45, R61, 0x7771, RZ ;  /* 0x000077713d2d7816 */ /* 0x000fd600000000ff */
[----:B--2---:R0:W-:Y:S01]  /*1b7a90*/  @P6 STG.E.U8 desc[UR62][R8.64], R45 ;  /* 0x0000002d08006986 */ /* 0x0041e2000c10113e */
[C---:B------:R-:W-:Y:S02]  /*1b7aa0*/  LOP3.LUT P6, RZ, R46.reuse, 0x40000000, RZ, 0xc0, !PT ;  /* 0x400000002eff7812 */ /* 0x040fe400078cc0ff */
[----:B0-----:R-:W-:Y:S01]  /*1b7ab0*/  PRMT R45, R61, 0x7772, RZ ;  /* 0x000077723d2d7816 */ /* 0x001fe200000000ff */
[----:B------:R-:W2:Y:S10]  /*1b7ac0*/  LDL.LU.64 R8, [R1+0x738] ;  /* 0x0007380001087983 */ /* 0x000eb40000300a00 */
[----:B---3--:R0:W-:Y:S01]  /*1b7ad0*/  @P6 STG.E.U8 desc[UR62][R48.64], R45 ;  /* 0x0000002d30006986 */ /* 0x0081e2000c10113e */
        /* <DEDUP_REMOVED lines=19> */
[----:B-----5:R-:W-:-:S05]  /*1b7c10*/  PRMT R45, R15, 0x7770, RZ ;  /* 0x000077700f2d7816 */ /* 0x020fca00000000ff */
[----:B------:R0:W-:Y:S01]  /*1b7c20*/  @P5 STG.E.U8 desc[UR62][R22.64], R45 ;  /* 0x0000002d16005986 */ /* 0x0001e2000c10113e */
[----:B------:R-:W-:Y:S02]  /*1b7c30*/  LOP3.LUT P1, RZ, R43, 0x200, RZ, 0xc0, !PT ;  /* 0x000002002bff7812 */ /* 0x000fe4000782c0ff */
[C---:B0-----:R-:W-:Y:S01]  /*1b7c40*/  PRMT R45, R15.reuse, 0x7771, RZ ;  /* 0x000077710f2d7816 */ /* 0x041fe200000000ff */
[----:B------:R-:W3:Y:S04]  /*1b7c50*/  LDL.LU.64 R22, [R1+0x730] ;  /* 0x0007300001167983 */ /* 0x000ee80000300a00 */
[----:B------:R0:W-:Y:S02]  /*1b7c60*/  @P4 STG.E.U8 desc[UR62][R18.64], R45 ;  /* 0x0000002d12004986 */ /* 0x0001e4000c10113e */
[----:B0-----:R-:W-:-:S05]  /*1b7c70*/  PRMT R45, R15, 0x7772, RZ ;  /* 0x000077720f2d7816 */ /* 0x001fca00000000ff */
[----:B------:R0:W-:Y:S02]  /*1b7c80*/  @P3 STG.E.U8 desc[UR62][R16.64], R45 ;  /* 0x0000002d10003986 */ /* 0x0001e4000c10113e */
[----:B0-----:R-:W-:-:S05]  /*1b7c90*/  PRMT R45, R15, 0x7773, RZ ;  /* 0x000077730f2d7816 */ /* 0x001fca00000000ff */
[----:B------:R0:W-:Y:S02]  /*1b7ca0*/  @P2 STG.E.U8 desc[UR62][R12.64], R45 ;  /* 0x0000002d0c002986 */ /* 0x0001e4000c10113e */
[----:B0-----:R-:W-:-:S05]  /*1b7cb0*/  PRMT R45, R41, 0x7770, RZ ;  /* 0x00007770292d7816 */ /* 0x001fca00000000ff */
[----:B----4-:R0:W-:Y:S04]  /*1b7cc0*/  @P1 STG.E.U8 desc[UR62][R10.64], R45 ;  /* 0x0000002d0a001986 */ /* 0x0101e8000c10113e */
[----:B0-----:R-:W4:Y:S01]  /*1b7cd0*/  LDL.LU.64 R10, [R1+0x6c0] ;  /* 0x0006c000010a7983 */ /* 0x001f220000300a00 */
[----:B------:R-:W-:Y:S02]  /*1b7ce0*/  LOP3.LUT P0, RZ, R43, 0x400, RZ, 0xc0, !PT ;  /* 0x000004002bff7812 */ /* 0x000fe4000780c0ff */
[----:B------:R-:W-:Y:S01]  /*1b7cf0*/  PRMT R45, R41, 0x7771, RZ ;  /* 0x00007771292d7816 */ /* 0x000fe200000000ff */
[----:B------:R-:W5:Y:S04]  /*1b7d00*/  LDL.LU.64 R14, [R1+0x5b8] ;  /* 0x0005b800010e7983 */ /* 0x000f680000300a00 */
[----:B------:R-:W5:Y:S04]  /*1b7d10*/  LDL.LU.64 R18, [R1+0x5b0] ;  /* 0x0005b00001127983 */ /* 0x000f680000300a00 */
[----:B------:R-:W5:Y:S01]  /*1b7d20*/  LDL.LU.64 R16, [R1+0x5a8] ;  /* 0x0005a80001107983 */ /* 0x000f620000300a00 */
[----:B------:R-:W-:-:S03]  /*1b7d30*/  LOP3.LUT P3, RZ, R44, 0x20, RZ, 0xc0, !PT ;  /* 0x000000202cff7812 */ /* 0x000fc6000786c0ff */
[----:B--2---:R0:W-:Y:S04]  /*1b7d40*/  @P0 STG.E.U8 desc[UR62][R8.64], R45 ;  /* 0x0000002d08000986 */ /* 0x0041e8000c10113e */
[----:B0-----:R-:W2:Y:S04]  /*1b7d50*/  LDL.LU R8, [R1+0xe4] ;  /* 0x0000e40001087983 */ /* 0x001ea80000300800 */
[----:B------:R-:W2:Y:S01]  /*1b7d60*/  LDL.LU.64 R12, [R1+0x5a0] ;  /* 0x0005a000010c7983 */ /* 0x000ea20000300a00 */
[----:B------:R-:W-:Y:S02]  /*1b7d70*/  LOP3.LUT P2, RZ, R44, 0x40, RZ, 0xc0, !PT ;  /* 0x000000402cff7812 */ /* 0x000fe4000784c0ff */
[C---:B------:R-:W-:Y:S01]  /*1b7d80*/  PRMT R45, R41.reuse, 0x7772, RZ ;  /* 0x00007772292d7816 */ /* 0x040fe200000000ff */
[----:B------:R-:W2:Y:S04]  /*1b7d90*/  LDL.LU R61, [R1+0xe8] ;  /* 0x0000e800013d7983 */ /* 0x000ea80000300800 */
[----:B---3--:R0:W-:Y:S02]  /*1b7da0*/  @P3 STG.E.U8 desc[UR62][R22.64], R45 ;  /* 0x0000002d16003986 */ /* 0x0081e4000c10113e */
[----:B0-----:R-:W-:-:S05]  /*1b7db0*/  PRMT R45, R41, 0x7773, RZ ;  /* 0x00007773292d7816 */ /* 0x001fca00000000ff */
[----:B----4-:R0:W-:Y:S04]  /*1b7dc0*/  @P2 STG.E.U8 desc[UR62][R10.64], R45 ;  /* 0x0000002d0a002986 */ /* 0x0101e8000c10113e */
[----:B0-----:R-:W3:Y:S01]  /*1b7dd0*/  LDL.LU.64 R10, [R1+0x578] ;  /* 0x00057800010a7983 */ /* 0x001ee20000300a00 */
[----:B------:R-:W-:Y:S02]  /*1b7de0*/  LOP3.LUT P6, RZ, R44, 0x800, RZ, 0xc0, !PT ;  /* 0x000008002cff7812 */ /* 0x000fe400078cc0ff */
[----:B------:R-:W-:-:S11]  /*1b7df0*/  LOP3.LUT R46, R46, 0xfffdffff, RZ, 0xc0, !PT ;  /* 0xfffdffff2e2e7812 */ /* 0x000fd600078ec0ff */
[----:B------:R-:W-:Y:S02]  /*1b7e00*/  @P6 LOP3.LUT R46, R46, 0x20000, RZ, 0xfc, !PT ;  /* 0x000200002e2e6812 */ /* 0x000fe400078efcff */
[----:B------:R-:W-:Y:S02]  /*1b7e10*/  LOP3.LUT P6, RZ, R43, 0x10000, RZ, 0xc0, !PT ;  /* 0x000100002bff7812 */ /* 0x000fe400078cc0ff */
[----:B------:R-:W-:-:S11]  /*1b7e20*/  LOP3.LUT R46, R46, 0xfffbffff, RZ, 0xc0, !PT ;  /* 0xfffbffff2e2e7812 */ /* 0x000fd600078ec0ff */
[----:B------:R-:W-:Y:S02]  /*1b7e30*/  @P6 LOP3.LUT R46, R46, 0x40000, RZ, 0xfc, !PT ;  /* 0x000400002e2e6812 */ /* 0x000fe400078efcff */
[C---:B------:R-:W-:Y:S02]  /*1b7e40*/  LOP3.LUT P6, RZ, R43.reuse, 0x8000, RZ, 0xc0, !PT ;  /* 0x000080002bff7812 */ /* 0x040fe400078cc0ff */
[----:B------:R-:W-:Y:S01]  /*1b7e50*/  LOP3.LUT R46, R46, 0xfff7ffff, RZ, 0xc0, !PT ;  /* 0xfff7ffff2e2e7812 */ /* 0x000fe200078ec0ff */
[----:B------:R-:W-:Y:S02]  /*1b7e60*/  IMAD.MOV.U32 R9, RZ, RZ, R40 ;  /* 0x000000ffff097224 */ /* 0x000fe400078e0028 */
        /* <DEDUP_REMOVED lines=12> */
[----:B--2---:R-:W-:Y:S02]  /*1b7f30*/  PRMT R45, R8, 0x7770, RZ ;  /* 0x00007770082d7816 */ /* 0x004fe400000000ff */
[----:B------:R-:W-:-:S03]  /*1b7f40*/  LOP3.LUT R46, R46, 0xffbfffff, RZ, 0xc0, !PT ;  /* 0xffbfffff2e2e7812 */ /* 0x000fc600078ec0ff */
[----:B-----5:R0:W-:Y:S06]  /*1b7f50*/  @P1 STG.E.U8 desc[UR62][R14.64], R45 ;  /* 0x0000002d0e001986 */ /* 0x0201ec000c10113e */
[----:B------:R-:W-:Y:S02]  /*1b7f60*/  @P6 LOP3.LUT R46, R46, 0x400000, RZ, 0xfc, !PT ;  /* 0x004000002e2e6812 */ /* 0x000fe400078efcff */
[----:B------:R-:W-:Y:S01]  /*1b7f70*/  LOP3.LUT P6, RZ, R43, 0x2000, RZ, 0xc0, !PT ;  /* 0x000020002bff7812 */ /* 0x000fe200078cc0ff */
[----:B0-----:R-:W2:Y:S04]  /*1b7f80*/  LDL.LU R14, [R1+0xec] ;  /* 0x0000ec00010e7983 */ /* 0x001ea80000300800 */
[----:B------:R-:W5:Y:S01]  /*1b7f90*/  LDL.LU.64 R52, [R1+0x538] ;  /* 0x0005380001347983 */ /* 0x000f620000300a00 */
[----:B------:R-:W-:-:S03]  /*1b7fa0*/  LOP3.LUT R46, R46, 0xff7fffff, RZ, 0xc0, !PT ;  /* 0xff7fffff2e2e7812 */ /* 0x000fc600078ec0ff */
[----:B------:R-:W5:Y:S01]  /*1b7fb0*/  LDL.LU.64 R56, [R1+0x530] ;  /* 0x0005300001387983 */ /* 0x000f620000300a00 */
[----:B------:R-:W-:Y:S02]  /*1b7fc0*/  LOP3.LUT P0, RZ, R43, 0x1000, RZ, 0xc0, !PT ;  /* 0x000010002bff7812 */ /* 0x000fe4000780c0ff */
[----:B------:R-:W-:Y:S01]  /*1b7fd0*/  PRMT R45, R8, 0x7771, RZ ;  /* 0x00007771082d7816 */ /* 0x000fe200000000ff */
[----:B------:R-:W5:Y:S04]  /*1b7fe0*/  LDL.LU.64 R54, [R1+0x528] ;  /* 0x0005280001367983 */ /* 0x000f680000300a00 */
[----:B------:R-:W5:Y:S04]  /*1b7ff0*/  LDL.LU.64 R58, [R1+0x520] ;  /* 0x00052000013a7983 */ /* 0x000f680000300a00 */
[----:B------:R-:W5:Y:S01]  /*1b8000*/  LDL.LU R15, [R1+0xd0] ;  /* 0x0000d000010f7983 */ /* 0x000f620000300800 */
[----:B------:R-:W-:-:S02]  /*1b8010*/  @P6 LOP3.LUT R46, R46, 0x800000, RZ, 0xfc, !PT ;  /* 0x008000002e2e6812 */ /* 0x000fc400078efcff */
[----:B------:R-:W-:Y:S01]  /*1b8020*/  LOP3.LUT P6, RZ, R44, 0x100, RZ, 0xc0, !PT ;  /* 0x000001002cff7812 */ /* 0x000fe200078cc0ff */
[----:B------:R-:W5:Y:S01]  /*1b8030*/  LDL.LU.64 R22, [R1+0x4f8] ;  /* 0x0004f80001167983 */ /* 0x000f620000300a00 */
[----:B------:R-:W-:-:S11]  /*1b8040*/  LOP3.LUT R46, R46, 0xfeffffff, RZ, 0xc0, !PT ;  /* 0xfeffffff2e2e7812 */ /* 0x000fd600078ec0ff */
[----:B------:R-:W-:Y:S02]  /*1b8050*/  @P6 LOP3.LUT R46, R46, 0x1000000, RZ, 0xfc, !PT ;  /* 0x010000002e2e6812 */ /* 0x000fe400078efcff */
        /* <DEDUP_REMOVED lines=28> */
[----:B------:R-:W4:Y:S01]  /*1b8220*/  LDL.LU.64 R40, [R1+0x7ba0] ;  /* 0x007ba00001287983 */ /* 0x000f220000300a00 */
[----:B0-----:R-:W-:-:S07]  /*1b8230*/  PRMT R45, R61, 0x7773, RZ ;  /* 0x000077733d2d7816 */ /* 0x001fce00000000ff */
[----:B------:R2:W-:Y:S01]  /*1b8240*/  @P6 STG.E.U8 desc[UR62][R50.64], R45 ;  /* 0x0000002d32006986 */ /* 0x0005e2000c10113e */
[----:B------:R-:W-:Y:S02]  /*1b8250*/  LOP3.LUT P6, RZ, R46, 0x80000, RZ, 0xc0, !PT ;  /* 0x000800002eff7812 */ /* 0x000fe400078cc0ff */
        /* <DEDUP_REMOVED lines=48> */
[----:B------:R-:W4:Y:S04]  /*1b8560*/  LDL.LU.64 R48, [R1+0x448] ;  /* 0x0004480001307983 */ /* 0x000f280000300a00 */
[----:B------:R-:W4:Y:S04]  /*1b8570*/  LDL.LU.64 R60, [R1+0x440] ;  /* 0x00044000013c7983 */ /* 0x000f280000300a00 */
[----:B------:R-:W4:Y:S01]  /*1b8580*/  LDL.LU.64 R50, [R1+0x438] ;  /* 0x0004380001327983 */ /* 0x000f220000300a00 */
[----:B------:R-:W-:-:S02]  /*1b8590*/  LOP3.LUT R46, R46, 0xffffbfff, RZ, 0xc0, !PT ;  /* 0xffffbfff2e2e7812 */ /* 0x000fc400078ec0ff */
[----:B------:R-:W-:Y:S01]  /*1b85a0*/  LOP3.LUT P2, RZ, R44, 0x8000, RZ, 0xc0, !PT ;  /* 0x000080002cff7812 */ /* 0x000fe2000784c0ff */
[----:B------:R-:W4:Y:S01]  /*1b85b0*/  LDL.LU.64 R56, [R1+0x430] ;  /* 0x0004300001387983 */ /* 0x000f220000300a00 */
[----:B------:R-:W-:Y:S02]  /*1b85c0*/  @P6 LOP3.LUT R46, R46, 0x4000, RZ, 0xfc, !PT ;  /* 0x000040002e2e6812 */ /* 0x000fe400078efcff */
[----:B------:R-:W-:Y:S02]  /*1b85d0*/  LOP3.LUT P6, RZ, R44, 0x40000, RZ, 0xc0, !PT ;  /* 0x000400002cff7812 */ /* 0x000fe400078cc0ff */
[----:B------:R-:W-:Y:S02]  /*1b85e0*/  PRMT R45, R8, 0x7772, RZ ;  /* 0x00007772082d7816 */ /* 0x000fe400000000ff */
[----:B------:R-:W-:Y:S02]  /*1b85f0*/  LOP3.LUT R46, R46, 0xffff7fff, RZ, 0xc0, !PT ;  /* 0xffff7fff2e2e7812 */ /* 0x000fe400078ec0ff */
[----:B------:R-:W-:-:S03]  /*1b8600*/  LOP3.LUT P1, RZ, R44, 0x10000, RZ, 0xc0, !PT ;  /* 0x000100002cff7812 */ /* 0x000fc6000782c0ff */
[----:B---3--:R0:W-:Y:S04]  /*1b8610*/  @P2 STG.E.U8 desc[UR62][R22.64], R45 ;  /* 0x0000002d16002986 */ /* 0x0081e8000c10113e */
[----:B------:R-:W-:Y:S02]  /*1b8620*/  @P6 LOP3.LUT R46, R46, 0x8000, RZ, 0xfc, !PT ;  /* 0x000080002e2e6812 */ /* 0x000fe400078efcff */
[----:B------:R-:W-:Y:S02]  /*1b8630*/  LOP3.LUT P6, RZ, R44, 0x20000, RZ, 0xc0, !PT ;  /* 0x000200002cff7812 */ /* 0x000fe400078cc0ff */
        /* <DEDUP_REMOVED lines=11> */
[----:B------:R-:W3:Y:S04]  /*1b86f0*/  LDL.LU.64 R18, [R1+0x3f0] ;  /* 0x0003f00001127983 */ /* 0x000ee80000300a00 */
[----:B------:R0:W-:Y:S02]  /*1b8700*/  @P0 STG.E.U8 desc[UR62][R16.64], R45 ;  /* 0x0000002d10000986 */ /* 0x0001e4000c10113e */
[----:B0-----:R-:W-:Y:S02]  /*1b8710*/  PRMT R45, R52, 0x7771, RZ ;  /* 0x00007771342d7816 */ /* 0x001fe400000000ff */
[----:B------:R-:W3:Y:S04]  /*1b8720*/  LDL.LU.64 R16, [R1+0x3c8] ;  /* 0x0003c80001107983 */ /* 0x000ee80000300a00 */
        /* <DEDUP_REMOVED lines=46> */
[----:B------:R-:W4:Y:S04]  /*1b8a10*/  LDL.LU.64 R22, [R1+0x3a0] ;  /* 0x0003a00001167983 */ /* 0x000f280000300a00 */
[----:B--2---:R0:W-:Y:S04]  /*1b8a20*/  @P0 STG.E.U8 desc[UR62][R10.64], R45 ;  /* 0x0000002d0a000986 */ /* 0x0041e8000c10113e */
[----:B0-----:R-:W2:Y:S04]  /*1b8a30*/  LDL.LU.64 R10, [R1+0x3a8] ;  /* 0x0003a800010a7983 */ /* 0x001ea80000300a00 */
[----:B------:R-:W5:Y:S04]  /*1b8a40*/  LDL.LU.64 R18, [R1+0x3d8] ;  /* 0x0003d80001127983 */ /* 0x000f680000300a00 */
[----:B------:R-:W2:Y:S01]  /*1b8a50*/  LDL.LU R8, [R1+0xc8] ;  /* 0x0000c80001087983 */ /* 0x000ea20000300800 */
[----:B------:R-:W-:-:S02]  /*1b8a60*/  LOP3.LUT P6, RZ, R42, 0x8, RZ, 0xc0, !PT ;  /* 0x000000082aff7812 */ /* 0x000fc400078cc0ff */
[----:B------:R-:W-:Y:S01]  /*1b8a70*/  LOP3.LUT R46, R46, 0xfffffffd, RZ, 0xc0, !PT ;  /* 0xfffffffd2e2e7812 */ /* 0x000fe200078ec0ff */
[----:B------:R-:W3:Y:S04]  /*1b8a80*/  LDL.LU.64 R16, [R1+0x3e8] ;  /* 0x0003e80001107983 */ /* 0x000ee80000300a00 */
[----:B------:R-:W3:Y:S04]  /*1b8a90*/  LDL.LU.64 R14, [R1+0x3d0] ;  /* 0x0003d000010e7983 */ /* 0x000ee80000300a00 */
[----:B------:R-:W3:Y:S04]  /*1b8aa0*/  LDL.LU.64 R12, [R1+0x3e0] ;  /* 0x0003e000010c7983 */ /* 0x000ee80000300a00 */
[----:B------:R-:W3:Y:S01]  /*1b8ab0*/  LDL.LU R47, [R1+0xcc] ;  /* 0x0000cc00012f7983 */ /* 0x000ee20000300800 */
        /* <DEDUP_REMOVED lines=12> */
[C---:B------:R-:W-:Y:S02]  /*1b8b80*/  LOP3.LUT P3, RZ, R43.reuse, 0x20000000, RZ, 0xc0, !PT ;  /* 0x200000002bff7812 */ /* 0x040fe4000786c0ff */
[----:B------:R-:W-:-:S07]  /*1b8b90*/  LOP3.LUT P2, RZ, R43, 0x40000000, RZ, 0xc0, !PT ;  /* 0x400000002bff7812 */ /* 0x000fce000784c0ff */
[----:B------:R-:W-:Y:S02]  /*1b8ba0*/  @P6 LOP3.LUT R46, R46, 0x20, RZ, 0xfc, !PT ;  /* 0x000000202e2e6812 */ /* 0x000fe400078efcff */
[----:B------:R-:W-:Y:S02]  /*1b8bb0*/  LOP3.LUT P6, RZ, R44, 0x10000000, RZ, 0xc0, !PT ;  /* 0x100000002cff7812 */ /* 0x000fe400078cc0ff */
[----:B------:R-:W-:Y:S02]  /*1b8bc0*/  LOP3.LUT R46, R46, 0xffffffbf, RZ, 0xc0, !PT ;  /* 0xffffffbf2e2e7812 */ /* 0x000fe400078ec0ff */
[C---:B------:R-:W-:Y:S02]  /*1b8bd0*/  LOP3.LUT P1, RZ, R44.reuse, 0x2000000, RZ, 0xc0, !PT ;  /* 0x020000002cff7812 */ /* 0x040fe4000782c0ff */
[C---:B------:R-:W-:Y:S02]  /*1b8be0*/  LOP3.LUT P0, RZ, R44.reuse, 0x4000000, RZ, 0xc0, !PT ;  /* 0x040000002cff7812 */ /* 0x040fe4000780c0ff */
[----:B------:R-:W-:-:S05]  /*1b8bf0*/  LOP3.LUT P4, RZ, R44, 0x80000000, RZ, 0xc0, !PT ;  /* 0x800000002cff7812 */ /* 0x000fca000788c0ff */
[----:B------:R-:W-:Y:S02]  /*1b8c00*/  @P6 LOP3.LUT R46, R46, 0x40, RZ, 0xfc, !PT ;  /* 0x000000402e2e6812 */ /* 0x000fe400078efcff */
[----:B------:R-:W-:Y:S02]  /*1b8c10*/  LOP3.LUT P6, RZ, R44, 0x8000000, RZ, 0xc0, !PT ;  /* 0x080000002cff7812 */ /* 0x000fe400078cc0ff */
[C---:B--2---:R-:W-:Y:S02]  /*1b8c20*/  PRMT R45, R8.reuse, 0x7770, RZ ;  /* 0x00007770082d7816 */ /* 0x044fe400000000ff */
[----:B------:R-:W-:-:S03]  /*1b8c30*/  PRMT R44, R8, 0x7771, RZ ;  /* 0x00007771082c7816 */ /* 0x000fc600000000ff */
[----:B----4-:R-:W-:Y:S04]  /*1b8c40*/  @P3 STG.E.U8 desc[UR62][R22.64], R45 ;  /* 0x0000002d16003986 */ /* 0x010fe8000c10113e */
[----:B------:R0:W-:Y:S04]  /*1b8c50*/  @P2 STG.E.U8 desc[UR62][R10.64], R44 ;  /* 0x0000002c0a002986 */ /* 0x0001e8000c10113e */
[----:B0-----:R-:W2:Y:S04]  /*1b8c60*/  LDL.LU.64 R10, [R1+0x418] ;  /* 0x00041800010a7983 */ /* 0x001ea80000300a00 */
[----:B------:R-:W4:Y:S04]  /*1b8c70*/  LDL.LU.64 R48, [R1+0x428] ;  /* 0x0004280001307983 */ /* 0x000f280000300a00 */
[----:B------:R-:W4:Y:S04]  /*1b8c80*/  LDL.LU R22, [R1+0xb0] ;  /* 0x0000b00001167983 */ /* 0x000f280000300800 */
[----:B------:R-:W4:Y:S04]  /*1b8c90*/  LDL.LU.64 R60, [R1+0x410] ;  /* 0x00041000013c7983 */ /* 0x000f280000300a00 */
[----:B------:R-:W4:Y:S04]  /*1b8ca0*/  LDL.LU.64 R50, [R1+0x420] ;  /* 0x0004200001327983 */ /* 0x000f280000300a00 */
[----:B------:R-:W4:Y:S01]  /*1b8cb0*/  LDL.LU.64 R52, [R1+0x458] ;  /* 0x0004580001347983 */ /* 0x000f220000300a00 */
[----:B------:R-:W-:-:S03]  /*1b8cc0*/  LOP3.LUT R46, R46, 0xffffff7f, RZ, 0xc0, !PT ;  /* 0xffffff7f2e2e7812 */ /* 0x000fc600078ec0ff */
[----:B------:R-:W4:Y:S01]  /*1b8cd0*/  LDL.LU.64 R56, [R1+0x468] ;  /* 0x0004680001387983 */ /* 0x000f220000300a00 */
[----:B------:R-:W-:Y:S02]  /*1b8ce0*/  @P6 LOP3.LUT R46, R46, 0x80, RZ, 0xfc, !PT ;  /* 0x000000802e2e6812 */ /* 0x000fe400078efcff */
[----:B------:R-:W-:Y:S02]  /*1b8cf0*/  LOP3.LUT P6, RZ, R42, 0x1, RZ, 0xc0, !PT ;  /* 0x000000012aff7812 */ /* 0x000fe400078cc0ff */
[----:B------:R-:W-:Y:S02]  /*1b8d00*/  PRMT R44, R8, 0x7772, RZ ;  /* 0x00007772082c7816 */ /* 0x000fe400000000ff */
[----:B------:R-:W-:-:S03]  /*1b8d10*/  LOP3.LUT R46, R46, 0xfffffeff, RZ, 0xc0, !PT ;  /* 0xfffffeff2e2e7812 */ /* 0x000fc600078ec0ff */
[----:B-----5:R0:W-:Y:S06]  /*1b8d20*/  @P1 STG.E.U8 desc[UR62][R18.64], R44 ;  /* 0x0000002c12001986 */ /* 0x0201ec000c10113e */
[----:B------:R-:W-:Y:S02]  /*1b8d30*/  @P6 LOP3.LUT R46, R46, 0x100, RZ, 0xfc, !PT ;  /* 0x000001002e2e6812 */ /* 0x000fe400078efcff */
[----:B------:R-:W-:Y:S02]  /*1b8d40*/  LOP3.LUT P6, RZ, R43, 0x80000000, RZ, 0xc0, !PT ;  /* 0x800000002bff7812 */ /* 0x000fe400078cc0ff */
[----:B0-----:R-:W-:-:S02]  /*1b8d50*/  PRMT R44, R8, 0x7773, RZ ;  /* 0x00007773082c7816 */ /* 0x001fc400000000ff */
[----:B------:R-:W5:Y:S04]  /*1b8d60*/  LDL.LU R8, [R1+0xb4] ;  /* 0x0000b40001087983 */ /* 0x000f680000300800 */
[----:B------:R-:W5:Y:S04]  /*1b8d70*/  LDL.LU.64 R54, [R1+0x450] ;  /* 0x0004500001367983 */ /* 0x000f680000300a00 */
[----:B---3--:R0:W-:Y:S04]  /*1b8d80*/  @P0 STG.E.U8 desc[UR62][R16.64], R44 ;  /* 0x0000002c10000986 */ /* 0x0081e8000c10113e */
[----:B------:R-:W3:Y:S04]  /*1b8d90*/  LDL.LU.64 R58, [R1+0x460] ;  /* 0x00046000013a7983 */ /* 0x000ee80000300a00 */
[----:B------:R-:W3:Y:S04]  /*1b8da0*/  LDL.LU.64 R18, [R1+0x498] ;  /* 0x0004980001127983 */ /* 0x000ee80000300a00 */
[----:B------:R-:W3:Y:S01]  /*1b8db0*/  LDL.LU R23, [R1+0xb8] ;  /* 0x0000b80001177983 */ /* 0x000ee20000300800 */
[----:B0-----:R-:W-:-:S03]  /*1b8dc0*/  PRMT R44, R47, 0x7770, RZ ;  /* 0x000077702f2c7816 */ /* 0x001fc600000000ff */
[----:B------:R-:W3:Y:S04]  /*1b8dd0*/  LDL.LU.64 R16, [R1+0x4a8] ;  /* 0x0004a80001107983 */ /* 0x000ee80000300a00 */
[----:B------:R0:W-:Y:S01]  /*1b8de0*/  @P6 STG.E.U8 desc[UR62][R14.64], R44 ;  /* 0x0000002c0e006986 */ /* 0x0001e2000c10113e */
[C---:B------:R-:W-:Y:S02]  /*1b8df0*/  LOP3.LUT P6, RZ, R46.reuse, 0x100, RZ, 0xc0, !PT ;  /* 0x000001002eff7812 */ /* 0x040fe400078cc0ff */
        /* <DEDUP_REMOVED lines=24> */
[----:B------:R-:W-:Y:S02]  /*1b8f80*/  LOP3.LUT P5, RZ, R42, 0x10, RZ, 0xc0, !PT ;  /* 0x000000102aff7812 */ /* 0x000fe400078ac0ff */
[----:B-----5:R-:W-:-:S09]  /*1b8f90*/  PRMT R44, R8, 0x7770, RZ ;  /* 0x00007770082c7816 */ /* 0x020fd200000000ff */
[----:B------:R0:W-:Y:S01]  /*1b8fa0*/  @P6 STG.E.U8 desc[UR62][R54.64], R44 ;  /* 0x0000002c36006986 */ /* 0x0001e2000c10113e */
[----:B------:R-:W-:Y:S02]  /*1b8fb0*/  LOP3.LUT P3, RZ, R41, 0x1, RZ, 0xc0, !PT ;  /* 0x0000000129ff7812 */ /* 0x000fe4000786c0ff */
[----:B------:R-:W-:Y:S02]  /*1b8fc0*/  LOP3.LUT P2, RZ, R42, 0x20, RZ, 0xc0, !PT ;  /* 0x000000202aff7812 */ /* 0x000fe4000784c0ff */
[----:B0-----:R-:W-:-:S05]  /*1b8fd0*/  PRMT R44, R8, 0x7771, RZ ;  /* 0x00007771082c7816 */ /* 0x001fca00000000ff */
[----:B---3--:R0:W-:Y:S01]  /*1b8fe0*/  @P5 STG.E.U8 desc[UR62][R58.64], R44 ;  /* 0x0000002c3a005986 */ /* 0x0081e2000c10113e */
[----:B------:R-:W-:Y:S02]  /*1b8ff0*/  LOP3.LUT P1, RZ, R42, 0x40, RZ, 0xc0, !PT ;  /* 0x000000402aff7812 */ /* 0x000fe4000782c0ff */
[----:B0-----:R-:W-:-:S05]  /*1b9000*/  PRMT R44, R8, 0x7772, RZ ;  /* 0x00007772082c7816 */ /* 0x001fca00000000ff */
[----:B------:R0:W-:Y:S01]  /*1b9010*/  @P4 STG.E.U8 desc[UR62][R18.64], R44 ;  /* 0x0000002c12004986 */ /* 0x0001e2000c10113e */
[----:B------:R-:W-:Y:S02]  /*1b9020*/  LOP3.LUT P0, RZ, R41, 0x2, RZ, 0xc0, !PT ;  /* 0x0000000229ff7812 */ /* 0x000fe4000780c0ff */
[----:B0-----:R-:W-:-:S05]  /*1b9030*/  PRMT R44, R8, 0x7773, RZ ;  /* 0x00007773082c7816 */ /* 0x001fca00000000ff */
[----:B------:R0:W-:Y:S02]  /*1b9040*/  @P3 STG.E.U8 desc[UR62][R16.64], R44 ;  /* 0x0000002c10003986 */ /* 0x0001e4000c10113e */
[C---:B0-----:R-:W-:Y:S02]  /*1b9050*/  PRMT R44, R23.reuse, 0x7770, RZ ;  /* 0x00007770172c7816 */ /* 0x041fe400000000ff */
[----:B------:R-:W3:Y:S04]  /*1b9060*/  LDL.LU.64 R16, [R1+0x508] ;  /* 0x0005080001107983 */ /* 0x000ee80000300a00 */
        /* <DEDUP_REMOVED lines=8> */
[----:B------:R-:W2:Y:S04]  /*1b90f0*/  LDL.LU R8, [R1+0xbc] ;  /* 0x0000bc0001087983 */ /* 0x000ea80000300800 */
[----:B------:R-:W4:Y:S04]  /*1b9100*/  LDL.LU.64 R14, [R1+0x548] ;  /* 0x00054800010e7983 */ /* 0x000f280000300a00 */
[----:B------:R-:W4:Y:S04]  /*1b9110*/  LDL.LU.64 R12, [R1+0x510] ;  /* 0x00051000010c7983 */ /* 0x000f280000300a00 */
[----:B------:R-:W4:Y:S01]  /*1b9120*/  LDL.LU R47, [R1+0xa0] ;  /* 0x0000a000012f7983 */ /* 0x000f220000300800 */
[----:B------:R-:W-:-:S02]  /*1b9130*/  LOP3.LUT P6, RZ, R41, 0x100, RZ, 0xc0, !PT ;  /* 0x0000010029ff7812 */ /* 0x000fc400078cc0ff */
[----:B------:R-:W-:Y:S02]  /*1b9140*/  LOP3.LUT P3, RZ, R41, 0x4, RZ, 0xc0, !PT ;  /* 0x0000000429ff7812 */ /* 0x000fe4000786c0ff */
[----:B------:R-:W-:Y:S02]  /*1b9150*/  LOP3.LUT R43, R43, 0xfdffffff, RZ, 0xc0, !PT ;  /* 0xfdffffff2b2b7812 */ /* 0x000fe400078ec0ff */
[----:B------:R-:W-:Y:S02]  /*1b9160*/  LOP3.LUT P2, RZ, R42, 0x80, RZ, 0xc0, !PT ;  /* 0x000000802aff7812 */ /* 0x000fe4000784c0ff */
[----:B------:R-:W-:-:S05]  /*1b9170*/  PRMT R44, R23, 0x7773, RZ ;  /* 0x00007773172c7816 */ /* 0x000fca00000000ff */
        /* <DEDUP_REMOVED lines=15> */
[----:B---3--:R2:W-:Y:S10]  /*1b9270*/  @P3 STG.E.U8 desc[UR62][R16.64], R44 ;  /* 0x0000002c10003986 */ /* 0x0085f4000c10113e */
[----:B------:R-:W-:-:S02]  /*1b9280*/  @P6 LOP3.LUT R43, R43, 0x40000000, RZ, 0xfc, !PT ;  /* 0x400000002b2b6812 */ /* 0x000fc400078efcff */
[C---:B------:R-:W-:Y:S02]  /*1b9290*/  LOP3.LUT P6, RZ, R42.reuse, 0x400, RZ, 0xc0, !PT ;  /* 0x000004002aff7812 */ /* 0x040fe400078cc0ff */
[----:B------:R-:W-:Y:S02]  /*1b92a0*/  LOP3.LUT R43, R43, 0x7fffffff, RZ, 0xc0, !PT ;  /* 0x7fffffff2b2b7812 */ /* 0x000fe400078ec0ff */
[----:B------:R-:W-:-:S09]  /*1b92b0*/  LOP3.LUT P1, RZ, R42, 0x100, RZ, 0xc0, !PT ;  /* 0x000001002aff7812 */ /* 0x000fd2000782c0ff */
[----:B------:R-:W-:Y:S02]  /*1b92c0*/  @P6 LOP3.LUT R43, R43, 0x80000000, RZ, 0xfc, !PT ;  /* 0x800000002b2b6812 */ /* 0x000fe400078efcff */
[----:B------:R-:W-:Y:S02]  /*1b92d0*/  LOP3.LUT P6, RZ, R42, 0x200, RZ, 0xc0, !PT ;  /* 0x000002002aff7812 */ /* 0x000fe400078cc0ff */
[----:B------:R-:W-:Y:S02]  /*1b92e0*/  LOP3.LUT P0, RZ, R41, 0x8, RZ, 0xc0, !PT ;  /* 0x0000000829ff7812 */ /* 0x000fe4000780c0ff */
[----:B------:R-:W-:-:S09]  /*1b92f0*/  LOP3.LUT R46, R46, 0xfffffffe, RZ, 0xc0, !PT ;  /* 0xfffffffe2e2e7812 */ /* 0x000fd200078ec0ff */
[----:B------:R-:W-:Y:S02]  /*1b9300*/  @P6 LOP3.LUT R46, R46, 0x1, RZ, 0xfc, !PT ;  /* 0x000000012e2e6812 */ /* 0x000fe400078efcff */
[----:B------:R-:W-:Y:S02]  /*1b9310*/  LOP3.LUT P6, RZ, R41, 0x10, RZ, 0xc0, !PT ;  /* 0x0000001029ff7812 */ /* 0x000fe400078cc0ff */
[----:B--2---:R-:W-:-:S05]  /*1b9320*/  PRMT R44, R8, 0x7770, RZ ;  /* 0x00007770082c7816 */ /* 0x004fca00000000ff */
[----:B------:R0:W-:Y:S04]  /*1b9330*/  @P2 STG.E.U8 desc[UR62][R10.64], R44 ;  /* 0x0000002c0a002986 */ /* 0x0001e8000c10113e */
[----:B0-----:R-:W2:Y:S04]  /*1b9340*/  LDL.LU.64 R10, [R1+0x540] ;  /* 0x00054000010a7983 */ /* 0x001ea80000300a00 */
[----:B------:R-:W3:Y:S04]  /*1b9350*/  LDL.LU.64 R22, [R1+0x558] ;  /* 0x0005580001167983 */ /* 0x000ee80000300a00 */
[----:B------:R-:W3:Y:S04]  /*1b9360*/  LDL.LU R16, [R1+0xa4] ;  /* 0x0000a40001107983 */ /* 0x000ee80000300800 */
[----:B------:R-:W3:Y:S04]  /*1b9370*/  LDL.LU.64 R48, [R1+0x588] ;  /* 0x0005880001307983 */ /* 0x000ee80000300a00 */
[----:B------:R-:W3:Y:S04]  /*1b9380*/  LDL.LU.64 R60, [R1+0x550] ;  /* 0x00055000013c7983 */ /* 0x000ee80000300a00 */
[----:B------:R-:W3:Y:S04]  /*1b9390*/  LDL.LU.64 R50, [R1+0x580] ;  /* 0x0005800001327983 */ /* 0x000ee80000300a00 */
[----:B------:R-:W3:Y:S01]  /*1b93a0*/  LDL.LU.64 R52, [R1+0x598] ;  /* 0x0005980001347983 */ /* 0x000ee20000300a00 */
[----:B------:R-:W-:-:S03]  /*1b93b0*/  PRMT R44, R8, 0x7771, RZ ;  /* 0x00007771082c7816 */ /* 0x000fc600000000ff */
[----:B------:R-:W3:Y:S04]  /*1b93c0*/  LDL.LU R17, [R1+0xa8] ;  /* 0x0000a80001117983 */ /* 0x000ee80000300800 */
[----:B------:R-:W3:Y:S04]  /*1b93d0*/  LDL.LU.64 R56, [R1+0x5c8] ;  /* 0x0005c80001387983 */ /* 0x000ee80000300a00 */
[----:B------:R-:W3:Y:S04]  /*1b93e0*/  LDL.LU.64 R54, [R1+0x590] ;  /* 0x0005900001367983 */ /* 0x000ee80000300a00 */
[----:B----4-:R0:W-:Y:S02]  /*1b93f0*/  @P1 STG.E.U8 desc[UR62][R58.64], R44 ;  /* 0x0000002c3a001986 */ /* 0x0101e4000c10113e */
[----:B0-----:R-:W-:-:S02]  /*1b9400*/  PRMT R44, R8, 0x7772, RZ ;  /* 0x00007772082c7816 */ /* 0x001fc400000000ff */
[----:B------:R-:W4:Y:S04]  /*1b9410*/  LDL.LU.64 R58, [R1+0x5c0] ;  /* 0x0005c000013a7983 */ /* 0x000f280000300a00 */
[----:B-----5:R0:W-:Y:S02]  /*1b9420*/  @P0 STG.E.U8 desc[UR62][R18.64], R44 ;  /* 0x0000002c12000986 */ /* 0x0201e4000c10113e */
[----:B0-----:R-:W-:Y:S02]  /*1b9430*/  PRMT R44, R8, 0x7773, RZ ;  /* 0x00007773082c7816 */ /* 0x001fe400000000ff */
[----:B------:R-:W5:Y:S04]  /*1b9440*/  LDL.LU R8, [R1+0xac] ;  /* 0x0000ac0001087983 */ /* 0x000f680000300800 */
[----:B------:R0:W-:Y:S01]  /*1b9450*/  @P6 STG.E.U8 desc[UR62][R14.64], R44 ;  /* 0x0000002c0e006986 */ /* 0x0001e2000c10113e */
[----:B------:R-:W-:-:S03]  /*1b9460*/  LOP3.LUT P6, RZ, R46, 0x1, RZ, 0xc0, !PT ;  /* 0x000000012eff7812 */ /* 0x000fc600078cc0ff */
[----:B------:R-:W4:Y:S01]  /*1b9470*/  LDL.LU.64 R18, [R1+0x5d8] ;  /* 0x0005d80001127983 */ /* 0x000f220000300a00 */
[----:B0-----:R-:W-:-:S03]  /*1b9480*/  PRMT R44, R47, 0x7770, RZ ;  /* 0x000077702f2c7816 */ /* 0x001fc600000000ff */
[----:B------:R-:W4:Y:S06]  /*1b9490*/  LDL.LU.64 R14, [R1+0x5f0] ;  /* 0x0005f000010e7983 */ /* 0x000f2c0000300a00 */
[----:B------:R0:W-:Y:S04]  /*1b94a0*/  @P6 STG.E.U8 desc[UR62][R12.64], R44 ;  /* 0x0000002c0c006986 */ /* 0x0001e8000c10113e */
[----:B0-----:R-:W4:Y:S01]  /*1b94b0*/  LDL.LU.64 R12, [R1+0x5d0] ;  /* 0x0005d000010c7983 */ /* 0x001f220000300a00 */
[----:B------:R-:W-:-:S02]  /*1b94c0*/  LOP3.LUT P6, RZ, R43, 0x80000000, RZ, 0xc0, !PT ;  /* 0x800000002bff7812 */ /* 0x000fc400078cc0ff */
[----:B------:R-:W-:Y:S02]  /*1b94d0*/  PRMT R44, R47, 0x7771, RZ ;  /* 0x000077712f2c7816 */ /* 0x000fe400000000ff */
[C---:B------:R-:W-:Y:S02]  /*1b94e0*/  LOP3.LUT P5, RZ, R42.reuse, 0x2000, RZ, 0xc0, !PT ;  /* 0x000020002aff7812 */ /* 0x040fe400078ac0ff */
[C---:B------:R-:W-:Y:S02]  /*1b94f0*/  LOP3.LUT P4, RZ, R42.reuse, 0x4000, RZ, 0xc0, !PT ;  /* 0x000040002aff7812 */ /* 0x040fe4000788c0ff */
[C---:B------:R-:W-:Y:S02]  /*1b9500*/  LOP3.LUT P3, RZ, R41.reuse, 0x200, RZ, 0xc0, !PT ;  /* 0x0000020029ff7812 */ /* 0x040fe4000786c0ff */
[----:B------:R-:W-:Y:S02]  /*1b9510*/  LOP3.LUT P2, RZ, R41, 0x400, RZ, 0xc0, !PT ;  /* 0x0000040029ff7812 */ /* 0x000fe4000784c0ff */
[----:B------:R-:W-:Y:S01]  /*1b9520*/  LOP3.LUT P1, RZ, R42, 0x8000, RZ, 0xc0, !PT ;  /* 0x000080002aff7812 */ /* 0x000fe2000782c0ff */
[----:B--2---:R0:W-:Y:S01]  /*1b9530*/  @P6 STG.E.U8 desc[UR62][R10.64], R44 ;  /* 0x0000002c0a006986 */ /* 0x0041e2000c10113e */
[----:B------:R-:W-:-:S02]  /*1b9540*/  LOP3.LUT P6, RZ, R43, 0x40000000, RZ, 0xc0, !PT ;  /* 0x400000002bff7812 */ /* 0x000fc400078cc0ff */
[----:B0-----:R-:W-:Y:S01]  /*1b9550*/  PRMT R44, R47, 0x7772, RZ ;  /* 0x000077722f2c7816 */ /* 0x001fe200000000ff */
[----:B------:R-:W2:Y:S10]  /*1b9560*/  LDL.LU.64 R10, [R1+0x5e8] ;  /* 0x0005e800010a7983 */ /* 0x000eb40000300a00 */
[----:B---3--:R0:W-:Y:S01]  /*1b9570*/  @P6 STG.E.U8 desc[UR62][R22.64], R44 ;  /* 0x0000002c16006986 */ /* 0x0081e2000c10113e */
[----:B------:R-:W-:-:S02]  /*1b9580*/  LOP3.LUT P6, RZ, R43, 0x20000000, RZ, 0xc0, !PT ;  /* 0x200000002bff7812 */ /* 0x000fc400078cc0ff */
[----:B0-----:R-:W-:Y:S01]  /*1b9590*/  PRMT R44, R47, 0x7773, RZ ;  /* 0x000077732f2c7816 */ /* 0x001fe200000000ff */
[----:B------:R-:W3:Y:S10]  /*1b95a0*/  LDL.LU.64 R22, [R1+0x7b90] ;  /* 0x007b900001167983 */ /* 0x000ef40000300a00 */
        /* <DEDUP_REMOVED lines=17> */
[----:B0-----:R-:W-:-:S05]  /*1b96c0*/  PRMT R44, R17, 0x7772, RZ ;  /* 0x00007772112c7816 */ /* 0x001fca00000000ff */
[----:B------:R0:W-:Y:S02]  /*1b96d0*/  @P3 STG.E.U8 desc[UR62][R18.64], R44 ;  /* 0x0000002c12003986 */ /* 0x0001e4000c10113e */
[----:B0-----:R-:W-:-:S05]  /*1b96e0*/  PRMT R44, R17, 0x7773, RZ ;  /* 0x00007773112c7816 */ /* 0x001fca00000000ff */
[----:B------:R5:W-:Y:S02]  /*1b96f0*/  @P2 STG.E.U8 desc[UR62][R14.64], R44 ;  /* 0x0000002c0e002986 */ /* 0x000be4000c10113e */
[----:B-----5:R-:W-:-:S05]  /*1b9700*/  PRMT R44, R8, 0x7770, RZ ;  /* 0x00007770082c7816 */ /* 0x020fca00000000ff */
[----:B------:R0:W-:Y:S04]  /*1b9710*/  @P1 STG.E.U8 desc[UR62][R12.64], R44 ;  /* 0x0000002c0c001986 */ /* 0x0001e8000c10113e */
[----:B0-----:R-:W4:Y:S01]  /*1b9720*/  LDL.LU.64 R12, [R1+0x600] ;  /* 0x00060000010c7983 */ /* 0x001f220000300a00 */
[----:B------:R-:W-:-:S03]  /*1b9730*/  LOP3.LUT P0, RZ, R42, 0x10000, RZ, 0xc0, !PT ;  /* 0x000100002aff7812 */ /* 0x000fc6000780c0ff */
[----:B------:R-:W5:Y:S01]  /*1b9740*/  LDL.LU.64 R16, [R1+0x610] ;  /* 0x0006100001107983 */ /* 0x000f620000300a00 */
[----:B------:R-:W-:-:S03]  /*1b9750*/  PRMT R44, R8, 0x7771, RZ ;  /* 0x00007771082c7816 */ /* 0x000fc600000000ff */
[----:B------:R-:W3:Y:S04]  /*1b9760*/  LDL.LU.64 R18, [R1+0x5f8] ;  /* 0x0005f80001127983 */ /* 0x000ee80000300a00 */
[----:B------:R-:W3:Y:S04]  /*1b9770*/  LDL.LU.64 R54, [R1+0x608] ;  /* 0x0006080001367983 */ /* 0x000ee80000300a00 */
[----:B------:R-:W3:Y:S01]  /*1b9780*/  LDL.LU.64 R58, [R1+0x620] ;  /* 0x00062000013a7983 */ /* 0x000ee20000300a00 */
[----:B------:R-:W-:-:S03]  /*1b9790*/  LOP3.LUT P3, RZ, R41, 0x800, RZ, 0xc0, !PT ;  /* 0x0000080029ff7812 */ /* 0x000fc6000786c0ff */
[----:B--2---:R0:W-:Y:S04]  /*1b97a0*/  @P0 STG.E.U8 desc[UR62][R10.64], R44 ;  /* 0x0000002c0a000986 */ /* 0x0041e8000c10113e */
[----:B0-----:R-:W2:Y:S04]  /*1b97b0*/  LDL.LU R10, [R1+0x90] ;  /* 0x00009000010a7983 */ /* 0x001ea80000300800 */
[----:B------:R-:W3:Y:S01]  /*1b97c0*/  LDL.LU.64 R14, [R1+0x630] ;  /* 0x00063000010e7983 */ /* 0x000ee20000300a00 */
[----:B------:R-:W-:-:S03]  /*1b97d0*/  PRMT R44, R8, 0x7772, RZ ;  /* 0x00007772082c7816 */ /* 0x000fc600000000ff */
[----:B------:R-:W3:Y:S01]  /*1b97e0*/  LDL.LU R11, [R1+0x94] ;  /* 0x00009400010b7983 */ /* 0x000ee20000300800 */
[----:B------:R-:W-:Y:S02]  /*1b97f0*/  LOP3.LUT P6, RZ, R41, 0x20000, RZ, 0xc0, !PT ;  /* 0x0002000029ff7812 */ /* 0x000fe400078cc0ff */
[----:B------:R-:W-:Y:S01]  /*1b9800*/  LOP3.LUT R43, R43, 0xfffdffff, RZ, 0xc0, !PT ;  /* 0xfffdffff2b2b7812 */ /* 0x000fe200078ec0ff */
[----:B----4-:R0:W-:Y:S04]  /*1b9810*/  @P3 STG.E.U8 desc[UR62][R12.64], R44 ;  /* 0x0000002c0c003986 */ /* 0x0101e8000c10113e */
[----:B0-----:R-:W4:Y:S06]  /*1b9820*/  LDL.LU.64 R12, [R1+0x618] ;  /* 0x00061800010c7983 */ /* 0x001f2c0000300a00 */
[----:B------:R-:W-:-:S02]  /*1b9830*/  @P6 LOP3.LUT R43, R43, 0x20000, RZ, 0xfc, !PT ;  /* 0x000200002b2b6812 */ /* 0x000fc400078efcff */
[----:B------:R-:W-:Y:S02]  /*1b9840*/  LOP3.LUT P6, RZ, R42, 0x400000, RZ, 0xc0, !PT ;  /* 0x004000002aff7812 */ /* 0x000fe400078cc0ff */
[----:B------:R-:W-:Y:S02]  /*1b9850*/  LOP3.LUT R43, R43, 0xfffbffff, RZ, 0xc0, !PT ;  /* 0xfffbffff2b2b7812 */ /* 0x000fe400078ec0ff */
[----:B------:R-:W-:-:S09]  /*1b9860*/  LOP3.LUT P2, RZ, R41, 0x1000, RZ, 0xc0, !PT ;  /* 0x0000100029ff7812 */ /* 0x000fd2000784c0ff */
[----:B------:R-:W-:Y:S02]  /*1b9870*/  @P6 LOP3.LUT R43, R43, 0x40000, RZ, 0xfc, !PT ;  /* 0x000400002b2b6812 */ /* 0x000fe400078efcff */
[----:B------:R-:W-:Y:S02]  /*1b9880*/  LOP3.LUT P6, RZ, R42, 0x200000, RZ, 0xc0, !PT ;  /* 0x002000002aff7812 */ /* 0x000fe400078cc0ff */
[----:B------:R-:W-:Y:S02]  /*1b9890*/  LOP3.LUT R43, R43, 0xfff7ffff, RZ, 0xc0, !PT ;  /* 0xfff7ffff2b2b7812 */ /* 0x000fe400078ec0ff */
[----:B------:R-:W-:Y:S02]  /*1b98a0*/  PRMT R44, R8, 0x7773, RZ ;  /* 0x00007773082c7816 */ /* 0x000fe400000000ff */
[----:B------:R-:W-:-:S07]  /*1b98b0*/  LOP3.LUT P1, RZ, R42, 0x20000, RZ, 0xc0, !PT ;  /* 0x000200002aff7812 */ /* 0x000fce000782c0ff */
[----:B------:R-:W-:Y:S02]  /*1b98c0*/  @P6 LOP3.LUT R43, R43, 0x80000, RZ, 0xfc, !PT ;  /* 0x000800002b2b6812 */ /* 0x000fe400078efcff */
[----:B------:R-:W-:Y:S01]  /*1b98d0*/  LOP3.LUT P6, RZ, R41, 0x10000, RZ, 0xc0, !PT ;  /* 0x0001000029ff7812 */ /* 0x000fe200078cc0ff */
[----:B-----5:R0:W-:Y:S01]  /*1b98e0*/  @P2 STG.E.U8 desc[UR62][R16.64], R44 ;  /* 0x0000002c10002986 */ /* 0x0201e2000c10113e */
[----:B------:R-:W-:-:S03]  /*1b98f0*/  LOP3.LUT R43, R43, 0xffefffff, RZ, 0xc0, !PT ;  /* 0xffefffff2b2b7812 */ /* 0x000fc600078ec0ff */
[----:B0-----:R-:W5:Y:S08]  /*1b9900*/  LDL.LU.64 R16, [R1+0x628] ;  /* 0x0006280001107983 */ /* 0x001f700000300a00 */
[----:B------:R-:W-:Y:S02]  /*1b9910*/  @P6 LOP3.LUT R43, R43, 0x100000, RZ, 0xfc, !PT ;  /* 0x001000002b2b6812 */ /* 0x000fe400078efcff */
[----:B------:R-:W-:-:S02]  /*1b9920*/  LOP3.LUT P6, RZ, R41, 0x8000, RZ, 0xc0, !PT ;  /* 0x0000800029ff7812 */ /* 0x000fc400078cc0ff */
[----:B------:R-:W-:-:S11]  /*1b9930*/  LOP3.LUT R43, R43, 0xffdfffff, RZ, 0xc0, !PT ;  /* 0xffdfffff2b2b7812 */ /* 0x000fd600078ec0ff */
[----:B------:R-:W-:Y:S02]  /*1b9940*/  @P6 LOP3.LUT R43, R43, 0x200000, RZ, 0xfc, !PT ;  /* 0x002000002b2b6812 */ /* 0x000fe400078efcff */
[----:B------:R-:W-:Y:S02]  /*1b9950*/  LOP3.LUT P6, RZ, R42, 0x100000, RZ, 0xc0, !PT ;  /* 0x001000002aff7812 */ /* 0x000fe400078cc0ff */
[----:B------:R-:W-:-:S11]  /*1b9960*/  LOP3.LUT R43, R43, 0xffbfffff, RZ, 0xc0, !PT ;  /* 0xffbfffff2b2b7812 */ /* 0x000fd600078ec0ff */
[----:B------:R-:W-:Y:S02]  /*1b9970*/  @P6 LOP3.LUT R43, R43, 0x400000, RZ, 0xfc, !PT ;  /* 0x004000002b2b6812 */ /* 0x000fe400078efcff */
[----:B------:R-:W-:Y:S02]  /*1b9980*/  LOP3.LUT P6, RZ, R42, 0x80000, RZ, 0xc0, !PT ;  /* 0x000800002aff7812 */ /* 0x000fe400078cc0ff */
[----:B------:R-:W-:Y:S02]  /*1b9990*/  LOP3.LUT R43, R43, 0xff7fffff, RZ, 0xc0, !PT ;  /* 0xff7fffff2b2b7812 */ /* 0x000fe400078ec0ff */
[----:B--2---:R-:W-:-:S05]  /*1b99a0*/  PRMT R44, R10, 0x7770, RZ ;  /* 0x000077700a2c7816 */ /* 0x004fca00000000ff */
[----:B---3--:R0:W-:Y:S04]  /*1b99b0*/  @P1 STG.E.U8 desc[UR62][R18.64], R44 ;  /* 0x0000002c12001986 */ /* 0x0081e8000c10113e */
[----:B0-----:R-:W2:Y:S04]  /*1b99c0*/  LDL.LU.64 R18, [R1+0x640] ;  /* 0x0006400001127983 */ /* 0x001ea80000300a00 */
[----:B------:R-:W3:Y:S04]  /*1b99d0*/  LDL.LU.64 R46, [R1+0x650] ;  /* 0x00065000012e7983 */ /* 0x000ee80000300a00 */
[----:B------:R-:W3:Y:S04]  /*1b99e0*/  LDL.LU R8, [R1+0x98] ;  /* 0x0000980001087983 */ /* 0x000ee80000300800 */
[----:B------:R-:W3:Y:S01]  /*1b99f0*/  LDL.LU.64 R48, [R1+0x638] ;  /* 0x0006380001307983 */ /* 0x000ee20000300a00 */
[----:B------:R-:W-:-:S02]  /*1b9a00*/  @P6 LOP3.LUT R43, R43, 0x800000, RZ, 0xfc, !PT ;  /* 0x008000002b2b6812 */ /* 0x000fc400078efcff */
[----:B------:R-:W-:Y:S01]  /*1b9a10*/  LOP3.LUT P6, RZ, R41, 0x4000, RZ, 0xc0, !PT ;  /* 0x0000400029ff7812 */ /* 0x000fe200078cc0ff */
[----:B------:R-:W3:Y:S01]  /*1b9a20*/  LDL.LU.64 R60, [R1+0x648] ;  /* 0x00064800013c7983 */ /* 0x000ee20000300a00 */
[----:B------:R-:W-:Y:S02]  /*1b9a30*/  LOP3.LUT P0, RZ, R42, 0x40000, RZ, 0xc0, !PT ;  /* 0x000400002aff7812 */ /* 0x000fe4000780c0ff */
[----:B------:R-:W-:Y:S02]  /*1b9a40*/  LOP3.LUT R43, R43, 0xfeffffff, RZ, 0xc0, !PT ;  /* 0xfeffffff2b2b7812 */ /* 0x000fe400078ec0ff */
[----:B------:R-:W-:Y:S01]  /*1b9a50*/  PRMT R44, R10, 0x7771, RZ ;  /* 0x000077710a2c7816 */ /* 0x000fe200000000ff */
[----:B------:R-:W3:Y:S04]  /*1b9a60*/  LDL.LU.64 R50, [R1+0x660] ;  /* 0x0006600001327983 */ /* 0x000ee80000300a00 */
[----:B------:R-:W3:Y:S04]  /*1b9a70*/  LDL.LU.64 R52, [R1+0x678] ;  /* 0x0006780001347983 */ /* 0x000ee80000300a00 */
[----:B------:R-:W3:Y:S01]  /*1b9a80*/  LDL.LU.64 R56, [R1+0x658] ;  /* 0x0006580001387983 */ /* 0x000ee20000300a00 */
[----:B------:R-:W-:-:S02]  /*1b9a90*/  @P6 LOP3.LUT R43, R43, 0x1000000, RZ, 0xfc, !PT ;  /* 0x010000002b2b6812 */ /* 0x000fc400078efcff */
[----:B------:R-:W-:Y:S01]  /*1b9aa0*/  LOP3.LUT P6, RZ, R41, 0x2000, RZ, 0xc0, !PT ;  /* 0x0000200029ff7812 */ /* 0x000fe200078cc0ff */
[----:B------:R0:W-:Y:S02]  /*1b9ab0*/  @P0 STG.E.U8 desc[UR62][R54.64], R44 ;  /* 0x0000002c36000986 */ /* 0x0001e4000c10113e */
[----:B0-----:R-:W-:Y:S02]  /*1b9ac0*/  PRMT R44, R10, 0x7772, RZ ;  /* 0x000077720a2c7816 */ /* 0x001fe400000000ff */
[----:B------:R-:W3:Y:S08]  /*1b9ad0*/  LDL.LU.64 R54, [R1+0x670] ;  /* 0x0006700001367983 */ /* 0x000ef00000300a00 */
[----:B------:R0:W-:Y:S01]  /*1b9ae0*/  @P6 STG.E.U8 desc[UR62][R58.64], R44 ;  /* 0x0000002c3a006986 */ /* 0x0001e2000c10113e */
[----:B------:R-:W-:-:S02]  /*1b9af0*/  LOP3.LUT P6, RZ, R43, 0x1000000, RZ, 0xc0, !PT ;  /* 0x010000002bff7812 */ /* 0x000fc400078cc0ff */
[----:B0-----:R-:W-:Y:S01]  /*1b9b00*/  PRMT R44, R10, 0x7773, RZ ;  /* 0x000077730a2c7816 */ /* 0x001fe200000000ff */
[----:B------:R-:W3:Y:S10]  /*1b9b10*/  LDL.LU.64 R58, [R1+0x688] ;  /* 0x00068800013a7983 */ /* 0x000ef40000300a00 */
[----:B------:R0:W-:Y:S01]  /*1b9b20*/  @P6 STG.E.U8 desc[UR62][R14.64], R44 ;  /* 0x0000002c0e006986 */ /* 0x0001e2000c10113e */
[----:B------:R-:W-:-:S03]  /*1b9b30*/  LOP3.LUT P6, RZ, R43, 0x800000, RZ, 0xc0, !PT ;  /* 0x008000002bff7812 */ /* 0x000fc600078cc0ff */
[----:B0-----:R-:W3:Y:S01]  /*1b9b40*/  LDL.LU.64 R14, [R1+0x698] ;  /* 0x00069800010e7983 */ /* 0x001ee20000300a00 */
[----:B------:R-:W-:-:S03]  /*1b9b50*/  PRMT R44, R11, 0x7770, RZ ;  /* 0x000077700b2c7816 */ /* 0x000fc600000000ff */
[----:B------:R-:W3:Y:S06]  /*1b9b60*/  LDL.LU R10, [R1+0x80] ;  /* 0x00008000010a7983 */ /* 0x000eec0000300800 */
[----:B----4-:R0:W-:Y:S04]  /*1b9b70*/  @P6 STG.E.U8 desc[UR62][R12.64], R44 ;  /* 0x0000002c0c006986 */ /* 0x0101e8000c10113e */
[----:B0-----:R-:W4:Y:S01]  /*1b9b80*/  LDL.LU.64 R12, [R1+0x680] ;  /* 0x00068000010c7983 */ /* 0x001f220000300a00 */
[----:B------:R-:W-:-:S02]  /*1b9b90*/  LOP3.LUT P6, RZ, R43, 0x400000, RZ, 0xc0, !PT ;  /* 0x004000002bff7812 */ /* 0x000fc400078cc0ff */
[----:B------:R-:W-:-:S11]  /*1b9ba0*/  PRMT R44, R11, 0x7771, RZ ;  /* 0x000077710b2c7816 */ /* 0x000fd600000000ff */
[----:B-----5:R0:W-:Y:S01]  /*1b9bb0*/  @P6 STG.E.U8 desc[UR62][R16.64], R44 ;  /* 0x0000002c10006986 */ /* 0x0201e2000c10113e */
[----:B------:R-:W-:Y:S02]  /*1b9bc0*/  LOP3.LUT P6, RZ, R43, 0x200000, RZ, 0xc0, !PT ;  /* 0x002000002bff7812 */ /* 0x000fe400078cc0ff */
[----:B0-----:R-:W-:Y:S02]  /*1b9bd0*/  PRMT R44, R11, 0x7772, RZ ;  /* 0x000077720b2c7816 */ /* 0x001fe400000000ff */
[C---:B------:R-:W-:Y:S02]  /*1b9be0*/  LOP3.LUT P5, RZ, R41.reuse, 0x40000, RZ, 0xc0, !PT ;  /* 0x0004000029ff7812 */ /* 0x040fe400078ac0ff */
[C---:B------:R-:W-:Y:S02]  /*1b9bf0*/  LOP3.LUT P4, RZ, R42.reuse, 0x800000, RZ, 0xc0, !PT ;  /* 0x008000002aff7812 */ /* 0x040fe4000788c0ff */
[----:B------:R-:W-:Y:S02]  /*1b9c00*/  LOP3.LUT P3, RZ, R42, 0x1000000, RZ, 0xc0, !PT ;  /* 0x010000002aff7812 */ /* 0x000fe4000786c0ff */
[----:B------:R-:W-:-:S02]  /*1b9c10*/  LOP3.LUT P2, RZ, R41, 0x80000, RZ, 0xc0, !PT ;  /* 0x0008000029ff7812 */ /* 0x000fc4000784c0ff */
[----:B------:R-:W-:Y:S02]  /*1b9c20*/  LOP3.LUT P1, RZ, R41, 0x100000, RZ, 0xc0, !PT ;  /* 0x0010000029ff7812 */ /* 0x000fe4000782c0ff */
[----:B------:R-:W-:Y:S01]  /*1b9c30*/  LOP3.LUT P0, RZ, R42, 0x2000000, RZ, 0xc0, !PT ;  /* 0x020000002aff7812 */ /* 0x000fe2000780c0ff */
[----:B------:R-:W5:Y:S04]  /*1b9c40*/  LDL.LU.64 R16, [R1+0x7b88] ;  /* 0x007b880001107983 */ /* 0x000f680000300a00 */
[----:B--2---:R0:W-:Y:S01]  /*1b9c50*/  @P6 STG.E.U8 desc[UR62][R18.64], R44 ;  /* 0x0000002c12006986 */ /* 0x0041e2000c10113e */
[----:B------:R-:W-:Y:S02]  /*1b9c60*/  LOP3.LUT P6, RZ, R43, 0x100000, RZ, 0xc0, !PT ;  /* 0x001000002bff7812 */ /* 0x000fe400078cc0ff */
        /* <DEDUP_REMOVED lines=22> */
[----:B------:R0:W-:Y:S04]  /*1b9dd0*/  @P1 STG.E.U8 desc[UR62][R14.64], R44 ;  /* 0x0000002c0e001986 */ /* 0x0001e8000c10113e */
[----:B------:R-:W2:Y:S04]  /*1b9de0*/  LDL.LU.64 R56, [R1+0x6b8] ;  /* 0x0006b80001387983 */ /* 0x000ea80000300a00 */
[----:B------:R-:W2:Y:S01]  /*1b9df0*/  LDL.LU.64 R58, [R1+0x6a0] ;  /* 0x0006a000013a7983 */ /* 0x000ea20000300a00 */
[----:B------:R-:W-:Y:S01]  /*1b9e00*/  IMAD.MOV.U32 R11, RZ, RZ, R9 ;  /* 0x000000ffff0b7224 */ /* 0x000fe200078e0009 */
[----:B0-----:R-:W-:-:S02]  /*1b9e10*/  PRMT R44, R10, 0x7770, RZ ;  /* 0x000077700a2c7816 */ /* 0x001fc400000000ff */
[----:B------:R-:W2:Y:S04]  /*1b9e20*/  LDL.LU.64 R14, [R1+0x6b0] ;  /* 0x0006b000010e7983 */ /* 0x000ea80000300a00 */
[----:B----4-:R0:W-:Y:S04]  /*1b9e30*/  @P0 STG.E.U8 desc[UR62][R12.64], R44 ;  /* 0x0000002c0c000986 */ /* 0x0101e8000c10113e */
[----:B0-----:R-:W4:Y:S04]  /*1b9e40*/  LDL.LU.64 R12, [R1+0x6d0] ;  /* 0x0006d000010c7983 */ /* 0x001f280000300a00 */
[----:B------:R-:W2:Y:S04]  /*1b9e50*/  LDL.LU.64 R8, [R1+0x690] ;  /* 0x0006900001087983 */ /* 0x000ea80000300a00 */
[----:B------:R-:W3:Y:S01]  /*1b9e60*/  LDL.LU.64 R52, [R1+0x6a8] ;  /* 0x0006a80001347983 */ /* 0x000ee20000300a00 */
[----:B------:R-:W-:-:S02]  /*1b9e70*/  LOP3.LUT P3, RZ, R42, 0x8000000, RZ, 0xc0, !PT ;  /* 0x080000002aff7812 */ /* 0x000fc4000786c0ff */
[----:B------:R-:W-:Y:S02]  /*1b9e80*/  LOP3.LUT P0, RZ, R42, 0x80000000, RZ, 0xc0, !PT ;  /* 0x800000002aff7812 */ /* 0x000fe4000780c0ff */
[----:B------:R-:W-:Y:S02]  /*1b9e90*/  PRMT R42, R10, 0x7771, RZ ;  /* 0x000077710a2a7816 */ /* 0x000fe400000000ff */
[----:B------:R-:W-:Y:S02]  /*1b9ea0*/  LOP3.LUT R43, R43, 0xfffffdff, RZ, 0xc0, !PT ;  /* 0xfffffdff2b2b7812 */ /* 0x000fe400078ec0ff */
        /* <DEDUP_REMOVED lines=8> */
[----:B------:R-:W5:Y:S04]  /*1b9f30*/  LDL.LU.64 R48, [R1+0x6f0] ;  /* 0x0006f00001307983 */ /* 0x000f680000300a00 */
[----:B------:R-:W5:Y:S04]  /*1b9f40*/  LDL.LU.64 R60, [R1+0x708] ;  /* 0x00070800013c7983 */ /* 0x000f680000300a00 */
[----:B------:R-:W5:Y:S01]  /*1b9f50*/  LDL.LU R55, [R1+0x8c] ;  /* 0x00008c0001377983 */ /* 0x000f620000300800 */
[----:B------:R-:W-:-:S03]  /*1b9f60*/  PRMT R42, R10, 0x7772, RZ ;  /* 0x000077720a2a7816 */ /* 0x000fc600000000ff */
[----:B------:R-:W5:Y:S01]  /*1b9f70*/  LDL.LU.64 R50, [R1+0x6e8] ;  /* 0x0006e80001327983 */ /* 0x000f620000300a00 */
        /* <DEDUP_REMOVED lines=20> */
[----:B------:R0:W-:Y:S01]  /*1ba0c0*/  @P2 STG.E.U8 desc[UR62][R52.64], R42 ;  /* 0x0000002a34002986 */ /* 0x0001e2000c10113e */
[----:B------:R-:W-:Y:S02]  /*1ba0d0*/  LOP3.LUT R43, R43, 0xfffeffff, RZ, 0xc0, !PT ;  /* 0xfffeffff2b2b7812 */ /* 0x000fe400078ec0ff */
[----:B0-----:R-:W-:-:S09]  /*1ba0e0*/  PRMT R42, R10, 0x7773, RZ ;  /* 0x000077730a2a7816 */ /* 0x001fd200000000ff */
[----:B------:R-:W-:Y:S02]  /*1ba0f0*/  @P6 LOP3.LUT R43, R43, 0x10000, RZ, 0xfc, !PT ;  /* 0x000100002b2b6812 */ /* 0x000fe400078efcff */
[----:B------:R-:W-:Y:S01]  /*1ba100*/  LOP3.LUT P6, RZ, R40, 0x1, RZ, 0xc0, !PT ;  /* 0x0000000128ff7812 */ /* 0x000fe200078cc0ff */
[----:B------:R-:W5:Y:S04]  /*1ba110*/  LDL.LU.64 R52, [R1+0x700] ;  /* 0x0007000001347983 */ /* 0x000f680000300a00 */
[----:B------:R0:W-:Y:S02]  /*1ba120*/  @P1 STG.E.U8 desc[UR62][R56.64], R42 ;  /* 0x0000002a38001986 */ /* 0x0001e4000c10113e */
[C---:B0-----:R-:W-:Y:S02]  /*1ba130*/  PRMT R42, R11.reuse, 0x7770, RZ ;  /* 0x000077700b2a7816 */ /* 0x041fe400000000ff */
[----:B------:R-:W5:Y:S04]  /*1ba140*/  LDL.LU.64 R56, [R1+0x718] ;  /* 0x0007180001387983 */ /* 0x000f680000300a00 */
[----:B------:R0:W-:Y:S02]  /*1ba150*/  @P0 STG.E.U8 desc[UR62][R58.64], R42 ;  /* 0x0000002a3a000986 */ /* 0x0001e4000c10113e */
[----:B0-----:R-:W-:-:S02]  /*1ba160*/  PRMT R42, R11, 0x7771, RZ ;  /* 0x000077710b2a7816 */ /* 0x001fc400000000ff */
[----:B------:R-:W5:Y:S04]  /*1ba170*/  LDL.LU.64 R58, [R1+0x728] ;  /* 0x00072800013a7983 */ /* 0x000f680000300a00 */
[----:B------:R0:W-:Y:S01]  /*1ba180*/  @P6 STG.E.U8 desc[UR62][R14.64], R42 ;  /* 0x0000002a0e006986 */ /* 0x0001e2000c10113e */
[----:B------:R-:W-:Y:S02]  /*1ba190*/  LOP3.LUT P6, RZ, R43, 0x10000, RZ, 0xc0, !PT ;  /* 0x000100002bff7812 */ /* 0x000fe400078cc0ff */
[----:B0-----:R-:W-:Y:S01]  /*1ba1a0*/  PRMT R42, R11, 0x7772, RZ ;  /* 0x000077720b2a7816 */ /* 0x001fe200000000ff */
[----:B------:R-:W5:Y:S10]  /*1ba1b0*/  LDL.LU.64 R14, [R1+0x710] ;  /* 0x00071000010e7983 */ /* 0x000f740000300a00 */
[----:B----4-:R0:W-:Y:S01]  /*1ba1c0*/  @P6 STG.E.U8 desc[UR62][R12.64], R42 ;  /* 0x0000002a0c006986 */ /* 0x0101e2000c10113e */
[----:B------:R-:W-:-:S03]  /*1ba1d0*/  LOP3.LUT P6, RZ, R43, 0x8000, RZ, 0xc0, !PT ;  /* 0x000080002bff7812 */ /* 0x000fc600078cc0ff */
[----:B0-----:R-:W4:Y:S01]  /*1ba1e0*/  LDL.LU.64 R12, [R1+0x720] ;  /* 0x00072000010c7983 */ /* 0x001f220000300a00 */
[----:B------:R-:W-:-:S03]  /*1ba1f0*/  IMAD.MOV.U32 R42, RZ, RZ, R11 ;  /* 0x000000ffff2a7224 */ /* 0x000fc600078e000b */
[----:B------:R-:W4:Y:S02]  /*1ba200*/  LDL.LU.64 R10, [R1+0x748] ;  /* 0x00074800010a7983 */ /* 0x000f240000300a00 */
        /* <DEDUP_REMOVED lines=21> */
[----:B0-----:R-:W-:Y:S02]  /*1ba360*/  PRMT R42, R55, 0x7771, RZ ;  /* 0x00007771372a7816 */ /* 0x001fe400000000ff */
[----:B------:R-:W-:-:S05]  /*1ba370*/  LOP3.LUT P3, RZ, R40, 0x20, RZ, 0xc0, !PT ;  /* 0x0000002028ff7812 */ /* 0x000fca000786c0ff */
        /* <DEDUP_REMOVED lines=11> */
[----:B----4-:R0:W-:Y:S02]  /*1ba430*/  @P2 STG.E.U8 desc[UR62][R12.64], R42 ;  /* 0x0000002a0c002986 */ /* 0x0101e4000c10113e */
[----:B0-----:R-:W-:-:S05]  /*1ba440*/  PRMT R42, R39, 0x7772, RZ ;  /* 0x00007772272a7816 */ /* 0x001fca00000000ff */
[----:B------:R0:W-:Y:S02]  /*1ba450*/  @P1 STG.E.U8 desc[UR62][R10.64], R42 ;  /* 0x0000002a0a001986 */ /* 0x0001e4000c10113e */
[----:B0-----:R-:W-:Y:S02]  /*1ba460*/  PRMT R42, R39, 0x7773, RZ ;  /* 0x00007773272a7816 */ /* 0x001fe400000000ff */
[----:B------:R-:W3:Y:S04]  /*1ba470*/  LDL.LU R39, [R1+0x7b78] ;  /* 0x007b780001277983 */ /* 0x000ee80000300800 */
[----:B------:R-:W4:Y:S04]  /*1ba480*/  LDL.LU.64 R10, [R1+0x740] ;  /* 0x00074000010a7983 */ /* 0x000f280000300a00 */
[----:B------:R-:W5:Y:S04]  /*1ba490*/  LDL.LU.64 R56, [R1+0x750] ;  /* 0x0007500001387983 */ /* 0x000f680000300a00 */
[----:B------:R-:W3:Y:S04]  /*1ba4a0*/  LDL.LU.64 R54, [R1+0x768] ;  /* 0x0007680001367983 */ /* 0x000ee80000300a00 */
[----:B--2---:R0:W-:Y:S04]  /*1ba4b0*/  @P0 STG.E.U8 desc[UR62][R8.64], R42 ;  /* 0x0000002a08000986 */ /* 0x0041e8000c10113e */
[----:B0-----:R-:W2:Y:S04]  /*1ba4c0*/  LDL.LU R9, [R1+0x74] ;  /* 0x0000740001097983 */ /* 0x001ea80000300800 */
[----:B------:R-:W3:Y:S04]  /*1ba4d0*/  LDL.LU.64 R58, [R1+0x780] ;  /* 0x00078000013a7983 */ /* 0x000ee80000300a00 */
[----:B------:R-:W3:Y:S04]  /*1ba4e0*/  LDL.LU.64 R14, [R1+0x760] ;  /* 0x00076000010e7983 */ /* 0x000ee80000300a00 */
[----:B------:R-:W3:Y:S04]  /*1ba4f0*/  LDL.LU.64 R12, [R1+0x778] ;  /* 0x00077800010c7983 */ /* 0x000ee80000300a00 */
[----:B------:R-:W3:Y:S01]  /*1ba500*/  LDL.LU R42, [R1+0x78] ;  /* 0x00007800012a7983 */ /* 0x000ee20000300800 */
[----:B------:R-:W-:-:S02]  /*1ba510*/  LOP3.LUT P3, RZ, R40, 0x80, RZ, 0xc0, !PT ;  /* 0x0000008028ff7812 */ /* 0x000fc4000786c0ff */
[----:B------:R-:W-:Y:S02]  /*1ba520*/  LOP3.LUT P1, RZ, R41, 0x80000000, RZ, 0xc0, !PT ;  /* 0x8000000029ff7812 */ /* 0x000fe4000782c0ff */
[----:B------:R-:W-:Y:S02]  /*1ba530*/  LOP3.LUT P6, RZ, R40, 0x2000, RZ, 0xc0, !PT ;  /* 0x0000200028ff7812 */ /* 0x000fe400078cc0ff */
[----:B------:R-:W-:-:S11]  /*1ba540*/  LOP3.LUT R43, R43, 0xfffffffd, RZ, 0xc0, !PT ;  /* 0xfffffffd2b2b7812 */ /* 0x000fd600078ec0ff */
[----:B------:R-:W-:-:S04]  /*1ba550*/  @P6 LOP3.LUT R43, R43, 0x2, RZ, 0xfc, !PT ;  /* 0x000000022b2b6812 */ /* 0x000fc800078efcff */
[----:B------:R-:W-:Y:S02]  /*1ba560*/  LOP3.LUT R43, R43, 0xfffffffb, RZ, 0xc0, !PT ;  /* 0xfffffffb2b2b7812 */ /* 0x000fe400078ec0ff */
[----:B------:R-:W-:Y:S02]  /*1ba570*/  LOP3.LUT P2, RZ, R40, 0x100, RZ, 0xc0, !PT ;  /* 0x0000010028ff7812 */ /* 0x000fe4000784c0ff */
[----:B--2---:R-:W-:-:S05]  /*1ba580*/  PRMT R41, R9, 0x7770, RZ ;  /* 0x0000777009297816 */ /* 0x004fca00000000ff */
[----:B----4-:R0:W-:Y:S04]  /*1ba590*/  @P3 STG.E.U8 desc[UR62][R10.64], R41 ;  /* 0x000000290a003986 */ /* 0x0101e8000c10113e */
[----:B0-----:R-:W2:Y:S01]  /*1ba5a0*/  LDL.LU.64 R10, [R1+0x790] ;  /* 0x00079000010a7983 */ /* 0x001ea20000300a00 */
[----:B---3--:R-:W-:-:S03]  /*1ba5b0*/  LOP3.LUT P6, RZ, R39, 0x10, RZ, 0xc0, !PT ;  /* 0x0000001027ff7812 */ /* 0x008fc600078cc0ff */
[----:B------:R-:W3:Y:S04]  /*1ba5c0*/  LDL.LU R8, [R1+0x7c] ;  /* 0x00007c0001087983 */ /* 0x000ee80000300800 */
[----:B------:R-:W4:Y:S04]  /*1ba5d0*/  LDL.LU.64 R44, [R1+0x7a8] ;  /* 0x0007a800012c7983 */ /* 0x000f280000300a00 */
[----:B------:R-:W3:Y:S04]  /*1ba5e0*/  LDL.LU.64 R46, [R1+0x788] ;  /* 0x00078800012e7983 */ /* 0x000ee80000300a00 */
[----:B------:R-:W3:Y:S04]  /*1ba5f0*/  LDL.LU.64 R48, [R1+0x7a0] ;  /* 0x0007a00001307983 */ /* 0x000ee80000300a00 */
[----:B------:R-:W3:Y:S01]  /*1ba600*/  LDL.LU.64 R60, [R1+0x7b8] ;  /* 0x0007b800013c7983 */ /* 0x000ee20000300a00 */
[----:B------:R-:W-:-:S03]  /*1ba610*/  PRMT R41, R9, 0x7771, RZ ;  /* 0x0000777109297816 */ /* 0x000fc600000000ff */
[----:B------:R-:W3:Y:S01]  /*1ba620*/  LDL.LU.64 R50, [R1+0x7c8] ;  /* 0x0007c80001327983 */ /* 0x000ee20000300a00 */
[----:B------:R-:W-:-:S03]  /*1ba630*/  LOP3.LUT P0, RZ, R39, 0x1, RZ, 0xc0, !PT ;  /* 0x0000000127ff7812 */ /* 0x000fc6000780c0ff */
        /* <DEDUP_REMOVED lines=18> */
[----:B-----5:R0:W-:Y:S01]  /*1ba760*/  @P2 STG.E.U8 desc[UR62][R56.64], R41 ;  /* 0x0000002938002986 */ /* 0x0201e2000c10113e */
[----:B------:R-:W-:Y:S02]  /*1ba770*/  LOP3.LUT R43, R43, 0xfffffeff, RZ, 0xc0, !PT ;  /* 0xfffffeff2b2b7812 */ /* 0x000fe400078ec0ff */
[----:B0-----:R-:W-:-:S09]  /*1ba780*/  PRMT R41, R9, 0x7772, RZ ;  /* 0x0000777209297816 */ /* 0x001fd200000000ff */
[----:B------:R-:W-:Y:S02]  /*1ba790*/  @P6 LOP3.LUT R43, R43, 0x100, RZ, 0xfc, !PT ;  /* 0x000001002b2b6812 */ /* 0x000fe400078efcff */
[----:B------:R-:W-:Y:S01]  /*1ba7a0*/  LOP3.LUT P6, RZ, R40, 0x200, RZ, 0xc0, !PT ;  /* 0x0000020028ff7812 */ /* 0x000fe200078cc0ff */
[----:B------:R-:W5:Y:S04]  /*1ba7b0*/  LDL.LU.64 R56, [R1+0x7c0] ;  /* 0x0007c00001387983 */ /* 0x000f680000300a00 */
[----:B------:R0:W-:Y:S02]  /*1ba7c0*/  @P1 STG.E.U8 desc[UR62][R54.64], R41 ;  /* 0x0000002936001986 */ /* 0x0001e4000c10113e */
[----:B0-----:R-:W-:Y:S02]  /*1ba7d0*/  PRMT R41, R9, 0x7773, RZ ;  /* 0x0000777309297816 */ /* 0x001fe400000000ff */
[----:B------:R-:W5:Y:S04]  /*1ba7e0*/  LDL.LU.64 R54, [R1+0x7d8] ;  /* 0x0007d80001367983 */ /* 0x000f680000300a00 */
[----:B------:R0:W-:Y:S02]  /*1ba7f0*/  @P0 STG.E.U8 desc[UR62][R58.64], R41 ;  /* 0x000000293a000986 */ /* 0x0001e4000c10113e */
[----:B0-----:R-:W-:-:S02]  /*1ba800*/  PRMT R41, R42, 0x7770, RZ ;  /* 0x000077702a297816 */ /* 0x001fc400000000ff */
[----:B------:R-:W5:Y:S04]  /*1ba810*/  LDL.LU.64 R58, [R1+0x7f0] ;  /* 0x0007f000013a7983 */ /* 0x000f680000300a00 */
[----:B------:R-:W5:Y:S04]  /*1ba820*/  LDL.LU R9, [R1+0x64] ;  /* 0x0000640001097983 */ /* 0x000f680000300800 */
[----:B------:R0:W-:Y:S01]  /*1ba830*/  @P6 STG.E.U8 desc[UR62][R14.64], R41 ;  /* 0x000000290e006986 */ /* 0x0001e2000c10113e */
[C---:B------:R-:W-:Y:S02]  /*1ba840*/  LOP3.LUT P6, RZ, R43.reuse, 0x100, RZ, 0xc0, !PT ;  /* 0x000001002bff7812 */ /* 0x040fe400078cc0ff */
        /* <DEDUP_REMOVED lines=10> */
[----:B----4-:R3:W-:Y:S01]  /*1ba8f0*/  @P6 STG.E.U8 desc[UR62][R44.64], R41 ;  /* 0x000000292c006986 */ /* 0x0107e2000c10113e */
        /* <DEDUP_REMOVED lines=14> */
[----:B------:R-:W-:Y:S02]  /*1ba9e0*/  LOP3.LUT P4, RZ, R39, 0x20, RZ, 0xc0, !PT ;  /* 0x0000002027ff7812 */ /* 0x000fe4000788c0ff */
[----:B0-----:R-:W-:-:S07]  /*1ba9f0*/  PRMT R41, R0, 0x7770, RZ ;  /* 0x0000777000297816 */ /* 0x001fce00000000ff */
[----:B------:R0:W-:Y:S01]  /*1baa00*/  @P6 STG.E.U8 desc[UR62][R52.64], R41 ;  /* 0x0000002934006986 */ /* 0x0001e2000c10113e */
[----:B------:R-:W-:Y:S02]  /*1baa10*/  LOP3.LUT P3, RZ, R39, 0x40, RZ, 0xc0, !PT ;  /* 0x0000004027ff7812 */ /* 0x000fe4000786c0ff */
[----:B------:R-:W-:Y:S02]  /*1baa20*/  LOP3.LUT P2, RZ, R40, 0x8000, RZ, 0xc0, !PT ;  /* 0x0000800028ff7812 */ /* 0x000fe4000784c0ff */
[----:B0-----:R-:W-:-:S05]  /*1baa30*/  PRMT R41, R0, 0x7771, RZ ;  /* 0x0000777100297816 */ /* 0x001fca00000000ff */
[----:B-----5:R0:W-:Y:S01]  /*1baa40*/  @P5 STG.E.U8 desc[UR62][R56.64], R41 ;  /* 0x0000002938005986 */ /* 0x0201e2000c10113e */
[----:B------:R-:W-:Y:S02]  /*1baa50*/  LOP3.LUT P1, RZ, R40, 0x10000, RZ, 0xc0, !PT ;  /* 0x0001000028ff7812 */ /* 0x000fe4000782c0ff */
[----:B0-----:R-:W-:-:S05]  /*1baa60*/  PRMT R41, R0, 0x7772, RZ ;  /* 0x0000777200297816 */ /* 0x001fca00000000ff */
[----:B------:R0:W-:Y:S01]  /*1baa70*/  @P4 STG.E.U8 desc[UR62][R54.64], R41 ;  /* 0x0000002936004986 */ /* 0x0001e2000c10113e */
[----:B------:R-:W-:Y:S02]  /*1baa80*/  LOP3.LUT P0, RZ, R39, 0x80, RZ, 0xc0, !PT ;  /* 0x0000008027ff7812 */ /* 0x000fe4000780c0ff */
[----:B0-----:R-:W-:Y:S02]  /*1baa90*/  PRMT R41, R0, 0x7773, RZ ;  /* 0x0000777300297816 */ /* 0x001fe400000000ff */
[----:B------:R-:W3:Y:S04]  /*1baaa0*/  LDL.LU R0, [R1+0x7b74] ;  /* 0x007b740001007983 */ /* 0x000ee80000300800 */
        /* <DEDUP_REMOVED lines=10> */
[----:B------:R-:W4:Y:S04]  /*1bab50*/  LDL.LU.64 R58, [R1+0x820] ;  /* 0x00082000013a7983 */ /* 0x000f280000300a00 */
[----:B------:R-:W4:Y:S04]  /*1bab60*/  LDL.LU R8, [R1+0x68] ;  /* 0x0000680001087983 */ /* 0x000f280000300800 */
[----:B------:R-:W5:Y:S04]  /*1bab70*/  LDL.LU.64 R14, [R1+0x838] ;  /* 0x00083800010e7983 */ /* 0x000f680000300a00 */
[----:B------:R-:W5:Y:S04]  /*1bab80*/  LDL.LU.64 R12, [R1+0x818] ;  /* 0x00081800010c7983 */ /* 0x000f680000300a00 */
[----:B------:R-:W5:Y:S01]  /*1bab90*/  LDL.LU R45, [R1+0x6c] ;  /* 0x00006c00012d7983 */ /* 0x000f620000300800 */
[----:B------:R-:W-:-:S02]  /*1baba0*/  LOP3.LUT P3, RZ, R39, 0x100, RZ, 0xc0, !PT ;  /* 0x0000010027ff7812 */ /* 0x000fc4000786c0ff */
[----:B------:R-:W-:Y:S02]  /*1babb0*/  PRMT R41, R9, 0x7773, RZ ;  /* 0x0000777309297816 */ /* 0x000fe400000000ff */
[C---:B------:R-:W-:Y:S02]  /*1babc0*/  LOP3.LUT P6, RZ, R39.reuse, 0x4000, RZ, 0xc0, !PT ;  /* 0x0000400027ff7812 */ /* 0x040fe400078cc0ff */
[C---:B------:R-:W-:Y:S02]  /*1babd0*/  LOP3.LUT P2, RZ, R40.reuse, 0x20000, RZ, 0xc0, !PT ;  /* 0x0002000028ff7812 */ /* 0x040fe4000784c0ff */
[----:B------:R-:W-:Y:S02]  /*1babe0*/  LOP3.LUT P1, RZ, R40, 0x40000, RZ, 0xc0, !PT ;  /* 0x0004000028ff7812 */ /* 0x000fe4000782c0ff */
[----:B------:R-:W-:Y:S02]  /*1babf0*/  LOP3.LUT P0, RZ, R39, 0x200, RZ, 0xc0, !PT ;  /* 0x0000020027ff7812 */ /* 0x000fe4000780c0ff */
[----:B------:R-:W-:-:S02]  /*1bac00*/  LOP3.LUT R43, R43, 0xfffffffe, RZ, 0xc0, !PT ;  /* 0xfffffffe2b2b7812 */ /* 0x000fc400078ec0ff */
[----:B---3--:R-:W-:-:S04]  /*1bac10*/  LOP3.LUT R0, R0, 0xfdffffff, RZ, 0xc0, !PT ;  /* 0xfdffffff00007812 */ /* 0x008fc800078ec0ff */
        /* <DEDUP_REMOVED lines=16> */
[----:B0-----:R-:W2:Y:S06]  /*1bad20*/  LDL.LU.64 R10, [R1+0x830] ;  /* 0x00083000010a7983 */ /* 0x001eac0000300a00 */
[----:B------:R-:W-:-:S02]  /*1bad30*/  @P6 LOP3.LUT R0, R0, 0x40000000, RZ, 0xfc, !PT ;  /* 0x4000000000006812 */ /* 0x000fc400078efcff */
[----:B------:R-:W-:Y:S02]  /*1bad40*/  LOP3.LUT P6, RZ, R40, 0x100000, RZ, 0xc0, !PT ;  /* 0x0010000028ff7812 */ /* 0x000fe400078cc0ff */
[----:B----4-:R-:W-:Y:S01]  /*1bad50*/  PRMT R41, R8, 0x7770, RZ ;  /* 0x0000777008297816 */ /* 0x010fe200000000ff */
[----:B------:R-:W3:Y:S01]  /*1bad60*/  LDL.LU.64 R46, [R1+0x858] ;  /* 0x00085800012e7983 */ /* 0x000ee20000300a00 */
[----:B------:R-:W-:-:S03]  /*1bad70*/  LOP3.LUT R0, R0, 0x7fffffff, RZ, 0xc0, !PT ;  /* 0x7fffffff00007812 */ /* 0x000fc600078ec0ff */
[----:B------:R-:W4:Y:S04]  /*1bad80*/  LDL.LU R9, [R1+0x50] ;  /* 0x0000500001097983 */ /* 0x000f280000300800 */
[----:B------:R-:W3:Y:S04]  /*1bad90*/  LDL.LU.64 R48, [R1+0x840] ;  /* 0x0008400001307983 */ /* 0x000ee80000300a00 */
[----:B------:R0:W-:Y:S04]  /*1bada0*/  @P2 STG.E.U8 desc[UR62][R56.64], R41 ;  /* 0x0000002938002986 */ /* 0x0001e8000c10113e */
[----:B------:R-:W3:Y:S04]  /*1badb0*/  LDL.LU.64 R60, [R1+0x850] ;  /* 0x00085000013c7983 */ /* 0x000ee80000300a00 */
[----:B------:R-:W3:Y:S04]  /*1badc0*/  LDL.LU.64 R50, [R1+0x868] ;  /* 0x0008680001327983 */ /* 0x000ee80000300a00 */
[----:B------:R-:W3:Y:S01]  /*1badd0*/  LDL.LU.64 R52, [R1+0x878] ;  /* 0x0008780001347983 */ /* 0x000ee20000300a00 */
[----:B------:R-:W-:-:S02]  /*1bade0*/  @P6 LOP3.LUT R0, R0, 0x80000000, RZ, 0xfc, !PT ;  /* 0x8000000000006812 */ /* 0x000fc400078efcff */
[----:B------:R-:W-:Y:S02]  /*1badf0*/  LOP3.LUT P6, RZ, R40, 0x80000, RZ, 0xc0, !PT ;  /* 0x0008000028ff7812 */ /* 0x000fe400078cc0ff */
[----:B0-----:R-:W-:Y:S01]  /*1bae00*/  PRMT R41, R8, 0x7771, RZ ;  /* 0x0000777108297816 */ /* 0x001fe200000000ff */
[----:B------:R-:W3:Y:S04]  /*1bae10*/  LDL.LU.64 R56, [R1+0x860] ;  /* 0x0008600001387983 */ /* 0x000ee80000300a00 */
[----:B-----5:R0:W-:Y:S06]  /*1bae20*/  @P1 STG.E.U8 desc[UR62][R54.64], R41 ;  /* 0x0000002936001986 */ /* 0x0201ec000c10113e */
[----:B------:R-:W-:-:S02]  /*1bae30*/  @P6 LOP3.LUT R43, R43, 0x1, RZ, 0xfc, !PT ;  /* 0x000000012b2b6812 */ /* 0x000fc400078efcff */
[----:B------:R-:W-:Y:S02]  /*1bae40*/  LOP3.LUT P6, RZ, R39, 0x400, RZ, 0xc0, !PT ;  /* 0x0000040027ff7812 */ /* 0x000fe400078cc0ff */
[C---:B0-----:R-:W-:Y:S01]  /*1bae50*/  PRMT R41, R8.reuse, 0x7772, RZ ;  /* 0x0000777208297816 */ /* 0x041fe200000000ff */
[----:B------:R-:W5:Y:S04]  /*1bae60*/  LDL.LU.64 R54, [R1+0x870] ;  /* 0x0008700001367983 */ /* 0x000f680000300a00 */
        /* <DEDUP_REMOVED lines=8> */
[----:B------:R-:W4:Y:S06]  /*1baef0*/  LDL.LU.64 R14, [R1+0x898] ;  /* 0x00089800010e7983 */ /* 0x000f2c0000300a00 */
[----:B------:R0:W-:Y:S01]  /*1baf00*/  @P6 STG.E.U8 desc[UR62][R12.64], R41 ;  /* 0x000000290c006986 */ /* 0x0001e2000c10113e */
[----:B------:R-:W-:-:S03]  /*1baf10*/  LOP3.LUT P6, RZ, R0, 0x80000000, RZ, 0xc0, !PT ;  /* 0x8000000000ff7812 */ /* 0x000fc600078cc0ff */
[----:B0-----:R-:W4:Y:S01]  /*1baf20*/  LDL.LU.64 R12, [R1+0x880] ;  /* 0x00088000010c7983 */ /* 0x001f220000300a00 */
[----:B------:R-:W-:Y:S02]  /*1baf30*/  PRMT R41, R45, 0x7771, RZ ;  /* 0x000077712d297816 */ /* 0x000fe400000000ff */
[C---:B------:R-:W-:Y:S02]  /*1baf40*/  LOP3.LUT P5, RZ, R40.reuse, 0x800000, RZ, 0xc0, !PT ;  /* 0x0080000028ff7812 */ /* 0x040fe400078ac0ff */
[----:B------:R-:W-:-:S05]  /*1baf50*/  LOP3.LUT P4, RZ, R40, 0x1000000, RZ, 0xc0, !PT ;  /* 0x0100000028ff7812 */ /* 0x000fca000788c0ff */
        /* <DEDUP_REMOVED lines=19> */
[----:B0-----:R-:W-:-:S09]  /*1bb090*/  PRMT R41, R9, 0x7773, RZ ;  /* 0x0000777309297816 */ /* 0x001fd200000000ff */
[----:B------:R0:W-:Y:S02]  /*1bb0a0*/  @P6 STG.E.U8 desc[UR62][R52.64], R41 ;  /* 0x0000002934006986 */ /* 0x0001e4000c10113e */
[----:B0-----:R-:W-:-:S05]  /*1bb0b0*/  PRMT R41, R3, 0x7770, RZ ;  /* 0x0000777003297816 */ /* 0x001fca00000000ff */
[----:B------:R0:W-:Y:S02]  /*1bb0c0*/  @P5 STG.E.U8 desc[UR62][R56.64], R41 ;  /* 0x0000002938005986 */ /* 0x0001e4000c10113e */
[----:B0-----:R-:W-:-:S05]  /*1bb0d0*/  PRMT R41, R3, 0x7771, RZ ;  /* 0x0000777103297816 */ /* 0x001fca00000000ff */
[----:B-----5:R0:W-:Y:S02]  /*1bb0e0*/  @P4 STG.E.U8 desc[UR62][R54.64], R41 ;  /* 0x0000002936004986 */ /* 0x0201e4000c10113e */
[----:B0-----:R-:W-:-:S05]  /*1bb0f0*/  PRMT R41, R3, 0x7772, RZ ;  /* 0x0000777203297816 */ /* 0x001fca00000000ff */
[----:B------:R0:W-:Y:S02]  /*1bb100*/  @P3 STG.E.U8 desc[UR62][R58.64], R41 ;  /* 0x000000293a003986 */ /* 0x0001e4000c10113e */
[----:B0-----:R-:W-:Y:S02]  /*1bb110*/  PRMT R41, R3, 0x7773, RZ ;  /* 0x0000777303297816 */ /* 0x001fe400000000ff */
[----:B------:R-:W3:Y:S01]  /*1bb120*/  LDL.LU R3, [R1+0x7b70] ;  /* 0x007b700001037983 */ /* 0x000ee20000300800 */
[----:B------:R-:W-:Y:S02]  /*1bb130*/  LOP3.LUT P2, RZ, R39, 0x10000, RZ, 0xc0, !PT ;  /* 0x0001000027ff7812 */ /* 0x000fe4000784c0ff */
[C---:B------:R-:W-:Y:S02]  /*1bb140*/  LOP3.LUT P1, RZ, R40.reuse, 0x2000000, RZ, 0xc0, !PT ;  /* 0x0200000028ff7812 */ /* 0x040fe4000782c0ff */
[----:B------:R-:W-:-:S09]  /*1bb150*/  LOP3.LUT P0, RZ, R40, 0x4000000, RZ, 0xc0, !PT ;  /* 0x0400000028ff7812 */ /* 0x000fd2000780c0ff */
[----:B------:R0:W-:Y:S02]  /*1bb160*/  @P2 STG.E.U8 desc[UR62][R14.64], R41 ;  /* 0x000000290e002986 */ /* 0x0001e4000c10113e */
[----:B0-----:R-:W-:-:S05]  /*1bb170*/  PRMT R41, R8, 0x7770, RZ ;  /* 0x0000777008297816 */ /* 0x001fca00000000ff */
[----:B------:R0:W-:Y:S02]  /*1bb180*/  @P1 STG.E.U8 desc[UR62][R12.64], R41 ;  /* 0x000000290c001986 */ /* 0x0001e4000c10113e */
[----:B0-----:R-:W-:-:S05]  /*1bb190*/  PRMT R41, R8, 0x7771, RZ ;  /* 0x0000777108297816 */ /* 0x001fca00000000ff */
[----:B--2---:R0:W-:Y:S04]  /*1bb1a0*/  @P0 STG.E.U8 desc[UR62][R10.64], R41 ;  /* 0x000000290a000986 */ /* 0x0041e8000c10113e */
[----:B0-----:R-:W2:Y:S04]  /*1bb1b0*/  LDL.LU.64 R10, [R1+0x8a8] ;  /* 0x0008a800010a7983 */ /* 0x001ea80000300a00 */
[----:B------:R-:W4:Y:S01]  /*1bb1c0*/  LDL.LU.64 R12, [R1+0x8b8] ;  /* 0x0008b800010c7983 */ /* 0x000f220000300a00 */
[C---:B------:R-:W-:Y:S02]  /*1bb1d0*/  LOP3.LUT P6, RZ, R39.reuse, 0x800000, RZ, 0xc0, !PT ;  /* 0x0080000027ff7812 */ /* 0x040fe400078cc0ff */
[----:B------:R-:W-:Y:S01]  /*1bb1e0*/  LOP3.LUT R0, R0, 0xfffdffff, RZ, 0xc0, !PT ;  /* 0xfffdffff00007812 */ /* 0x000fe200078ec0ff */
[----:B------:R-:W5:Y:S04]  /*1bb1f0*/  LDL.LU.64 R56, [R1+0x8a0] ;  /* 0x0008a00001387983 */ /* 0x000f680000300a00 */
[----:B------:R-:W4:Y:S04]  /*1bb200*/  LDL.LU.64 R54, [R1+0x8b0] ;  /* 0x0008b00001367983 */ /* 0x000f280000300a00 */
[----:B------:R-:W4:Y:S04]  /*1bb210*/  LDL.LU.64 R58, [R1+0x8d0] ;  /* 0x0008d000013a7983 */ /* 0x000f280000300a00 */
[----:B------:R-:W4:Y:S01]  /*1bb220*/  LDL.LU R9, [R1+0x5c] ;  /* 0x00005c0001097983 */ /* 0x000f220000300800 */
[----:B------:R-:W-:-:S03]  /*1bb230*/  LOP3.LUT P3, RZ, R39, 0x20000, RZ, 0xc0, !PT ;  /* 0x0002000027ff7812 */ /* 0x000fc6000786c0ff */
[----:B------:R-:W4:Y:S01]  /*1bb240*/  LDL.LU.64 R14, [R1+0x8e0] ;  /* 0x0008e000010e7983 */ /* 0x000f220000300a00 */
[----:B------:R-:W-:-:S04]  /*1bb250*/  @P6 LOP3.LUT R0, R0, 0x20000, RZ, 0xfc, !PT ;  /* 0x0002000000006812 */ /* 0x000fc800078efcff */
[----:B------:R-:W-:Y:S02]  /*1bb260*/  LOP3.LUT R0, R0, 0xfffbffff, RZ, 0xc0, !PT ;  /* 0xfffbffff00007812 */ /* 0x000fe400078ec0ff */
[C---:B------:R-:W-:Y:S02]  /*1bb270*/  LOP3.LUT P1, RZ, R40.reuse, 0x8000000, RZ, 0xc0, !PT ;  /* 0x0800000028ff7812 */ /* 0x040fe4000782c0ff */
[----:B------:R-:W-:Y:S02]  /*1bb280*/  LOP3.LUT P0, RZ, R40, 0x10000000, RZ, 0xc0, !PT ;  /* 0x1000000028ff7812 */ /* 0x000fe4000780c0ff */
        /* <DEDUP_REMOVED lines=16> */
[----:B--2---:R0:W-:Y:S04]  /*1bb390*/  @P3 STG.E.U8 desc[UR62][R10.64], R40 ;  /* 0x000000280a003986 */ /* 0x0041e8000c10113e */
[----:B0-----:R-:W2:Y:S04]  /*1bb3a0*/  LDL.LU.64 R10, [R1+0x8c8] ;  /* 0x0008c800010a7983 */ /* 0x001ea80000300a00 */
[----:B------:R-:W3:Y:S01]  /*1bb3b0*/  LDL.LU R50, [R1+0x40] ;  /* 0x0000400001327983 */ /* 0x000ee20000300800 */
[----:B------:R-:W-:Y:S02]  /*1bb3c0*/  LOP3.LUT P2, RZ, R39, 0x40000, RZ, 0xc0, !PT ;  /* 0x0004000027ff7812 */ /* 0x000fe4000784c0ff */
[----:B------:R-:W-:-:S11]  /*1bb3d0*/  PRMT R40, R8, 0x7773, RZ ;  /* 0x0000777308287816 */ /* 0x000fd600000000ff */
[----:B----4-:R0:W-:Y:S04]  /*1bb3e0*/  @P2 STG.E.U8 desc[UR62][R12.64], R40 ;  /* 0x000000280c002986 */ /* 0x0101e8000c10113e */
[----:B0-----:R-:W4:Y:S04]  /*1bb3f0*/  LDL.LU.64 R12, [R1+0x8d8] ;  /* 0x0008d800010c7983 */ /* 0x001f280000300a00 */
[----:B------:R-:W4:Y:S04]  /*1bb400*/  LDL.LU.64 R42, [R1+0x8f0] ;  /* 0x0008f000012a7983 */ /* 0x000f280000300a00 */
[----:B------:R-:W4:Y:S04]  /*1bb410*/  LDL.LU.64 R44, [R1+0x908] ;  /* 0x00090800012c7983 */ /* 0x000f280000300a00 */
[----:B------:R-:W4:Y:S04]  /*1bb420*/  LDL.LU R51, [R1+0x44] ;  /* 0x0000440001337983 */ /* 0x000f280000300800 */
[----:B------:R-:W4:Y:S01]  /*1bb430*/  LDL.LU.64 R46, [R1+0x8e8] ;  /* 0x0008e800012e7983 */ /* 0x000f220000300a00 */
[----:B------:R-:W-:-:S03]  /*1bb440*/  LOP3.LUT R0, R0, 0xff7fffff, RZ, 0xc0, !PT ;  /* 0xff7fffff00007812 */ /* 0x000fc600078ec0ff */
[----:B------:R-:W4:Y:S01]  /*1bb450*/  LDL.LU.64 R48, [R1+0x900] ;  /* 0x0009000001307983 */ /* 0x000f220000300a00 */
[----:B------:R-:W-:-:S03]  /*1bb460*/  PRMT R40, R9, 0x7770, RZ ;  /* 0x0000777009287816 */ /* 0x000fc600000000ff */
[----:B------:R-:W4:Y:S01]  /*1bb470*/  LDL.LU R8, [R1+0x48] ;  /* 0x0000480001087983 */ /* 0x000f220000300800 */
[----:B------:R-:W-:Y:S02]  /*1bb480*/  @P6 LOP3.LUT R0, R0, 0x800000, RZ, 0xfc, !PT ;  /* 0x0080000000006812 */ /* 0x000fe400078efcff */
[----:B------:R-:W-:Y:S01]  /*1bb490*/  LOP3.LUT P6, RZ, R39, 0x100000, RZ, 0xc0, !PT ;  /* 0x0010000027ff7812 */ /* 0x000fe200078cc0ff */
[----:B------:R-:W4:Y:S04]  /*1bb4a0*/  LDL.LU.64 R60, [R1+0x918] ;  /* 0x00091800013c7983 */ /* 0x000f280000300a00 */
[----:B-----5:R0:W-:Y:S01]  /*1bb4b0*/  @P1 STG.E.U8 desc[UR62][R56.64], R40 ;  /* 0x0000002838001986 */ /* 0x0201e2000c10113e */
[----:B------:R-:W-:-:S03]  /*1bb4c0*/  LOP3.LUT R0, R0, 0xfeffffff, RZ, 0xc0, !PT ;  /* 0xfeffffff00007812 */ /* 0x000fc600078ec0ff */
[----:B------:R-:W5:Y:S04]  /*1bb4d0*/  LDL.LU.64 R52, [R1+0x928] ;  /* 0x0009280001347983 */ /* 0x000f680000300a00 */
[----:B------:R-:W-:Y:S02]  /*1bb4e0*/  @P6 LOP3.LUT R0, R0, 0x1000000, RZ, 0xfc, !PT ;  /* 0x0100000000006812 */ /* 0x000fe400078efcff */
[----:B------:R-:W-:Y:S02]  /*1bb4f0*/  LOP3.LUT P6, RZ, R39, 0x80000, RZ, 0xc0, !PT ;  /* 0x0008000027ff7812 */ /* 0x000fe400078cc0ff */
[C---:B0-----:R-:W-:Y:S01]  /*1bb500*/  PRMT R40, R9.reuse, 0x7771, RZ ;  /* 0x0000777109287816 */ /* 0x041fe200000000ff */
[----:B------:R-:W5:Y:S04]  /*1bb510*/  LDL.LU.64 R56, [R1+0x910] ;  /* 0x0009100001387983 */ /* 0x000f680000300a00 */
[----:B------:R0:W-:Y:S02]  /*1bb520*/  @P0 STG.E.U8 desc[UR62][R54.64], R40 ;  /* 0x0000002836000986 */ /* 0x0001e4000c10113e */
[----:B0-----:R-:W-:-:S02]  /*1bb530*/  PRMT R40, R9, 0x7772, RZ ;  /* 0x0000777209287816 */ /* 0x001fc400000000ff */
[----:B------:R-:W5:Y:S04]  /*1bb540*/  LDL.LU.64 R54, [R1+0x920] ;  /* 0x0009200001367983 */ /* 0x000f680000300a00 */
[----:B------:R0:W-:Y:S01]  /*1bb550*/  @P6 STG.E.U8 desc[UR62][R58.64], R40 ;  /* 0x000000283a006986 */ /* 0x0001e2000c10113e */
[C---:B------:R-:W-:Y:S02]  /*1bb560*/  LOP3.LUT P6, RZ, R0.reuse, 0x1000000, RZ, 0xc0, !PT ;  /* 0x0100000000ff7812 */ /* 0x040fe400078cc0ff */
        /* <DEDUP_REMOVED lines=11> */
[----:B----4-:R0:W-:Y:S01]  /*1bb620*/  @P6 STG.E.U8 desc[UR62][R12.64], R40 ;  /* 0x000000280c006986 */ /* 0x0101e2000c10113e */
[----:B------:R-:W-:Y:S02]  /*1bb630*/  LOP3.LUT P6, RZ, R0, 0x200000, RZ, 0xc0, !PT ;  /* 0x0020000000ff7812 */ /* 0x000fe400078cc0ff */
[----:B0-----:R-:W-:Y:S02]  /*1bb640*/  PRMT R40, R50, 0x7772, RZ ;  /* 0x0000777232287816 */ /* 0x001fe400000000ff */
[----:B------:R-:W-:Y:S02]  /*1bb650*/  LOP3.LUT P5, RZ, R39, 0x1000000, RZ, 0xc0, !PT ;  /* 0x0100000027ff7812 */ /* 0x000fe400078ac0ff */
        /* <DEDUP_REMOVED lines=32> */
[----:B------:R-:W4:Y:S01]  /*1bb860*/  LDL.LU.64 R14, [R1+0x958] ;  /* 0x00095800010e7983 */ /* 0x000f220000300a00 */
[----:B------:R-:W-:Y:S02]  /*1bb870*/  LOP3.LUT P6, RZ, R3, 0x400, RZ, 0xc0, !PT ;  /* 0x0000040003ff7812 */ /* 0x000fe400078cc0ff */
[----:B------:R-:W-:Y:S01]  /*1bb880*/  LOP3.LUT R0, R0, 0xfffffdff, RZ, 0xc0, !PT ;  /* 0xfffffdff00007812 */ /* 0x000fe200078ec0ff */
[----:B------:R-:W5:Y:S04]  /*1bb890*/  LDL.LU.64 R58, [R1+0x998] ;  /* 0x00099800013a7983 */ /* 0x000f680000300a00 */
        /* <DEDUP_REMOVED lines=24> */
[----:B------:R-:W-:-:S07]  /*1bba20*/  LOP3.LUT P1, RZ, R39, 0x10000000, RZ, 0xc0, !PT ;  /* 0x1000000027ff7812 */ /* 0x000fce000782c0ff */
[----:B------:R-:W-:Y:S02]  /*1bba30*/  @P6 LOP3.LUT R0, R0, 0x8000, RZ, 0xfc, !PT ;  /* 0x0000800000006812 */ /* 0x000fe400078efcff */
[----:B------:R-:W-:Y:S02]  /*1bba40*/  LOP3.LUT P6, RZ, R39, 0x20000000, RZ, 0xc0, !PT ;  /* 0x2000000027ff7812 */ /* 0x000fe400078cc0ff */
[----:B------:R-:W-:-:S05]  /*1bba50*/  PRMT R39, R9, 0x7771, RZ ;  /* 0x0000777109277816 */ /* 0x000fca00000000ff */
[----:B--2---:R0:W-:Y:S04]  /*1bba60*/  @P3 STG.E.U8 desc[UR62][R10.64], R39 ;  /* 0x000000270a003986 */ /* 0x0041e8000c10113e */
[----:B0-----:R-:W2:Y:S01]  /*1bba70*/  LDL.LU.64 R10, [R1+0x9d8] ;  /* 0x0009d800010a7983 */ /* 0x001ea20000300a00 */
[----:B------:R-:W-:-:S03]  /*1bba80*/  PRMT R39, R9, 0x7772, RZ ;  /* 0x0000777209277816 */ /* 0x000fc600000000ff */
[----:B------:R-:W2:Y:S04]  /*1bba90*/  LDL.LU R42, [R1+0x34] ;  /* 0x00003400012a7983 */ /* 0x000ea80000300800 */
[----:B----4-:R0:W-:Y:S04]  /*1bbaa0*/  @P0 STG.E.U8 desc[UR62][R14.64], R39 ;  /* 0x000000270e000986 */ /* 0x0101e8000c10113e */
[----:B0-----:R-:W4:Y:S01]  /*1bbab0*/  LDL.LU.64 R14, [R1+0x9c0] ;  /* 0x0009c000010e7983 */ /* 0x001f220000300a00 */
[----:B------:R-:W-:-:S03]  /*1bbac0*/  PRMT R39, R9, 0x7773, RZ ;  /* 0x0000777309277816 */ /* 0x000fc600000000ff */
[----:B------:R-:W4:Y:S04]  /*1bbad0*/  LDL.LU.64 R8, [R1+0x9d0] ;  /* 0x0009d00001087983 */ /* 0x000f280000300a00 */
[----:B------:R-:W4:Y:S04]  /*1bbae0*/  LDL.LU.64 R40, [R1+0xa00] ;  /* 0x000a000001287983 */ /* 0x000f280000300a00 */
[----:B------:R-:W4:Y:S04]  /*1bbaf0*/  LDL.LU.64 R44, [R1+0xa10] ;  /* 0x000a1000012c7983 */ /* 0x000f280000300a00 */
[----:B-----5:R0:W-:Y:S01]  /*1bbb00*/  @P1 STG.E.U8 desc[UR62][R58.64], R39 ;  /* 0x000000273a001986 */ /* 0x0201e2000c10113e */
[----:B------:R-:W-:-:S02]  /*1bbb10*/  LOP3.LUT P2, RZ, R3, 0x20, RZ, 0xc0, !PT ;  /* 0x0000002003ff7812 */ /* 0x000fc4000784c0ff */
[----:B------:R-:W-:Y:S01]  /*1bbb20*/  LOP3.LUT R0, R0, 0xfffeffff, RZ, 0xc0, !PT ;  /* 0xfffeffff00007812 */ /* 0x000fe200078ec0ff */
[----:B0-----:R-:W5:Y:S04]  /*1bbb30*/  LDL.LU R58, [R1+0x38] ;  /* 0x00003800013a7983 */ /* 0x001f680000300800 */
[----:B------:R-:W5:Y:S01]  /*1bbb40*/  LDL.LU.64 R46, [R1+0x9f8] ;  /* 0x0009f800012e7983 */ /* 0x000f620000300a00 */
[----:B------:R-:W-:Y:S02]  /*1bbb50*/  @P6 LOP3.LUT R0, R0, 0x10000, RZ, 0xfc, !PT ;  /* 0x0001000000006812 */ /* 0x000fe400078efcff */
[----:B------:R-:W-:Y:S02]  /*1bbb60*/  LOP3.LUT P6, RZ, R3, 0x40, RZ, 0xc0, !PT ;  /* 0x0000004003ff7812 */ /* 0x000fe400078cc0ff */
[C---:B---3--:R-:W-:Y:S01]  /*1bbb70*/  PRMT R39, R43.reuse, 0x7770, RZ ;  /* 0x000077702b277816 */ /* 0x048fe200000000ff */
[----:B------:R-:W3:Y:S04]  /*1bbb80*/  LDL.LU.64 R48, [R1+0xa08] ;  /* 0x000a080001307983 */ /* 0x000ee80000300a00 */
[----:B------:R-:W3:Y:S04]  /*1bbb90*/  LDL.LU R59, [R1+0x3c] ;  /* 0x00003c00013b7983 */ /* 0x000ee80000300800 */
[----:B------:R-:W3:Y:S04]  /*1bbba0*/  LDL.LU.64 R60, [R1+0xa20] ;  /* 0x000a2000013c7983 */ /* 0x000ee80000300a00 */
[----:B------:R-:W3:Y:S04]  /*1bbbb0*/  LDL.LU.64 R50, [R1+0xa40] ;  /* 0x000a400001327983 */ /* 0x000ee80000300a00 */
[----:B------:R0:W-:Y:S02]  /*1bbbc0*/  @P2 STG.E.U8 desc[UR62][R52.64], R39 ;  /* 0x0000002734002986 */ /* 0x0001e4000c10113e */
[----:B0-----:R-:W-:-:S02]  /*1bbbd0*/  PRMT R39, R43, 0x7771, RZ ;  /* 0x000077712b277816 */ /* 0x001fc400000000ff */
        /* <DEDUP_REMOVED lines=15> */
[----:B0-----:R-:W-:Y:S02]  /*1bbcd0*/  PRMT R39, R42, 0x7771, RZ ;  /* 0x000077712a277816 */ /* 0x001fe400000000ff */
[C---:B------:R-:W-:Y:S02]  /*1bbce0*/  LOP3.LUT P5, RZ, R38.reuse, 0x2, RZ, 0xc0, !PT ;  /* 0x0000000226ff7812 */ /* 0x040fe400078ac0ff */
[----:B------:R-:W-:Y:S02]  /*1bbcf0*/  LOP3.LUT P4, RZ, R38, 0x4, RZ, 0xc0, !PT ;  /* 0x0000000426ff7812 */ /* 0x000fe4000788c0ff */
[C---:B------:R-:W-:Y:S02]  /*1bbd00*/  LOP3.LUT P3, RZ, R3.reuse, 0x800, RZ, 0xc0, !PT ;  /* 0x0000080003ff7812 */ /* 0x040fe4000786c0ff */
[----:B------:R-:W-:-:S03]  /*1bbd10*/  LOP3.LUT P0, RZ, R3, 0x1000, RZ, 0xc0, !PT ;  /* 0x0000100003ff7812 */ /* 0x000fc6000780c0ff */
[----:B------:R0:W-:Y:S01]  /*1bbd20*/  @P6 STG.E.U8 desc[UR62][R8.64], R39 ;  /* 0x0000002708006986 */ /* 0x0001e2000c10113e */
[----:B------:R-:W-:Y:S02]  /*1bbd30*/  LOP3.LUT P6, RZ, R0, 0x1000, RZ, 0xc0, !PT ;  /* 0x0000100000ff7812 */ /* 0x000fe400078cc0ff */
[C---:B------:R-:W-:Y:S02]  /*1bbd40*/  LOP3.LUT P1, RZ, R38.reuse, 0x8, RZ, 0xc0, !PT ;  /* 0x0000000826ff7812 */ /* 0x040fe4000782c0ff */
[----:B------:R-:W-:Y:S01]  /*1bbd50*/  LOP3.LUT P2, RZ, R38, 0x10, RZ, 0xc0, !PT ;  /* 0x0000001026ff7812 */ /* 0x000fe2000784c0ff */
[----:B------:R-:W4:Y:S01]  /*1bbd60*/  LDL.LU.64 R14, [R1+0x7b60] ;  /* 0x007b6000010e7983 */ /* 0x000f220000300a00 */
[----:B0-----:R-:W-:-:S03]  /*1bbd70*/  PRMT R39, R42, 0x7772, RZ ;  /* 0x000077722a277816 */ /* 0x001fc600000000ff */
[----:B------:R-:W4:Y:S04]  /*1bbd80*/  LDL.LU.64 R8, [R1+0x7b58] ;  /* 0x007b580001087983 */ /* 0x000f280000300a00 */
[----:B------:R0:W-:Y:S01]  /*1bbd90*/  @P6 STG.E.U8 desc[UR62][R40.64], R39 ;  /* 0x0000002728006986 */ /* 0x0001e2000c10113e */
[----:B------:R-:W-:Y:S02]  /*1bbda0*/  LOP3.LUT P6, RZ, R0, 0x800, RZ, 0xc0, !PT ;  /* 0x0000080000ff7812 */ /* 0x000fe400078cc0ff */
[----:B0-----:R-:W-:-:S11]  /*1bbdb0*/  PRMT R39, R42, 0x7773, RZ ;  /* 0x000077732a277816 */ /* 0x001fd600000000ff */
[----:B------:R5:W-:Y:S01]  /*1bbdc0*/  @P6 STG.E.U8 desc[UR62][R44.64], R39 ;  /* 0x000000272c006986 */ /* 0x000be2000c10113e */
[----:B------:R-:W-:Y:S02]  /*1bbdd0*/  LOP3.LUT P6, RZ, R0, 0x400, RZ, 0xc0, !PT ;  /* 0x0000040000ff7812 */ /* 0x000fe400078cc0ff */
[----:B-----5:R-:W-:-:S11]  /*1bbde0*/  PRMT R39, R58, 0x7770, RZ ;  /* 0x000077703a277816 */ /* 0x020fd600000000ff */
[----:B------:R0:W-:Y:S01]  /*1bbdf0*/  @P6 STG.E.U8 desc[UR62][R46.64], R39 ;  /* 0x000000272e006986 */ /* 0x0001e2000c10113e */
[----:B------:R-:W-:Y:S02]  /*1bbe00*/  LOP3.LUT P6, RZ, R0, 0x200, RZ, 0xc0, !PT ;  /* 0x0000020000ff7812 */ /* 0x000fe400078cc0ff */
[----:B0-----:R-:W-:-:S11]  /*1bbe10*/  PRMT R39, R58, 0x7771, RZ ;  /* 0x000077713a277816 */ /* 0x001fd600000000ff */
[----:B---3--:R0:W-:Y:S02]  /*1bbe20*/  @P6 STG.E.U8 desc[UR62][R48.64], R39 ;  /* 0x0000002730006986 */ /* 0x0081e4000c10113e */
[C---:B0-----:R-:W-:Y:S02]  /*1bbe30*/  PRMT R39, R58.reuse, 0x7772, RZ ;  /* 0x000077723a277816 */ /* 0x041fe400000000ff */
[----:B------:R-:W3:Y:S04]  /*1bbe40*/  LDL.LU.64 R48, [R1+0xa48] ;  /* 0x000a480001307983 */ /* 0x000ee80000300a00 */
[----:B------:R0:W-:Y:S02]  /*1bbe50*/  @P5 STG.E.U8 desc[UR62][R60.64], R39 ;  /* 0x000000273c005986 */ /* 0x0001e4000c10113e */
[----:B0-----:R-:W-:-:S05]  /*1bbe60*/  PRMT R39, R58, 0x7773, RZ ;  /* 0x000077733a277816 */ /* 0x001fca00000000ff */
[----:B------:R0:W-:Y:S02]  /*1bbe70*/  @P4 STG.E.U8 desc[UR62][R50.64], R39 ;  /* 0x0000002732004986 */ /* 0x0001e4000c10113e */
[----:B0-----:R-:W-:-:S05]  /*1bbe80*/  PRMT R39, R59, 0x7770, RZ ;  /* 0x000077703b277816 */ /* 0x001fca00000000ff */
[----:B------:R0:W-:Y:S02]  /*1bbe90*/  @P3 STG.E.U8 desc[UR62][R52.64], R39 ;  /* 0x0000002734003986 */ /* 0x0001e4000c10113e */
[C---:B0-----:R-:W-:Y:S02]  /*1bbea0*/  PRMT R39, R59.reuse, 0x7771, RZ ;  /* 0x000077713b277816 */ /* 0x041fe400000000ff */
[----:B------:R-:W5:Y:S04]  /*1bbeb0*/  LDL.LU.64 R52, [R1+0xa70] ;  /* 0x000a700001347983 */ /* 0x000f680000300a00 */
[----:B------:R0:W-:Y:S02]  /*1bbec0*/  @P0 STG.E.U8 desc[UR62][R56.64], R39 ;  /* 0x0000002738000986 */ /* 0x0001e4000c10113e */
[----:B0-----:R-:W-:-:S05]  /*1bbed0*/  PRMT R39, R59, 0x7772, RZ ;  /* 0x000077723b277816 */ /* 0x001fca00000000ff */
[----:B------:R0:W-:Y:S02]  /*1bbee0*/  @P1 STG.E.U8 desc[UR62][R54.64], R39 ;  /* 0x0000002736001986 */ /* 0x0001e4000c10113e */
[----:B0-----:R-:W-:-:S05]  /*1bbef0*/  PRMT R39, R59, 0x7773, RZ ;  /* 0x000077733b277816 */ /* 0x001fca00000000ff */
[----:B--2---:R0:W-:Y:S04]  /*1bbf00*/  @P2 STG.E.U8 desc[UR62][R10.64], R39 ;  /* 0x000000270a002986 */ /* 0x0041e8000c10113e */
[----:B0-----:R-:W2:Y:S04]  /*1bbf10*/  LDL.LU.64 R10, [R1+0xa88] ;  /* 0x000a8800010a7983 */ /* 0x001ea80000300a00 */
[----:B------:R-:W2:Y:S04]  /*1bbf20*/  LDL.LU R50, [R1+0x20] ;  /* 0x0000200001327983 */ /* 0x000ea80000300800 */
[----:B------:R-:W3:Y:S04]  /*1bbf30*/  LDL.LU.64 R54, [R1+0xaa8] ;  /* 0x000aa80001367983 */ /* 0x000ee80000300a00 */
[----:B------:R-:W4:Y:S04]  /*1bbf40*/  LDL.LU.64 R60, [R1+0xa80] ;  /* 0x000a8000013c7983 */ /* 0x000f280000300a00 */
[----:B------:R-:W4:Y:S04]  /*1bbf50*/  LDL.LU.64 R58, [R1+0xaa0] ;  /* 0x000aa000013a7983 */ /* 0x000f280000300a00 */
[----:B------:R-:W4:Y:S04]  /*1bbf60*/  LDL.LU.64 R44, [R1+0xab8] ;  /* 0x000ab800012c7983 */ /* 0x000f280000300a00 */
[----:B------:R-:W4:Y:S01]  /*1bbf70*/  LDL.LU R51, [R1+0x24] ;  /* 0x0000240001337983 */ /* 0x000f220000300800 */
[----:B------:R-:W-:-:S02]  /*1bbf80*/  LOP3.LUT P3, RZ, R3, 0x200000, RZ, 0xc0, !PT ;  /* 0x0020000003ff7812 */ /* 0x000fc4000786c0ff */
[----:B------:R-:W-:Y:S01]  /*1bbf90*/  LOP3.LUT R0, R0, 0xfffffffb, RZ, 0xc0, !PT ;  /* 0xfffffffb00007812 */ /* 0x000fe200078ec0ff */
[----:B------:R-:W4:Y:S10]  /*1bbfa0*/  LDL.LU.64 R56, [R1+0xad8] ;  /* 0x000ad80001387983 */ /* 0x000f340000300a00 */
        /* <DEDUP_REMOVED lines=16> */
[----:B------:R-:W-:Y:S02]  /*1bc0b0*/  LOP3.LUT P1, RZ, R3, 0x4000, RZ, 0xc0, !PT ;  /* 0x0000400003ff7812 */ /* 0x000fe4000782c0ff */
[C---:B------:R-:W-:Y:S02]  /*1bc0c0*/  LOP3.LUT P4, RZ, R38.reuse, 0x20, RZ, 0xc0, !PT ;  /* 0x0000002026ff7812 */ /* 0x040fe4000788c0ff */
[----:B------:R-:W-:-:S05]  /*1bc0d0*/  LOP3.LUT P5, RZ, R38, 0x40, RZ, 0xc0, !PT ;  /* 0x0000004026ff7812 */ /* 0x000fca00078ac0ff */
[----:B------:R-:W-:Y:S02]  /*1bc0e0*/  @P3 LOP3.LUT R0, R0, 0x80, RZ, 0xfc, !PT ;  /* 0x0000008000003812 */ /* 0x000fe400078efcff */
[----:B------:R-:W-:Y:S02]  /*1bc0f0*/  LOP3.LUT P3, RZ, R38, 0x80, RZ, 0xc0, !PT ;  /* 0x0000008026ff7812 */ /* 0x000fe4000786c0ff */
[----:B------:R-:W-:Y:S02]  /*1bc100*/  LOP3.LUT P2, RZ, R3, 0x8000, RZ, 0xc0, !PT ;  /* 0x0000800003ff7812 */ /* 0x000fe4000784c0ff */
[----:B------:R-:W-:-:S09]  /*1bc110*/  LOP3.LUT R0, R0, 0xfffffeff, RZ, 0xc0, !PT ;  /* 0xfffffeff00007812 */ /* 0x000fd200078ec0ff */
[----:B------:R-:W-:Y:S02]  /*1bc120*/  @P3 LOP3.LUT R0, R0, 0x100, RZ, 0xfc, !PT ;  /* 0x0000010000003812 */ /* 0x000fe400078efcff */
[----:B------:R-:W-:Y:S02]  /*1bc130*/  LOP3.LUT P3, RZ, R3, 0x10000, RZ, 0xc0, !PT ;  /* 0x0001000003ff7812 */ /* 0x000fe4000786c0ff */
[----:B--2---:R-:W-:-:S05]  /*1bc140*/  PRMT R38, R50, 0x7770, RZ ;  /* 0x0000777032267816 */ /* 0x004fca00000000ff */
[----:B---3--:R0:W-:Y:S02]  /*1bc150*/  @P0 STG.E.U8 desc[UR62][R48.64], R38 ;  /* 0x0000002630000986 */ /* 0x0081e4000c10113e */
[C---:B0-----:R-:W-:Y:S02]  /*1bc160*/  PRMT R38, R50.reuse, 0x7771, RZ ;  /* 0x0000777132267816 */ /* 0x041fe400000000ff */
[----:B------:R-:W2:Y:S04]  /*1bc170*/  LDL.LU R48, [R1+0x28] ;  /* 0x0000280001307983 */ /* 0x000ea80000300800 */
[----:B-----5:R0:W-:Y:S04]  /*1bc180*/  @P1 STG.E.U8 desc[UR62][R52.64], R38 ;  /* 0x0000002634001986 */ /* 0x0201e8000c10113e */
[----:B0-----:R-:W3:Y:S01]  /*1bc190*/  LDL.LU.64 R52, [R1+0xab0] ;  /* 0x000ab00001347983 */ /* 0x001ee20000300a00 */
[----:B------:R-:W-:-:S05]  /*1bc1a0*/  PRMT R38, R50, 0x7772, RZ ;  /* 0x0000777232267816 */ /* 0x000fca00000000ff */
[----:B------:R0:W-:Y:S04]  /*1bc1b0*/  @P4 STG.E.U8 desc[UR62][R10.64], R38 ;  /* 0x000000260a004986 */ /* 0x0001e8000c10113e */
[----:B0-----:R-:W5:Y:S01]  /*1bc1c0*/  LDL.LU.64 R10, [R1+0xad0] ;  /* 0x000ad000010a7983 */ /* 0x001f620000300a00 */
[----:B------:R-:W-:-:S05]  /*1bc1d0*/  PRMT R38, R50, 0x7773, RZ ;  /* 0x0000777332267816 */ /* 0x000fca00000000ff */
[----:B------:R0:W-:Y:S04]  /*1bc1e0*/  @P5 STG.E.U8 desc[UR62][R54.64], R38 ;  /* 0x0000002636005986 */ /* 0x0001e8000c10113e */
[----:B0-----:R-:W5:Y:S01]  /*1bc1f0*/  LDL.LU.64 R54, [R1+0xae8] ;  /* 0x000ae80001367983 */ /* 0x001f620000300a00 */
[----:B----4-:R-:W-:-:S05]  /*1bc200*/  PRMT R38, R51, 0x7770, RZ ;  /* 0x0000777033267816 */ /* 0x010fca00000000ff */
[----:B------:R0:W-:Y:S04]  /*1bc210*/  @P2 STG.E.U8 desc[UR62][R60.64], R38 ;  /* 0x000000263c002986 */ /* 0x0001e8000c10113e */
[----:B0-----:R-:W4:Y:S01]  /*1bc220*/  LDL.LU.64 R60, [R1+0xaf8] ;  /* 0x000af800013c7983 */ /* 0x001f220000300a00 */
[----:B------:R-:W-:-:S03]  /*1bc230*/  PRMT R38, R51, 0x7771, RZ ;  /* 0x0000777133267816 */ /* 0x000fc600000000ff */
[----:B------:R-:W4:Y:S04]  /*1bc240*/  LDL.LU R46, [R1+0x2c] ;  /* 0x00002c00012e7983 */ /* 0x000f280000300800 */
[----:B------:R0:W-:Y:S04]  /*1bc250*/  @P3 STG.E.U8 desc[UR62][R58.64], R38 ;  /* 0x000000263a003986 */ /* 0x0001e8000c10113e */
[----:B0-----:R-:W4:Y:S01]  /*1bc260*/  LDL.LU.64 R58, [R1+0xae0] ;  /* 0x000ae000013a7983 */ /* 0x001f220000300a00 */
[C---:B------:R-:W-:Y:S02]  /*1bc270*/  LOP3.LUT P3, RZ, R0.reuse, 0x100, RZ, 0xc0, !PT ;  /* 0x0000010000ff7812 */ /* 0x040fe4000786c0ff */
[----:B------:R-:W-:Y:S01]  /*1bc280*/  PRMT R38, R51, 0x7772, RZ ;  /* 0x0000777233267816 */ /* 0x000fe200000000ff */
[----:B------:R-:W4:Y:S10]  /*1bc290*/  LDL.LU.64 R40, [R1+0xaf0] ;  /* 0x000af00001287983 */ /* 0x000f340000300a00 */
[----:B------:R0:W-:Y:S01]  /*1bc2a0*/  @P3 STG.E.U8 desc[UR62][R44.64], R38 ;  /* 0x000000262c003986 */ /* 0x0001e2000c10113e */
[----:B------:R-:W-:-:S02]  /*1bc2b0*/  LOP3.LUT P3, RZ, R0, 0x80, RZ, 0xc0, !PT ;  /* 0x0000008000ff7812 */ /* 0x000fc4000786c0ff */
[----:B0-----:R-:W-:-:S11]  /*1bc2c0*/  PRMT R38, R51, 0x7773, RZ ;  /* 0x0000777333267816 */ /* 0x001fd600000000ff */
[----:B------:R0:W-:Y:S04]  /*1bc2d0*/  @P3 STG.E.U8 desc[UR62][R56.64], R38 ;  /* 0x0000002638003986 */ /* 0x0001e8000c10113e */
[----:B0-----:R-:W4:Y:S04]  /*1bc2e0*/  LDL.LU.64 R56, [R1+0xb10] ;  /* 0x000b100001387983 */ /* 0x001f280000300a00 */
[----:B------:R-:W4:Y:S04]  /*1bc2f0*/  LDL.LU.64 R42, [R1+0xb20] ;  /* 0x000b2000012a7983 */ /* 0x000f280000300a00 */
[----:B------:R-:W4:Y:S04]  /*1bc300*/  LDL.LU.64 R50, [R1+0xb08] ;  /* 0x000b080001327983 */ /* 0x000f280000300a00 */
[----:B------:R-:W4:Y:S01]  /*1bc310*/  LDL.LU R45, [R1+0x10] ;  /* 0x00001000012d7983 */ /* 0x000f220000300800 */
[----:B------:R-:W-:-:S03]  /*1bc320*/  LOP3.LUT P3, RZ, R0, 0x40, RZ, 0xc0, !PT ;  /* 0x0000004000ff7812 */ /* 0x000fc6000786c0ff */
[----:B------:R-:W4:Y:S01]  /*1bc330*/  LDL.LU R47, [R1+0x1d74] ;  /* 0x001d7400012f7983 */ /* 0x000f220000300800 */
[----:B--2---:R-:W-:-:S09]  /*1bc340*/  PRMT R38, R48, 0x7770, RZ ;  /* 0x0000777030267816 */ /* 0x004fd200000000ff */
[----:B---3--:R0:W-:Y:S01]  /*1bc350*/  @P3 STG.E.U8 desc[UR62][R52.64], R38 ;  /* 0x0000002634003986 */ /* 0x0081e2000c10113e */
[----:B------:R-:W-:Y:S02]  /*1bc360*/  LOP3.LUT P3, RZ, R0, 0x20, RZ, 0xc0, !PT ;  /* 0x0000002000ff7812 */ /* 0x000fe4000786c0ff */
[----:B0-----:R-:W-:Y:S01]  /*1bc370*/  PRMT R38, R48, 0x7771, RZ ;  /* 0x0000777130267816 */ /* 0x001fe200000000ff */
[----:B------:R-:W2:Y:S04]  /*1bc380*/  LDL.LU.64 R52, [R1+0xb18] ;  /* 0x000b180001347983 */ /* 0x000ea80000300a00 */
[----:B------:R-:W3:Y:S06]  /*1bc390*/  LDL.LU R49, [R1+0x1d70] ;  /* 0x001d700001317983 */ /* 0x000eec0000300800 */
[----:B-----5:R0:W-:Y:S01]  /*1bc3a0*/  @P3 STG.E.U8 desc[UR62][R10.64], R38 ;  /* 0x000000260a003986 */ /* 0x0201e2000c10113e */
[----:B------:R-:W-:-:S02]  /*1bc3b0*/  LOP3.LUT P3, RZ, R0, 0x10, RZ, 0xc0, !PT ;  /* 0x0000001000ff7812 */ /* 0x000fc4000786c0ff */
[----:B0-----:R-:W-:Y:S01]  /*1bc3c0*/  PRMT R38, R48, 0x7772, RZ ;  /* 0x0000777230267816 */ /* 0x001fe200000000ff */
[----:B------:R-:W5:Y:S10]  /*1bc3d0*/  LDL.LU.64 R10, [R1+0x7b50] ;  /* 0x007b5000010a7983 */ /* 0x000f740000300a00 */
[----:B------:R0:W-:Y:S01]  /*1bc3e0*/  @P3 STG.E.U8 desc[UR62][R54.64], R38 ;  /* 0x0000002636003986 */ /* 0x0001e2000c10113e */
[----:B------:R-:W-:-:S03]  /*1bc3f0*/  LOP3.LUT P3, RZ, R0, 0x8, RZ, 0xc0, !PT ;  /* 0x0000000800ff7812 */ /* 0x000fc6000786c0ff */
[----:B0-----:R-:W5:Y:S01]  /*1bc400*/  LDL.LU.64 R54, [R1+0xb30] ;  /* 0x000b300001367983 */ /* 0x001f620000300a00 */
[----:B------:R-:W-:-:S09]  /*1bc410*/  PRMT R38, R48, 0x7773, RZ ;  /* 0x0000777330267816 */ /* 0x000fd200000000ff */
[----:B----4-:R0:W-:Y:S01]  /*1bc420*/  @P3 STG.E.U8 desc[UR62][R60.64], R38 ;  /* 0x000000263c003986 */ /* 0x0101e2000c10113e */
[----:B------:R-:W-:-:S03]  /*1bc430*/  LOP3.LUT P3, RZ, R0, 0x4, RZ, 0xc0, !PT ;  /* 0x0000000400ff7812 */ /* 0x000fc6000786c0ff */
[----:B0-----:R-:W4:Y:S01]  /*1bc440*/  LDL.LU.64 R60, [R1+0xb40] ;  /* 0x000b4000013c7983 */ /* 0x001f220000300a00 */
[----:B------:R-:W-:-:S03]  /*1bc450*/  PRMT R38, R46, 0x7770, RZ ;  /* 0x000077702e267816 */ /* 0x000fc600000000ff */
[----:B------:R-:W4:Y:S06]  /*1bc460*/  LDL.LU R48, [R1+0x14] ;  /* 0x0000140001307983 */ /* 0x000f2c0000300800 */
[----:B------:R0:W-:Y:S04]  /*1bc470*/  @P3 STG.E.U8 desc[UR62][R58.64], R38 ;  /* 0x000000263a003986 */ /* 0x0001e8000c10113e */
[----:B0-----:R-:W4:Y:S01]  /*1bc480*/  LDL.LU.64 R58, [R1+0xb28] ;  /* 0x000b2800013a7983 */ /* 0x001f220000300a00 */
[----:B------:R-:W-:-:S02]  /*1bc490*/  LOP3.LUT P0, RZ, R3, 0x400000, RZ, 0xc0, !PT ;  /* 0x0040000003ff7812 */ /* 0x000fc4000780c0ff */
[C---:B------:R-:W-:Y:S02]  /*1bc4a0*/  LOP3.LUT P1, RZ, R3.reuse, 0x800000, RZ, 0xc0, !PT ;  /* 0x0080000003ff7812 */ /* 0x040fe4000782c0ff */
[----:B------:R-:W-:Y:S02]  /*1bc4b0*/  PRMT R38, R46, 0x7771, RZ ;  /* 0x000077712e267816 */ /* 0x000fe400000000ff */
[----:B------:R-:W-:-:S07]  /*1bc4c0*/  LOP3.LUT P6, RZ, R3, 0x1000000, RZ, 0xc0, !PT ;  /* 0x0100000003ff7812 */ /* 0x000fce00078cc0ff */
[----:B------:R0:W-:Y:S01]  /*1bc4d0*/  @P0 STG.E.U8 desc[UR62][R40.64], R38 ;  /* 0x0000002628000986 */ /* 0x0001e2000c10113e */
[----:B------:R-:W-:Y:S02]  /*1bc4e0*/  LOP3.LUT P4, RZ, R3, 0x2000000, RZ, 0xc0, !PT ;  /* 0x0200000003ff7812 */ /* 0x000fe4000788c0ff */
[----:B0-----:R-:W-:-:S05]  /*1bc4f0*/  PRMT R38, R46, 0x7772, RZ ;  /* 0x000077722e267816 */ /* 0x001fca00000000ff */
[----:B------:R0:W-:Y:S01]  /*1bc500*/  @P1 STG.E.U8 desc[UR62][R56.64], R38 ;  /* 0x0000002638001986 */ /* 0x0001e2000c10113e */
[C---:B------:R-:W-:Y:S02]  /*1bc510*/  LOP3.LUT P0, RZ, R0.reuse, 0x2, RZ, 0xc0, !PT ;  /* 0x0000000200ff7812 */ /* 0x040fe4000780c0ff */
[----:B------:R-:W-:Y:S02]  /*1bc520*/  LOP3.LUT P1, RZ, R0, 0x1, RZ, 0xc0, !PT ;  /* 0x0000000100ff7812 */ /* 0x000fe4000782c0ff */
[----:B------:R-:W-:Y:S01]  /*1bc530*/  PRMT R0, R46, 0x7773, RZ ;  /* 0x000077732e007816 */ /* 0x000fe200000000ff */
[----:B0-----:R-:W4:Y:S04]  /*1bc540*/  LDL.LU.64 R56, [R1+0xb38] ;  /* 0x000b380001387983 */ /* 0x001f280000300a00 */
[----:B------:R0:W-:Y:S01]  /*1bc550*/  @P6 STG.E.U8 desc[UR62][R42.64], R0 ;  /* 0x000000002a006986 */ /* 0x0001e2000c10113e */
[----:B------:R-:W-:-:S02]  /*1bc560*/  LOP3.LUT P5, RZ, R3, 0x4000000, RZ, 0xc0, !PT ;  /* 0x0400000003ff7812 */ /* 0x000fc400078ac0ff */
[----:B0-----:R-:W-:-:S05]  /*1bc570*/  PRMT R0, R45, 0x7770, RZ ;  /* 0x000077702d007816 */ /* 0x001fca00000000ff */
[----:B------:R0:W-:Y:S04]  /*1bc580*/  @P4 STG.E.U8 desc[UR62][R50.64], R0 ;  /* 0x0000000032004986 */ /* 0x0001e8000c10113e */
[----:B0-----:R-:W4:Y:S01]  /*1bc590*/  LDL.LU.64 R50, [R1+0xb60] ;  /* 0x000b600001327983 */ /* 0x001f220000300a00 */
[----:B------:R-:W-:Y:S02]  /*1bc5a0*/  PRMT R0, R45, 0x7771, RZ ;  /* 0x000077712d007816 */ /* 0x000fe400000000ff */
[----:B------:R-:W-:-:S03]  /*1bc5b0*/  LOP3.LUT P2, RZ, R37, 0x1, RZ, 0xc0, !PT ;  /* 0x0000000125ff7812 */ /* 0x000fc6000784c0ff */
[----:B--2---:R0:W-:Y:S01]  /*1bc5c0*/  @P5 STG.E.U8 desc[UR62][R52.64], R0 ;  /* 0x0000000034005986 */ /* 0x0041e2000c10113e */
[----:B------:R-:W-:-:S03]  /*1bc5d0*/  ISETP.LT.AND P5, PT, R47, UR22, !P2 ;  /* 0x000000162f007c0c */ /* 0x000fc6000d7a1270 */
[----:B0-----:R-:W2:Y:S01]  /*1bc5e0*/  LDL.LU.64 R52, [R1+0xb70] ;  /* 0x000b700001347983 */ /* 0x001ea20000300a00 */
[----:B------:R-:W-:-:S03]  /*1bc5f0*/  PRMT R0, R45, 0x7772, RZ ;  /* 0x000077722d007816 */ /* 0x000fc600000000ff */
[----:B------:R-:W2:Y:S01]  /*1bc600*/  LDL.LU R46, [R1+0x18] ;  /* 0x00001800012e7983 */ /* 0x000ea20000300800 */
[----:B---3--:R-:W-:Y:S02]  /*1bc610*/  ISETP.LT.AND P2, PT, R49, UR24, !P2 ;  /* 0x0000001831007c0c */ /* 0x008fe4000d741270 */
[C---:B------:R-:W-:Y:S02]  /*1bc620*/  LOP3.LUT P3, RZ, R37.reuse, 0x10, RZ, 0xc0, !PT ;  /* 0x0000001025ff7812 */ /* 0x040fe4000786c0ff */
[----:B------:R-:W-:Y:S02]  /*1bc630*/  LOP3.LUT P4, RZ, R37, 0x100, RZ, 0xc0, !PT ;  /* 0x0000010025ff7812 */ /* 0x000fe4000788c0ff */
[----:B------:R-:W-:Y:S01]  /*1bc640*/  LOP3.LUT P6, RZ, R5, 0x400000, RZ, 0xc0, !PT ;  /* 0x0040000005ff7812 */ /* 0x000fe200078cc0ff */
[----:B------:R-:W0:Y:S01]  /*1bc650*/  LDCU UR22, c[0x0][0x398] ;  /* 0x00007300ff1677ac */ /* 0x000e220008000800 */
[----:B------:R-:W1:Y:S01]  /*1bc660*/  LDCU UR24, c[0x0][0x39c] ;  /* 0x00007380ff1877ac */ /* 0x000e620008000800 */
[----:B-----5:R3:W-:Y:S04]  /*1bc670*/  @P5 STG.E.U8 desc[UR62][R54.64], R0 ;  /* 0x0000000036005986 */ /* 0x0207e8000c10113e */
[----:B---3--:R-:W3:Y:S01]  /*1bc680*/  LDL.LU.64 R54, [R1+0xb48] ;  /* 0x000b480001367983 */ /* 0x008ee20000300a00 */
[----:B------:R-:W-:-:S05]  /*1bc690*/  PRMT R0, R45, 0x7773, RZ ;  /* 0x000077732d007816 */ /* 0x000fca00000000ff */
[----:B----4-:R4:W-:Y:S01]  /*1bc6a0*/  @P2 STG.E.U8 desc[UR62][R60.64], R0 ;  /* 0x000000003c002986 */ /* 0x0109e2000c10113e */
[----:B------:R-:W-:-:S03]  /*1bc6b0*/  ISETP.LT.AND P2, PT, R47, UR20, !P0 ;  /* 0x000000142f007c0c */ /* 0x000fc6000c741270 */
[----:B----4-:R-:W4:Y:S01]  /*1bc6c0*/  LDL.LU.64 R60, [R1+0xb68] ;  /* 0x000b6800013c7983 */ /* 0x010f220000300a00 */
[----:B------:R-:W-:Y:S02]  /*1bc6d0*/  PRMT R0, R48, 0x7770, RZ ;  /* 0x0000777030007816 */ /* 0x000fe400000000ff */
[----:B------:R-:W-:Y:S01]  /*1bc6e0*/  LOP3.LUT P5, RZ, R37, 0x400, RZ, 0xc0, !PT ;  /* 0x0000040025ff7812 */ /* 0x000fe200078ac0ff */
[----:B------:R-:W5:Y:S06]  /*1bc6f0*/  LDCU UR20, c[0x0][0x39c] ;  /* 0x00007380ff1477ac */ /* 0x000f6c0008000800 */
[----:B------:R0:W-:Y:S04]  /*1bc700*/  @P2 STG.E.U8 desc[UR62][R58.64], R0 ;  /* 0x000000003a002986 */ /* 0x0001e8000c10113e */
[----:B0-----:R-:W5:Y:S01]  /*1bc710*/  LDL.LU.64 R58, [R1+0xb98] ;  /* 0x000b9800013a7983 */ /* 0x001f620000300a00 */
[----:B------:R-:W-:-:S02]  /*1bc720*/  ISETP.LT.AND P0, PT, R49, UR18, !P0 ;  /* 0x0000001231007c0c */ /* 0x000fc4000c701270 */
[C---:B------:R-:W-:Y:S02]  /*1bc730*/  PRMT R0, R48.reuse, 0x7771, RZ ;  /* 0x0000777130007816 */ /* 0x040fe400000000ff */
[----:B------:R-:W-:Y:S01]  /*1bc740*/  LOP3.LUT P2, RZ, R37, 0x1000, RZ, 0xc0, !PT ;  /* 0x0000100025ff7812 */ /* 0x000fe2000784c0ff */
[----:B------:R-:W0:Y:S08]  /*1bc750*/  LDCU UR18, c[0x0][0x39c] ;  /* 0x00007380ff1277ac */ /* 0x000e300008000800 */
[----:B------:R0:W-:Y:S01]  /*1bc760*/  @P0 STG.E.U8 desc[UR62][R56.64], R0 ;  /* 0x0000000038000986 */ /* 0x0001e2000c10113e */
[----:B------:R-:W-:Y:S01]  /*1bc770*/  ISETP.LT.AND P0, PT, R47, UR16, !P3 ;  /* 0x000000102f007c0c */ /* 0x000fe2000df01270 */
[----:B------:R-:W1:Y:S02]  /*1bc780*/  LDCU UR16, c[0x0][0x39c] ;  /* 0x00007380ff1077ac */ /* 0x000e640008000800 */
[----:B0-----:R-:W5:Y:S01]  /*1bc790*/  LDL.LU.64 R56, [R1+0xba8] ;  /* 0x000ba80001387983 */ /* 0x001f620000300a00 */
[----:B------:R-:W-:-:S03]  /*1bc7a0*/  PRMT R0, R48, 0x7772, RZ ;  /* 0x0000777230007816 */ /* 0x000fc600000000ff */
[----:B------:R-:W5:Y:S06]  /*1bc7b0*/  LDL.LU R45, [R1+0x1c] ;  /* 0x00001c00012d7983 */ /* 0x000f6c0000300800 */
[----:B------:R0:W-:Y:S01]  /*1bc7c0*/  @P0 STG.E.U8 desc[UR62][R50.64], R0 ;  /* 0x0000000032000986 */ /* 0x0001e2000c10113e */
[----:B------:R-:W-:-:S03]  /*1bc7d0*/  ISETP.LT.AND P0, PT, R49, UR6, !P3 ;  /* 0x0000000631007c0c */ /* 0x000fc6000df01270 */
[----:B0-----:R-:W5:Y:S01]  /*1bc7e0*/  LDL.LU.64 R50, [R1+0xb90] ;  /* 0x000b900001327983 */ /* 0x001f620000300a00 */
[----:B------:R-:W-:Y:S01]  /*1bc7f0*/  PRMT R0, R48, 0x7773, RZ ;  /* 0x0000777330007816 */ /* 0x000fe200000000ff */
[----:B------:R-:W0:Y:S08]  /*1bc800*/  LDCU UR6, c[0x0][0x39c] ;  /* 0x00007380ff0677ac */ /* 0x000e300008000800 */
[----:B--2---:R2:W-:Y:S01]  /*1bc810*/  @P0 STG.E.U8 desc[UR62][R52.64], R0 ;  /* 0x0000000034000986 */ /* 0x0045e2000c10113e */
[----:B------:R-:W-:-:S02]  /*1bc820*/  ISETP.LT.AND P0, PT, R47, UR14, !P4 ;  /* 0x0000000e2f007c0c */ /* 0x000fc4000e701270 */
[----:B------:R-:W-:Y:S01]  /*1bc830*/  LOP3.LUT P3, RZ, R37, 0x4000, RZ, 0xc0, !PT ;  /* 0x0000400025ff7812 */ /* 0x000fe2000786c0ff */
[----:B------:R-:W0:Y:S01]  /*1bc840*/  LDCU UR14, c[0x0][0x398] ;  /* 0x00007300ff0e77ac */ /* 0x000e220008000800 */
[----:B--2---:R-:W2:Y:S01]  /*1bc850*/  LDL.LU.64 R52, [R1+0xba0] ;  /* 0x000ba00001347983 */ /* 0x004ea20000300a00 */
[----:B------:R-:W-:-:S08]  /*1bc860*/  PRMT R0, R46, 0x7770, RZ ;  /* 0x000077702e007816 */ /* 0x000fd000000000ff */
[----:B---3--:R3:W-:Y:S01]  /*1bc870*/  @P0 STG.E.U8 desc[UR62][R54.64], R0 ;  /* 0x0000000036000986 */ /* 0x0087e2000c10113e */
[----:B------:R-:W-:-:S03]  /*1bc880*/  ISETP.LT.AND P0, PT, R49, UR10, !P4 ;  /* 0x0000000a31007c0c */ /* 0x000fc6000e701270 */
[----:B---3--:R-:W3:Y:S01]  /*1bc890*/  LDL.LU.64 R54, [R1+0xbc8] ;  /* 0x000bc80001367983 */ /* 0x008ee20000300a00 */
[----:B------:R-:W-:Y:S01]  /*1bc8a0*/  PRMT R0, R46, 0x7771, RZ ;  /* 0x000077712e007816 */ /* 0x000fe200000000ff */
[----:B------:R-:W0:Y:S08]  /*1bc8b0*/  LDCU UR10, c[0x0][0x398] ;  /* 0x00007300ff0a77ac */ /* 0x000e300008000800 */
[----:B----4-:R4:W-:Y:S01]  /*1bc8c0*/  @P0 STG.E.U8 desc[UR62][R60.64], R0 ;  /* 0x000000003c000986 */ /* 0x0109e2000c10113e */
[----:B------:R-:W-:-:S02]  /*1bc8d0*/  ISETP.LT.AND P0, PT, R47, UR12, !P5 ;  /* 0x0000000c2f007c0c */ /* 0x000fc4000ef01270 */
[----:B------:R-:W-:Y:S01]  /*1bc8e0*/  LOP3.LUT P4, RZ, R37, 0x10000, RZ, 0xc0, !PT ;  /* 0x0001000025ff7812 */ /* 0x000fe2000788c0ff */
[----:B------:R-:W0:Y:S01]  /*1bc8f0*/  LDCU UR12, c[0x0][0x39c] ;  /* 0x00007380ff0c77ac */ /* 0x000e220008000800 */
[----:B----4-:R-:W4:Y:S01]  /*1bc900*/  LDL.LU.64 R60, [R1+0xbd8] ;  /* 0x000bd800013c7983 */ /* 0x010f220000300a00 */
[----:B------:R-:W-:-:S03]  /*1bc910*/  PRMT R0, R46, 0x7772, RZ ;  /* 0x000077722e007816 */ /* 0x000fc600000000ff */
[----:B------:R-:W4:Y:S05]  /*1bc920*/  LDL.LU R48, [R1] ;  /* 0x0000000001307983 */ /* 0x000f2a0000300800 */
[----:B-----5:R5:W-:Y:S04]  /*1bc930*/  @P0 STG.E.U8 desc[UR62][R58.64], R0 ;  /* 0x000000003a000986 */ /* 0x020be8000c10113e */
[----:B-----5:R-:W5:Y:S01]  /*1bc940*/  LDL.LU.64 R58, [R1+0xbc0] ;  /* 0x000bc000013a7983 */ /* 0x020f620000300a00 */
[----:B------:R-:W-:-:S02]  /*1bc950*/  ISETP.LT.AND P0, PT, R49, UR8, !P5 ;  /* 0x0000000831007c0c */ /* 0x000fc4000ef01270 */
[----:B------:R-:W-:Y:S01]  /*1bc960*/  PRMT R0, R46, 0x7773, RZ ;  /* 0x000077732e007816 */ /* 0x000fe200000000ff */
[----:B------:R-:W0:Y:S10]  /*1bc970*/  LDCU UR8, c[0x0][0x398] ;  /* 0x00007300ff0877ac */ /* 0x000e340008000800 */
[----:B------:R0:W-:Y:S01]  /*1bc980*/  @P0 STG.E.U8 desc[UR62][R56.64], R0 ;  /* 0x0000000038000986 */ /* 0x0001e2000c10113e */
[----:B------:R-:W-:Y:S01]  /*1bc990*/  ISETP.LT.AND P0, PT, R47, UR4, !P2 ;  /* 0x000000042f007c0c */ /* 0x000fe2000d701270 */
[----:B------:R-:W1:Y:S02]  /*1bc9a0*/  LDCU UR4, c[0x0][0x398] ;  /* 0x00007300ff0477ac */ /* 0x000e640008000800 */
[----:B0-----:R-:W5:Y:S01]  /*1bc9b0*/  LDL.LU.64 R56, [R1+0xbd0] ;  /* 0x000bd00001387983 */ /* 0x001f620000300a00 */
[----:B------:R-:W-:-:S09]  /*1bc9c0*/  PRMT R0, R45, 0x7770, RZ ;  /* 0x000077702d007816 */ /* 0x000fd200000000ff */
[----:B------:R0:W-:Y:S01]  /*1bc9d0*/  @P0 STG.E.U8 desc[UR62][R50.64], R0 ;  /* 0x0000000032000986 */ /* 0x0001e2000c10113e */
[----:B------:R-:W-:-:S03]  /*1bc9e0*/  ISETP.LT.AND P0, PT, R49, UR26, !P2 ;  /* 0x0000001a31007c0c */ /* 0x000fc6000d701270 */
[----:B0-----:R-:W5:Y:S01]  /*1bc9f0*/  LDL.LU.64 R50, [R1+0xbf8] ;  /* 0x000bf80001327983 */ /* 0x001f620000300a00 */
[----:B------:R-:W-:Y:S02]  /*1bca00*/  PRMT R0, R45, 0x7771, RZ ;  /* 0x000077712d007816 */ /* 0x000fe400000000ff */
[----:B------:R-:W-:Y:S01]  /*1bca10*/  LOP3.LUT P5, RZ, R37, 0x40000, RZ, 0xc0, !PT ;  /* 0x0004000025ff7812 */ /* 0x000fe200078ac0ff */
[----:B------:R-:W0:Y:S06]  /*1bca20*/  LDCU UR26, c[0x0][0x39c] ;  /* 0x00007380ff1a77ac */ /* 0x000e2c0008000800 */
[----:B--2---:R2:W-:Y:S01]  /*1bca30*/  @P0 STG.E.U8 desc[UR62][R52.64], R0 ;  /* 0x0000000034000986 */ /* 0x0045e2000c10113e */
[----:B-1----:R-:W-:Y:S01]  /*1bca40*/  ISETP.LT.AND P0, PT, R47, UR4, !P3 ;  /* 0x000000042f007c0c */ /* 0x002fe2000df01270 */
[----:B------:R-:W1:Y:S02]  /*1bca50*/  LDCU UR4, c[0x0][0x398] ;  /* 0x00007300ff0477ac */ /* 0x000e640008000800 */
[----:B--2---:R-:W2:Y:S01]  /*1bca60*/  LDL.LU.64 R52, [R1+0xc18] ;  /* 0x000c180001347983 */ /* 0x004ea20000300a00 */
[----:B------:R-:W-:-:S03]  /*1bca70*/  PRMT R0, R45, 0x7772, RZ ;  /* 0x000077722d007816 */ /* 0x000fc600000000ff */
[----:B------:R-:W2:Y:S06]  /*1bca80*/  LDL.LU R46, [R1+0x4] ;  /* 0x00000400012e7983 */ /* 0x000eac0000300800 */
[----:B---3--:R3:W-:Y:S01]  /*1bca90*/  @P0 STG.E.U8 desc[UR62][R54.64], R0 ;  /* 0x0000000036000986 */ /* 0x0087e2000c10113e */
[----:B-1----:R-:W-:Y:S01]  /*1bcaa0*/  ISETP.LT.AND P0, PT, R49, UR4, !P3 ;  /* 0x0000000431007c0c */ /* 0x002fe2000df01270 */
[----:B------:R-:W1:Y:S02]  /*1bcab0*/  LDCU UR4, c[0x0][0x398] ;  /* 0x00007300ff0477ac */ /* 0x000e640008000800 */
[----:B---3--:R-:W3:Y:S01]  /*1bcac0*/  LDL.LU.64 R54, [R1+0xbf0] ;  /* 0x000bf00001367983 */ /* 0x008ee20000300a00 */
[----:B------:R-:W-:-:S09]  /*1bcad0*/  PRMT R0, R45, 0x7773, RZ ;  /* 0x000077732d007816 */ /* 0x000fd200000000ff */
[----:B----4-:R4:W-:Y:S01]  /*1bcae0*/  @P0 STG.E.U8 desc[UR62][R60.64], R0 ;  /* 0x000000003c000986 */ /* 0x0109e2000c10113e */
[----:B-1----:R-:W-:Y:S01]  /*1bcaf0*/  ISETP.LT.AND P0, PT, R47, UR4, !P4 ;  /* 0x000000042f007c0c */ /* 0x002fe2000e701270 */
[----:B------:R-:W1:Y:S02]  /*1bcb00*/  LDCU UR4, c[0x0][0x398] ;  /* 0x00007300ff0477ac */ /* 0x000e640008000800 */
[----:B----4-:R-:W4:Y:S01]  /*1bcb10*/  LDL.LU.64 R60, [R1+0xc10] ;  /* 0x000c1000013c7983 */ /* 0x010f220000300a00 */
[----:B------:R-:W-:-:S09]  /*1bcb20*/  PRMT R0, R48, 0x7770, RZ ;  /* 0x0000777030007816 */ /* 0x000fd200000000ff */
[----:B-----5:R5:W-:Y:S04]  /*1bcb30*/  @P0 STG.E.U8 desc[UR62][R58.64], R0 ;  /* 0x000000003a000986 */ /* 0x020be8000c10113e */
[----:B-----5:R-:W5:Y:S01]  /*1bcb40*/  LDL.LU.64 R58, [R1+0xc28] ;  /* 0x000c2800013a7983 */ /* 0x020f620000300a00 */
[----:B-1----:R-:W-:Y:S01]  /*1bcb50*/  ISETP.LT.AND P0, PT, R49, UR4, !P4 ;  /* 0x0000000431007c0c */ /* 0x002fe2000e701270 */
[----:B------:R-:W1:Y:S01]  /*1bcb60*/  LDCU UR4, c[0x0][0x398] ;  /* 0x00007300ff0477ac */ /* 0x000e620008000800 */
[----:B------:R-:W-:-:S11]  /*1bcb70*/  PRMT R0, R48, 0x7771, RZ ;  /* 0x0000777130007816 */ /* 0x000fd600000000ff */
[----:B------:R0:W-:Y:S01]  /*1bcb80*/  @P0 STG.E.U8 desc[UR62][R56.64], R0 ;  /* 0x0000000038000986 */ /* 0x0001e2000c10113e */
[----:B-1----:R-:W-:Y:S01]  /*1bcb90*/  ISETP.LT.AND P0, PT, R47, UR4, !P5 ;  /* 0x000000042f007c0c */ /* 0x002fe2000ef01270 */
[----:B------:R-:W1:Y:S02]  /*1bcba0*/  LDCU UR4, c[0x0][0x398] ;  /* 0x00007300ff0477ac */ /* 0x000e640008000800 */
[----:B0-----:R-:W5:Y:S01]  /*1bcbb0*/  LDL.LU.64 R56, [R1+0xc50] ;  /* 0x000c500001387983 */ /* 0x001f620000300a00 */
[----:B------:R-:W-:-:S03]  /*1bcbc0*/  PRMT R0, R48, 0x7772, RZ ;  /* 0x0000777230007816 */ /* 0x000fc600000000ff */
[----:B------:R-:W5:Y:S06]  /*1bcbd0*/  LDL.LU R45, [R1+0x8] ;  /* 0x00000800012d7983 */ /* 0x000f6c0000300800 */
[----:B------:R0:W-:Y:S01]  /*1bcbe0*/  @P0 STG.E.U8 desc[UR62][R50.64], R0 ;  /* 0x0000000032000986 */ /* 0x0001e2000c10113e */
[----:B-1----:R-:W-:Y:S01]  /*1bcbf0*/  ISETP.LT.AND P0, PT, R49, UR4, !P5 ;  /* 0x0000000431007c0c */ /* 0x002fe2000ef01270 */
[----:B------:R-:W1:Y:S02]  /*1bcc00*/  LDCU UR4, c[0x0][0x398] ;  /* 0x00007300ff0477ac */ /* 0x000e640008000800 */
[----:B0-----:R-:W5:Y:S01]  /*1bcc10*/  LDL.LU.64 R50, [R1+0xc20] ;  /* 0x000c200001327983 */ /* 0x001f620000300a00 */
[----:B------:R-:W-:-:S02]  /*1bcc20*/  PRMT R0, R48, 0x7773, RZ ;  /* 0x0000777330007816 */ /* 0x000fc400000000ff */
[C---:B------:R-:W-:Y:S02]  /*1bcc30*/  LOP3.LUT P2, RZ, R37.reuse, 0x200000, RZ, 0xc0, !PT ;  /* 0x0020000025ff7812 */ /* 0x040fe4000784c0ff */
[----:B------:R-:W-:-:S05]  /*1bcc40*/  LOP3.LUT P3, RZ, R37, 0x1000000, RZ, 0xc0, !PT ;  /* 0x0100000025ff7812 */ /* 0x000fca000786c0ff */
[----:B--2---:R0:W-:Y:S01]  /*1bcc50*/  @P0 STG.E.U8 desc[UR62][R52.64], R0 ;  /* 0x0000000034000986 */ /* 0x0041e2000c10113e */
[----:B-1----:R-:W-:Y:S01]  /*1bcc60*/  ISETP.LT.AND P0, PT, R47, UR4, !P2 ;  /* 0x000000042f007c0c */ /* 0x002fe2000d701270 */
[----:B------:R-:W1:Y:S02]  /*1bcc70*/  LDCU UR4, c[0x0][0x398] ;  /* 0x00007300ff0477ac */ /* 0x000e640008000800 */
[----:B0-----:R-:W2:Y:S01]  /*1bcc80*/  LDL.LU.64 R52, [R1+0xc48] ;  /* 0x000c480001347983 */ /* 0x001ea20000300a00 */
[----:B------:R-:W-:-:S09]  /*1bcc90*/  PRMT R0, R46, 0x7770, RZ ;  /* 0x000077702e007816 */ /* 0x000fd200000000ff */
[----:B---3--:R0:W-:Y:S01]  /*1bcca0*/  @P0 STG.E.U8 desc[UR62][R54.64], R0 ;  /* 0x0000000036000986 */ /* 0x0081e2000c10113e */
[----:B-1----:R-:W-:Y:S01]  /*1bccb0*/  ISETP.LT.AND P0, PT, R49, UR4, !P2 ;  /* 0x0000000431007c0c */ /* 0x002fe2000d701270 */
[----:B------:R-:W1:Y:S02]  /*1bccc0*/  LDCU UR4, c[0x0][0x398] ;  /* 0x00007300ff0477ac */ /* 0x000e640008000800 */
[----:B0-----:R-:W3:Y:S01]  /*1bccd0*/  LDL.LU.64 R54, [R1+0xc70] ;  /* 0x000c700001367983 */ /* 0x001ee20000300a00 */
[----:B------:R-:W-:-:S09]  /*1bcce0*/  PRMT R0, R46, 0x7771, RZ ;  /* 0x000077712e007816 */ /* 0x000fd200000000ff */
[----:B----4-:R0:W-:Y:S01]  /*1bccf0*/  @P0 STG.E.U8 desc[UR62][R60.64], R0 ;  /* 0x000000003c000986 */ /* 0x0101e2000c10113e */
[----:B-1----:R-:W-:Y:S01]  /*1bcd00*/  ISETP.LT.AND P0, PT, R47, UR4, !P3 ;  /* 0x000000042f007c0c */ /* 0x002fe2000df01270 */
[----:B------:R-:W1:Y:S02]  /*1bcd10*/  LDCU UR4, c[0x0][0x398] ;  /* 0x00007300ff0477ac */ /* 0x000e640008000800 */
[----:B0-----:R-:W4:Y:S01]  /*1bcd20*/  LDL.LU.64 R60, [R1+0xc90] ;  /* 0x000c9000013c7983 */ /* 0x001f220000300a00 */
[----:B------:R-:W-:-:S03]  /*1bcd30*/  PRMT R0, R46, 0x7772, RZ ;  /* 0x000077722e007816 */ /* 0x000fc600000000ff */
[----:B------:R-:W4:Y:S06]  /*1bcd40*/  LDL.LU R48, [R1+0xc] ;  /* 0x00000c0001307983 */ /* 0x000f2c0000300800 */
[----:B-----5:R0:W-:Y:S04]  /*1bcd50*/  @P0 STG.E.U8 desc[UR62][R58.64], R0 ;  /* 0x000000003a000986 */ /* 0x0201e8000c10113e */
[----:B0-----:R-:W5:Y:S01]  /*1bcd60*/  LDL.LU.64 R58, [R1+0xc58] ;  /* 0x000c5800013a7983 */ /* 0x001f620000300a00 */
[----:B-1----:R-:W-:Y:S01]  /*1bcd70*/  ISETP.LT.AND P0, PT, R49, UR4, !P3 ;  /* 0x0000000431007c0c */ /* 0x002fe2000df01270 */
[----:B------:R-:W0:Y:S01]  /*1bcd80*/  LDCU UR4, c[0x0][0x398] ;  /* 0x00007300ff0477ac */ /* 0x000e220008000800 */
[----:B------:R-:W-:-:S02]  /*1bcd90*/  PRMT R0, R46, 0x7773, RZ ;  /* 0x000077732e007816 */ /* 0x000fc400000000ff */
[----:B------:R-:W-:-:S09]  /*1bcda0*/  LOP3.LUT P4, RZ, R37, 0x2000000, RZ, 0xc0, !PT ;  /* 0x0200000025ff7812 */ /* 0x000fd2000788c0ff */
[----:B------:R1:W-:Y:S01]  /*1bcdb0*/  @P0 STG.E.U8 desc[UR62][R56.64], R0 ;  /* 0x0000000038000986 */ /* 0x0003e2000c10113e */
[----:B0-----:R-:W-:Y:S01]  /*1bcdc0*/  ISETP.LT.AND P0, PT, R47, UR4, !P4 ;  /* 0x000000042f007c0c */ /* 0x001fe2000e701270 */
[----:B------:R-:W0:Y:S02]  /*1bcdd0*/  LDCU UR4, c[0x0][0x398] ;  /* 0x00007300ff0477ac */ /* 0x000e240008000800 */
[----:B-1----:R-:W5:Y:S01]  /*1bcde0*/  LDL.LU.64 R56, [R1+0xc78] ;  /* 0x000c780001387983 */ /* 0x002f620000300a00 */
[----:B------:R-:W-:Y:S02]  /*1bcdf0*/  PRMT R0, R45, 0x7770, RZ ;  /* 0x000077702d007816 */ /* 0x000fe400000000ff */
[----:B------:R-:W-:-:S07]  /*1bce00*/  LOP3.LUT P5, RZ, R37, 0x10000000, RZ, 0xc0, !PT ;  /* 0x1000000025ff7812 */ /* 0x000fce00078ac0ff */
[----:B------:R1:W-:Y:S01]  /*1bce10*/  @P0 STG.E.U8 desc[UR62][R50.64], R0 ;  /* 0x0000000032000986 */ /* 0x0003e2000c10113e */
[----:B0-----:R-:W-:Y:S01]  /*1bce20*/  ISETP.LT.AND P0, PT, R49, UR4, !P4 ;  /* 0x0000000431007c0c */ /* 0x001fe2000e701270 */
[----:B------:R-:W0:Y:S02]  /*1bce30*/  LDCU UR4, c[0x0][0x398] ;  /* 0x00007300ff0477ac */ /* 0x000e240008000800 */
[----:B-1----:R-:W5:Y:S01]  /*1bce40*/  LDL.LU.64 R50, [R1+0xca0] ;  /* 0x000ca00001327983 */ /* 0x002f620000300a00 */
[----:B------:R-:W-:Y:S02]  /*1bce50*/  PRMT R0, R45, 0x7771, RZ ;  /* 0x000077712d007816 */ /* 0x000fe400000000ff */
[----:B------:R-:W-:-:S07]  /*1bce60*/  LOP3.LUT P2, RZ, R37, 0x40000000, RZ, 0xc0, !PT ;  /* 0x4000000025ff7812 */ /* 0x000fce000784c0ff */
[----:B--2---:R1:W-:Y:S01]  /*1bce70*/  @P0 STG.E.U8 desc[UR62][R52.64], R0 ;  /* 0x0000000034000986 */ /* 0x0043e2000c10113e */
[----:B0-----:R-:W-:Y:S01]  /*1bce80*/  ISETP.LT.AND P0, PT, R47, UR4, !P5 ;  /* 0x000000042f007c0c */ /* 0x001fe2000ef01270 */
[----:B------:R-:W0:Y:S02]  /*1bce90*/  LDCU UR4, c[0x0][0x398] ;  /* 0x00007300ff0477ac */ /* 0x000e240008000800 */
[----:B-1----:R-:W2:Y:S01]  /*1bcea0*/  LDL.LU.64 R52, [R1+0xcc0] ;  /* 0x000cc00001347983 */ /* 0x002ea20000300a00 */
[----:B------:R-:W-:-:S09]  /*1bceb0*/  PRMT R0, R45, 0x7772, RZ ;  /* 0x000077722d007816 */ /* 0x000fd200000000ff */
[----:B---3--:R1:W-:Y:S01]  /*1bcec0*/  @P0 STG.E.U8 desc[UR62][R54.64], R0 ;  /* 0x0000000036000986 */ /* 0x0083e2000c10113e */
[----:B0-----:R-:W-:Y:S01]  /*1bced0*/  ISETP.LT.AND P0, PT, R49, UR4, !P5 ;  /* 0x0000000431007c0c */ /* 0x001fe2000ef01270 */
[----:B------:R-:W0:Y:S02]  /*1bcee0*/  LDCU UR4, c[0x0][0x398] ;  /* 0x00007300ff0477ac */ /* 0x000e240008000800 */
[----:B-1----:R-:W3:Y:S01]  /*1bcef0*/  LDL.LU.64 R54, [R1+0xc98] ;  /* 0x000c980001367983 */ /* 0x002ee20000300a00 */
[----:B------:R-:W-:-:S09]  /*1bcf00*/  PRMT R0, R45, 0x7773, RZ ;  /* 0x000077732d007816 */ /* 0x000fd200000000ff */
[----:B----4-:R1:W-:Y:S01]  /*1bcf10*/  @P0 STG.E.U8 desc[UR62][R60.64], R0 ;  /* 0x000000003c000986 */ /* 0x0103e2000c10113e */
[----:B0-----:R-:W-:Y:S01]  /*1bcf20*/  ISETP.LT.AND P0, PT, R47, UR4, !P2 ;  /* 0x000000042f007c0c */ /* 0x001fe2000d701270 */
[----:B------:R-:W0:Y:S02]  /*1bcf30*/  LDCU UR4, c[0x0][0x398] ;  /* 0x00007300ff0477ac */ /* 0x000e240008000800 */
[----:B-1----:R-:W4:Y:S01]  /*1bcf40*/  LDL.LU.64 R60, [R1+0xca8] ;  /* 0x000ca800013c7983 */ /* 0x002f220000300a00 */
[----:B------:R-:W-:-:S09]  /*1bcf50*/  PRMT R0, R48, 0x7770, RZ ;  /* 0x0000777030007816 */ /* 0x000fd200000000ff */
[----:B-----5:R1:W-:Y:S04]  /*1bcf60*/  @P0 STG.E.U8 desc[UR62][R58.64], R0 ;  /* 0x000000003a000986 */ /* 0x0203e8000c10113e */
[----:B-1----:R-:W5:Y:S01]  /*1bcf70*/  LDL.LU.64 R58, [R1+0xcd0] ;  /* 0x000cd000013a7983 */ /* 0x002f620000300a00 */
[----:B0-----:R-:W-:Y:S01]  /*1bcf80*/  ISETP.LT.AND P0, PT, R49, UR4, !P2 ;  /* 0x0000000431007c0c */ /* 0x001fe2000d701270 */
[----:B------:R-:W0:Y:S01]  /*1bcf90*/  LDCU UR4, c[0x0][0x398] ;  /* 0x00007300ff0477ac */ /* 0x000e220008000800 */
[----:B------:R-:W-:Y:S02]  /*1bcfa0*/  PRMT R0, R48, 0x7771, RZ ;  /* 0x0000777130007816 */ /* 0x000fe400000000ff */
        /* <DEDUP_REMOVED lines=33> */
[----:B------:R-:W-:Y:S02]  /*1bd1c0*/  LOP3.LUT P2, RZ, R36, 0x40, RZ, 0xc0, !PT ;  /* 0x0000004024ff7812 */ /* 0x000fe4000784c0ff */
[----:B------:R-:W-:-:S07]  /*1bd1d0*/  PRMT R0, R9, 0x7770, RZ ;  /* 0x0000777009007816 */ /* 0x000fce00000000ff */
[----:B------:R1:W-:Y:S01]  /*1bd1e0*/  @P0 STG.E.U8 desc[UR62][R56.64], R8 ;  /* 0x0000000838000986 */ /* 0x0003e2000c10113e */
[----:B0-----:R-:W-:Y:S01]  /*1bd1f0*/  ISETP.LT.AND P0, PT, R47, UR4, !P2 ;  /* 0x000000042f007c0c */ /* 0x001fe2000d701270 */
[----:B------:R-:W0:Y:S02]  /*1bd200*/  LDCU UR4, c[0x0][0x398] ;  /* 0x00007300ff0477ac */ /* 0x000e240008000800 */
[----:B-1----:R-:W5:Y:S01]  /*1bd210*/  LDL.LU.64 R56, [R1+0xcf8] ;  /* 0x000cf80001387983 */ /* 0x002f620000300a00 */
[----:B------:R-:W-:-:S09]  /*1bd220*/  LOP3.LUT P3, RZ, R36, 0x100, RZ, 0xc0, !PT ;  /* 0x0000010024ff7812 */ /* 0x000fd2000786c0ff */
        /* <DEDUP_REMOVED lines=10> */
[C---:B------:R-:W-:Y:S02]  /*1bd2d0*/  PRMT R0, R9.reuse, 0x7772, RZ ;  /* 0x0000777209007816 */ /* 0x040fe400000000ff */
[----:B------:R-:W-:-:S07]  /*1bd2e0*/  PRMT R9, R9, 0x7773, RZ ;  /* 0x0000777309097816 */ /* 0x000fce00000000ff */
[----:B---3--:R1:W-:Y:S01]  /*1bd2f0*/  @P0 STG.E.U8 desc[UR62][R54.64], R0 ;  /* 0x0000000036000986 */ /* 0x0083e2000c10113e */
[----:B0-----:R-:W-:Y:S01]  /*1bd300*/  ISETP.LT.AND P0, PT, R49, UR4, !P3 ;  /* 0x0000000431007c0c */ /* 0x001fe2000df01270 */
[----:B------:R-:W0:Y:S02]  /*1bd310*/  LDCU UR4, c[0x0][0x398] ;  /* 0x00007300ff0477ac */ /* 0x000e240008000800 */
[----:B-1----:R-:W3:Y:S10]  /*1bd320*/  LDL.LU.64 R54, [R1+0xd08] ;  /* 0x000d080001367983 */ /* 0x002ef40000300a00 */
[----:B----4-:R1:W-:Y:S01]  /*1bd330*/  @P0 STG.E.U8 desc[UR62][R60.64], R9 ;  /* 0x000000093c000986 */ /* 0x0103e2000c10113e */
[----:B0-----:R-:W-:-:S02]  /*1bd340*/  ISETP.LT.AND P0, PT, R47, UR4, !P4 ;  /* 0x000000042f007c0c */ /* 0x001fc4000e701270 */
[C---:B------:R-:W-:Y:S01]  /*1bd350*/  PRMT R0, R10.reuse, 0x7770, RZ ;  /* 0x000077700a007816 */ /* 0x040fe200000000ff */
[----:B------:R-:W0:Y:S01]  /*1bd360*/  LDCU UR4, c[0x0][0x398] ;  /* 0x00007300ff0477ac */ /* 0x000e220008000800 */
[----:B-1----:R-:W4:Y:S09]  /*1bd370*/  LDL.LU.64 R60, [R1+0xd18] ;  /* 0x000d1800013c7983 */ /* 0x002f320000300a00 */
[----:B-----5:R1:W-:Y:S04]  /*1bd380*/  @P0 STG.E.U8 desc[UR62][R58.64], R0 ;  /* 0x000000003a000986 */ /* 0x0203e8000c10113e */
[----:B-1----:R-:W5:Y:S01]  /*1bd390*/  LDL.LU.64 R58, [R1+0xd30] ;  /* 0x000d3000013a7983 */ /* 0x002f620000300a00 */
[----:B0-----:R-:W-:Y:S01]  /*1bd3a0*/  ISETP.LT.AND P0, PT, R49, UR4, !P4 ;  /* 0x0000000431007c0c */ /* 0x001fe2000e701270 */
[----:B------:R-:W0:Y:S01]  /*1bd3b0*/  LDCU UR4, c[0x0][0x398] ;  /* 0x00007300ff0477ac */ /* 0x000e220008000800 */
[----:B------:R-:W-:-:S02]  /*1bd3c0*/  PRMT R0, R10, 0x7771, RZ ;  /* 0x000077710a007816 */ /* 0x000fc400000000ff */
[----:B------:R-:W-:-:S09]  /*1bd3d0*/  LOP3.LUT P5, RZ, R36, 0x4000, RZ, 0xc0, !PT ;  /* 0x0000400024ff7812 */ /* 0x000fd200078ac0ff */
[----:B------:R1:W-:Y:S01]  /*1bd3e0*/  @P0 STG.E.U8 desc[UR62][R56.64], R0 ;  /* 0x0000000038000986 */ /* 0x0003e2000c10113e */
[----:B0-----:R-:W-:Y:S01]  /*1bd3f0*/  ISETP.LT.AND P0, PT, R47, UR4, !P5 ;  /* 0x000000042f007c0c */ /* 0x001fe2000ef01270 */
[----:B------:R-:W0:Y:S02]  /*1bd400*/  LDCU UR4, c[0x0][0x398] ;  /* 0x00007300ff0477ac */ /* 0x000e240008000800 */
[----:B-1----:R-:W5:Y:S01]  /*1bd410*/  LDL.LU.64 R56, [R1+0xd48] ;  /* 0x000d480001387983 */ /* 0x002f620000300a00 */
[C---:B------:R-:W-:Y:S02]  /*1bd420*/  PRMT R0, R10.reuse, 0x7772, RZ ;  /* 0x000077720a007816 */ /* 0x040fe400000000ff */
[----:B------:R-:W-:-:S07]  /*1bd430*/  PRMT R10, R10, 0x7773, RZ ;  /* 0x000077730a0a7816 */ /* 0x000fce00000000ff */
[----:B------:R1:W-:Y:S01]  /*1bd440*/  @P0 STG.E.U8 desc[UR62][R50.64], R0 ;  /* 0x0000000032000986 */ /* 0x0003e2000c10113e */
[----:B0-----:R-:W-:Y:S01]  /*1bd450*/  ISETP.LT.AND P0, PT, R49, UR4, !P5 ;  /* 0x0000000431007c0c */ /* 0x001fe2000ef01270 */
[----:B------:R-:W0:Y:S02]  /*1bd460*/  LDCU UR4, c[0x0][0x398] ;  /* 0x00007300ff0477ac */ /* 0x000e240008000800 */
[----:B-1----:R-:W5:Y:S01]  /*1bd470*/  LDL.LU.64 R50, [R1+0xd28] ;  /* 0x000d280001327983 */ /* 0x002f620000300a00 */
[C---:B------:R-:W-:Y:S02]  /*1bd480*/  LOP3.LUT P2, RZ, R36.reuse, 0x8000, RZ, 0xc0, !PT ;  /* 0x0000800024ff7812 */ /* 0x040fe4000784c0ff */
[----:B------:R-:W-:Y:S02]  /*1bd490*/  PRMT R0, R11, 0x7770, RZ ;  /* 0x000077700b007816 */ /* 0x000fe400000000ff */
[----:B------:R-:W-:-:S05]  /*1bd4a0*/  LOP3.LUT P3, RZ, R36, 0x40000, RZ, 0xc0, !PT ;  /* 0x0004000024ff7812 */ /* 0x000fca000786c0ff */
[----:B--2---:R1:W-:Y:S01]  /*1bd4b0*/  @P0 STG.E.U8 desc[UR62][R52.64], R10 ;  /* 0x0000000a34000986 */ /* 0x0043e2000c10113e */
[----:B0-----:R-:W-:Y:S01]  /*1bd4c0*/  ISETP.LT.AND P0, PT, R47, UR4, !P2 ;  /* 0x000000042f007c0c */ /* 0x001fe2000d701270 */
[----:B------:R-:W0:Y:S02]  /*1bd4d0*/  LDCU UR4, c[0x0][0x398] ;  /* 0x00007300ff0477ac */ /* 0x000e240008000800 */
[----:B-1----:R-:W2:Y:S10]  /*1bd4e0*/  LDL.LU.64 R52, [R1+0xd40] ;  /* 0x000d400001347983 */ /* 0x002eb40000300a00 */
        /* <DEDUP_REMOVED lines=40> */
[----:B------:R-:W-:Y:S01]  /*1bd770*/  PRMT R0, R13, 0x7770, RZ ;  /* 0x000077700d007816 */ /* 0x000fe200000000ff */
        /* <DEDUP_REMOVED lines=18> */
[----:B------:R-:W-:Y:S02]  /*1bd8a0*/  LOP3.LUT P4, RZ, R36, 0x10000000, RZ, 0xc0, !PT ;  /* 0x1000000024ff7812 */ /* 0x000fe4000788c0ff */
        /* <DEDUP_REMOVED lines=426> */
[----:B------:R-:W0:Y:S01]  /*1bf350*/  LDCU UR4, c[0x0][0x398] ;  /* 0x00007300ff0477ac */ /* 0x000e220008000800 */
[----:B-1----:R-:W-:Y:S01]  /*1bf360*/  PRMT R0, R33, 0x7771, RZ ;  /* 0x0000777121007816 */ /* 0x002fe200000000ff */
[----:B------:R-:W5:Y:S01]  /*1bf370*/  LDL.LU.64 R50, [R1+0x1108] ;  /* 0x0011080001327983 */ /* 0x000f620000300a00 */
[----:B------:R-:W-:-:S09]  /*1bf380*/  LOP3.LUT P4, RZ, R5, 0x100000, RZ, 0xc0, !PT ;  /* 0x0010000005ff7812 */ /* 0x000fd2000788c0ff */
[----:B--2---:R1:W-:Y:S01]  /*1bf390*/  @P0 STG.E.U8 desc[UR62][R52.64], R0 ;  /* 0x0000000034000986 */ /* 0x0043e2000c10113e */
[----:B0-----:R-:W-:Y:S01]  /*1bf3a0*/  ISETP.LT.AND P0, PT, R47, UR4, !P3 ;  /* 0x000000042f007c0c */ /* 0x001fe2000df01270 */
[----:B------:R-:W0:Y:S01]  /*1bf3b0*/  LDCU UR4, c[0x0][0x398] ;  /* 0x00007300ff0477ac */ /* 0x000e220008000800 */
[C---:B-1----:R-:W-:Y:S01]  /*1bf3c0*/  PRMT R0, R33.reuse, 0x7772, RZ ;  /* 0x0000777221007816 */ /* 0x042fe200000000ff */
[----:B------:R-:W2:Y:S01]  /*1bf3d0*/  LDL.LU.64 R52, [R1+0x1118] ;  /* 0x0011180001347983 */ /* 0x000ea20000300a00 */
[----:B------:R-:W-:-:S09]  /*1bf3e0*/  PRMT R33, R33, 0x7773, RZ ;  /* 0x0000777321217816 */ /* 0x000fd200000000ff */
[----:B---3--:R1:W-:Y:S01]  /*1bf3f0*/  @P0 STG.E.U8 desc[UR62][R54.64], R0 ;  /* 0x0000000036000986 */ /* 0x0083e2000c10113e */
[----:B0-----:R-:W-:Y:S01]  /*1bf400*/  ISETP.LT.AND P0, PT, R49, UR4, !P3 ;  /* 0x0000000431007c0c */ /* 0x001fe2000df01270 */
[----:B------:R-:W0:Y:S02]  /*1bf410*/  LDCU UR4, c[0x0][0x398] ;  /* 0x00007300ff0477ac */ /* 0x000e240008000800 */
[----:B-1----:R-:W3:Y:S10]  /*1bf420*/  LDL.LU.64 R54, [R1+0x1100] ;  /* 0x0011000001367983 */ /* 0x002ef40000300a00 */
[----:B----4-:R-:W-:Y:S01]  /*1bf430*/  @P0 STG.E.U8 desc[UR62][R60.64], R33 ;  /* 0x000000213c000986 */ /* 0x010fe2000c10113e */
[----:B0-----:R-:W-:-:S02]  /*1bf440*/  ISETP.LT.AND P0, PT, R47, UR4, !P4 ;  /* 0x000000042f007c0c */ /* 0x001fc4000e701270 */
[----:B------:R-:W-:Y:S01]  /*1bf450*/  PRMT R0, R34, 0x7770, RZ ;  /* 0x0000777022007816 */ /* 0x000fe200000000ff */
[----:B------:R-:W0:Y:S10]  /*1bf460*/  LDCU UR4, c[0x0][0x398] ;  /* 0x00007300ff0477ac */ /* 0x000e340008000800 */
[----:B-----5:R1:W-:Y:S04]  /*1bf470*/  @P0 STG.E.U8 desc[UR62][R58.64], R0 ;  /* 0x000000003a000986 */ /* 0x0203e8000c10113e */
[----:B-1----:R-:W4:Y:S04]  /*1bf480*/  LDL.LU.64 R58, [R1+0x1110] ;  /* 0x00111000013a7983 */ /* 0x002f280000300a00 */
[----:B------:R-:W5:Y:S01]  /*1bf490*/  LDL.LU.64 R40, [R1+0x1128] ;  /* 0x0011280001287983 */ /* 0x000f620000300a00 */
[----:B0-----:R-:W-:-:S03]  /*1bf4a0*/  ISETP.LT.AND P0, PT, R49, UR4, !P4 ;  /* 0x0000000431007c0c */ /* 0x001fc6000e701270 */
[----:B------:R-:W5:Y:S01]  /*1bf4b0*/  LDL.LU.64 R42, [R1+0x1138] ;  /* 0x00113800012a7983 */ /* 0x000f620000300a00 */
[----:B------:R-:W0:Y:S01]  /*1bf4c0*/  LDCU UR4, c[0x0][0x398] ;  /* 0x00007300ff0477ac */ /* 0x000e220008000800 */
[----:B------:R-:W-:-:S08]  /*1bf4d0*/  PRMT R0, R34, 0x7771, RZ ;  /* 0x0000777122007816 */ /* 0x000fd000000000ff */
[----:B------:R1:W-:Y:S01]  /*1bf4e0*/  @P0 STG.E.U8 desc[UR62][R56.64], R0 ;  /* 0x0000000038000986 */ /* 0x0003e2000c10113e */
[----:B0-----:R-:W-:Y:S01]  /*1bf4f0*/  ISETP.LT.AND P0, PT, R47, UR4, !P6 ;  /* 0x000000042f007c0c */ /* 0x001fe2000f701270 */
[----:B------:R-:W0:Y:S02]  /*1bf500*/  LDCU UR4, c[0x0][0x398] ;  /* 0x00007300ff0477ac */ /* 0x000e240008000800 */
[----:B-1----:R-:W5:Y:S04]  /*1bf510*/  LDL.LU R56, [R1+0x360] ;  /* 0x0003600001387983 */ /* 0x002f680000300800 */
[----:B------:R-:W5:Y:S01]  /*1bf520*/  LDL.LU.64 R60, [R1+0x1120] ;  /* 0x00112000013c7983 */ /* 0x000f620000300a00 */
[C---:B------:R-:W-:Y:S02]  /*1bf530*/  PRMT R0, R34.reuse, 0x7772, RZ ;  /* 0x0000777222007816 */ /* 0x040fe400000000ff */
[----:B------:R-:W-:-:S03]  /*1bf540*/  PRMT R34, R34, 0x7773, RZ ;  /* 0x0000777322227816 */ /* 0x000fc600000000ff */
[----:B------:R1:W-:Y:S01]  /*1bf550*/  @P0 STG.E.U8 desc[UR62][R50.64], R0 ;  /* 0x0000000032000986 */ /* 0x0003e2000c10113e */
[----:B0-----:R-:W-:Y:S01]  /*1bf560*/  ISETP.LT.AND P0, PT, R49, UR4, !P6 ;  /* 0x0000000431007c0c */ /* 0x001fe2000f701270 */
[----:B------:R-:W0:Y:S02]  /*1bf570*/  LDCU UR4, c[0x0][0x398] ;  /* 0x00007300ff0477ac */ /* 0x000e240008000800 */
[----:B-1----:R-:W5:Y:S01]  /*1bf580*/  LDL.LU.64 R50, [R1+0x1130] ;  /* 0x0011300001327983 */ /* 0x002f620000300a00 */
[----:B------:R-:W-:Y:S02]  /*1bf590*/  LOP3.LUT P2, RZ, R5, 0x2000000, RZ, 0xc0, !PT ;  /* 0x0200000005ff7812 */ /* 0x000fe4000784c0ff */
[----:B------:R-:W-:-:S07]  /*1bf5a0*/  PRMT R0, R35, 0x7770, RZ ;  /* 0x0000777023007816 */ /* 0x000fce00000000ff */
        /* <DEDUP_REMOVED lines=8> */
[----:B------:R-:W-:-:S03]  /*1bf630*/  PRMT R0, R35, 0x7771, RZ ;  /* 0x0000777123007816 */ /* 0x000fc600000000ff */
[----:B------:R-:W3:Y:S06]  /*1bf640*/  LDL.LU R45, [R1+0x364] ;  /* 0x00036400012d7983 */ /* 0x000eec0000300800 */
[----:B----4-:R1:W-:Y:S04]  /*1bf650*/  @P0 STG.E.U8 desc[UR62][R58.64], R0 ;  /* 0x000000003a000986 */ /* 0x0103e8000c10113e */
[----:B-1----:R-:W4:Y:S01]  /*1bf660*/  LDL.LU.64 R58, [R1+0x1140] ;  /* 0x00114000013a7983 */ /* 0x002f220000300a00 */
[----:B------:R-:W-:-:S04]  /*1bf670*/  LOP3.LUT P3, RZ, R5, 0x10000000, RZ, 0xc0, !PT ;  /* 0x1000000005ff7812 */ /* 0x000fc8000786c0ff */
[----:B0-----:R-:W-:Y:S01]  /*1bf680*/  ISETP.LT.AND P0, PT, R47, UR4, !P3 ;  /* 0x000000042f007c0c */ /* 0x001fe2000df01270 */
[----:B------:R-:W0:Y:S01]  /*1bf690*/  LDCU UR4, c[0x0][0x398] ;  /* 0x00007300ff0477ac */ /* 0x000e220008000800 */
[----:B------:R-:W-:-:S11]  /*1bf6a0*/  PRMT R0, R35, 0x7772, RZ ;  /* 0x0000777223007816 */ /* 0x000fd600000000ff */
[----:B-----5:R1:W-:Y:S01]  /*1bf6b0*/  @P0 STG.E.U8 desc[UR62][R40.64], R0 ;  /* 0x0000000028000986 */ /* 0x0203e2000c10113e */
[----:B0-----:R-:W-:Y:S01]  /*1bf6c0*/  ISETP.LT.AND P0, PT, R49, UR4, !P3 ;  /* 0x0000000431007c0c */ /* 0x001fe2000df01270 */
[----:B------:R-:W0:Y:S01]  /*1bf6d0*/  LDCU UR4, c[0x0][0x398] ;  /* 0x00007300ff0477ac */ /* 0x000e220008000800 */
[----:B------:R-:W-:Y:S02]  /*1bf6e0*/  PRMT R35, R35, 0x7773, RZ ;  /* 0x0000777323237816 */ /* 0x000fe400000000ff */
[----:B------:R-:W-:-:S09]  /*1bf6f0*/  LOP3.LUT P4, RZ, R5, 0x20000000, RZ, 0xc0, !PT ;  /* 0x2000000005ff7812 */ /* 0x000fd2000788c0ff */
[----:B------:R-:W-:Y:S01]  /*1bf700*/  @P0 STG.E.U8 desc[UR62][R42.64], R35 ;  /* 0x000000232a000986 */ /* 0x000fe2000c10113e */
[----:B0-----:R-:W-:Y:S01]  /*1bf710*/  ISETP.LT.AND P0, PT, R47, UR4, !P4 ;  /* 0x000000042f007c0c */ /* 0x001fe2000e701270 */
[----:B------:R-:W0:Y:S01]  /*1bf720*/  LDCU UR4, c[0x0][0x398] ;  /* 0x00007300ff0477ac */ /* 0x000e220008000800 */
[----:B-1----:R-:W-:-:S11]  /*1bf730*/  PRMT R0, R56, 0x7770, RZ ;  /* 0x0000777038007816 */ /* 0x002fd600000000ff */
[----:B------:R1:W-:Y:S01]  /*1bf740*/  @P0 STG.E.U8 desc[UR62][R60.64], R0 ;  /* 0x000000003c000986 */ /* 0x0003e2000c10113e */
[----:B0-----:R-:W-:Y:S01]  /*1bf750*/  ISETP.LT.AND P0, PT, R49, UR4, !P4 ;  /* 0x0000000431007c0c */ /* 0x001fe2000e701270 */
[----:B------:R-:W0:Y:S01]  /*1bf760*/  LDCU UR4, c[0x0][0x398] ;  /* 0x00007300ff0477ac */ /* 0x000e220008000800 */
[----:B------:R-:W-:Y:S02]  /*1bf770*/  LOP3.LUT P5, RZ, R4, 0x1, RZ, 0xc0, !PT ;  /* 0x0000000104ff7812 */ /* 0x000fe400078ac0ff */
[----:B-1----:R-:W-:-:S09]  /*1bf780*/  PRMT R0, R56, 0x7771, RZ ;  /* 0x0000777138007816 */ /* 0x002fd200000000ff */
[----:B------:R1:W-:Y:S01]  /*1bf790*/  @P0 STG.E.U8 desc[UR62][R50.64], R0 ;  /* 0x0000000032000986 */ /* 0x0003e2000c10113e */
[----:B0-----:R-:W-:Y:S01]  /*1bf7a0*/  ISETP.LT.AND P0, PT, R47, UR4, !P5 ;  /* 0x000000042f007c0c */ /* 0x001fe2000ef01270 */
[----:B------:R-:W0:Y:S01]  /*1bf7b0*/  LDCU UR4, c[0x0][0x398] ;  /* 0x00007300ff0477ac */ /* 0x000e220008000800 */
[----:B-1----:R-:W-:Y:S02]  /*1bf7c0*/  PRMT R0, R56, 0x7772, RZ ;  /* 0x0000777238007816 */ /* 0x002fe400000000ff */
[----:B------:R-:W-:-:S09]  /*1bf7d0*/  LOP3.LUT P6, RZ, R4, 0x4, RZ, 0xc0, !PT ;  /* 0x0000000404ff7812 */ /* 0x000fd200078cc0ff */
[----:B--2---:R1:W-:Y:S01]  /*1bf7e0*/  @P0 STG.E.U8 desc[UR62][R52.64], R0 ;  /* 0x0000000034000986 */ /* 0x0043e2000c10113e */
[----:B0-----:R-:W-:Y:S01]  /*1bf7f0*/  ISETP.LT.AND P0, PT, R49, UR4, !P5 ;  /* 0x0000000431007c0c */ /* 0x001fe2000ef01270 */
[----:B------:R-:W0:Y:S01]  /*1bf800*/  LDCU UR4, c[0x0][0x398] ;  /* 0x00007300ff0477ac */ /* 0x000e220008000800 */
[----:B-1----:R-:W-:Y:S02]  /*1bf810*/  PRMT R0, R56, 0x7773, RZ ;  /* 0x0000777338007816 */ /* 0x002fe400000000ff */
[----:B------:R-:W2:Y:S04]  /*1bf820*/  LDL.LU.64 R56, [R1+0x1150] ;  /* 0x0011500001387983 */ /* 0x000ea80000300a00 */
[----:B------:R-:W5:Y:S04]  /*1bf830*/  LDL.LU.64 R50, [R1+0x1160] ;  /* 0x0011600001327983 */ /* 0x000f680000300a00 */
[----:B------:R-:W5:Y:S04]  /*1bf840*/  LDL.LU.64 R52, [R1+0x1170] ;  /* 0x0011700001347983 */ /* 0x000f680000300a00 */
[----:B------:R-:W5:Y:S04]  /*1bf850*/  LDL.LU.64 R60, [R1+0x1168] ;  /* 0x00116800013c7983 */ /* 0x000f680000300a00 */
[----:B---3--:R1:W-:Y:S01]  /*1bf860*/  @P0 STG.E.U8 desc[UR62][R54.64], R0 ;  /* 0x0000000036000986 */ /* 0x0083e2000c10113e */
[----:B0-----:R-:W-:-:S02]  /*1bf870*/  ISETP.LT.AND P0, PT, R47, UR4, !P6 ;  /* 0x000000042f007c0c */ /* 0x001fc4000f701270 */
[C---:B------:R-:W-:Y:S02]  /*1bf880*/  LOP3.LUT P2, RZ, R3.reuse, 0x80000000, RZ, 0xc0, !PT ;  /* 0x8000000003ff7812 */ /* 0x040fe4000784c0ff */
[C---:B------:R-:W-:Y:S02]  /*1bf890*/  LOP3.LUT P3, RZ, R3.reuse, 0x40000000, RZ, 0xc0, !PT ;  /* 0x4000000003ff7812 */ /* 0x040fe4000786c0ff */
[C---:B------:R-:W-:Y:S02]  /*1bf8a0*/  LOP3.LUT P4, RZ, R3.reuse, 0x20000000, RZ, 0xc0, !PT ;  /* 0x2000000003ff7812 */ /* 0x040fe4000788c0ff */
[----:B------:R-:W-:Y:S01]  /*1bf8b0*/  LOP3.LUT P5, RZ, R3, 0x10000000, RZ, 0xc0, !PT ;  /* 0x1000000003ff7812 */ /* 0x000fe200078ac0ff */
[----:B------:R-:W0:Y:S01]  /*1bf8c0*/  LDCU UR4, c[0x0][0x39c] ;  /* 0x00007380ff0477ac */ /* 0x000e220008000800 */
[----:B-1----:R-:W-:-:S05]  /*1bf8d0*/  PRMT R0, R45, 0x7770, RZ ;  /* 0x000077702d007816 */ /* 0x002fca00000000ff */
[----:B----4-:R1:W-:Y:S04]  /*1bf8e0*/  @P0 STG.E.U8 desc[UR62][R58.64], R0 ;  /* 0x000000003a000986 */ /* 0x0103e8000c10113e */
[----:B-1----:R-:W3:Y:S04]  /*1bf8f0*/  LDL.LU.64 R58, [R1+0x1178] ;  /* 0x00117800013a7983 */ /* 0x002ee80000300a00 */
[----:B------:R-:W4:Y:S01]  /*1bf900*/  LDL.LU R55, [R1+0x368] ;  /* 0x0003680001377983 */ /* 0x000f220000300800 */
[----:B------:R-:W-:Y:S02]  /*1bf910*/  ISETP.LT.AND P0, PT, R49, UR8, !P6 ;  /* 0x0000000831007c0c */ /* 0x000fe4000f701270 */
[----:B------:R-:W-:Y:S01]  /*1bf920*/  PRMT R0, R45, 0x7771, RZ ;  /* 0x000077712d007816 */ /* 0x000fe200000000ff */
[----:B------:R-:W3:Y:S01]  /*1bf930*/  LDL.LU R48, [R1+0x134] ;  /* 0x0001340001307983 */ /* 0x000ee20000300800 */
[----:B------:R-:W1:Y:S09]  /*1bf940*/  LDCU UR8, c[0x0][0x39c] ;  /* 0x00007380ff0877ac */ /* 0x000e720008000800 */
[----:B--2---:R2:W-:Y:S01]  /*1bf950*/  @P0 STG.E.U8 desc[UR62][R56.64], R0 ;  /* 0x0000000038000986 */ /* 0x0045e2000c10113e */
[----:B------:R-:W-:Y:S01]  /*1bf960*/  ISETP.LT.AND P0, PT, R47, UR10, !P1 ;  /* 0x0000000a2f007c0c */ /* 0x000fe2000cf01270 */
[----:B------:R-:W0:Y:S01]  /*1bf970*/  LDCU UR10, c[0x0][0x398] ;  /* 0x00007300ff0a77ac */ /* 0x000e220008000800 */
[----:B------:R-:W-:-:S02]  /*1bf980*/  ISETP.LT.AND P1, PT, R49, UR14, !P1 ;  /* 0x0000000e31007c0c */ /* 0x000fc4000cf21270 */
[----:B------:R-:W-:Y:S01]  /*1bf990*/  LOP3.LUT P6, RZ, R3, 0x8000000, RZ, 0xc0, !PT ;  /* 0x0800000003ff7812 */ /* 0x000fe200078cc0ff */
[----:B------:R-:W1:Y:S01]  /*1bf9a0*/  LDCU UR14, c[0x0][0x39c] ;  /* 0x00007380ff0e77ac */ /* 0x000e620008000800 */
[----:B--2---:R-:W2:Y:S01]  /*1bf9b0*/  LDL.LU.64 R56, [R1+0x1198] ;  /* 0x0011980001387983 */ /* 0x004ea20000300a00 */
[----:B------:R-:W-:-:S06]  /*1bf9c0*/  PRMT R0, R45, 0x7772, RZ ;  /* 0x000077722d007816 */ /* 0x000fcc00000000ff */
[----:B-----5:R5:W-:Y:S01]  /*1bf9d0*/  @P0 STG.E.U8 desc[UR62][R50.64], R0 ;  /* 0x0000000032000986 */ /* 0x020be2000c10113e */
[----:B------:R-:W-:Y:S02]  /*1bf9e0*/  ISETP.LT.AND P0, PT, R47, UR22, !P2 ;  /* 0x000000162f007c0c */ /* 0x000fe4000d701270 */
[----:B0-----:R-:W-:Y:S01]  /*1bf9f0*/  ISETP.LT.AND P2, PT, R49, UR10, !P2 ;  /* 0x0000000a31007c0c */ /* 0x001fe2000d741270 */
[----:B------:R-:W0:Y:S01]  /*1bfa00*/  LDCU UR22, c[0x0][0x398] ;  /* 0x00007300ff1677ac */ /* 0x000e220008000800 */
[----:B------:R-:W0:Y:S01]  /*1bfa10*/  LDCU UR10, c[0x0][0x39c] ;  /* 0x00007380ff0a77ac */ /* 0x000e220008000800 */
[----:B-----5:R-:W5:Y:S01]  /*1bfa20*/  LDL.LU.64 R50, [R1+0x1190] ;  /* 0x0011900001327983 */ /* 0x020f620000300a00 */
[----:B------:R-:W-:-:S03]  /*1bfa30*/  PRMT R0, R45, 0x7773, RZ ;  /* 0x000077732d007816 */ /* 0x000fc600000000ff */
[----:B------:R-:W5:Y:S04]  /*1bfa40*/  LDL.LU R54, [R1+0x36c] ;  /* 0x00036c0001367983 */ /* 0x000f680000300800 */
[----:B------:R0:W-:Y:S04]  /*1bfa50*/  @P1 STG.E.U8 desc[UR62][R52.64], R0 ;  /* 0x0000000034001986 */ /* 0x0001e8000c10113e */
[----:B0-----:R-:W5:Y:S04]  /*1bfa60*/  LDL.LU.64 R52, [R1+0x1188] ;  /* 0x0011880001347983 */ /* 0x001f680000300a00 */
[----:B------:R-:W5:Y:S01]  /*1bfa70*/  LDL.LU.64 R44, [R1+0x11a0] ;  /* 0x0011a000012c7983 */ /* 0x000f620000300a00 */
[----:B----4-:R-:W-:-:S05]  /*1bfa80*/  PRMT R0, R55, 0x7770, RZ ;  /* 0x0000777037007816 */ /* 0x010fca00000000ff */
[----:B------:R0:W-:Y:S02]  /*1bfa90*/  @P0 STG.E.U8 desc[UR62][R60.64], R0 ;  /* 0x000000003c000986 */ /* 0x0001e4000c10113e */
[----:B0-----:R-:W-:-:S05]  /*1bfaa0*/  PRMT R0, R55, 0x7771, RZ ;  /* 0x0000777137007816 */ /* 0x001fca00000000ff */
[----:B---3--:R0:W-:Y:S04]  /*1bfab0*/  @P2 STG.E.U8 desc[UR62][R58.64], R0 ;  /* 0x000000003a002986 */ /* 0x0081e8000c10113e */
[----:B0-----:R-:W3:Y:S01]  /*1bfac0*/  LDL.LU.64 R58, [R1+0x11b8] ;  /* 0x0011b800013a7983 */ /* 0x001ee20000300a00 */
[----:B------:R-:W-:Y:S01]  /*1bfad0*/  ISETP.LT.AND P1, PT, R47, UR65, !P3 ;  /* 0x000000412f007c0c */ /* 0x000fe2000df21270 */
[C---:B------:R-:W-:Y:S01]  /*1bfae0*/  VIADD R3, R48.reuse, 0x1ff ;  /* 0x000001ff30037836 */ /* 0x040fe20000000000 */
[----:B------:R-:W0:Y:S01]  /*1bfaf0*/  LDCU UR65, c[0x0][0x398] ;  /* 0x00007300ff4177ac */ /* 0x000e220008000800 */
[----:B------:R-:W-:Y:S02]  /*1bfb00*/  ISETP.LT.AND P3, PT, R49, UR66, !P3 ;  /* 0x0000004231007c0c */ /* 0x000fe4000df61270 */
[----:B------:R-:W-:Y:S01]  /*1bfb10*/  ISETP.LT.AND P2, PT, R47, UR22, !P4 ;  /* 0x000000162f007c0c */ /* 0x000fe2000e741270 */
[----:B------:R-:W-:Y:S01]  /*1bfb20*/  VIADD R0, R48, 0x1f4 ;  /* 0x000001f430007836 */ /* 0x000fe20000000000 */
[----:B------:R-:W-:Y:S01]  /*1bfb30*/  ISETP.GE.AND P0, PT, R3, UR27, PT ;  /* 0x0000001b03007c0c */ /* 0x000fe2000bf06270 */
[----:B------:R-:W4:Y:S01]  /*1bfb40*/  LDCU UR27, c[0x0][0x398] ;  /* 0x00007300ff1b77ac */ /* 0x000f220008000800 */
[----:B------:R-:W-:-:S02]  /*1bfb50*/  PRMT R3, R55, 0x7772, RZ ;  /* 0x0000777237037816 */ /* 0x000fc400000000ff */
[----:B------:R-:W-:Y:S01]  /*1bfb60*/  PRMT R4, R55, 0x7773, RZ ;  /* 0x0000777337047816 */ /* 0x000fe200000000ff */
[----:B------:R-:W1:Y:S01]  /*1bfb70*/  LDCU UR66, c[0x0][0x398] ;  /* 0x00007300ff4277ac */ /* 0x000e620008000800 */
[----:B------:R-:W1:Y:S01]  /*1bfb80*/  LDCU UR22, c[0x0][0x39c] ;  /* 0x00007380ff1677ac */ /* 0x000e620008000800 */
[----:B0-----:R-:W-:Y:S01]  /*1bfb90*/  ISETP.LT.AND P4, PT, R49, UR65, !P4 ;  /* 0x0000004131007c0c */ /* 0x001fe2000e781270 */
[----:B------:R-:W0:Y:S01]  /*1bfba0*/  LDCU UR65, c[0x0][0x398] ;  /* 0x00007300ff4177ac */ /* 0x000e220008000800 */
[----:B--2---:R2:W-:Y:S01]  /*1bfbb0*/  @P1 STG.E.U8 desc[UR62][R56.64], R3 ;  /* 0x0000000338001986 */ /* 0x0045e2000c10113e */
[----:B------:R-:W-:Y:S01]  /*1bfbc0*/  ISETP.GE.AND P1, PT, R0, UR23, PT ;  /* 0x0000001700007c0c */ /* 0x000fe2000bf26270 */
[----:B------:R-:W0:Y:S02]  /*1bfbd0*/  LDCU UR23, c[0x0][0x398] ;  /* 0x00007300ff1777ac */ /* 0x000e240008000800 */
[----:B--2---:R-:W2:Y:S04]  /*1bfbe0*/  LDL.LU.64 R56, [R1+0x11b0] ;  /* 0x0011b00001387983 */ /* 0x004ea80000300a00 */
[----:B------:R-:W2:Y:S01]  /*1bfbf0*/  LDL.LU R55, [R1+0x350] ;  /* 0x0003500001377983 */ /* 0x000ea20000300800 */
[----:B------:R-:W-:-:S03]  /*1bfc00*/  VIADD R3, R48, 0x1f5 ;  /* 0x000001f530037836 */ /* 0x000fc60000000000 */
[----:B-----5:R5:W-:Y:S01]  /*1bfc10*/  @P3 STG.E.U8 desc[UR62][R50.64], R4 ;  /* 0x0000000432003986 */ /* 0x020be2000c10113e */
[C---:B------:R-:W-:Y:S02]  /*1bfc20*/  PRMT R0, R54.reuse, 0x7770, RZ ;  /* 0x0000777036007816 */ /* 0x040fe400000000ff */
[----:B----4-:R-:W-:Y:S01]  /*1bfc30*/  ISETP.LT.AND P3, PT, R47, UR27, !P5 ;  /* 0x0000001b2f007c0c */ /* 0x010fe2000ef61270 */
[----:B-----5:R-:W4:Y:S04]  /*1bfc40*/  LDL.LU.64 R50, [R1+0x11a8] ;  /* 0x0011a80001327983 */ /* 0x020f280000300a00 */
[----:B------:R5:W-:Y:S01]  /*1bfc50*/  @P2 STG.E.U8 desc[UR62][R52.64], R0 ;  /* 0x0000000034002986 */ /* 0x000be2000c10113e */
[----:B------:R-:W-:Y:S02]  /*1bfc60*/  ISETP.GE.AND P2, PT, R3, UR25, PT ;  /* 0x0000001903007c0c */ /* 0x000fe4000bf46270 */
[----:B------:R-:W-:-:S02]  /*1bfc70*/  PRMT R3, R54, 0x7771, RZ ;  /* 0x0000777136037816 */ /* 0x000fc400000000ff */
[----:B-1----:R-:W-:Y:S01]  /*1bfc80*/  ISETP.LT.AND P5, PT, R49, UR66, !P5 ;  /* 0x0000004231007c0c */ /* 0x002fe2000efa1270 */
[----:B------:R-:W1:Y:S01]  /*1bfc90*/  LDCU UR25, c[0x0][0x398] ;  /* 0x00007300ff1977ac */ /* 0x000e620008000800 */
[----:B------:R-:W0:Y:S01]  /*1bfca0*/  LDCU UR27, c[0x0][0x398] ;  /* 0x00007300ff1b77ac */ /* 0x000e220008000800 */
[----:B-----5:R-:W5:Y:S04]  /*1bfcb0*/  LDL.LU.64 R52, [R1+0x11c0] ;  /* 0x0011c00001347983 */ /* 0x020f680000300a00 */
[----:B------:R-:W5:Y:S01]  /*1bfcc0*/  LDL.LU.64 R60, [R1+0x11c8] ;  /* 0x0011c800013c7983 */ /* 0x000f620000300a00 */
[----:B------:R-:W-:-:S03]  /*1bfcd0*/  PRMT R0, R54, 0x7772, RZ ;  /* 0x0000777236007816 */ /* 0x000fc600000000ff */
[----:B------:R0:W-:Y:S04]  /*1bfce0*/  @P4 STG.E.U8 desc[UR62][R44.64], R3 ;  /* 0x000000032c004986 */ /* 0x0001e8000c10113e */
[----:B------:R-:W5:Y:S04]  /*1bfcf0*/  LDL.LU.64 R42, [R1+0x11d8] ;  /* 0x0011d800012a7983 */ /* 0x000f680000300a00 */
[----:B0-----:R-:W5:Y:S04]  /*1bfd00*/  LDL.LU R45, [R1+0x354] ;  /* 0x00035400012d7983 */ /* 0x001f680000300800 */
[----:B---3--:R0:W-:Y:S04]  /*1bfd10*/  @P3 STG.E.U8 desc[UR62][R58.64], R0 ;  /* 0x000000003a003986 */ /* 0x0081e8000c10113e */
[----:B0-----:R-:W3:Y:S01]  /*1bfd20*/  LDL.LU.64 R58, [R1+0x11d0] ;  /* 0x0011d000013a7983 */ /* 0x001ee20000300a00 */
[----:B------:R-:W-:Y:S01]  /*1bfd30*/  VIADD R3, R48, 0x1a9 ;  /* 0x000001a930037836 */ /* 0x000fe20000000000 */
[----:B------:R-:W-:-:S02]  /*1bfd40*/  ISETP.LT.AND P4, PT, R47, UR23, !P6 ;  /* 0x000000172f007c0c */ /* 0x000fc4000f781270 */
[----:B------:R-:W-:Y:S02]  /*1bfd50*/  PRMT R4, R54, 0x7773, RZ ;  /* 0x0000777336047816 */ /* 0x000fe400000000ff */
[----:B------:R-:W-:Y:S01]  /*1bfd60*/  ISETP.GE.AND P3, PT, R3, UR58, PT ;  /* 0x0000003a03007c0c */ /* 0x000fe2000bf66270 */
[----:B------:R-:W0:Y:S01]  /*1bfd70*/  LDCU UR58, c[0x0][0x398] ;  /* 0x00007300ff3a77ac */ /* 0x000e220008000800 */
[----:B------:R-:W-:Y:S01]  /*1bfd80*/  ISETP.LT.AND P6, PT, R49, UR65, !P6 ;  /* 0x0000004131007c0c */ /* 0x000fe2000f7c1270 */
[----:B------:R-:W-:Y:S01]  /*1bfd90*/  VIADD R3, R48, 0x1aa ;  /* 0x000001aa30037836 */ /* 0x000fe20000000000 */
[----:B------:R-:W0:Y:S01]  /*1bfda0*/  LDCU UR65, c[0x0][0x398] ;  /* 0x00007300ff4177ac */ /* 0x000e220008000800 */
[----:B------:R-:W0:Y:S01]  /*1bfdb0*/  LDCU UR23, c[0x0][0x39c] ;  /* 0x00007380ff1777ac */ /* 0x000e220008000800 */
[----:B--2---:R2:W-:Y:S01]  /*1bfdc0*/  @P5 STG.E.U8 desc[UR62][R56.64], R4 ;  /* 0x0000000438005986 */ /* 0x0045e2000c10113e */
[----:B------:R-:W-:Y:S02]  /*1bfdd0*/  PRMT R0, R55, 0x7770, RZ ;  /* 0x0000777037007816 */ /* 0x000fe400000000ff */
[----:B-1----:R-:W-:Y:S01]  /*1bfde0*/  ISETP.LT.AND P5, PT, R47, UR25, !P3 ;  /* 0x000000192f007c0c */ /* 0x002fe2000dfa1270 */
[----:B--2---:R-:W2:Y:S04]  /*1bfdf0*/  LDL.LU.64 R56, [R1+0x11e8] ;  /* 0x0011e80001387983 */ /* 0x004ea80000300a00 */
[----:B----4-:R1:W-:Y:S01]  /*1bfe00*/  @P4 STG.E.U8 desc[UR62][R50.64], R0 ;  /* 0x0000000032004986 */ /* 0x0103e2000c10113e */
[----:B------:R-:W-:-:S02]  /*1bfe10*/  ISETP.GE.AND P4, PT, R3, UR64, PT ;  /* 0x0000004003007c0c */ /* 0x000fc4000bf86270 */
[----:B------:R-:W-:Y:S01]  /*1bfe20*/  ISETP.LT.AND P3, PT, R49, UR27, !P3 ;  /* 0x0000001b31007c0c */ /* 0x000fe2000df61270 */
[----:B------:R-:W-:Y:S01]  /*1bfe30*/  VIADD R3, R48, 0x1ab ;  /* 0x000001ab30037836 */ /* 0x000fe20000000000 */
[----:B------:R-:W4:Y:S01]  /*1bfe40*/  LDCU UR25, c[0x0][0x398] ;  /* 0x00007300ff1977ac */ /* 0x000f220008000800 */
[----:B------:R-:W3:Y:S01]  /*1bfe50*/  LDCU UR27, c[0x0][0x398] ;  /* 0x00007300ff1b77ac */ /* 0x000ee20008000800 */
[----:B-1----:R-:W2:Y:S01]  /*1bfe60*/  LDL.LU.64 R50, [R1+0x11f0] ;  /* 0x0011f00001327983 */ /* 0x002ea20000300a00 */
[----:B------:R-:W-:-:S05]  /*1bfe70*/  PRMT R0, R55, 0x7771, RZ ;  /* 0x0000777137007816 */ /* 0x000fca00000000ff */
[----:B-----5:R1:W-:Y:S01]  /*1bfe80*/  @P6 STG.E.U8 desc[UR62][R52.64], R0 ;  /* 0x0000000034006986 */ /* 0x0203e2000c10113e */
[----:B0-----:R-:W-:-:S03]  /*1bfe90*/  ISETP.LT.AND P6, PT, R47, UR58, !P4 ;  /* 0x0000003a2f007c0c */ /* 0x001fc6000e7c1270 */
[----:B-1----:R-:W5:Y:S01]  /*1bfea0*/  LDL.LU.64 R52, [R1+0x1200] ;  /* 0x0012000001347983 */ /* 0x002f620000300a00 */
[----:B------:R-:W-:-:S03]  /*1bfeb0*/  PRMT R0, R55, 0x7772, RZ ;  /* 0x0000777237007816 */ /* 0x000fc600000000ff */
[----:B------:R-:W5:Y:S01]  /*1bfec0*/  LDL.LU R54, [R1+0x358] ;  /* 0x0003580001367983 */ /* 0x000f620000300800 */
[----:B------:R-:W0:Y:S03]  /*1bfed0*/  LDCU UR58, c[0x0][0x398] ;  /* 0x00007300ff3a77ac */ /* 0x000e260008000800 */
[----:B------:R1:W-:Y:S01]  /*1bfee0*/  @P5 STG.E.U8 desc[UR62][R60.64], R0 ;  /* 0x000000003c005986 */ /* 0x0003e2000c10113e */
[----:B------:R-:W-:Y:S02]  /*1bfef0*/  ISETP.GE.AND P5, PT, R3, UR61, PT ;  /* 0x0000003d03007c0c */ /* 0x000fe4000bfa6270 */
[----:B------:R-:W-:Y:S02]  /*1bff00*/  PRMT R3, R45, 0x7770, RZ ;  /* 0x000077702d037816 */ /* 0x000fe400000000ff */
[----:B------:R-:W-:Y:S01]  /*1bff10*/  ISETP.LT.AND P4, PT, R49, UR65, !P4 ;  /* 0x0000004131007c0c */ /* 0x000fe2000e781270 */
[----:B------:R-:W0:Y:S01]  /*1bff20*/  LDCU UR61, c[0x0][0x398] ;  /* 0x00007300ff3d77ac */ /* 0x000e220008000800 */
[----:B-1----:R-:W-:Y:S01]  /*1bff30*/  PRMT R0, R55, 0x7773, RZ ;  /* 0x0000777337007816 */ /* 0x002fe200000000ff */
[----:B------:R-:W5:Y:S04]  /*1bff40*/  LDL.LU.64 R60, [R1+0x11f8] ;  /* 0x0011f800013c7983 */ /* 0x000f680000300a00 */
[----:B------:R-:W-:Y:S04]  /*1bff50*/  @P3 STG.E.U8 desc[UR62][R42.64], R0 ;  /* 0x000000002a003986 */ /* 0x000fe8000c10113e */
[----:B---3--:R1:W-:Y:S04]  /*1bff60*/  @P6 STG.E.U8 desc[UR62][R58.64], R3 ;  /* 0x000000033a006986 */ /* 0x0083e8000c10113e */
[----:B-1----:R-:W3:Y:S01]  /*1bff70*/  LDL.LU.64 R58, [R1+0x1208] ;  /* 0x00120800013a7983 */ /* 0x002ee20000300a00 */
[----:B----4-:R-:W-:-:S02]  /*1bff80*/  ISETP.LT.AND P3, PT, R47, UR25, !P5 ;  /* 0x000000192f007c0c */ /* 0x010fc4000ef61270 */
[----:B------:R-:W-:Y:S01]  /*1bff90*/  PRMT R3, R45, 0x7771, RZ ;  /* 0x000077712d037816 */ /* 0x000fe200000000ff */
[----:B------:R-:W-:Y:S01]  /*1bffa0*/  VIADD R0, R48, 0x1ac ;  /* 0x000001ac30007836 */ /* 0x000fe20000000000 */
[----:B------:R-:W-:Y:S01]  /*1bffb0*/  ISETP.LT.AND P5, PT, R49, UR27, !P5 ;  /* 0x0000001b31007c0c */ /* 0x000fe2000efa1270 */
[----:B------:R-:W1:Y:S01]  /*1bffc0*/  LDCU UR27, c[0x0][0x398] ;  /* 0x00007300ff1b77ac */ /* 0x000e620008000800 */
[----:B------:R-:W4:Y:S02]  /*1bffd0*/  LDCU UR25, c[0x0][0x39c] ;  /* 0x00007380ff1977ac */ /* 0x000f240008000800 */
[----:B------:R-:W-:Y:S01]  /*1bffe0*/  ISETP.GE.AND P6, PT, R0, UR60, PT ;  /* 0x0000003c00007c0c */ /* 0x000fe2000bfc6270 */
[----:B------:R-:W-:Y:S01]  /*1bfff0*/  VIADD R0, R48, 0x1ad ;  /* 0x000001ad30007836 */ /* 0x000fe20000000000 */
[----:B------:R-:W0:Y:S01]  /*1c0000*/  LDCU UR60, c[0x0][0x398] ;  /* 0x00007300ff3c77ac */ /* 0x000e220008000800 */
[----:B--2---:R2:W-:Y:S01]  /*1c0010*/  @P4 STG.E.U8 desc[UR62][R56.64], R3 ;  /* 0x0000000338004986 */ /* 0x0045e2000c10113e */
[----:B0-----:R-:W-:-:S03]  /*1c0020*/  ISETP.LT.AND P4, PT, R47, UR58, !P6 ;  /* 0x0000003a2f007c0c */ /* 0x001fc6000f781270 */
[----:B--2---:R-:W2:Y:S01]  /*1c0030*/  LDL.LU.64 R56, [R1+0x1220] ;  /* 0x0012200001387983 */ /* 0x004ea20000300a00 */
[----:B------:R-:W-:Y:S01]  /*1c0040*/  PRMT R3, R45, 0x7772, RZ ;  /* 0x000077722d037816 */ /* 0x000fe200000000ff */
[----:B------:R-:W0:Y:S04]  /*1c0050*/  LDCU UR58, c[0x0][0x398] ;  /* 0x00007300ff3a77ac */ /* 0x000e280008000800 */
[----:B------:R0:W-:Y:S01]  /*1c0060*/  @P3 STG.E.U8 desc[UR62][R50.64], R3 ;  /* 0x0000000332003986 */ /* 0x0001e2000c10113e */
[----:B------:R-:W-:Y:S02]  /*1c0070*/  ISETP.LT.AND P6, PT, R49, UR61, !P6 ;  /* 0x0000003d31007c0c */ /* 0x000fe4000f7c1270 */
[----:B------:R-:W-:Y:S01]  /*1c0080*/  ISETP.GE.AND P3, PT, R0, UR59, PT ;  /* 0x0000003b00007c0c */ /* 0x000fe2000bf66270 */
[----:B------:R-:W1:Y:S01]  /*1c0090*/  LDCU UR59, c[0x0][0x398] ;  /* 0x00007300ff3b77ac */ /* 0x000e620008000800 */
[----:B0-----:R-:W4:Y:S01]  /*1c00a0*/  LDL.LU.64 R50, [R1+0x1218] ;  /* 0x0012180001327983 */ /* 0x001f220000300a00 */
[----:B------:R-:W-:-:S03]  /*1c00b0*/  PRMT R3, R45, 0x7773, RZ ;  /* 0x000077732d037816 */ /* 0x000fc600000000ff */
[----:B------:R-:W4:Y:S04]  /*1c00c0*/  LDL.LU R55, [R1+0x35c] ;  /* 0x00035c0001377983 */ /* 0x000f280000300800 */
[----:B-----5:R0:W-:Y:S01]  /*1c00d0*/  @P5 STG.E.U8 desc[UR62][R52.64], R3 ;  /* 0x0000000334005986 */ /* 0x0201e2000c10113e */
[----:B------:R-:W-:-:S03]  /*1c00e0*/  PRMT R0, R54, 0x7770, RZ ;  /* 0x0000777036007816 */ /* 0x000fc600000000ff */
[----:B0-----:R-:W5:Y:S04]  /*1c00f0*/  LDL.LU.64 R52, [R1+0x1210] ;  /* 0x0012100001347983 */ /* 0x001f680000300a00 */
[----:B------:R-:W5:Y:S04]  /*1c0100*/  LDL.LU.64 R44, [R1+0x1230] ;  /* 0x00123000012c7983 */ /* 0x000f680000300a00 */
[----:B------:R0:W-:Y:S02]  /*1c0110*/  @P4 STG.E.U8 desc[UR62][R60.64], R0 ;  /* 0x000000003c004986 */ /* 0x0001e4000c10113e */
[----:B0-----:R-:W-:-:S05]  /*1c0120*/  PRMT R0, R54, 0x7771, RZ ;  /* 0x0000777136007816 */ /* 0x001fca00000000ff */
[----:B---3--:R0:W-:Y:S04]  /*1c0130*/  @P6 STG.E.U8 desc[UR62][R58.64], R0 ;  /* 0x000000003a006986 */ /* 0x0081e8000c10113e */
[----:B0-----:R-:W3:Y:S01]  /*1c0140*/  LDL.LU.64 R58, [R1+0x1248] ;  /* 0x00124800013a7983 */ /* 0x001ee20000300a00 */
[----:B------:R-:W-:Y:S01]  /*1c0150*/  ISETP.LT.AND P5, PT, R47, UR60, !P3 ;  /* 0x0000003c2f007c0c */ /* 0x000fe2000dfa1270 */
[C---:B------:R-:W-:Y:S01]  /*1c0160*/  VIADD R3, R48.reuse, 0x1ae ;  /* 0x000001ae30037836 */ /* 0x040fe20000000000 */
[----:B-1----:R-:W-:Y:S01]  /*1c0170*/  ISETP.LT.AND P3, PT, R49, UR27, !P3 ;  /* 0x0000001b31007c0c */ /* 0x002fe2000df61270 */
[----:B------:R-:W-:Y:S01]  /*1c0180*/  VIADD R0, R48, 0x1af ;  /* 0x000001af30007836 */ /* 0x000fe20000000000 */
[C---:B------:R-:W-:Y:S01]  /*1c0190*/  PRMT R4, R54.reuse, 0x7773, RZ ;  /* 0x0000777336047816 */ /* 0x040fe200000000ff */
[----:B------:R-:W0:Y:S01]  /*1c01a0*/  LDCU UR60, c[0x0][0x398] ;  /* 0x00007300ff3c77ac */ /* 0x000e220008000800 */
[----:B------:R-:W-:Y:S01]  /*1c01b0*/  ISETP.GE.AND P4, PT, R3, UR57, PT ;  /* 0x0000003903007c0c */ /* 0x000fe2000bf86270 */
[----:B------:R-:W1:Y:S01]  /*1c01c0*/  LDCU UR57, c[0x0][0x398] ;  /* 0x00007300ff3977ac */ /* 0x000e620008000800 */
[----:B------:R-:W-:Y:S01]  /*1c01d0*/  PRMT R3, R54, 0x7772, RZ ;  /* 0x0000777236037816 */ /* 0x000fe200000000ff */
[----:B------:R-:W0:Y:S01]  /*1c01e0*/  LDCU UR27, c[0x0][0x39c] ;  /* 0x00007380ff1b77ac */ /* 0x000e220008000800 */
[----:B------:R-:W-:-:S02]  /*1c01f0*/  ISETP.LT.AND P6, PT, R47, UR58, !P4 ;  /* 0x0000003a2f007c0c */ /* 0x000fc4000e7c1270 */
[----:B------:R-:W-:Y:S01]  /*1c0200*/  ISETP.LT.AND P4, PT, R49, UR59, !P4 ;  /* 0x0000003b31007c0c */ /* 0x000fe2000e781270 */
[----:B------:R-:W0:Y:S01]  /*1c0210*/  LDCU UR58, c[0x0][0x398] ;  /* 0x00007300ff3a77ac */ /* 0x000e220008000800 */
[----:B------:R-:W0:Y:S01]  /*1c0220*/  LDCU UR59, c[0x0][0x398] ;  /* 0x00007300ff3b77ac */ /* 0x000e220008000800 */
[----:B--2---:R2:W-:Y:S01]  /*1c0230*/  @P5 STG.E.U8 desc[UR62][R56.64], R3 ;  /* 0x0000000338005986 */ /* 0x0045e2000c10113e */
[----:B------:R-:W-:Y:S01]  /*1c0240*/  ISETP.GE.AND P5, PT, R0, UR56, PT ;  /* 0x0000003800007c0c */ /* 0x000fe2000bfa6270 */
[----:B------:R-:W0:Y:S02]  /*1c0250*/  LDCU UR56, c[0x0][0x398] ;  /* 0x00007300ff3877ac */ /* 0x000e240008000800 */
[----:B--2---:R-:W2:Y:S04]  /*1c0260*/  LDL.LU.64 R56, [R1+0x1240] ;  /* 0x0012400001387983 */ /* 0x004ea80000300a00 */
[----:B------:R-:W2:Y:S01]  /*1c0270*/  LDL.LU R54, [R1+0x340] ;  /* 0x0003400001367983 */ /* 0x000ea20000300800 */
[----:B------:R-:W-:-:S03]  /*1c0280*/  VIADD R3, R48, 0x1b0 ;  /* 0x000001b030037836 */ /* 0x000fc60000000000 */
[----:B----4-:R4:W-:Y:S01]  /*1c0290*/  @P3 STG.E.U8 desc[UR62][R50.64], R4 ;  /* 0x0000000432003986 */ /* 0x0109e2000c10113e */
[----:B------:R-:W-:Y:S02]  /*1c02a0*/  PRMT R0, R55, 0x7770, RZ ;  /* 0x0000777037007816 */ /* 0x000fe400000000ff */
[----:B------:R-:W-:Y:S01]  /*1c02b0*/  ISETP.GE.AND P3, PT, R3, UR55, PT ;  /* 0x0000003703007c0c */ /* 0x000fe2000bf66270 */
[----:B----4-:R-:W4:Y:S01]  /*1c02c0*/  LDL.LU.64 R50, [R1+0x1238] ;  /* 0x0012380001327983 */ /* 0x010f220000300a00 */
[C---:B------:R-:W-:Y:S02]  /*1c02d0*/  PRMT R3, R55.reuse, 0x7771, RZ ;  /* 0x0000777137037816 */ /* 0x040fe400000000ff */
[----:B------:R-:W-:Y:S01]  /*1c02e0*/  PRMT R4, R55, 0x7773, RZ ;  /* 0x0000777337047816 */ /* 0x000fe200000000ff */
[----:B------:R-:W0:Y:S01]  /*1c02f0*/  LDCU UR55, c[0x0][0x39c] ;  /* 0x00007380ff3777ac */ /* 0x000e220008000800 */
[----:B-----5:R5:W-:Y:S01]  /*1c0300*/  @P6 STG.E.U8 desc[UR62][R52.64], R0 ;  /* 0x0000000034006986 */ /* 0x020be2000c10113e */
[----:B-1----:R-:W-:-:S03]  /*1c0310*/  ISETP.LT.AND P6, PT, R47, UR57, !P5 ;  /* 0x000000392f007c0c */ /* 0x002fc6000efc1270 */
[----:B------:R1:W-:Y:S04]  /*1c0320*/  @P4 STG.E.U8 desc[UR62][R44.64], R3 ;  /* 0x000000032c004986 */ /* 0x0003e8000c10113e */
[----:B-----5:R-:W5:Y:S04]  /*1c0330*/  LDL.LU.64 R52, [R1+0x1370] ;  /* 0x0013700001347983 */ /* 0x020f680000300a00 */
[----:B------:R-:W5:Y:S01]  /*1c0340*/  LDL.LU.64 R60, [R1+0x1378] ;  /* 0x00137800013c7983 */ /* 0x000f620000300a00 */
[----:B------:R-:W-:-:S03]  /*1c0350*/  PRMT R0, R55, 0x7772, RZ ;  /* 0x0000777237007816 */ /* 0x000fc600000000ff */
[----:B------:R-:W5:Y:S04]  /*1c0360*/  LDL.LU.64 R42, [R1+0x1388] ;  /* 0x00138800012a7983 */ /* 0x000f680000300a00 */
[----:B-1----:R-:W5:Y:S01]  /*1c0370*/  LDL.LU R45, [R1+0x344] ;  /* 0x00034400012d7983 */ /* 0x002f620000300800 */
[----:B------:R-:W1:Y:S03]  /*1c0380*/  LDCU UR57, c[0x0][0x398] ;  /* 0x00007300ff3977ac */ /* 0x000e660008000800 */
[----:B---3--:R3:W-:Y:S04]  /*1c0390*/  @P6 STG.E.U8 desc[UR62][R58.64], R0 ;  /* 0x000000003a006986 */ /* 0x0087e8000c10113e */
[----:B---3--:R-:W3:Y:S01]  /*1c03a0*/  LDL.LU.64 R58, [R1+0x1380] ;  /* 0x00138000013a7983 */ /* 0x008ee20000300a00 */
[----:B0-----:R-:W-:Y:S01]  /*1c03b0*/  ISETP.LT.AND P5, PT, R49, UR60, !P5 ;  /* 0x0000003c31007c0c */ /* 0x001fe2000efa1270 */
[----:B------:R-:W-:Y:S01]  /*1c03c0*/  VIADD R3, R48, 0x1b1 ;  /* 0x000001b130037836 */ /* 0x000fe20000000000 */
[----:B------:R-:W-:-:S04]  /*1c03d0*/  ISETP.LT.AND P4, PT, R47, UR56, !P3 ;  /* 0x000000382f007c0c */ /* 0x000fc8000df81270 */
[----:B------:R-:W-:Y:S01]  /*1c03e0*/  ISETP.GE.AND P6, PT, R3, UR50, PT ;  /* 0x0000003203007c0c */ /* 0x000fe2000bfc6270 */
[----:B------:R-:W0:Y:S01]  /*1c03f0*/  LDCU UR50, c[0x0][0x398] ;  /* 0x00007300ff3277ac */ /* 0x000e220008000800 */
[----:B------:R-:W-:Y:S01]  /*1c0400*/  ISETP.LT.AND P3, PT, R49, UR58, !P3 ;  /* 0x0000003a31007c0c */ /* 0x000fe2000df61270 */
[----:B------:R-:W-:Y:S01]  /*1c0410*/  VIADD R3, R48, 0x1b2 ;  /* 0x000001b230037836 */ /* 0x000fe20000000000 */
[----:B------:R-:W0:Y:S03]  /*1c0420*/  LDCU UR56, c[0x0][0x398] ;  /* 0x00007300ff3877ac */ /* 0x000e260008000800 */
        /* <DEDUP_REMOVED lines=32> */
[----:B------:R-:W1:Y:S03]  /*1c0630*/  LDCU UR54, c[0x0][0x398] ;  /* 0x00007300ff3677ac */ /* 0x000e660008000800 */
[----:B------:R-:W-:Y:S01]  /*1c0640*/  ISETP.GE.AND P3, PT, R0, UR52, PT ;  /* 0x0000003400007c0c */ /* 0x000fe2000bf66270 */
[----:B------:R-:W-:Y:S01]  /*1c0650*/  VIADD R0, R48, 0x1b5 ;  /* 0x000001b530007836 */ /* 0x000fe20000000000 */
[----:B------:R-:W4:Y:S01]  /*1c0660*/  LDCU UR52, c[0x0][0x398] ;  /* 0x00007300ff3477ac */ /* 0x000f220008000800 */
        /* <DEDUP_REMOVED lines=9> */
[----:B------:R-:W1:Y:S01]  /*1c0700*/  LDCU UR53, c[0x0][0x398] ;  /* 0x00007300ff3577ac */ /* 0x000e620008000800 */
[----:B0-----:R-:W2:Y:S01]  /*1c0710*/  LDL.LU.64 R50, [R1+0x1408] ;  /* 0x0014080001327983 */ /* 0x001ea20000300a00 */
[----:B------:R-:W-:-:S03]  /*1c0720*/  PRMT R3, R45, 0x7773, RZ ;  /* 0x000077732d037816 */ /* 0x000fc600000000ff */
[----:B------:R-:W2:Y:S04]  /*1c0730*/  LDL.LU R54, [R1+0x34c] ;  /* 0x00034c0001367983 */ /* 0x000ea80000300800 */
        /* <DEDUP_REMOVED lines=8> */
[----:B----4-:R-:W-:Y:S01]  /*1c07c0*/  ISETP.LT.AND P5, PT, R47, UR52, !P6 ;  /* 0x000000342f007c0c */ /* 0x010fe2000f7a1270 */
[C---:B------:R-:W-:Y:S01]  /*1c07d0*/  VIADD R3, R48.reuse, 0x1b6 ;  /* 0x000001b630037836 */ /* 0x040fe20000000000 */
[----:B------:R-:W0:Y:S01]  /*1c07e0*/  LDCU UR52, c[0x0][0x398] ;  /* 0x00007300ff3477ac */ /* 0x000e220008000800 */
[----:B-1----:R-:W-:Y:S01]  /*1c07f0*/  ISETP.LT.AND P6, PT, R49, UR54, !P6 ;  /* 0x0000003631007c0c */ /* 0x002fe2000f7c1270 */
[----:B------:R-:W-:Y:S01]  /*1c0800*/  VIADD R0, R48, 0x1b7 ;  /* 0x000001b730007836 */ /* 0x000fe20000000000 */
[----:B------:R-:W-:-:S02]  /*1c0810*/  PRMT R4, R55, 0x7773, RZ ;  /* 0x0000777337047816 */ /* 0x000fc400000000ff */
[----:B------:R-:W-:Y:S02]  /*1c0820*/  ISETP.GE.AND P4, PT, R3, UR49, PT ;  /* 0x0000003103007c0c */ /* 0x000fe4000bf86270 */
[----:B------:R-:W-:Y:S01]  /*1c0830*/  PRMT R3, R55, 0x7772, RZ ;  /* 0x0000777237037816 */ /* 0x000fe200000000ff */
[----:B------:R-:W1:Y:S01]  /*1c0840*/  LDCU UR54, c[0x0][0x398] ;  /* 0x00007300ff3677ac */ /* 0x000e620008000800 */
[----:B------:R-:W4:Y:S01]  /*1c0850*/  LDCU UR49, c[0x0][0x39c] ;  /* 0x00007380ff3177ac */ /* 0x000f220008000800 */
[----:B------:R-:W-:Y:S01]  /*1c0860*/  ISETP.LT.AND P3, PT, R47, UR51, !P4 ;  /* 0x000000332f007c0c */ /* 0x000fe2000e761270 */
[----:B------:R-:W1:Y:S01]  /*1c0870*/  LDCU UR51, c[0x0][0x398] ;  /* 0x00007300ff3377ac */ /* 0x000e620008000800 */
[----:B0-----:R-:W-:Y:S01]  /*1c0880*/  ISETP.LT.AND P4, PT, R49, UR52, !P4 ;  /* 0x0000003431007c0c */ /* 0x001fe2000e781270 */
[----:B------:R-:W0:Y:S01]  /*1c0890*/  LDCU UR52, c[0x0][0x398] ;  /* 0x00007300ff3477ac */ /* 0x000e220008000800 */
[----:B--2---:R2:W-:Y:S01]  /*1c08a0*/  @P5 STG.E.U8 desc[UR62][R56.64], R3 ;  /* 0x0000000338005986 */ /* 0x0045e2000c10113e */
[----:B------:R-:W-:Y:S01]  /*1c08b0*/  ISETP.GE.AND P5, PT, R0, UR48, PT ;  /* 0x0000003000007c0c */ /* 0x000fe2000bfa6270 */
[----:B------:R-:W0:Y:S02]  /*1c08c0*/  LDCU UR48, c[0x0][0x398] ;  /* 0x00007300ff3077ac */ /* 0x000e240008000800 */
[----:B--2---:R-:W2:Y:S04]  /*1c08d0*/  LDL.LU.64 R56, [R1+0x1480] ;  /* 0x0014800001387983 */ /* 0x004ea80000300a00 */
[----:B------:R-:W4:Y:S01]  /*1c08e0*/  LDL.LU R55, [R1+0x330] ;  /* 0x0003300001377983 */ /* 0x000f220000300800 */
[----:B------:R-:W-:-:S03]  /*1c08f0*/  VIADD R3, R48, 0x1b8 ;  /* 0x000001b830037836 */ /* 0x000fc60000000000 */
[----:B------:R0:W-:Y:S01]  /*1c0900*/  @P6 STG.E.U8 desc[UR62][R50.64], R4 ;  /* 0x0000000432006986 */ /* 0x0001e2000c10113e */
[C---:B------:R-:W-:Y:S02]  /*1c0910*/  PRMT R0, R54.reuse, 0x7770, RZ ;  /* 0x0000777036007816 */ /* 0x040fe400000000ff */
[----:B------:R-:W-:Y:S01]  /*1c0920*/  ISETP.LT.AND P6, PT, R47, UR53, !P5 ;  /* 0x000000352f007c0c */ /* 0x000fe2000efc1270 */
[----:B0-----:R-:W4:Y:S04]  /*1c0930*/  LDL.LU.64 R50, [R1+0x1438] ;  /* 0x0014380001327983 */ /* 0x001f280000300a00 */
[----:B-----5:R0:W-:Y:S01]  /*1c0940*/  @P3 STG.E.U8 desc[UR62][R52.64], R0 ;  /* 0x0000000034003986 */ /* 0x0201e2000c10113e */
[----:B------:R-:W-:Y:S02]  /*1c0950*/  ISETP.GE.AND P3, PT, R3, UR47, PT ;  /* 0x0000002f03007c0c */ /* 0x000fe4000bf66270 */
[----:B------:R-:W-:-:S02]  /*1c0960*/  PRMT R3, R54, 0x7771, RZ ;  /* 0x0000777136037816 */ /* 0x000fc400000000ff */
[----:B-1----:R-:W-:Y:S01]  /*1c0970*/  ISETP.LT.AND P5, PT, R49, UR54, !P5 ;  /* 0x0000003631007c0c */ /* 0x002fe2000efa1270 */
[----:B------:R-:W1:Y:S01]  /*1c0980*/  LDCU UR53, c[0x0][0x398] ;  /* 0x00007300ff3577ac */ /* 0x000e620008000800 */
[C---:B------:R-:W-:Y:S01]  /*1c0990*/  PRMT R4, R54.reuse, 0x7773, RZ ;  /* 0x0000777336047816 */ /* 0x040fe200000000ff */
[----:B------:R-:W5:Y:S01]  /*1c09a0*/  LDCU UR47, c[0x0][0x39c] ;  /* 0x00007380ff2f77ac */ /* 0x000f620008000800 */
[----:B0-----:R-:W5:Y:S04]  /*1c09b0*/  LDL.LU.64 R52, [R1+0x14d0] ;  /* 0x0014d00001347983 */ /* 0x001f680000300a00 */
        /* <DEDUP_REMOVED lines=8> */
[----:B------:R-:W-:-:S04]  /*1c0a40*/  ISETP.LT.AND P4, PT, R47, UR48, !P3 ;  /* 0x000000302f007c0c */ /* 0x000fc8000df81270 */
[----:B------:R-:W-:Y:S01]  /*1c0a50*/  ISETP.GE.AND P6, PT, R3, UR42, PT ;  /* 0x0000002a03007c0c */ /* 0x000fe2000bfc6270 */
[----:B------:R-:W0:Y:S01]  /*1c0a60*/  LDCU UR42, c[0x0][0x398] ;  /* 0x00007300ff2a77ac */ /* 0x000e220008000800 */
[----:B------:R-:W-:Y:S01]  /*1c0a70*/  ISETP.LT.AND P3, PT, R49, UR51, !P3 ;  /* 0x0000003331007c0c */ /* 0x000fe2000df61270 */
[----:B------:R-:W-:Y:S01]  /*1c0a80*/  VIADD R3, R48, 0x1ba ;  /* 0x000001ba30037836 */ /* 0x000fe20000000000 */
[----:B------:R-:W0:Y:S01]  /*1c0a90*/  LDCU UR48, c[0x0][0x398] ;  /* 0x00007300ff3077ac */ /* 0x000e220008000800 */
[----:B------:R-:W0:Y:S01]  /*1c0aa0*/  LDCU UR51, c[0x0][0x398] ;  /* 0x00007300ff3377ac */ /* 0x000e220008000800 */
[----:B--2---:R2:W-:Y:S01]  /*1c0ab0*/  @P5 STG.E.U8 desc[UR62][R56.64], R4 ;  /* 0x0000000438005986 */ /* 0x0045e2000c10113e */
[----:B----4-:R-:W-:Y:S02]  /*1c0ac0*/  PRMT R0, R55, 0x7770, RZ ;  /* 0x0000777037007816 */ /* 0x010fe400000000ff */
[----:B------:R-:W-:Y:S01]  /*1c0ad0*/  ISETP.LT.AND P5, PT, R47, UR52, !P6 ;  /* 0x000000342f007c0c */ /* 0x000fe2000f7a1270 */
[----:B--2---:R-:W2:Y:S04]  /*1c0ae0*/  LDL.LU.64 R56, [R1+0x1980] ;  /* 0x0019800001387983 */ /* 0x004ea80000300a00 */
[----:B------:R4:W-:Y:S01]  /*1c0af0*/  @P4 STG.E.U8 desc[UR62][R50.64], R0 ;  /* 0x0000000032004986 */ /* 0x0009e2000c10113e */
[----:B------:R-:W-:-:S02]  /*1c0b00*/  ISETP.GE.AND P4, PT, R3, UR46, PT ;  /* 0x0000002e03007c0c */ /* 0x000fc4000bf86270 */
[----:B-1----:R-:W-:Y:S01]  /*1c0b10*/  ISETP.LT.AND P6, PT, R49, UR53, !P6 ;  /* 0x0000003531007c0c */ /* 0x002fe2000f7c1270 */
[----:B------:R-:W-:Y:S01]  /*1c0b20*/  VIADD R3, R48, 0x1bb ;  /* 0x000001bb30037836 */ /* 0x000fe20000000000 */
[----:B------:R-:W1:Y:S01]  /*1c0b30*/  LDCU UR46, c[0x0][0x398] ;  /* 0x00007300ff2e77ac */ /* 0x000e620008000800 */
[----:B----4-:R-:W4:Y:S01]  /*1c0b40*/  LDL.LU.64 R50, [R1+0x1988] ;  /* 0x0019880001327983 */ /* 0x010f220000300a00 */
[----:B------:R-:W-:-:S05]  /*1c0b50*/  PRMT R0, R55, 0x7771, RZ ;  /* 0x0000777137007816 */ /* 0x000fca00000000ff */
[----:B-----5:R5:W-:Y:S01]  /*1c0b60*/  @P3 STG.E.U8 desc[UR62][R52.64], R0 ;  /* 0x0000000034003986 */ /* 0x020be2000c10113e */
[----:B0-----:R-:W-:-:S03]  /*1c0b70*/  ISETP.LT.AND P3, PT, R47, UR42, !P4 ;  /* 0x0000002a2f007c0c */ /* 0x001fc6000e761270 */
[----:B-----5:R-:W5:Y:S01]  /*1c0b80*/  LDL.LU.64 R52, [R1+0x1998] ;  /* 0x0019980001347983 */ /* 0x020f620000300a00 */
        /* <DEDUP_REMOVED lines=13> */
[----:B------:R-:W-:-:S02]  /*1c0c60*/  ISETP.LT.AND P6, PT, R47, UR46, !P5 ;  /* 0x0000002e2f007c0c */ /* 0x000fc4000efc1270 */
[----:B------:R-:W-:Y:S01]  /*1c0c70*/  PRMT R3, R45, 0x7771, RZ ;  /* 0x000077712d037816 */ /* 0x000fe200000000ff */
[----:B------:R-:W-:Y:S01]  /*1c0c80*/  VIADD R0, R48, 0x1bc ;  /* 0x000001bc30007836 */ /* 0x000fe20000000000 */
[----:B------:R-:W-:Y:S01]  /*1c0c90*/  ISETP.LT.AND P5, PT, R49, UR51, !P5 ;  /* 0x0000003331007c0c */ /* 0x000fe2000efa1270 */
[----:B------:R-:W1:Y:S03]  /*1c0ca0*/  LDCU UR46, c[0x0][0x398] ;  /* 0x00007300ff2e77ac */ /* 0x000e660008000800 */
        /* <DEDUP_REMOVED lines=8> */
[----:B----4-:R4:W-:Y:S01]  /*1c0d30*/  @P6 STG.E.U8 desc[UR62][R50.64], R3 ;  /* 0x0000000332006986 */ /* 0x0109e2000c10113e */
[----:B------:R-:W-:Y:S02]  /*1c0d40*/  ISETP.LT.AND P3, PT, R49, UR45, !P3 ;  /* 0x0000002d31007c0c */ /* 0x000fe4000df61270 */
[----:B------:R-:W-:Y:S01]  /*1c0d50*/  ISETP.GE.AND P6, PT, R0, UR43, PT ;  /* 0x0000002b00007c0c */ /* 0x000fe2000bfc6270 */
[----:B------:R-:W0:Y:S01]  /*1c0d60*/  LDCU UR43, c[0x0][0x398] ;  /* 0x00007300ff2b77ac */ /* 0x000e220008000800 */
[----:B------:R-:W0:Y:S01]  /*1c0d70*/  LDCU UR45, c[0x0][0x398] ;  /* 0x00007300ff2d77ac */ /* 0x000e220008000800 */
[----:B----4-:R-:W4:Y:S01]  /*1c0d80*/  LDL.LU.64 R50, [R1+0x19b0] ;  /* 0x0019b00001327983 */ /* 0x010f220000300a00 */
[----:B------:R-:W-:-:S03]  /*1c0d90*/  PRMT R3, R45, 0x7773, RZ ;  /* 0x000077732d037816 */ /* 0x000fc600000000ff */
[----:B------:R-:W4:Y:S04]  /*1c0da0*/  LDL.LU R55, [R1+0x33c] ;  /* 0x00033c0001377983 */ /* 0x000f280000300800 */
[----:B-----5:R5:W-:Y:S01]  /*1c0db0*/  @P5 STG.E.U8 desc[UR62][R52.64], R3 ;  /* 0x0000000334005986 */ /* 0x020be2000c10113e */
[----:B------:R-:W-:-:S03]  /*1c0dc0*/  PRMT R0, R54, 0x7770, RZ ;  /* 0x0000777036007816 */ /* 0x000fc600000000ff */
[----:B-----5:R-:W5:Y:S04]  /*1c0dd0*/  LDL.LU.64 R52, [R1+0x19a8] ;  /* 0x0019a80001347983 */ /* 0x020f680000300a00 */
[----:B------:R-:W5:Y:S04]  /*1c0de0*/  LDL.LU.64 R44, [R1+0x19c8] ;  /* 0x0019c800012c7983 */ /* 0x000f680000300a00 */
[----:B------:R0:W-:Y:S02]  /*1c0df0*/  @P4 STG.E.U8 desc[UR62][R60.64], R0 ;  /* 0x000000003c004986 */ /* 0x0001e4000c10113e */
[----:B0-----:R-:W-:-:S05]  /*1c0e00*/  PRMT R0, R54, 0x7771, RZ ;  /* 0x0000777136007816 */ /* 0x001fca00000000ff */
[----:B---3--:R0:W-:Y:S04]  /*1c0e10*/  @P3 STG.E.U8 desc[UR62][R58.64], R0 ;  /* 0x000000003a003986 */ /* 0x0081e8000c10113e */
[----:B0-----:R-:W3:Y:S01]  /*1c0e20*/  LDL.LU.64 R58, [R1+0x19e0] ;  /* 0x0019e000013a7983 */ /* 0x001ee20000300a00 */
[----:B------:R-:W-:Y:S01]  /*1c0e30*/  ISETP.LT.AND P5, PT, R47, UR44, !P6 ;  /* 0x0000002c2f007c0c */ /* 0x000fe2000f7a1270 */
        /* <DEDUP_REMOVED lines=8> */
[----:B------:R-:W1:Y:S01]  /*1c0ec0*/  LDCU UR41, c[0x0][0x39c] ;  /* 0x00007380ff2977ac */ /* 0x000e620008000800 */
        /* <DEDUP_REMOVED lines=12> */
[----:B------:R-:W-:Y:S01]  /*1c0f90*/  ISETP.LT.AND P6, PT, R47, UR45, !P5 ;  /* 0x0000002d2f007c0c */ /* 0x000fe2000efc1270 */
[----:B----4-:R-:W4:Y:S04]  /*1c0fa0*/  LDL.LU.64 R50, [R1+0x19d0] ;  /* 0x0019d00001327983 */ /* 0x010f280000300a00 */
[----:B-----5:R5:W-:Y:S01]  /*1c0fb0*/  @P3 STG.E.U8 desc[UR62][R52.64], R0 ;  /* 0x0000000034003986 */ /* 0x020be2000c10113e */
[----:B------:R-:W-:Y:S02]  /*1c0fc0*/  ISETP.GE.AND P3, PT, R3, UR40, PT ;  /* 0x0000002803007c0c */ /* 0x000fe4000bf66270 */
[----:B------:R-:W-:-:S02]  /*1c0fd0*/  PRMT R3, R55, 0x7771, RZ ;  /* 0x0000777137037816 */ /* 0x000fc400000000ff */
[----:B-1----:R-:W-:Y:S01]  /*1c0fe0*/  ISETP.LT.AND P5, PT, R49, UR46, !P5 ;  /* 0x0000002e31007c0c */ /* 0x002fe2000efa1270 */
[----:B------:R-:W1:Y:S01]  /*1c0ff0*/  LDCU UR40, c[0x0][0x398] ;  /* 0x00007300ff2877ac */ /* 0x000e620008000800 */
        /* <DEDUP_REMOVED lines=177> */
[----:B-1----:R-:W-:Y:S01]  /*1c1b10*/  ISETP.LT.AND P5, PT, R47, UR26, !P6 ;  /* 0x0000001a2f007c0c */ /* 0x002fe2000f7a1270 */
[C---:B------:R-:W-:Y:S01]  /*1c1b20*/  VIADD R3, R48.reuse, 0x1ce ;  /* 0x000001ce30037836 */ /* 0x040fe20000000000 */
[----:B------:R-:W0:Y:S01]  /*1c1b30*/  LDCU UR26, c[0x0][0x398] ;  /* 0x00007300ff1a77ac */ /* 0x000e220008000800 */
[----:B------:R-:W-:Y:S01]  /*1c1b40*/  ISETP.LT.AND P6, PT, R49, UR29, !P6 ;  /* 0x0000001d31007c0c */ /* 0x000fe2000f7c1270 */
[----:B------:R-:W-:Y:S01]  /*1c1b50*/  VIADD R0, R48, 0x1cf ;  /* 0x000001cf30007836 */ /* 0x000fe20000000000 */
[----:B------:R-:W-:-:S02]  /*1c1b60*/  PRMT R4, R54, 0x7773, RZ ;  /* 0x0000777336047816 */ /* 0x000fc400000000ff */
[----:B------:R-:W-:Y:S02]  /*1c1b70*/  ISETP.GE.AND P4, PT, R3, UR12, PT ;  /* 0x0000000c03007c0c */ /* 0x000fe4000bf86270 */
[----:B------:R-:W-:Y:S01]  /*1c1b80*/  PRMT R3, R54, 0x7772, RZ ;  /* 0x0000777236037816 */ /* 0x000fe200000000ff */
[----:B------:R-:W1:Y:S01]  /*1c1b90*/  LDCU UR29, c[0x0][0x398] ;  /* 0x00007300ff1d77ac */ /* 0x000e620008000800 */
[----:B------:R-:W1:Y:S01]  /*1c1ba0*/  LDCU UR12, c[0x0][0x39c] ;  /* 0x00007380ff0c77ac */ /* 0x000e620008000800 */
[----:B------:R-:W-:Y:S02]  /*1c1bb0*/  ISETP.LT.AND P3, PT, R47, UR30, !P4 ;  /* 0x0000001e2f007c0c */ /* 0x000fe4000e761270 */
        /* <DEDUP_REMOVED lines=97> */
[----:B------:R-:W-:Y:S01]  /*1c21d0*/  PRMT R4, R55, 0x7773, RZ ;  /* 0x0000777337047816 */ /* 0x000fe200000000ff */
        /* <DEDUP_REMOVED lines=16> */
[C---:B------:R-:W-:Y:S02]  /*1c22e0*/  PRMT R0, R54.reuse, 0x7770, RZ ;  /* 0x0000777036007816 */ /* 0x040fe400000000ff */
[----:B-1----:R-:W-:Y:S01]  /*1c22f0*/  ISETP.LT.AND P6, PT, R47, UR10, !P5 ;  /* 0x0000000a2f007c0c */ /* 0x002fe2000efc1270 */
[----:B----4-:R-:W4:Y:S04]  /*1c2300*/  LDL.LU.64 R50, [R1+0x1bd8] ;  /* 0x001bd80001327983 */ /* 0x010f280000300a00 */
[----:B-----5:R1:W-:Y:S01]  /*1c2310*/  @P3 STG.E.U8 desc[UR62][R52.64], R0 ;  /* 0x0000000034003986 */ /* 0x0203e2000c10113e */
[----:B------:R-:W-:Y:S02]  /*1c2320*/  ISETP.GE.AND P3, PT, R3, UR23, PT ;  /* 0x0000001703007c0c */ /* 0x000fe4000bf66270 */
[----:B------:R-:W-:-:S02]  /*1c2330*/  PRMT R3, R54, 0x7771, RZ ;  /* 0x0000777136037816 */ /* 0x000fc400000000ff */
[----:B0-----:R-:W-:Y:S01]  /*1c2340*/  ISETP.LT.AND P5, PT, R49, UR16, !P5 ;  /* 0x0000001031007c0c */ /* 0x001fe2000efa1270 */
[----:B------:R-:W0:Y:S01]  /*1c2350*/  LDCU UR16, c[0x0][0x398] ;  /* 0x00007300ff1077ac */ /* 0x000e220008000800 */
[C---:B------:R-:W-:Y:S01]  /*1c2360*/  PRMT R4, R54.reuse, 0x7773, RZ ;  /* 0x0000777336047816 */ /* 0x040fe200000000ff */
[----:B------:R-:W5:Y:S01]  /*1c2370*/  LDCU UR23, c[0x0][0x398] ;  /* 0x00007300ff1777ac */ /* 0x000f620008000800 */
[----:B------:R-:W0:Y:S01]  /*1c2380*/  LDCU UR10, c[0x0][0x39c] ;  /* 0x00007380ff0a77ac */ /* 0x000e220008000800 */
[----:B-1----:R-:W5:Y:S04]  /*1c2390*/  LDL.LU.64 R52, [R1+0x1bd0] ;  /* 0x001bd00001347983 */ /* 0x002f680000300a00 */
[----:B------:R-:W5:Y:S01]  /*1c23a0*/  LDL.LU.64 R60, [R1+0x1bc8] ;  /* 0x001bc800013c7983 */ /* 0x000f620000300a00 */
[----:B------:R-:W-:-:S03]  /*1c23b0*/  PRMT R0, R54, 0x7772, RZ ;  /* 0x0000777236007816 */ /* 0x000fc600000000ff */
[----:B------:R1:W-:Y:S04]  /*1c23c0*/  @P4 STG.E.U8 desc[UR62][R44.64], R3 ;  /* 0x000000032c004986 */ /* 0x0003e8000c10113e */
[----:B------:R-:W5:Y:S04]  /*1c23d0*/  LDL.LU.64 R42, [R1+0x1bc0] ;  /* 0x001bc000012a7983 */ /* 0x000f680000300a00 */
[----:B-1----:R-:W5:Y:S04]  /*1c23e0*/  LDL.LU R45, [R1+0x2f4] ;  /* 0x0002f400012d7983 */ /* 0x002f680000300800 */
[----:B---3--:R1:W-:Y:S04]  /*1c23f0*/  @P6 STG.E.U8 desc[UR62][R58.64], R0 ;  /* 0x000000003a006986 */ /* 0x0083e8000c10113e */
[----:B-1----:R-:W3:Y:S01]  /*1c2400*/  LDL.LU.64 R58, [R1+0x1bf8] ;  /* 0x001bf800013a7983 */ /* 0x002ee20000300a00 */
[----:B------:R-:W-:Y:S01]  /*1c2410*/  ISETP.LT.AND P4, PT, R47, UR18, !P3 ;  /* 0x000000122f007c0c */ /* 0x000fe2000df81270 */
[----:B------:R-:W1:Y:S01]  /*1c2420*/  LDCU UR18, c[0x0][0x398] ;  /* 0x00007300ff1277ac */ /* 0x000e620008000800 */
[C---:B------:R-:W-:Y:S01]  /*1c2430*/  VIADD R3, R48.reuse, 0x1d9 ;  /* 0x000001d930037836 */ /* 0x040fe20000000000 */
[----:B------:R-:W-:Y:S01]  /*1c2440*/  ISETP.LT.AND P3, PT, R49, UR14, !P3 ;  /* 0x0000000e31007c0c */ /* 0x000fe2000df61270 */
[----:B------:R-:W0:Y:S03]  /*1c2450*/  LDCU UR14, c[0x0][0x398] ;  /* 0x00007300ff0e77ac */ /* 0x000e260008000800 */
[----:B------:R-:W-:Y:S01]  /*1c2460*/  ISETP.GE.AND P6, PT, R3, UR25, PT ;  /* 0x0000001903007c0c */ /* 0x000fe2000bfc6270 */
[----:B------:R-:W-:Y:S01]  /*1c2470*/  VIADD R3, R48, 0x1da ;  /* 0x000001da30037836 */ /* 0x000fe20000000000 */
[----:B------:R-:W0:Y:S01]  /*1c2480*/  LDCU UR25, c[0x0][0x398] ;  /* 0x00007300ff1977ac */ /* 0x000e220008000800 */
[----:B--2---:R2:W-:Y:S01]  /*1c2490*/  @P5 STG.E.U8 desc[UR62][R56.64], R4 ;  /* 0x0000000438005986 */ /* 0x0045e2000c10113e */
[----:B------:R-:W-:-:S02]  /*1c24a0*/  PRMT R0, R55, 0x7770, RZ ;  /* 0x0000777037007816 */ /* 0x000fc400000000ff */
[----:B------:R-:W-:Y:S01]  /*1c24b0*/  ISETP.LT.AND P5, PT, R47, UR20, !P6 ;  /* 0x000000142f007c0c */ /* 0x000fe2000f7a1270 */
[----:B--2---:R-:W2:Y:S04]  /*1c24c0*/  LDL.LU.64 R56, [R1+0x1bf0] ;  /* 0x001bf00001387983 */ /* 0x004ea80000300a00 */
[----:B----4-:R4:W-:Y:S01]  /*1c24d0*/  @P4 STG.E.U8 desc[UR62][R50.64], R0 ;  /* 0x0000000032004986 */ /* 0x0109e2000c10113e */
[----:B------:R-:W-:Y:S02]  /*1c24e0*/  ISETP.GE.AND P4, PT, R3, UR27, PT ;  /* 0x0000001b03007c0c */ /* 0x000fe4000bf86270 */
[----:B0-----:R-:W-:Y:S01]  /*1c24f0*/  ISETP.LT.AND P6, PT, R49, UR16, !P6 ;  /* 0x0000001031007c0c */ /* 0x001fe2000f7c1270 */
[----:B------:R-:W-:Y:S01]  /*1c2500*/  VIADD R3, R48, 0x1db ;  /* 0x000001db30037836 */ /* 0x000fe20000000000 */
[----:B------:R-:W0:Y:S01]  /*1c2510*/  LDCU UR20, c[0x0][0x398] ;  /* 0x00007300ff1477ac */ /* 0x000e220008000800 */
[----:B------:R-:W0:Y:S01]  /*1c2520*/  LDCU UR16, c[0x0][0x398] ;  /* 0x00007300ff1077ac */ /* 0x000e220008000800 */
[----:B----4-:R-:W4:Y:S01]  /*1c2530*/  LDL.LU.64 R50, [R1+0x1c30] ;  /* 0x001c300001327983 */ /* 0x010f220000300a00 */
[----:B------:R-:W-:-:S05]  /*1c2540*/  PRMT R0, R55, 0x7771, RZ ;  /* 0x0000777137007816 */ /* 0x000fca00000000ff */
[----:B-----5:R5:W-:Y:S01]  /*1c2550*/  @P3 STG.E.U8 desc[UR62][R52.64], R0 ;  /* 0x0000000034003986 */ /* 0x020be2000c10113e */
[----:B-1----:R-:W-:-:S03]  /*1c2560*/  ISETP.LT.AND P3, PT, R47, UR18, !P4 ;  /* 0x000000122f007c0c */ /* 0x002fc6000e761270 */
[----:B-----5:R-:W5:Y:S01]  /*1c2570*/  LDL.LU.64 R52, [R1+0x1c28] ;  /* 0x001c280001347983 */ /* 0x020f620000300a00 */
[----:B------:R-:W-:-:S03]  /*1c2580*/  PRMT R0, R55, 0x7772, RZ ;  /* 0x0000777237007816 */ /* 0x000fc600000000ff */
[----:B------:R-:W5:Y:S01]  /*1c2590*/  LDL.LU R54, [R1+0x2f8] ;  /* 0x0002f80001367983 */ /* 0x000f620000300800 */
[----:B------:R-:W1:Y:S03]  /*1c25a0*/  LDCU UR18, c[0x0][0x398] ;  /* 0x00007300ff1277ac */ /* 0x000e660008000800 */
[----:B------:R0:W-:Y:S01]  /*1c25b0*/  @P5 STG.E.U8 desc[UR62][R60.64], R0 ;  /* 0x000000003c005986 */ /* 0x0001e2000c10113e */
[----:B------:R-:W-:Y:S02]  /*1c25c0*/  ISETP.GE.AND P5, PT, R3, UR55, PT ;  /* 0x0000003703007c0c */ /* 0x000fe4000bfa6270 */
[----:B------:R-:W-:Y:S02]  /*1c25d0*/  PRMT R3, R45, 0x7770, RZ ;  /* 0x000077702d037816 */ /* 0x000fe400000000ff */
[----:B0-----:R-:W-:Y:S01]  /*1c25e0*/  PRMT R0, R55, 0x7773, RZ ;  /* 0x0000777337007816 */ /* 0x001fe200000000ff */
[----:B------:R-:W5:Y:S04]  /*1c25f0*/  LDL.LU.64 R60, [R1+0x1c20] ;  /* 0x001c2000013c7983 */ /* 0x000f680000300a00 */
[----:B------:R-:W-:Y:S04]  /*1c2600*/  @P6 STG.E.U8 desc[UR62][R42.64], R0 ;  /* 0x000000002a006986 */ /* 0x000fe8000c10113e */
[----:B---3--:R0:W-:Y:S04]  /*1c2610*/  @P3 STG.E.U8 desc[UR62][R58.64], R3 ;  /* 0x000000033a003986 */ /* 0x0081e8000c10113e */
[----:B0-----:R-:W3:Y:S01]  /*1c2620*/  LDL.LU.64 R58, [R1+0x1c18] ;  /* 0x001c1800013a7983 */ /* 0x001ee20000300a00 */
[----:B------:R-:W-:-:S02]  /*1c2630*/  ISETP.LT.AND P4, PT, R49, UR14, !P4 ;  /* 0x0000000e31007c0c */ /* 0x000fc4000e781270 */
[----:B------:R-:W-:Y:S01]  /*1c2640*/  ISETP.LT.AND P6, PT, R47, UR20, !P5 ;  /* 0x000000142f007c0c */ /* 0x000fe2000efc1270 */
[----:B------:R-:W0:Y:S01]  /*1c2650*/  LDCU UR14, c[0x0][0x398] ;  /* 0x00007300ff0e77ac */ /* 0x000e220008000800 */
[----:B------:R-:W-:Y:S01]  /*1c2660*/  PRMT R3, R45, 0x7771, RZ ;  /* 0x000077712d037816 */ /* 0x000fe200000000ff */
[----:B------:R-:W-:Y:S01]  /*1c2670*/  VIADD R0, R48, 0x1dc ;  /* 0x000001dc30007836 */ /* 0x000fe20000000000 */
[----:B------:R-:W-:Y:S01]  /*1c2680*/  ISETP.LT.AND P5, PT, R49, UR16, !P5 ;  /* 0x0000001031007c0c */ /* 0x000fe2000efa1270 */
[----:B------:R-:W0:Y:S01]  /*1c2690*/  LDCU UR20, c[0x0][0x398] ;  /* 0x00007300ff1477ac */ /* 0x000e220008000800 */
[----:B------:R-:W0:Y:S02]  /*1c26a0*/  LDCU UR16, c[0x0][0x398] ;  /* 0x00007300ff1077ac */ /* 0x000e240008000800 */
[----:B------:R-:W-:Y:S01]  /*1c26b0*/  ISETP.GE.AND P3, PT, R0, UR50, PT ;  /* 0x0000003200007c0c */ /* 0x000fe2000bf66270 */
[----:B------:R-:W-:Y:S02]  /*1c26c0*/  VIADD R0, R48, 0x1dd ;  /* 0x000001dd30007836 */ /* 0x000fe40000000000 */
[----:B--2---:R2:W-:Y:S01]  /*1c26d0*/  @P4 STG.E.U8 desc[UR62][R56.64], R3 ;  /* 0x0000000338004986 */ /* 0x0045e2000c10113e */
[----:B-1----:R-:W-:-:S03]  /*1c26e0*/  ISETP.LT.AND P4, PT, R47, UR18, !P3 ;  /* 0x000000122f007c0c */ /* 0x002fc6000df81270 */
[----:B--2---:R-:W2:Y:S01]  /*1c26f0*/  LDL.LU.64 R56, [R1+0x1c60] ;  /* 0x001c600001387983 */ /* 0x004ea20000300a00 */
[----:B------:R-:W-:Y:S01]  /*1c2700*/  PRMT R3, R45, 0x7772, RZ ;  /* 0x000077722d037816 */ /* 0x000fe200000000ff */
[----:B------:R-:W1:Y:S04]  /*1c2710*/  LDCU UR18, c[0x0][0x398] ;  /* 0x00007300ff1277ac */ /* 0x000e680008000800 */
[----:B----4-:R4:W-:Y:S01]  /*1c2720*/  @P6 STG.E.U8 desc[UR62][R50.64], R3 ;  /* 0x0000000332006986 */ /* 0x0109e2000c10113e */
[----:B0-----:R-:W-:Y:S02]  /*1c2730*/  ISETP.LT.AND P3, PT, R49, UR14, !P3 ;  /* 0x0000000e31007c0c */ /* 0x001fe4000df61270 */
[----:B------:R-:W-:Y:S01]  /*1c2740*/  ISETP.GE.AND P6, PT, R0, UR49, PT ;  /* 0x0000003100007c0c */ /* 0x000fe2000bfc6270 */
        /* <DEDUP_REMOVED lines=15> */
[----:B------:R-:W-:Y:S01]  /*1c2840*/  ISETP.LT.AND P6, PT, R49, UR16, !P6 ;  /* 0x0000001031007c0c */ /* 0x000fe2000f7c1270 */
[----:B------:R-:W-:Y:S01]  /*1c2850*/  VIADD R0, R48, 0x1df ;  /* 0x000001df30007836 */ /* 0x000fe20000000000 */
[----:B------:R-:W-:-:S02]  /*1c2860*/  PRMT R4, R54, 0x7773, RZ ;  /* 0x0000777336047816 */ /* 0x000fc400000000ff */
[----:B------:R-:W-:Y:S02]  /*1c2870*/  ISETP.GE.AND P4, PT, R3, UR47, PT ;  /* 0x0000002f03007c0c */ /* 0x000fe4000bf86270 */
[----:B------:R-:W-:Y:S01]  /*1c2880*/  PRMT R3, R54, 0x7772, RZ ;  /* 0x0000777236037816 */ /* 0x000fe200000000ff */
[----:B------:R-:W2:Y:S01]  /*1c2890*/  LDCU UR16, c[0x0][0x39c] ;  /* 0x00007380ff1077ac */ /* 0x000ea20008000800 */
[----:B-1----:R-:W-:Y:S01]  /*1c28a0*/  ISETP.LT.AND P3, PT, R47, UR18, !P4 ;  /* 0x000000122f007c0c */ /* 0x002fe2000e761270 */
[----:B------:R-:W1:Y:S01]  /*1c28b0*/  LDCU UR18, c[0x0][0x398] ;  /* 0x00007300ff1277ac */ /* 0x000e620008000800 */
[----:B0-----:R-:W-:Y:S01]  /*1c28c0*/  ISETP.LT.AND P4, PT, R49, UR20, !P4 ;  /* 0x0000001431007c0c */ /* 0x001fe2000e781270 */
[----:B------:R-:W0:Y:S01]  /*1c28d0*/  LDCU UR20, c[0x0][0x398] ;  /* 0x00007300ff1477ac */ /* 0x000e220008000800 */
[----:B--2---:R2:W-:Y:S01]  /*1c28e0*/  @P5 STG.E.U8 desc[UR62][R56.64], R3 ;  /* 0x0000000338005986 */ /* 0x0045e2000c10113e */
[----:B------:R-:W-:-:S03]  /*1c28f0*/  ISETP.GE.AND P5, PT, R0, UR42, PT ;  /* 0x0000002a00007c0c */ /* 0x000fc6000bfa6270 */
        /* <DEDUP_REMOVED lines=9> */
[C---:B------:R-:W-:Y:S01]  /*1c2990*/  PRMT R3, R55.reuse, 0x7771, RZ ;  /* 0x0000777137037816 */ /* 0x040fe200000000ff */
        /* <DEDUP_REMOVED lines=9> */
[----:B------:R-:W-:-:S02]  /*1c2a30*/  ISETP.LT.AND P5, PT, R49, UR23, !P5 ;  /* 0x0000001731007c0c */ /* 0x000fc4000efa1270 */
[----:B-1----:R-:W-:Y:S01]  /*1c2a40*/  ISETP.LT.AND P4, PT, R47, UR18, !P3 ;  /* 0x000000122f007c0c */ /* 0x002fe2000df81270 */
[----:B------:R-:W0:Y:S01]  /*1c2a50*/  LDCU UR23, c[0x0][0x398] ;  /* 0x00007300ff1777ac */ /* 0x000e220008000800 */
[----:B------:R-:W-:Y:S01]  /*1c2a60*/  PRMT R4, R55, 0x7773, RZ ;  /* 0x0000777337047816 */ /* 0x000fe200000000ff */
[C---:B------:R-:W-:Y:S01]  /*1c2a70*/  VIADD R3, R48.reuse, 0x1e1 ;  /* 0x000001e130037836 */ /* 0x040fe20000000000 */
[----:B------:R-:W-:Y:S01]  /*1c2a80*/  ISETP.LT.AND P3, PT, R49, UR20, !P3 ;  /* 0x0000001431007c0c */ /* 0x000fe2000df61270 */
[----:B------:R-:W1:Y:S01]  /*1c2a90*/  LDCU UR20, c[0x0][0x398] ;  /* 0x00007300ff1477ac */ /* 0x000e620008000800 */
[----:B------:R-:W0:Y:S02]  /*1c2aa0*/  LDCU UR18, c[0x0][0x39c] ;  /* 0x00007380ff1277ac */ /* 0x000e240008000800 */
[----:B------:R-:W-:Y:S01]  /*1c2ab0*/  ISETP.GE.AND P6, PT, R3, UR39, PT ;  /* 0x0000002703007c0c */ /* 0x000fe2000bfc6270 */
[----:B------:R-:W-:Y:S02]  /*1c2ac0*/  VIADD R3, R48, 0x1e2 ;  /* 0x000001e230037836 */ /* 0x000fe40000000000 */
        /* <DEDUP_REMOVED lines=10> */
[----:B----4-:R-:W-:Y:S01]  /*1c2b70*/  PRMT R0, R54, 0x7771, RZ ;  /* 0x0000777136007816 */ /* 0x010fe200000000ff */
[----:B------:R-:W4:Y:S04]  /*1c2b80*/  LDL.LU.64 R50, [R1+0x1ce8] ;  /* 0x001ce80001327983 */ /* 0x000f280000300a00 */
[----:B-----5:R5:W-:Y:S01]  /*1c2b90*/  @P3 STG.E.U8 desc[UR62][R52.64], R0 ;  /* 0x0000000034003986 */ /* 0x020be2000c10113e */
[----:B------:R-:W-:-:S02]  /*1c2ba0*/  ISETP.LT.AND P3, PT, R47, UR25, !P4 ;  /* 0x000000192f007c0c */ /* 0x000fc4000e761270 */
[----:B-----5:R-:W-:Y:S01]  /*1c2bb0*/  PRMT R0, R54, 0x7772, RZ ;  /* 0x0000777236007816 */ /* 0x020fe200000000ff */
[----:B------:R-:W5:Y:S04]  /*1c2bc0*/  LDL.LU.64 R52, [R1+0x1cd0] ;  /* 0x001cd00001347983 */ /* 0x000f680000300a00 */
[----:B------:R-:W5:Y:S01]  /*1c2bd0*/  LDL.LU R55, [R1+0x2e8] ;  /* 0x0002e80001377983 */ /* 0x000f620000300800 */
[----:B------:R-:W0:Y:S03]  /*1c2be0*/  LDCU UR25, c[0x0][0x398] ;  /* 0x00007300ff1977ac */ /* 0x000e260008000800 */
[----:B------:R1:W-:Y:S01]  /*1c2bf0*/  @P5 STG.E.U8 desc[UR62][R60.64], R0 ;  /* 0x000000003c005986 */ /* 0x0003e2000c10113e */
[----:B------:R-:W-:-:S02]  /*1c2c00*/  ISETP.GE.AND P5, PT, R3, UR33, PT ;  /* 0x0000002103007c0c */ /* 0x000fc4000bfa6270 */
[----:B------:R-:W-:Y:S02]  /*1c2c10*/  PRMT R3, R45, 0x7770, RZ ;  /* 0x000077702d037816 */ /* 0x000fe400000000ff */
[----:B-1----:R-:W-:Y:S01]  /*1c2c20*/  PRMT R0, R54, 0x7773, RZ ;  /* 0x0000777336007816 */ /* 0x002fe200000000ff */
[----:B------:R-:W5:Y:S04]  /*1c2c30*/  LDL.LU.64 R60, [R1+0x1d08] ;  /* 0x001d0800013c7983 */ /* 0x000f680000300a00 */
[----:B------:R-:W-:Y:S04]  /*1c2c40*/  @P6 STG.E.U8 desc[UR62][R42.64], R0 ;  /* 0x000000002a006986 */ /* 0x000fe8000c10113e */
[----:B---3--:R1:W-:Y:S04]  /*1c2c50*/  @P3 STG.E.U8 desc[UR62][R58.64], R3 ;  /* 0x000000033a003986 */ /* 0x0083e8000c10113e */
[----:B-1----:R-:W3:Y:S01]  /*1c2c60*/  LDL.LU.64 R58, [R1+0x1d00] ;  /* 0x001d0000013a7983 */ /* 0x002ee20000300a00 */
[----:B------:R-:W-:Y:S01]  /*1c2c70*/  ISETP.LT.AND P4, PT, R49, UR20, !P4 ;  /* 0x0000001431007c0c */ /* 0x000fe2000e781270 */
[----:B------:R-:W1:Y:S01]  /*1c2c80*/  LDCU UR20, c[0x0][0x398] ;  /* 0x00007300ff1477ac */ /* 0x000e620008000800 */
[----:B0-----:R-:W-:-:S02]  /*1c2c90*/  ISETP.LT.AND P6, PT, R47, UR22, !P5 ;  /* 0x000000162f007c0c */ /* 0x001fc4000efc1270 */
        /* <DEDUP_REMOVED lines=8> */
[----:B------:R-:W-:-:S03]  /*1c2d20*/  ISETP.LT.AND P4, PT, R47, UR25, !P3 ;  /* 0x000000192f007c0c */ /* 0x000fc6000df81270 */
[----:B--2---:R-:W2:Y:S01]  /*1c2d30*/  LDL.LU.64 R56, [R1+0x1d10] ;  /* 0x001d100001387983 */ /* 0x004ea20000300a00 */
[----:B------:R-:W-:Y:S02]  /*1c2d40*/  PRMT R3, R45, 0x7772, RZ ;  /* 0x000077722d037816 */ /* 0x000fe400000000ff */
[----:B-1----:R-:W-:Y:S01]  /*1c2d50*/  ISETP.LT.AND P3, PT, R49, UR20, !P3 ;  /* 0x0000001431007c0c */ /* 0x002fe2000df61270 */
[----:B------:R-:W1:Y:S01]  /*1c2d60*/  LDCU UR25, c[0x0][0x398] ;  /* 0x00007300ff1977ac */ /* 0x000e620008000800 */
[----:B------:R-:W0:Y:S01]  /*1c2d70*/  LDCU UR20, c[0x0][0x39c] ;  /* 0x00007380ff1477ac */ /* 0x000e220008000800 */
[----:B----4-:R4:W-:Y:S01]  /*1c2d80*/  @P6 STG.E.U8 desc[UR62][R50.64], R3 ;  /* 0x0000000332006986 */ /* 0x0109e2000c10113e */
[----:B------:R-:W-:Y:S01]  /*1c2d90*/  ISETP.GE.AND P6, PT, R0, UR24, PT ;  /* 0x0000001800007c0c */ /* 0x000fe2000bfc6270 */
[----:B------:R-:W0:Y:S02]  /*1c2da0*/  LDCU UR24, c[0x0][0x398] ;  /* 0x00007300ff1877ac */ /* 0x000e240008000800 */
[----:B----4-:R-:W4:Y:S01]  /*1c2db0*/  LDL.LU.64 R50, [R1+0x1cf8] ;  /* 0x001cf80001327983 */ /* 0x010f220000300a00 */
[----:B------:R-:W-:-:S03]  /*1c2dc0*/  PRMT R3, R45, 0x7773, RZ ;  /* 0x000077732d037816 */ /* 0x000fc600000000ff */
[----:B------:R-:W4:Y:S04]  /*1c2dd0*/  LDL.LU R54, [R1+0x2ec] ;  /* 0x0002ec0001367983 */ /* 0x000f280000300800 */
[----:B-----5:R5:W-:Y:S01]  /*1c2de0*/  @P5 STG.E.U8 desc[UR62][R52.64], R3 ;  /* 0x0000000334005986 */ /* 0x020be2000c10113e */
[----:B------:R-:W-:-:S03]  /*1c2df0*/  PRMT R0, R55, 0x7770, RZ ;  /* 0x0000777037007816 */ /* 0x000fc600000000ff */
[----:B-----5:R-:W5:Y:S04]  /*1c2e00*/  LDL.LU.64 R52, [R1+0x1d20] ;  /* 0x001d200001347983 */ /* 0x020f680000300a00 */
[----:B------:R0:W-:Y:S02]  /*1c2e10*/  @P4 STG.E.U8 desc[UR62][R60.64], R0 ;  /* 0x000000003c004986 */ /* 0x0001e4000c10113e */
[----:B0-----:R-:W-:Y:S02]  /*1c2e20*/  PRMT R0, R55, 0x7771, RZ ;  /* 0x0000777137007816 */ /* 0x001fe400000000ff */
[----:B------:R-:W5:Y:S04]  /*1c2e30*/  LDL.LU.64 R60, [R1+0x1d50] ;  /* 0x001d5000013c7983 */ /* 0x000f680000300a00 */
[----:B---3--:R0:W-:Y:S04]  /*1c2e40*/  @P3 STG.E.U8 desc[UR62][R58.64], R0 ;  /* 0x000000003a003986 */ /* 0x0081e8000c10113e */
[----:B0-----:R-:W3:Y:S01]  /*1c2e50*/  LDL.LU.64 R58, [R1+0x1d68] ;  /* 0x001d6800013a7983 */ /* 0x001ee20000300a00 */
[----:B------:R-:W-:Y:S01]  /*1c2e60*/  ISETP.LT.AND P5, PT, R47, UR22, !P6 ;  /* 0x000000162f007c0c */ /* 0x000fe2000f7a1270 */
[----:B------:R-:W-:Y:S01]  /*1c2e70*/  VIADD R3, R48, 0x1e6 ;  /* 0x000001e630037836 */ /* 0x000fe20000000000 */
[----:B------:R-:W0:Y:S01]  /*1c2e80*/  LDCU UR22, c[0x0][0x398] ;  /* 0x00007300ff1677ac */ /* 0x000e220008000800 */
[----:B------:R-:W-:Y:S01]  /*1c2e90*/  ISETP.LT.AND P6, PT, R49, UR23, !P6 ;  /* 0x0000001731007c0c */ /* 0x000fe2000f7c1270 */
[----:B------:R-:W1:Y:S02]  /*1c2ea0*/  LDCU UR23, c[0x0][0x398] ;  /* 0x00007300ff1777ac */ /* 0x000e640008000800 */
[----:B------:R-:W-:-:S02]  /*1c2eb0*/  ISETP.GE.AND P4, PT, R3, UR12, PT ;  /* 0x0000000c03007c0c */ /* 0x000fc4000bf86270 */
[C---:B------:R-:W-:Y:S02]  /*1c2ec0*/  PRMT R3, R55.reuse, 0x7772, RZ ;  /* 0x0000777237037816 */ /* 0x040fe400000000ff */
[----:B------:R-:W-:Y:S01]  /*1c2ed0*/  PRMT R4, R55, 0x7773, RZ ;  /* 0x0000777337047816 */ /* 0x000fe200000000ff */
[----:B------:R-:W-:Y:S01]  /*1c2ee0*/  VIADD R0, R48, 0x1e7 ;  /* 0x000001e730007836 */ /* 0x000fe20000000000 */
        /* <DEDUP_REMOVED lines=8> */
[----:B------:R-:W2:Y:S04]  /*1c2f70*/  LDL.LU R55, [R1+0x2d0] ;  /* 0x0002d00001377983 */ /* 0x000ea80000300800 */
[----:B------:R-:W2:Y:S01]  /*1c2f80*/  LDL.LU.64 R44, [R1+0x1d40] ;  /* 0x001d4000012c7983 */ /* 0x000ea20000300a00 */
[----:B------:R-:W-:Y:S01]  /*1c2f90*/  VIADD R3, R48, 0x1e8 ;  /* 0x000001e830037836 */ /* 0x000fe20000000000 */
[----:B----4-:R-:W-:-:S02]  /*1c2fa0*/  PRMT R0, R54, 0x7770, RZ ;  /* 0x0000777036007816 */ /* 0x010fc400000000ff */
[----:B------:R4:W-:Y:S01]  /*1c2fb0*/  @P6 STG.E.U8 desc[UR62][R50.64], R4 ;  /* 0x0000000432006986 */ /* 0x0009e2000c10113e */
[----:B-1----:R-:W-:-:S03]  /*1c2fc0*/  ISETP.LT.AND P6, PT, R47, UR23, !P5 ;  /* 0x000000172f007c0c */ /* 0x002fc6000efc1270 */
[----:B----4-:R-:W4:Y:S04]  /*1c2fd0*/  LDL.LU.64 R50, [R1+0x1d38] ;  /* 0x001d380001327983 */ /* 0x010f280000300a00 */
[----:B-----5:R1:W-:Y:S01]  /*1c2fe0*/  @P3 STG.E.U8 desc[UR62][R52.64], R0 ;  /* 0x0000000034003986 */ /* 0x0203e2000c10113e */
[----:B------:R-:W-:Y:S02]  /*1c2ff0*/  ISETP.GE.AND P3, PT, R3, UR6, PT ;  /* 0x0000000603007c0c */ /* 0x000fe4000bf66270 */
[C---:B------:R-:W-:Y:S02]  /*1c3000*/  PRMT R3, R54.reuse, 0x7771, RZ ;  /* 0x0000777136037816 */ /* 0x040fe400000000ff */
[----:B------:R-:W-:Y:S01]  /*1c3010*/  ISETP.LT.AND P5, PT, R49, UR25, !P5 ;  /* 0x0000001931007c0c */ /* 0x000fe2000efa1270 */
[----:B------:R-:W5:Y:S01]  /*1c3020*/  LDCU UR6, c[0x0][0x398] ;  /* 0x00007300ff0677ac */ /* 0x000f620008000800 */
[----:B------:R-:W0:Y:S01]  /*1c3030*/  LDCU UR23, c[0x0][0x398] ;  /* 0x00007300ff1777ac */ /* 0x000e220008000800 */
[----:B-1----:R-:W4:Y:S01]  /*1c3040*/  LDL.LU.64 R52, [R1+0x1d78] ;  /* 0x001d780001347983 */ /* 0x002f220000300a00 */
[----:B------:R-:W-:-:S03]  /*1c3050*/  PRMT R0, R54, 0x7772, RZ ;  /* 0x0000777236007816 */ /* 0x000fc600000000ff */
[----:B------:R-:W4:Y:S04]  /*1c3060*/  LDL.LU.64 R42, [R1+0x1d60] ;  /* 0x001d6000012a7983 */ /* 0x000f280000300a00 */
[----:B------:R1:W-:Y:S04]  /*1c3070*/  @P4 STG.E.U8 desc[UR62][R60.64], R3 ;  /* 0x000000033c004986 */ /* 0x0003e8000c10113e */
[----:B-1----:R-:W4:Y:S04]  /*1c3080*/  LDL.LU R61, [R1+0x2d4] ;  /* 0x0002d400013d7983 */ /* 0x002f280000300800 */
[----:B---3--:R1:W-:Y:S04]  /*1c3090*/  @P6 STG.E.U8 desc[UR62][R58.64], R0 ;  /* 0x000000003a006986 */ /* 0x0083e8000c10113e */
[----:B-1----:R-:W3:Y:S01]  /*1c30a0*/  LDL.LU.64 R58, [R1+0x1da0] ;  /* 0x001da000013a7983 */ /* 0x002ee20000300a00 */
[----:B------:R-:W-:Y:S01]  /*1c30b0*/  VIADD R3, R48, 0x1e9 ;  /* 0x000001e930037836 */ /* 0x000fe20000000000 */
[----:B0-----:R-:W-:-:S02]  /*1c30c0*/  ISETP.LT.AND P4, PT, R47, UR4, !P3 ;  /* 0x000000042f007c0c */ /* 0x001fc4000df81270 */
[----:B------:R-:W-:Y:S02]  /*1c30d0*/  PRMT R4, R54, 0x7773, RZ ;  /* 0x0000777336047816 */ /* 0x000fe400000000ff */
[----:B------:R-:W-:Y:S01]  /*1c30e0*/  ISETP.GE.AND P6, PT, R3, UR8, PT ;  /* 0x0000000803007c0c */ /* 0x000fe2000bfc6270 */
[----:B------:R-:W0:Y:S01]  /*1c30f0*/  LDCU UR8, c[0x0][0x398] ;  /* 0x00007300ff0877ac */ /* 0x000e220008000800 */
[----:B------:R-:W-:Y:S01]  /*1c3100*/  ISETP.LT.AND P3, PT, R49, UR22, !P3 ;  /* 0x0000001631007c0c */ /* 0x000fe2000df61270 */
[----:B------:R-:W-:Y:S01]  /*1c3110*/  VIADD R3, R48, 0x1ea ;  /* 0x000001ea30037836 */ /* 0x000fe20000000000 */
[----:B------:R-:W1:Y:S01]  /*1c3120*/  LDCU UR22, c[0x0][0x398] ;  /* 0x00007300ff1677ac */ /* 0x000e620008000800 */
[----:B------:R-:W0:Y:S01]  /*1c3130*/  LDCU UR4, c[0x0][0x39c] ;  /* 0x00007380ff0477ac */ /* 0x000e220008000800 */
[----:B--2---:R2:W-:Y:S01]  /*1c3140*/  @P5 STG.E.U8 desc[UR62][R56.64], R4 ;  /* 0x0000000438005986 */ /* 0x0045e2000c10113e */
[----:B------:R-:W-:Y:S02]  /*1c3150*/  PRMT R0, R55, 0x7770, RZ ;  /* 0x0000777037007816 */ /* 0x000fe400000000ff */
[----:B-----5:R-:W-:-:S03]  /*1c3160*/  ISETP.LT.AND P5, PT, R47, UR6, !P6 ;  /* 0x000000062f007c0c */ /* 0x020fc6000f7a1270 */
[----:B------:R5:W-:Y:S04]  /*1c3170*/  @P4 STG.E.U8 desc[UR62][R44.64], R0 ;  /* 0x000000002c004986 */ /* 0x000be8000c10113e */
[----:B--2---:R-:W2:Y:S01]  /*1c3180*/  LDL.LU.64 R56, [R1+0x1d98] ;  /* 0x001d980001387983 */ /* 0x004ea20000300a00 */
[----:B------:R-:W-:Y:S01]  /*1c3190*/  ISETP.GE.AND P4, PT, R3, UR10, PT ;  /* 0x0000000a03007c0c */ /* 0x000fe2000bf86270 */
[----:B------:R-:W1:Y:S02]  /*1c31a0*/  LDCU UR6, c[0x0][0x398] ;  /* 0x00007300ff0677ac */ /* 0x000e640008000800 */
[----:B-----5:R-:W5:Y:S01]  /*1c31b0*/  LDL.LU.64 R44, [R1+0x1d90] ;  /* 0x001d9000012c7983 */ /* 0x020f620000300a00 */
[----:B------:R-:W-:Y:S02]  /*1c31c0*/  PRMT R0, R55, 0x7771, RZ ;  /* 0x0000777137007816 */ /* 0x000fe400000000ff */
[----:B------:R-:W-:Y:S01]  /*1c31d0*/  ISETP.LT.AND P6, PT, R49, UR23, !P6 ;  /* 0x0000001731007c0c */ /* 0x000fe2000f7c1270 */
[----:B------:R-:W-:Y:S01]  /*1c31e0*/  VIADD R3, R48, 0x1eb ;  /* 0x000001eb30037836 */ /* 0x000fe20000000000 */
[----:B------:R-:W1:Y:S01]  /*1c31f0*/  LDCU UR10, c[0x0][0x398] ;  /* 0x00007300ff0a77ac */ /* 0x000e620008000800 */
[----:B----4-:R4:W-:Y:S01]  /*1c3200*/  @P3 STG.E.U8 desc[UR62][R50.64], R0 ;  /* 0x0000000032003986 */ /* 0x0109e2000c10113e */
[----:B0-----:R-:W-:-:S02]  /*1c3210*/  ISETP.LT.AND P3, PT, R47, UR8, !P4 ;  /* 0x000000082f007c0c */ /* 0x001fc4000e761270 */
[----:B----4-:R-:W-:Y:S01]  /*1c3220*/  PRMT R0, R55, 0x7772, RZ ;  /* 0x0000777237007816 */ /* 0x010fe200000000ff */
[----:B------:R-:W4:Y:S04]  /*1c3230*/  LDL.LU.64 R50, [R1+0x1d88] ;  /* 0x001d880001327983 */ /* 0x000f280000300a00 */
[----:B------:R-:W4:Y:S01]  /*1c3240*/  LDL.LU R54, [R1+0x2d8] ;  /* 0x0002d80001367983 */ /* 0x000f220000300800 */
[----:B------:R-:W0:Y:S03]  /*1c3250*/  LDCU UR8, c[0x0][0x398] ;  /* 0x00007300ff0877ac */ /* 0x000e260008000800 */
[----:B------:R0:W-:Y:S01]  /*1c3260*/  @P5 STG.E.U8 desc[UR62][R52.64], R0 ;  /* 0x0000000034005986 */ /* 0x0001e2000c10113e */
[----:B------:R-:W-:-:S02]  /*1c3270*/  ISETP.GE.AND P5, PT, R3, UR14, PT ;  /* 0x0000000e03007c0c */ /* 0x000fc4000bfa6270 */
[----:B-1----:R-:W-:Y:S01]  /*1c3280*/  ISETP.LT.AND P4, PT, R49, UR22, !P4 ;  /* 0x0000001631007c0c */ /* 0x002fe2000e781270 */
[----:B------:R-:W1:Y:S01]  /*1c3290*/  LDCU UR14, c[0x0][0x398] ;  /* 0x00007300ff0e77ac */ /* 0x000e620008000800 */
[----:B0-----:R-:W-:Y:S01]  /*1c32a0*/  PRMT R0, R55, 0x7773, RZ ;  /* 0x0000777337007816 */ /* 0x001fe200000000ff */
[----:B------:R-:W4:Y:S01]  /*1c32b0*/  LDL.LU.64 R52, [R1+0x1dd8] ;  /* 0x001dd80001347983 */ /* 0x000f220000300a00 */
[----:B------:R-:W-:-:S03]  /*1c32c0*/  PRMT R3, R61, 0x7770, RZ ;  /* 0x000077703d037816 */ /* 0x000fc600000000ff */
[----:B------:R-:W-:Y:S04]  /*1c32d0*/  @P6 STG.E.U8 desc[UR62][R42.64], R0 ;  /* 0x000000002a006986 */ /* 0x000fe8000c10113e */
[----:B---3--:R0:W-:Y:S04]  /*1c32e0*/  @P3 STG.E.U8 desc[UR62][R58.64], R3 ;  /* 0x000000033a003986 */ /* 0x0081e8000c10113e */
[----:B0-----:R-:W3:Y:S01]  /*1c32f0*/  LDL.LU.64 R58, [R1+0x1dd0] ;  /* 0x001dd000013a7983 */ /* 0x001ee20000300a00 */
[----:B------:R-:W-:Y:S02]  /*1c3300*/  ISETP.LT.AND P6, PT, R47, UR6, !P5 ;  /* 0x000000062f007c0c */ /* 0x000fe4000efc1270 */
[----:B------:R-:W-:Y:S01]  /*1c3310*/  PRMT R3, R61, 0x7771, RZ ;  /* 0x000077713d037816 */ /* 0x000fe200000000ff */
[----:B------:R-:W-:Y:S01]  /*1c3320*/  VIADD R0, R48, 0x1ec ;  /* 0x000001ec30007836 */ /* 0x000fe20000000000 */
[----:B------:R-:W-:Y:S01]  /*1c3330*/  ISETP.LT.AND P5, PT, R49, UR10, !P5 ;  /* 0x0000000a31007c0c */ /* 0x000fe2000efa1270 */
[----:B------:R-:W0:Y:S01]  /*1c3340*/  LDCU UR10, c[0x0][0x398] ;  /* 0x00007300ff0a77ac */ /* 0x000e220008000800 */
[----:B------:R-:W0:Y:S02]  /*1c3350*/  LDCU UR6, c[0x0][0x39c] ;  /* 0x00007380ff0677ac */ /* 0x000e240008000800 */
[----:B------:R-:W-:Y:S01]  /*1c3360*/  ISETP.GE.AND P3, PT, R0, UR16, PT ;  /* 0x0000001000007c0c */ /* 0x000fe2000bf66270 */
[----:B------:R-:W-:Y:S01]  /*1c3370*/  VIADD R0, R48, 0x1ed ;  /* 0x000001ed30007836 */ /* 0x000fe20000000000 */
[----:B------:R-:W0:Y:S01]  /*1c3380*/  LDCU UR16, c[0x0][0x398] ;  /* 0x00007300ff1077ac */ /* 0x000e220008000800 */
[----:B--2---:R2:W-:Y:S01]  /*1c3390*/  @P4 STG.E.U8 desc[UR62][R56.64], R3 ;  /* 0x0000000338004986 */ /* 0x0045e2000c10113e */
[----:B------:R-:W-:-:S02]  /*1c33a0*/  ISETP.LT.AND P4, PT, R47, UR8, !P3 ;  /* 0x000000082f007c0c */ /* 0x000fc4000df81270 */
[----:B--2---:R-:W-:Y:S01]  /*1c33b0*/  PRMT R3, R61, 0x7772, RZ ;  /* 0x000077723d037816 */ /* 0x004fe200000000ff */
[----:B------:R-:W2:Y:S01]  /*1c33c0*/  LDL.LU.64 R56, [R1+0x1de0] ;  /* 0x001de00001387983 */ /* 0x000ea20000300a00 */
[----:B------:R-:W0:Y:S03]  /*1c33d0*/  LDCU UR8, c[0x0][0x398] ;  /* 0x00007300ff0877ac */ /* 0x000e260008000800 */
[----:B-----5:R5:W-:Y:S01]  /*1c33e0*/  @P6 STG.E.U8 desc[UR62][R44.64], R3 ;  /* 0x000000032c006986 */ /* 0x020be2000c10113e */
[----:B-1----:R-:W-:Y:S02]  /*1c33f0*/  ISETP.LT.AND P3, PT, R49, UR14, !P3 ;  /* 0x0000000e31007c0c */ /* 0x002fe4000df61270 */
[----:B------:R-:W-:Y:S01]  /*1c3400*/  ISETP.GE.AND P6, PT, R0, UR18, PT ;  /* 0x0000001200007c0c */ /* 0x000fe2000bfc6270 */
[----:B------:R-:W1:Y:S01]  /*1c3410*/  LDCU UR14, c[0x0][0x398] ;  /* 0x00007300ff0e77ac */ /* 0x000e620008000800 */
[----:B-----5:R-:W5:Y:S04]  /*1c3420*/  LDL.LU.64 R44, [R1+0x1dc8] ;  /* 0x001dc800012c7983 */ /* 0x020f680000300a00 */
[----:B------:R-:W5:Y:S01]  /*1c3430*/  LDL.LU R55, [R1+0x2dc] ;  /* 0x0002dc0001377983 */ /* 0x000f620000300800 */
[----:B------:R-:W-:-:S03]  /*1c3440*/  PRMT R3, R61, 0x7773, RZ ;  /* 0x000077733d037816 */ /* 0x000fc600000000ff */
[----:B------:R-:W5:Y:S01]  /*1c3450*/  LDL.LU.64 R60, [R1+0x1df8] ;  /* 0x001df800013c7983 */ /* 0x000f620000300a00 */
[----:B----4-:R-:W-:-:S03]  /*1c3460*/  PRMT R0, R54, 0x7770, RZ ;  /* 0x0000777036007816 */ /* 0x010fc600000000ff */
[----:B------:R4:W-:Y:S04]  /*1c3470*/  @P5 STG.E.U8 desc[UR62][R50.64], R3 ;  /* 0x0000000332005986 */ /* 0x0009e8000c10113e */
[----:B------:R0:W-:Y:S04]  /*1c3480*/  @P4 STG.E.U8 desc[UR62][R52.64], R0 ;  /* 0x0000000034004986 */ /* 0x0001e8000c10113e */
[----:B----4-:R-:W4:Y:S01]  /*1c3490*/  LDL.LU.64 R50, [R1+0x1e40] ;  /* 0x001e400001327983 */ /* 0x010f220000300a00 */
[----:B0-----:R-:W-:-:S05]  /*1c34a0*/  PRMT R0, R54, 0x7771, RZ ;  /* 0x0000777136007816 */ /* 0x001fca00000000ff */
[----:B---3--:R0:W-:Y:S04]  /*1c34b0*/  @P3 STG.E.U8 desc[UR62][R58.64], R0 ;  /* 0x000000003a003986 */ /* 0x0081e8000c10113e */
[----:B0-----:R-:W3:Y:S01]  /*1c34c0*/  LDL.LU.64 R58, [R1+0x1e20] ;  /* 0x001e2000013a7983 */ /* 0x001ee20000300a00 */
[----:B------:R-:W-:Y:S01]  /*1c34d0*/  ISETP.LT.AND P5, PT, R47, UR16, !P6 ;  /* 0x000000102f007c0c */ /* 0x000fe2000f7a1270 */
[C---:B------:R-:W-:Y:S01]  /*1c34e0*/  VIADD R3, R48.reuse, 0x1ee ;  /* 0x000001ee30037836 */ /* 0x040fe20000000000 */
[----:B------:R-:W-:Y:S01]  /*1c34f0*/  ISETP.LT.AND P6, PT, R49, UR10, !P6 ;  /* 0x0000000a31007c0c */ /* 0x000fe2000f7c1270 */
[----:B------:R-:W0:Y:S01]  /*1c3500*/  LDCU UR10, c[0x0][0x398] ;  /* 0x00007300ff0a77ac */ /* 0x000e220008000800 */
[----:B------:R-:W-:Y:S01]  /*1c3510*/  VIADD R0, R48, 0x1ef ;  /* 0x000001ef30007836 */ /* 0x000fe20000000000 */
[----:B------:R-:W3:Y:S01]  /*1c3520*/  LDL.LU.64 R52, [R1+0x1df0] ;  /* 0x001df00001347983 */ /* 0x000ee20000300a00 */
[----:B------:R-:W-:-:S02]  /*1c3530*/  ISETP.GE.AND P4, PT, R3, UR20, PT ;  /* 0x0000001403007c0c */ /* 0x000fc4000bf86270 */
[C---:B------:R-:W-:Y:S02]  /*1c3540*/  PRMT R3, R54.reuse, 0x7772, RZ ;  /* 0x0000777236037816 */ /* 0x040fe400000000ff */
[----:B------:R-:W-:Y:S01]  /*1c3550*/  PRMT R4, R54, 0x7773, RZ ;  /* 0x0000777336047816 */ /* 0x000fe200000000ff */
[----:B------:R-:W0:Y:S01]  /*1c3560*/  LDCU UR16, c[0x0][0x398] ;  /* 0x00007300ff1077ac */ /* 0x000e220008000800 */
[----:B------:R-:W-:Y:S02]  /*1c3570*/  ISETP.LT.AND P3, PT, R47, UR8, !P4 ;  /* 0x000000082f007c0c */ /* 0x000fe4000e761270 */
[----:B-1----:R-:W-:Y:S01]  /*1c3580*/  ISETP.LT.AND P4, PT, R49, UR14, !P4 ;  /* 0x0000000e31007c0c */ /* 0x002fe2000e781270 */
[----:B------:R-:W1:Y:S01]  /*1c3590*/  LDCU UR14, c[0x0][0x398] ;  /* 0x00007300ff0e77ac */ /* 0x000e620008000800 */
[----:B------:R-:W0:Y:S01]  /*1c35a0*/  LDCU UR8, c[0x0][0x39c] ;  /* 0x00007380ff0877ac */ /* 0x000e220008000800 */
[----:B--2---:R2:W-:Y:S01]  /*1c35b0*/  @P5 STG.E.U8 desc[UR62][R56.64], R3 ;  /* 0x0000000338005986 */ /* 0x0045e2000c10113e */
[----:B------:R-:W-:Y:S01]  /*1c35c0*/  ISETP.GE.AND P5, PT, R0, UR12, PT ;  /* 0x0000000c00007c0c */ /* 0x000fe2000bfa6270 */
[----:B------:R-:W0:Y:S02]  /*1c35d0*/  LDCU UR12, c[0x0][0x398] ;  /* 0x00007300ff0c77ac */ /* 0x000e240008000800 */
[----:B--2---:R-:W2:Y:S04]  /*1c35e0*/  LDL.LU R56, [R1+0x2c0] ;  /* 0x0002c00001387983 */ /* 0x004ea80000300800 */
[----:B------:R-:W2:Y:S01]  /*1c35f0*/  LDL.LU.64 R42, [R1+0x1e18] ;  /* 0x001e1800012a7983 */ /* 0x000ea20000300a00 */
[----:B------:R-:W-:Y:S01]  /*1c3600*/  VIADD R3, R48, 0x1f0 ;  /* 0x000001f030037836 */ /* 0x000fe20000000000 */
[----:B-----5:R-:W-:-:S02]  /*1c3610*/  PRMT R0, R55, 0x7770, RZ ;  /* 0x0000777037007816 */ /* 0x020fc400000000ff */
[----:B------:R5:W-:Y:S01]  /*1c3620*/  @P6 STG.E.U8 desc[UR62][R44.64], R4 ;  /* 0x000000042c006986 */ /* 0x000be2000c10113e */
[----:B0-----:R-:W-:Y:S01]  /*1c3630*/  ISETP.LT.AND P6, PT, R47, UR10, !P5 ;  /* 0x0000000a2f007c0c */ /* 0x001fe2000efc1270 */
[----:B------:R-:W0:Y:S02]  /*1c3640*/  LDCU UR10, c[0x0][0x398] ;  /* 0x00007300ff0a77ac */ /* 0x000e240008000800 */
[----:B------:R1:W-:Y:S01]  /*1c3650*/  @P3 STG.E.U8 desc[UR62][R60.64], R0 ;  /* 0x000000003c003986 */ /* 0x0003e2000c10113e */
[----:B------:R-:W-:Y:S02]  /*1c3660*/  ISETP.GE.AND P3, PT, R3, UR4, PT ;  /* 0x0000000403007c0c */ /* 0x000fe4000bf66270 */
[C---:B------:R-:W-:Y:S02]  /*1c3670*/  PRMT R3, R55.reuse, 0x7771, RZ ;  /* 0x0000777137037816 */ /* 0x040fe400000000ff */
[----:B-----5:R-:W-:Y:S02]  /*1c3680*/  PRMT R4, R55, 0x7773, RZ ;  /* 0x0000777337047816 */ /* 0x020fe400000000ff */
[----:B------:R-:W-:Y:S01]  /*1c3690*/  ISETP.LT.AND P5, PT, R49, UR16, !P5 ;  /* 0x0000001031007c0c */ /* 0x000fe2000efa1270 */
[----:B------:R-:W5:Y:S01]  /*1c36a0*/  LDCU UR16, c[0x0][0x398] ;  /* 0x00007300ff1077ac */ /* 0x000f620008000800 */
[----:B------:R-:W0:Y:S01]  /*1c36b0*/  LDCU UR4, c[0x0][0x39c] ;  /* 0x00007380ff0477ac */ /* 0x000e220008000800 */
[----:B-1----:R-:W2:Y:S01]  /*1c36c0*/  LDL.LU.64 R60, [R1+0x1e10] ;  /* 0x001e1000013c7983 */ /* 0x002ea20000300a00 */
[----:B------:R-:W-:-:S03]  /*1c36d0*/  PRMT R0, R55, 0x7772, RZ ;  /* 0x0000777237007816 */ /* 0x000fc600000000ff */
[----:B------:R-:W2:Y:S04]  /*1c36e0*/  LDL.LU.64 R54, [R1+0x1e38] ;  /* 0x001e380001367983 */ /* 0x000ea80000300a00 */
[----:B----4-:R1:W-:Y:S04]  /*1c36f0*/  @P4 STG.E.U8 desc[UR62][R50.64], R3 ;  /* 0x0000000332004986 */ /* 0x0103e8000c10113e */
[----:B-1----:R-:W4:Y:S04]  /*1c3700*/  LDL.LU.64 R50, [R1+0x1e30] ;  /* 0x001e300001327983 */ /* 0x002f280000300a00 */
[----:B------:R-:W4:Y:S04]  /*1c3710*/  LDL.LU R45, [R1+0x2c4] ;  /* 0x0002c400012d7983 */ /* 0x000f280000300800 */
[----:B---3--:R1:W-:Y:S04]  /*1c3720*/  @P6 STG.E.U8 desc[UR62][R58.64], R0 ;  /* 0x000000003a006986 */ /* 0x0083e8000c10113e */
[----:B-1----:R-:W3:Y:S01]  /*1c3730*/  LDL.LU.64 R58, [R1+0x1e50] ;  /* 0x001e5000013a7983 */ /* 0x002ee20000300a00 */
[----:B------:R-:W-:Y:S01]  /*1c3740*/  VIADD R3, R48, 0x1f1 ;  /* 0x000001f130037836 */ /* 0x000fe20000000000 */
[----:B------:R-:W-:-:S04]  /*1c3750*/  ISETP.LT.AND P4, PT, R47, UR12, !P3 ;  /* 0x0000000c2f007c0c */ /* 0x000fc8000df81270 */
[----:B------:R-:W-:Y:S01]  /*1c3760*/  ISETP.GE.AND P6, PT, R3, UR6, PT ;  /* 0x0000000603007c0c */ /* 0x000fe2000bfc6270 */
[----:B------:R-:W1:Y:S01]  /*1c3770*/  LDCU UR6, c[0x0][0x398] ;  /* 0x00007300ff0677ac */ /* 0x000e620008000800 */
[----:B------:R-:W-:Y:S01]  /*1c3780*/  ISETP.LT.AND P3, PT, R49, UR14, !P3 ;  /* 0x0000000e31007c0c */ /* 0x000fe2000df61270 */
[----:B------:R-:W-:Y:S01]  /*1c3790*/  VIADD R3, R48, 0x1f2 ;  /* 0x000001f230037836 */ /* 0x000fe20000000000 */
[----:B------:R1:W-:Y:S01]  /*1c37a0*/  @P5 STG.E.U8 desc[UR62][R52.64], R4 ;  /* 0x0000000434005986 */ /* 0x0003e2000c10113e */
[----:B0-----:R-:W-:Y:S02]  /*1c37b0*/  ISETP.LT.AND P5, PT, R47, UR10, !P6 ;  /* 0x0000000a2f007c0c */ /* 0x001fe4000f7a1270 */
[----:B-----5:R-:W-:Y:S01]  /*1c37c0*/  ISETP.LT.AND P6, PT, R49, UR16, !P6 ;  /* 0x0000001031007c0c */ /* 0x020fe2000f7c1270 */
[----:B------:R-:W0:Y:S01]  /*1c37d0*/  LDCU UR12, c[0x0][0x398] ;  /* 0x00007300ff0c77ac */ /* 0x000e220008000800 */
[----:B------:R-:W5:Y:S01]  /*1c37e0*/  LDCU UR10, c[0x0][0x398] ;  /* 0x00007300ff0a77ac */ /* 0x000f620008000800 */
[----:B-1----:R-:W5:Y:S01]  /*1c37f0*/  LDL.LU.64 R52, [R1+0x1e48] ;  /* 0x001e480001347983 */ /* 0x002f620000300a00 */
[----:B--2---:R-:W-:-:S05]  /*1c3800*/  PRMT R0, R56, 0x7770, RZ ;  /* 0x0000777038007816 */ /* 0x004fca00000000ff */
[----:B------:R1:W-:Y:S01]  /*1c3810*/  @P4 STG.E.U8 desc[UR62][R42.64], R0 ;  /* 0x000000002a004986 */ /* 0x0003e2000c10113e */
[----:B------:R-:W-:Y:S01]  /*1c3820*/  ISETP.GE.AND P4, PT, R3, UR8, PT ;  /* 0x0000000803007c0c */ /* 0x000fe2000bf86270 */
[----:B------:R-:W-:Y:S01]  /*1c3830*/  VIADD R3, R48, 0x1f3 ;  /* 0x000001f330037836 */ /* 0x000fe20000000000 */
[----:B------:R-:W2:Y:S01]  /*1c3840*/  LDCU UR8, c[0x0][0x398] ;  /* 0x00007300ff0877ac */ /* 0x000ea20008000800 */
[----:B-1----:R-:W-:Y:S01]  /*1c3850*/  PRMT R0, R56, 0x7771, RZ ;  /* 0x0000777138007816 */ /* 0x002fe200000000ff */
[----:B------:R-:W5:Y:S04]  /*1c3860*/  LDL.LU.64 R42, [R1+0x1dc0] ;  /* 0x001dc000012a7983 */ /* 0x000f680000300a00 */
[----:B------:R1:W-:Y:S01]  /*1c3870*/  @P3 STG.E.U8 desc[UR62][R60.64], R0 ;  /* 0x000000003c003986 */ /* 0x0003e2000c10113e */
[----:B------:R-:W-:-:S03]  /*1c3880*/  ISETP.LT.AND P3, PT, R47, UR6, !P4 ;  /* 0x000000062f007c0c */ /* 0x000fc6000e761270 */
[----:B-1----:R-:W5:Y:S01]  /*1c3890*/  LDL.LU.64 R60, [R1+0x1c90] ;  /* 0x001c9000013c7983 */ /* 0x002f620000300a00 */
[----:B------:R-:W-:-:S03]  /*1c38a0*/  PRMT R0, R56, 0x7772, RZ ;  /* 0x0000777238007816 */ /* 0x000fc600000000ff */
[----:B------:R-:W5:Y:S01]  /*1c38b0*/  LDL.LU R57, [R1+0x2c8] ;  /* 0x0002c80001397983 */ /* 0x000f620000300800 */
[----:B------:R-:W1:Y:S03]  /*1c38c0*/  LDCU UR6, c[0x0][0x398] ;  /* 0x00007300ff0677ac */ /* 0x000e660008000800 */
[----:B------:R0:W-:Y:S01]  /*1c38d0*/  @P5 STG.E.U8 desc[UR62][R54.64], R0 ;  /* 0x0000000036005986 */ /* 0x0001e2000c10113e */
[----:B------:R-:W-:Y:S02]  /*1c38e0*/  ISETP.GE.AND P5, PT, R3, UR4, PT ;  /* 0x0000000403007c0c */ /* 0x000fe4000bfa6270 */
[----:B----4-:R-:W-:Y:S01]  /*1c38f0*/  PRMT R3, R45, 0x7770, RZ ;  /* 0x000077702d037816 */ /* 0x010fe200000000ff */
[----:B------:R-:W4:Y:S01]  /*1c3900*/  LDCU UR4, c[0x0][0x398] ;  /* 0x00007300ff0477ac */ /* 0x000f220008000800 */
[----:B0-----:R-:W5:Y:S01]  /*1c3910*/  LDL.LU.64 R54, [R1+0x1aa8] ;  /* 0x001aa80001367983 */ /* 0x001f620000300a00 */
[----:B------:R-:W-:-:S05]  /*1c3920*/  PRMT R0, R56, 0x7773, RZ ;  /* 0x0000777338007816 */ /* 0x000fca00000000ff */
[----:B------:R-:W-:Y:S04]  /*1c3930*/  @P6 STG.E.U8 desc[UR62][R50.64], R0 ;  /* 0x0000000032006986 */ /* 0x000fe8000c10113e */
[----:B---3--:R0:W-:Y:S04]  /*1c3940*/  @P3 STG.E.U8 desc[UR62][R58.64], R3 ;  /* 0x000000033a003986 */ /* 0x0081e8000c10113e */
[----:B0-----:R-:W3:Y:S01]  /*1c3950*/  LDL.LU.64 R58, [R1+0x1b30] ;  /* 0x001b3000013a7983 */ /* 0x001ee20000300a00 */
[----:B------:R-:W-:Y:S02]  /*1c3960*/  ISETP.LT.AND P4, PT, R49, UR12, !P4 ;  /* 0x0000000c31007c0c */ /* 0x000fe4000e781270 */
[----:B--2---:R-:W-:-:S02]  /*1c3970*/  ISETP.LT.AND P6, PT, R47, UR8, !P5 ;  /* 0x000000082f007c0c */ /* 0x004fc4000efc1270 */
[----:B------:R-:W-:Y:S01]  /*1c3980*/  PRMT R3, R45, 0x7771, RZ ;  /* 0x000077712d037816 */ /* 0x000fe200000000ff */
[----:B------:R-:W-:Y:S01]  /*1c3990*/  VIADD R0, R48, 0x1f6 ;  /* 0x000001f630007836 */ /* 0x000fe20000000000 */
[----:B-----5:R-:W-:Y:S02]  /*1c39a0*/  ISETP.LT.AND P5, PT, R49, UR10, !P5 ;  /* 0x0000000a31007c0c */ /* 0x020fe4000efa1270 */
[C---:B------:R-:W-:Y:S01]  /*1c39b0*/  PRMT R4, R45.reuse, 0x7772, RZ ;  /* 0x000077722d047816 */ /* 0x040fe200000000ff */
[----:B------:R-:W2:Y:S01]  /*1c39c0*/  LDL.LU.64 R50, [R1+0x1a30] ;  /* 0x001a300001327983 */ /* 0x000ea20000300a00 */
[----:B------:R-:W-:Y:S02]  /*1c39d0*/  PRMT R8, R45, 0x7773, RZ ;  /* 0x000077732d087816 */ /* 0x000fe400000000ff */
[----:B------:R-:W-:Y:S01]  /*1c39e0*/  ISETP.GE.AND P3, PT, R0, UR21, PT ;  /* 0x0000001500007c0c */ /* 0x000fe2000bf66270 */
[C---:B------:R-:W-:Y:S01]  /*1c39f0*/  VIADD R0, R48.reuse, 0x1f7 ;  /* 0x000001f730007836 */ /* 0x040fe20000000000 */
[----:B------:R-:W0:Y:S01]  /*1c3a00*/  LDCU UR8, c[0x0][0x398] ;  /* 0x00007300ff0877ac */ /* 0x000e220008000800 */
[----:B------:R-:W5:Y:S01]  /*1c3a10*/  LDCU UR10, c[0x0][0x398] ;  /* 0x00007300ff0a77ac */ /* 0x000f620008000800 */
[----:B------:R-:W-:Y:S01]  /*1c3a20*/  VIADD R9, R48, 0x1f9 ;  /* 0x000001f930097836 */ /* 0x000fe20000000000 */
[----:B------:R0:W-:Y:S01]  /*1c3a30*/  @P4 STG.E.U8 desc[UR62][R52.64], R3 ;  /* 0x0000000334004986 */ /* 0x0001e2000c10113e */
[----:B----4-:R-:W-:-:S02]  /*1c3a40*/  ISETP.LT.AND P4, PT, R47, UR4, !P1 ;  /* 0x000000042f007c0c */ /* 0x010fc4000cf81270 */
[----:B-1----:R-:W-:Y:S01]  /*1c3a50*/  ISETP.LT.AND P1, PT, R49, UR6, !P1 ;  /* 0x0000000631007c0c */ /* 0x002fe2000cf21270 */
[----:B------:R-:W1:Y:S01]  /*1c3a60*/  LDCU UR4, c[0x0][0x398] ;  /* 0x00007300ff0477ac */ /* 0x000e620008000800 */
[----:B------:R-:W4:Y:S01]  /*1c3a70*/  LDCU UR6, c[0x0][0x398] ;  /* 0x00007300ff0677ac */ /* 0x000f220008000800 */
[----:B------:R-:W1:Y:S01]  /*1c3a80*/  LDCU UR12, c[0x0][0x398] ;  /* 0x00007300ff0c77ac */ /* 0x000e620008000800 */
[----:B0-----:R-:W2:Y:S04]  /*1c3a90*/  LDL.LU.64 R52, [R1+0x19c0] ;  /* 0x0019c00001347983 */ /* 0x001ea80000300a00 */
[----:B------:R-:W2:Y:S01]  /*1c3aa0*/  LDL.LU R56, [R1+0x2cc] ;  /* 0x0002cc0001387983 */ /* 0x000ea20000300800 */
[----:B------:R-:W-:-:S03]  /*1c3ab0*/  VIADD R3, R48, 0x1f8 ;  /* 0x000001f830037836 */ /* 0x000fc60000000000 */
[----:B------:R-:W2:Y:S04]  /*1c3ac0*/  LDL.LU.64 R44, [R1+0x1430] ;  /* 0x00143000012c7983 */ /* 0x000ea80000300a00 */
[----:B------:R-:W-:Y:S01]  /*1c3ad0*/  @P6 STG.E.U8 desc[UR62][R42.64], R4 ;  /* 0x000000042a006986 */ /* 0x000fe2000c10113e */
[----:B------:R-:W-:-:S03]  /*1c3ae0*/  ISETP.GE.AND P6, PT, R0, UR19, PT ;  /* 0x0000001300007c0c */ /* 0x000fc6000bfc6270 */
[----:B------:R-:W0:Y:S01]  /*1c3af0*/  LDS.128 R4, [R2] ;  /* 0x0000000002047984 */ /* 0x000e220000000c00 */
[----:B------:R-:W-:-:S03]  /*1c3b00*/  PRMT R0, R57, 0x7770, RZ ;  /* 0x0000777039007816 */ /* 0x000fc600000000ff */
[----:B------:R-:W-:Y:S04]  /*1c3b10*/  @P5 STG.E.U8 desc[UR62][R60.64], R8 ;  /* 0x000000083c005986 */ /* 0x000fe8000c10113e */
[----:B------:R0:W-:Y:S01]  /*1c3b20*/  @P4 STG.E.U8 desc[UR62][R54.64], R0 ;  /* 0x0000000036004986 */ /* 0x0001e2000c10113e */
[----:B------:R-:W-:Y:S02]  /*1c3b30*/  ISETP.GE.AND P4, PT, R3, UR17, PT ;  /* 0x0000001103007c0c */ /* 0x000fe4000bf86270 */
[----:B------:R-:W-:Y:S01]  /*1c3b40*/  PRMT R3, R57, 0x7771, RZ ;  /* 0x0000777139037816 */ /* 0x000fe200000000ff */
[----:B0-----:R-:W2:Y:S04]  /*1c3b50*/  LDL.LU.64 R54, [R1+0x13d0] ;  /* 0x0013d00001367983 */ /* 0x001ea80000300a00 */
[----:B---3--:R0:W-:Y:S04]  /*1c3b60*/  @P1 STG.E.U8 desc[UR62][R58.64], R3 ;  /* 0x000000033a001986 */ /* 0x0081e8000c10113e */
[----:B0-----:R-:W3:Y:S01]  /*1c3b70*/  LDL.LU.64 R58, [R1+0x1228] ;  /* 0x00122800013a7983 */ /* 0x001ee20000300a00 */
[----:B------:R-:W-:Y:S01]  /*1c3b80*/  ISETP.LT.AND P5, PT, R47, UR8, !P2 ;  /* 0x000000082f007c0c */ /* 0x000fe2000d7a1270 */
[----:B------:R-:W0:Y:S01]  /*1c3b90*/  LDCU UR8, c[0x0][0x398] ;  /* 0x00007300ff0877ac */ /* 0x000e220008000800 */
[----:B-----5:R-:W-:-:S02]  /*1c3ba0*/  ISETP.LT.AND P2, PT, R49, UR10, !P2 ;  /* 0x0000000a31007c0c */ /* 0x020fc4000d741270 */
[----:B------:R-:W-:Y:S02]  /*1c3bb0*/  PRMT R8, R57, 0x7772, RZ ;  /* 0x0000777239087816 */ /* 0x000fe400000000ff */
[----:B-1----:R-:W-:Y:S02]  /*1c3bc0*/  ISETP.LT.AND P1, PT, R47, UR4, !P3 ;  /* 0x000000042f007c0c */ /* 0x002fe4000df21270 */
[----:B------:R-:W-:Y:S01]  /*1c3bd0*/  PRMT R0, R57, 0x7773, RZ ;  /* 0x0000777339007816 */ /* 0x000fe200000000ff */
[----:B------:R-:W5:Y:S01]  /*1c3be0*/  LDL.LU.64 R60, [R1+0x11e0] ;  /* 0x0011e000013c7983 */ /* 0x000f620000300a00 */
[----:B----4-:R-:W-:Y:S01]  /*1c3bf0*/  ISETP.LT.AND P3, PT, R49, UR6, !P3 ;  /* 0x0000000631007c0c */ /* 0x010fe2000df61270 */
[----:B------:R-:W-:Y:S01]  /*1c3c00*/  VIADD R3, R48, 0x1fa ;  /* 0x000001fa30037836 */ /* 0x000fe20000000000 */
[----:B------:R-:W1:Y:S01]  /*1c3c10*/  LDCU UR4, c[0x0][0x398] ;  /* 0x00007300ff0477ac */ /* 0x000e620008000800 */
[----:B------:R-:W4:Y:S01]  /*1c3c20*/  LDCU UR10, c[0x0][0x398] ;  /* 0x00007300ff0a77ac */ /* 0x000f220008000800 */
[----:B------:R-:W1:Y:S01]  /*1c3c30*/  LDCU UR6, c[0x0][0x398] ;  /* 0x00007300ff0677ac */ /* 0x000e620008000800 */
[----:B--2---:R2:W-:Y:S04]  /*1c3c40*/  @P5 STG.E.U8 desc[UR62][R50.64], R8 ;  /* 0x0000000832005986 */ /* 0x0045e8000c10113e */
[----:B------:R2:W-:Y:S01]  /*1c3c50*/  @P2 STG.E.U8 desc[UR62][R52.64], R0 ;  /* 0x0000000034002986 */ /* 0x0005e2000c10113e */
[----:B------:R-:W-:-:S02]  /*1c3c60*/  PRMT R2, R56, 0x7770, RZ ;  /* 0x0000777038027816 */ /* 0x000fc400000000ff */
[----:B0-----:R-:W-:Y:S01]  /*1c3c70*/  ISETP.LT.AND P2, PT, R47, UR8, !P6 ;  /* 0x000000082f007c0c */ /* 0x001fe2000f741270 */
[----:B--2---:R-:W2:Y:S04]  /*1c3c80*/  LDL.LU.64 R50, [R1+0x1180] ;  /* 0x0011800001327983 */ /* 0x004ea80000300a00 */
[----:B------:R-:W2:Y:S04]  /*1c3c90*/  LDL.LU.64 R52, [R1+0x10e8] ;  /* 0x0010e80001347983 */ /* 0x000ea80000300a00 */
[----:B------:R-:W-:Y:S01]  /*1c3ca0*/  @P1 STG.E.U8 desc[UR62][R44.64], R2 ;  /* 0x000000022c001986 */ /* 0x000fe2000c10113e */
[----:B------:R-:W-:-:S02]  /*1c3cb0*/  ISETP.GE.AND P1, PT, R3, UR15, PT ;  /* 0x0000000f03007c0c */ /* 0x000fc4000bf26270 */
[C---:B------:R-:W-:Y:S02]  /*1c3cc0*/  PRMT R0, R56.reuse, 0x7771, RZ ;  /* 0x0000777138007816 */ /* 0x040fe400000000ff */
[C---:B------:R-:W-:Y:S02]  /*1c3cd0*/  PRMT R3, R56.reuse, 0x7772, RZ ;  /* 0x0000777238037816 */ /* 0x040fe400000000ff */
[----:B------:R-:W-:Y:S02]  /*1c3ce0*/  PRMT R8, R56, 0x7773, RZ ;  /* 0x0000777338087816 */ /* 0x000fe400000000ff */
[----:B------:R-:W-:Y:S01]  /*1c3cf0*/  ISETP.GE.AND P5, PT, R9, UR7, PT ;  /* 0x0000000709007c0c */ /* 0x000fe2000bfa6270 */
[----:B------:R-:W2:Y:S01]  /*1c3d00*/  LDL.LU.64 R56, [R1+0x1030] ;  /* 0x0010300001387983 */ /* 0x000ea20000300a00 */
[----:B------:R-:W0:Y:S01]  /*1c3d10*/  LDCU UR7, c[0x0][0x398] ;  /* 0x00007300ff0777ac */ /* 0x000e220008000800 */
[----:B------:R-:W0:Y:S02]  /*1c3d20*/  LDCU UR8, c[0x0][0x398] ;  /* 0x00007300ff0877ac */ /* 0x000e240008000800 */
[----:B------:R0:W-:Y:S04]  /*1c3d30*/  @P3 STG.E.U8 desc[UR62][R54.64], R0 ;  /* 0x0000000036003986 */ /* 0x0001e8000c10113e */
[----:B0-----:R-:W2:Y:S04]  /*1c3d40*/  LDL.LU.64 R54, [R1+0xf78] ;  /* 0x000f780001367983 */ /* 0x001ea80000300a00 */
[----:B---3--:R0:W-:Y:S04]  /*1c3d50*/  @P2 STG.E.U8 desc[UR62][R58.64], R3 ;  /* 0x000000033a002986 */ /* 0x0081e8000c10113e */
[----:B0-----:R-:W3:Y:S01]  /*1c3d60*/  LDL.LU.64 R58, [R1+0xde0] ;  /* 0x000de000013a7983 */ /* 0x001ee20000300a00 */
[----:B-1----:R-:W-:Y:S01]  /*1c3d70*/  ISETP.LT.AND P3, PT, R47, UR4, !P4 ;  /* 0x000000042f007c0c */ /* 0x002fe2000e761270 */
[----:B------:R-:W0:Y:S01]  /*1c3d80*/  LDCU UR4, c[0x0][0x398] ;  /* 0x00007300ff0477ac */ /* 0x000e220008000800 */
[----:B----4-:R-:W-:-:S02]  /*1c3d90*/  ISETP.LT.AND P6, PT, R49, UR10, !P6 ;  /* 0x0000000a31007c0c */ /* 0x010fc4000f7c1270 */
[----:B------:R-:W-:Y:S02]  /*1c3da0*/  ISETP.LT.AND P4, PT, R49, UR6, !P4 ;  /* 0x0000000631007c0c */ /* 0x000fe4000e781270 */
[C---:B------:R-:W-:Y:S01]  /*1c3db0*/  PRMT R2, R4.reuse, 0x7770, RZ ;  /* 0x0000777004027816 */ /* 0x040fe200000000ff */
[----:B------:R-:W4:Y:S01]  /*1c3dc0*/  LDL.LU.64 R38, [R1+0xd38] ;  /* 0x000d380001267983 */ /* 0x000f220000300a00 */
[----:B------:R-:W-:-:S03]  /*1c3dd0*/  PRMT R0, R4, 0x7771, RZ ;  /* 0x0000777104007816 */ /* 0x000fc600000000ff */
[----:B------:R-:W4:Y:S04]  /*1c3de0*/  LDL.LU.64 R40, [R1+0xc40] ;  /* 0x000c400001287983 */ /* 0x000f280000300a00 */
[----:B------:R-:W4:Y:S04]  /*1c3df0*/  LDL.LU.64 R42, [R1+0xb00] ;  /* 0x000b0000012a7983 */ /* 0x000f280000300a00 */
[----:B------:R-:W4:Y:S01]  /*1c3e00*/  LDL.LU.64 R44, [R1+0x9f0] ;  /* 0x0009f000012c7983 */ /* 0x000f220000300a00 */
[----:B------:R-:W-:Y:S01]  /*1c3e10*/  PRMT R3, R4, 0x7772, RZ ;  /* 0x0000777204037816 */ /* 0x000fe200000000ff */
[----:B------:R-:W1:Y:S02]  /*1c3e20*/  LDCU UR10, c[0x0][0x398] ;  /* 0x00007300ff0a77ac */ /* 0x000e640008000800 */
[----:B-----5:R5:W-:Y:S01]  /*1c3e30*/  @P6 STG.E.U8 desc[UR62][R60.64], R8 ;  /* 0x000000083c006986 */ /* 0x020be2000c10113e */
[----:B------:R-:W-:-:S03]  /*1c3e40*/  ISETP.LT.AND P6, PT, R47, UR7, !P5 ;  /* 0x000000072f007c0c */ /* 0x000fc6000efc1270 */
[----:B--2---:R2:W-:Y:S01]  /*1c3e50*/  @P3 STG.E.U8 desc[UR62][R50.64], R2 ;  /* 0x0000000232003986 */ /* 0x0045e2000c10113e */
[----:B------:R-:W-:-:S03]  /*1c3e60*/  ISETP.LT.AND P5, PT, R49, UR8, !P5 ;  /* 0x0000000831007c0c */ /* 0x000fc6000efa1270 */
[----:B------:R1:W-:Y:S01]  /*1c3e70*/  @P4 STG.E.U8 desc[UR62][R52.64], R0 ;  /* 0x0000000034004986 */ /* 0x0003e2000c10113e */
[----:B0-----:R-:W-:Y:S02]  /*1c3e80*/  ISETP.LT.AND P4, PT, R47, UR4, !P1 ;  /* 0x000000042f007c0c */ /* 0x001fe4000cf81270 */
[----:B------:R-:W-:Y:S01]  /*1c3e90*/  PRMT R4, R4, 0x7773, RZ ;  /* 0x0000777304047816 */ /* 0x000fe200000000ff */
[----:B------:R-:W0:Y:S01]  /*1c3ea0*/  LDCU UR6, c[0x0][0x398] ;  /* 0x00007300ff0677ac */ /* 0x000e220008000800 */
[----:B------:R-:W0:Y:S01]  /*1c3eb0*/  LDCU UR7, c[0x0][0x398] ;  /* 0x00007300ff0777ac */ /* 0x000e220008000800 */
[----:B------:R-:W0:Y:S01]  /*1c3ec0*/  LDCU UR8, c[0x0][0x398] ;  /* 0x00007300ff0877ac */ /* 0x000e220008000800 */
[----:B------:R-:W-:Y:S01]  /*1c3ed0*/  VIADD R9, R48, 0x1fb ;  /* 0x000001fb30097836 */ /* 0x000fe20000000000 */
[----:B------:R-:W0:Y:S01]  /*1c3ee0*/  LDCU UR4, c[0x0][0x398] ;  /* 0x00007300ff0477ac */ /* 0x000e220008000800 */
[----:B-----5:R-:W5:Y:S04]  /*1c3ef0*/  LDL.LU.64 R60, [R1+0x8c0] ;  /* 0x0008c000013c7983 */ /* 0x020f680000300a00 */
[----:B--2---:R-:W2:Y:S01]  /*1c3f00*/  LDL.LU.64 R50, [R1+0x828] ;  /* 0x0008280001327983 */ /* 0x004ea20000300a00 */
[----:B-1----:R-:W-:-:S03]  /*1c3f10*/  PRMT R0, R5, 0x7770, RZ ;  /* 0x0000777005007816 */ /* 0x002fc600000000ff */
[----:B------:R1:W-:Y:S04]  /*1c3f20*/  @P6 STG.E.U8 desc[UR62][R56.64], R3 ;  /* 0x0000000338006986 */ /* 0x0003e8000c10113e */
[----:B------:R-:W2:Y:S04]  /*1c3f30*/  LDL.LU.64 R52, [R1+0x798] ;  /* 0x0007980001347983 */ /* 0x000ea80000300a00 */
[----:B-1----:R-:W2:Y:S04]  /*1c3f40*/  LDL.LU.64 R56, [R1+0x770] ;  /* 0x0007700001387983 */ /* 0x002ea80000300a00 */
[----:B------:R1:W-:Y:S04]  /*1c3f50*/  @P5 STG.E.U8 desc[UR62][R54.64], R4 ;  /* 0x0000000436005986 */ /* 0x0003e8000c10113e */
[----:B-1----:R-:W2:Y:S04]  /*1c3f60*/  LDL.LU.64 R54, [R1+0x6f8] ;  /* 0x0006f80001367983 */ /* 0x002ea80000300a00 */
[----:B---3--:R1:W-:Y:S04]  /*1c3f70*/  @P4 STG.E.U8 desc[UR62][R58.64], R0 ;  /* 0x000000003a004986 */ /* 0x0083e8000c10113e */
[----:B-1----:R-:W3:Y:S01]  /*1c3f80*/  LDL.LU.64 R58, [R1+0x668] ;  /* 0x00066800013a7983 */ /* 0x002ee20000300a00 */
[----:B------:R-:W-:Y:S01]  /*1c3f90*/  ISETP.GE.AND P2, PT, R9, UR11, PT ;  /* 0x0000000b09007c0c */ /* 0x000fe2000bf46270 */
[----:B------:R-:W-:-:S02]  /*1c3fa0*/  VIADD R8, R48, 0x1fd ;  /* 0x000001fd30087836 */ /* 0x000fc40000000000 */
[----:B------:R-:W-:Y:S01]  /*1c3fb0*/  VIADD R9, R48, 0x1fc ;  /* 0x000001fc30097836 */ /* 0x000fe20000000000 */
[----:B------:R-:W-:Y:S01]  /*1c3fc0*/  ISETP.LT.AND P1, PT, R49, UR10, !P1 ;  /* 0x0000000a31007c0c */ /* 0x000fe2000cf21270 */
[----:B------:R-:W1:Y:S01]  /*1c3fd0*/  LDCU UR10, c[0x0][0x398] ;  /* 0x00007300ff0a77ac */ /* 0x000e620008000800 */
[----:B------:R-:W-:Y:S02]  /*1c3fe0*/  ISETP.GE.AND P6, PT, R8, UR9, PT ;  /* 0x0000000908007c0c */ /* 0x000fe4000bfc6270 */
[----:B------:R-:W-:Y:S01]  /*1c3ff0*/  ISETP.GE.AND P3, PT, R9, UR13, PT ;  /* 0x0000000d09007c0c */ /* 0x000fe2000bf66270 */
[----:B------:R-:W1:Y:S01]  /*1c4000*/  LDCU UR9, c[0x0][0x398] ;  /* 0x00007300ff0977ac */ /* 0x000e620008000800 */
[----:B0-----:R-:W-:Y:S01]  /*1c4010*/  ISETP.LT.AND P5, PT, R47, UR6, !P2 ;  /* 0x000000062f007c0c */ /* 0x001fe2000d7a1270 */
[----:B------:R-:W0:Y:S01]  /*1c4020*/  LDCU UR6, c[0x0][0x398] ;  /* 0x00007300ff0677ac */ /* 0x000e220008000800 */
[----:B------:R-:W-:Y:S01]  /*1c4030*/  ISETP.LT.AND P2, PT, R49, UR7, !P2 ;  /* 0x0000000731007c0c */ /* 0x000fe2000d741270 */
[----:B------:R-:W0:Y:S01]  /*1c4040*/  LDCU UR7, c[0x0][0x398] ;  /* 0x00007300ff0777ac */ /* 0x000e220008000800 */
[----:B------:R-:W-:-:S02]  /*1c4050*/  ISETP.LT.AND P4, PT, R47, UR8, !P3 ;  /* 0x000000082f007c0c */ /* 0x000fc4000df81270 */
[C---:B------:R-:W-:Y:S02]  /*1c4060*/  PRMT R2, R5.reuse, 0x7771, RZ ;  /* 0x0000777105027816 */ /* 0x040fe400000000ff */
[C---:B------:R-:W-:Y:S01]  /*1c4070*/  PRMT R3, R5.reuse, 0x7772, RZ ;  /* 0x0000777205037816 */ /* 0x040fe200000000ff */
[----:B------:R-:W-:Y:S01]  /*1c4080*/  VIADD R8, R48, 0x1fe ;  /* 0x000001fe30087836 */ /* 0x000fe20000000000 */
[----:B------:R-:W-:Y:S02]  /*1c4090*/  PRMT R5, R5, 0x7773, RZ ;  /* 0x0000777305057816 */ /* 0x000fe400000000ff */
[----:B------:R-:W-:Y:S01]  /*1c40a0*/  PRMT R0, R6, 0x7770, RZ ;  /* 0x0000777006007816 */ /* 0x000fe200000000ff */
[----:B----4-:R4:W-:Y:S04]  /*1c40b0*/  @P1 STG.E.U8 desc[UR62][R38.64], R2 ;  /* 0x0000000226001986 */ /* 0x0109e8000c10113e */
[----:B------:R0:W-:Y:S01]  /*1c40c0*/  @P5 STG.E.U8 desc[UR62][R40.64], R3 ;  /* 0x0000000328005986 */ /* 0x0001e2000c10113e */
[----:B------:R-:W-:-:S02]  /*1c40d0*/  ISETP.GE.AND P1, PT, R8, UR5, PT ;  /* 0x0000000508007c0c */ /* 0x000fc4000bf26270 */
[----:B------:R-:W-:Y:S01]  /*1c40e0*/  ISETP.LT.AND P3, PT, R49, UR4, !P3 ;  /* 0x0000000431007c0c */ /* 0x000fe2000df61270 */
[----:B------:R-:W-:Y:S04]  /*1c40f0*/  @P2 STG.E.U8 desc[UR62][R42.64], R5 ;  /* 0x000000052a002986 */ /* 0x000fe8000c10113e */
[----:B------:R4:W-:Y:S01]  /*1c4100*/  @P4 STG.E.U8 desc[UR62][R44.64], R0 ;  /* 0x000000002c004986 */ /* 0x0009e2000c10113e */
[----:B-1----:R-:W-:Y:S02]  /*1c4110*/  ISETP.LT.AND P4, PT, R47, UR9, !P6 ;  /* 0x000000092f007c0c */ /* 0x002fe4000f781270 */
[----:B------:R-:W-:Y:S02]  /*1c4120*/  ISETP.LT.AND P6, PT, R49, UR10, !P6 ;  /* 0x0000000a31007c0c */ /* 0x000fe4000f7c1270 */
[----:B0-----:R-:W-:-:S02]  /*1c4130*/  ISETP.LT.AND P5, PT, R47, UR6, !P1 ;  /* 0x000000062f007c0c */ /* 0x001fc4000cfa1270 */
[----:B------:R-:W-:Y:S02]  /*1c4140*/  ISETP.LT.AND P2, PT, R47, UR12, !P0 ;  /* 0x0000000c2f007c0c */ /* 0x000fe4000c741270 */
[C---:B------:R-:W-:Y:S02]  /*1c4150*/  ISETP.LT.AND P1, PT, R49.reuse, UR7, !P1 ;  /* 0x0000000731007c0c */ /* 0x040fe4000cf21270 */
[----:B------:R-:W-:Y:S02]  /*1c4160*/  ISETP.LT.AND P0, PT, R49, UR12, !P0 ;  /* 0x0000000c31007c0c */ /* 0x000fe4000c701270 */
[C---:B----4-:R-:W-:Y:S02]  /*1c4170*/  PRMT R2, R6.reuse, 0x7771, RZ ;  /* 0x0000777106027816 */ /* 0x050fe400000000ff */
[C---:B------:R-:W-:Y:S02]  /*1c4180*/  PRMT R3, R6.reuse, 0x7772, RZ ;  /* 0x0000777206037816 */ /* 0x040fe400000000ff */
[----:B------:R-:W-:-:S02]  /*1c4190*/  PRMT R6, R6, 0x7773, RZ ;  /* 0x0000777306067816 */ /* 0x000fc400000000ff */
[C---:B------:R-:W-:Y:S02]  /*1c41a0*/  PRMT R4, R7.reuse, 0x7771, RZ ;  /* 0x0000777107047816 */ /* 0x040fe400000000ff */
[C---:B------:R-:W-:Y:S02]  /*1c41b0*/  PRMT R0, R7.reuse, 0x7770, RZ ;  /* 0x0000777007007816 */ /* 0x040fe400000000ff */
[C---:B------:R-:W-:Y:S01]  /*1c41c0*/  PRMT R5, R7.reuse, 0x7772, RZ ;  /* 0x0000777207057816 */ /* 0x040fe200000000ff */
[----:B-----5:R0:W-:Y:S04]  /*1c41d0*/  @P3 STG.E.U8 desc[UR62][R60.64], R2 ;  /* 0x000000023c003986 */ /* 0x0201e8000c10113e */
[----:B--2---:R0:W-:Y:S04]  /*1c41e0*/  @P4 STG.E.U8 desc[UR62][R50.64], R3 ;  /* 0x0000000332004986 */ /* 0x0041e8000c10113e */
[----:B------:R0:W-:Y:S04]  /*1c41f0*/  @P6 STG.E.U8 desc[UR62][R52.64], R6 ;  /* 0x0000000634006986 */ /* 0x0001e8000c10113e */
[----:B------:R0:W-:Y:S01]  /*1c4200*/  @P5 STG.E.U8 desc[UR62][R56.64], R0 ;  /* 0x0000000038005986 */ /* 0x0001e2000c10113e */
[----:B------:R-:W-:-:S03]  /*1c4210*/  PRMT R7, R7, 0x7773, RZ ;  /* 0x0000777307077816 */ /* 0x000fc600000000ff */
[----:B------:R0:W-:Y:S04]  /*1c4220*/  @P1 STG.E.U8 desc[UR62][R54.64], R4 ;  /* 0x0000000436001986 */ /* 0x0001e8000c10113e */
[----:B---3--:R0:W-:Y:S01]  /*1c4230*/  @P2 STG.E.U8 desc[UR62][R58.64], R5 ;  /* 0x000000053a002986 */ /* 0x0081e2000c10113e */
[----:B------:R-:W-:Y:S05]  /*1c4240*/  @!P0 EXIT ;  /* 0x000000000000894d */ /* 0x000fea0003800000 */
[----:B0-----:R-:W2:Y:S04]  /*1c4250*/  LDL.LU.64 R58, [R1+0x5e0] ;  /* 0x0005e000013a7983 */ /* 0x001ea80000300a00 */
[----:B--2---:R-:W-:Y:S01]  /*1c4260*/  STG.E.U8 desc[UR62][R58.64], R7 ;  /* 0x000000073a007986 */ /* 0x004fe2000c10113e */
[----:B------:R-:W-:Y:S05]  /*1c4270*/  EXIT ;  /* 0x000000000000794d */ /* 0x000fea0003800000 */
.L_x_2:
[----:B------:R-:W-:-:S00]  /*1c4280*/  BRA `(.L_x_2) ;  /* 0xfffffffc00fc7947 */ /* 0x000fc0000383ffff */
[----:B------:R-:W-:-:S00]  /*1c4290*/  NOP ;  /* 0x0000000000007918 */ /* 0x000fc00000000000 */
        /* <DEDUP_REMOVED lines=14> */
.L_x_3:


//--------------------- .nv.shared.matmul_kernel  --------------------------
	.section	.nv.shared.matmul_kernel,"aw",@nobits
	.sectionflags	@""
	.align	16
	.zero		1024


//--------------------- .nv.shared.reserved.0     --------------------------
	.section	.nv.shared.reserved.0,"aw",@nobits
	.weak		__nv_reservedSMEM_offset_0_alias
	.size		__nv_reservedSMEM_offset_0_alias, 0, 64
	.other		__nv_reservedSMEM_offset_0_alias,@"STO_CUDA_RESERVED_SHARED STV_DEFAULT"
__nv_reservedSMEM_offset_0_alias:
	.zero		0
	.zero		64


//--------------------- .nv.constant0.matmul_kernel --------------------------
	.section	.nv.constant0.matmul_kernel,"a",@progbits
	.sectionflags	@""
	.align	4
.nv.constant0.matmul_kernel:
	.zero		976


//--------------------- SYMBOLS --------------------------

	.type		.nv.reservedSmem.offset0,@object
	.size		.nv.reservedSmem.offset0,0x4
	.type		.nv.reservedSmem.cap,@object
	.size		.nv.reservedSmem.cap,0x4
